	.target	sm_80

	.elftype	@"ET_EXEC"


//--------------------- .note.nv.tkinfo           --------------------------
	.section	.note.nv.tkinfo,"",@"SHT_NOTE"
	.sectionflags	@"SHF_NOTE_NV_TKINFO"
	.tkinfo
        /*0018*/ 	.word	0x00000002
        /*0030*/ 	.string	""
        /*0030*/ 	.string	"ptxas"
        /*0030*/ 	.string	"Cuda compilation tools, release 13.0, V13.0.88"
        /*0030*/ 	.string	"Build cuda_13.0.r13.0/compiler.36424714_0"
        /*0030*/ 	.string	"-arch sm_80 -m 64 "



//--------------------- .note.nv.cuinfo           --------------------------
	.section	.note.nv.cuinfo,"",@"SHT_NOTE"
	.sectionflags	@"SHF_NOTE_NV_CUINFO"
        /*0018*/ 	.short	0x0002
        /*001a*/ 	.short	0x0050
        /*001c*/ 	.short	0x0082
	.zero		2


//--------------------- .nv.info                  --------------------------
	.section	.nv.info,"",@"SHT_CUDA_INFO"
	.align	4


	//----- nvinfo : EIATTR_REGCOUNT
	.align		4
        /*0000*/ 	.byte	0x04, 0x2f
        /*0002*/ 	.short	(.L_12 - .L_11)
	.align		4
.L_11:
        /*0004*/ 	.word	index@(_ZN7cutlass13device_kernelIN5flash19enable_sm80_to_sm89INS1_16FlashAttnFwdSm80INS1_25CollectiveMainloopFwdSm80ILi4ELi1ELb0EN4cute5tupleIJNS5_1CILi128EEENS7_ILi48EEENS7_ILi96EEEEEELi96ENS_6half_tEfNS_4arch4Sm80ELb1ELb0ELb0ELb1ELb0ELb1ELb1ELb1EEENS1_21CollectiveEpilogueFwdINS6_IJS8_SA_S9_EEENS6_IJNS7_ILi1EEESI_SI_EEESC_SE_Li128ELb1ELb1ELb1ELb0EEENS1_36VarlenDynamicPersistentTileSchedulerILi128ELi48ELi128ELi128ELb1ELb1ELb0ELb1ELb1ELb1EEEEEEEEEvNT_6ParamsE)
        /*0008*/ 	.word	0x000000ff


	//----- nvinfo : EIATTR_FRAME_SIZE
	.align		4
.L_12:
        /*000c*/ 	.byte	0x04, 0x11
        /*000e*/ 	.short	(.L_14 - .L_13)
	.align		4
.L_13:
        /*0010*/ 	.word	index@($__internal_51_$__cuda_sm70_votesync_ballot)
        /*0014*/ 	.word	0x00000000


	//----- nvinfo : EIATTR_FRAME_SIZE
	.align		4
.L_14:
        /*0018*/ 	.byte	0x04, 0x11
        /*001a*/ 	.short	(.L_16 - .L_15)
	.align		4
.L_15:
        /*001c*/ 	.word	index@($__internal_50_$__cuda_sm70_shflsync_up_p)
        /*0020*/ 	.word	0x00000000


	//----- nvinfo : EIATTR_FRAME_SIZE
	.align		4
.L_16:
        /*0024*/ 	.byte	0x04, 0x11
        /*0026*/ 	.short	(.L_18 - .L_17)
	.align		4
.L_17:
        /*0028*/ 	.word	index@($__internal_49_$__cuda_sm70_shflsync_idx_p)
        /*002c*/ 	.word	0x00000000


	//----- nvinfo : EIATTR_FRAME_SIZE
	.align		4
.L_18:
        /*0030*/ 	.byte	0x04, 0x11
        /*0032*/ 	.short	(.L_20 - .L_19)
	.align		4
.L_19:
        /*0034*/ 	.word	index@($__internal_48_$__cuda_sm70_shflsync_bfly_p)
        /*0038*/ 	.word	0x00000000


	//----- nvinfo : EIATTR_FRAME_SIZE
	.align		4
.L_20:
        /*003c*/ 	.byte	0x04, 0x11
        /*003e*/ 	.short	(.L_22 - .L_21)
	.align		4
.L_21:
        /*0040*/ 	.word	index@(_ZN7cutlass13device_kernelIN5flash19enable_sm80_to_sm89INS1_16FlashAttnFwdSm80INS1_25CollectiveMainloopFwdSm80ILi4ELi1ELb0EN4cute5tupleIJNS5_1CILi128EEENS7_ILi48EEENS7_ILi96EEEEEELi96ENS_6half_tEfNS_4arch4Sm80ELb1ELb0ELb0ELb1ELb0ELb1ELb1ELb1EEENS1_21CollectiveEpilogueFwdINS6_IJS8_SA_S9_EEENS6_IJNS7_ILi1EEESI_SI_EEESC_SE_Li128ELb1ELb1ELb1ELb0EEENS1_36VarlenDynamicPersistentTileSchedulerILi128ELi48ELi128ELi128ELb1ELb1ELb0ELb1ELb1ELb1EEEEEEEEEvNT_6ParamsE)
        /*0044*/ 	.word	0x000000b0


	//----- nvinfo : EIATTR_REGCOUNT
	.align		4
.L_22:
        /*0048*/ 	.byte	0x04, 0x2f
        /*004a*/ 	.short	(.L_24 - .L_23)
	.align		4
.L_23:
        /*004c*/ 	.word	index@(_ZN7cutlass13device_kernelIN5flash19enable_sm80_to_sm89INS1_16FlashAttnFwdSm80INS1_25CollectiveMainloopFwdSm80ILi4ELi1ELb0EN4cute5tupleIJNS5_1CILi128EEENS7_ILi48EEENS7_ILi96EEEEEELi96ENS_6half_tEfNS_4arch4Sm80ELb1ELb0ELb0ELb1ELb0ELb0ELb1ELb1EEENS1_21CollectiveEpilogueFwdINS6_IJS8_SA_S9_EEENS6_IJNS7_ILi1EEESI_SI_EEESC_SE_Li128ELb1ELb1ELb1ELb0EEENS1_36VarlenDynamicPersistentTileSchedulerILi128ELi48ELi128ELi128ELb1ELb1ELb0ELb1ELb1ELb1EEEEEEEEEvNT_6ParamsE)
        /*0050*/ 	.word	0x000000ff


	//----- nvinfo : EIATTR_FRAME_SIZE
	.align		4
.L_24:
        /*0054*/ 	.byte	0x04, 0x11
        /*0056*/ 	.short	(.L_26 - .L_25)
	.align		4
.L_25:
        /*0058*/ 	.word	index@($__internal_47_$__cuda_sm70_votesync_ballot)
        /*005c*/ 	.word	0x00000000


	//----- nvinfo : EIATTR_FRAME_SIZE
	.align		4
.L_26:
        /*0060*/ 	.byte	0x04, 0x11
        /*0062*/ 	.short	(.L_28 - .L_27)
	.align		4
.L_27:
        /*0064*/ 	.word	index@($__internal_46_$__cuda_sm70_shflsync_up_p)
        /*0068*/ 	.word	0x00000000


	//----- nvinfo : EIATTR_FRAME_SIZE
	.align		4
.L_28:
        /*006c*/ 	.byte	0x04, 0x11
        /*006e*/ 	.short	(.L_30 - .L_29)
	.align		4
.L_29:
        /*0070*/ 	.word	index@($__internal_45_$__cuda_sm70_shflsync_idx_p)
        /*0074*/ 	.word	0x00000000


	//----- nvinfo : EIATTR_FRAME_SIZE
	.align		4
.L_30:
        /*0078*/ 	.byte	0x04, 0x11
        /*007a*/ 	.short	(.L_32 - .L_31)
	.align		4
.L_31:
        /*007c*/ 	.word	index@($__internal_44_$__cuda_sm70_shflsync_bfly_p)
        /*0080*/ 	.word	0x00000000


	//----- nvinfo : EIATTR_FRAME_SIZE
	.align		4
.L_32:
        /*0084*/ 	.byte	0x04, 0x11
        /*0086*/ 	.short	(.L_34 - .L_33)
	.align		4
.L_33:
        /*0088*/ 	.word	index@(_ZN7cutlass13device_kernelIN5flash19enable_sm80_to_sm89INS1_16FlashAttnFwdSm80INS1_25CollectiveMainloopFwdSm80ILi4ELi1ELb0EN4cute5tupleIJNS5_1CILi128EEENS7_ILi48EEENS7_ILi96EEEEEELi96ENS_6half_tEfNS_4arch4Sm80ELb1ELb0ELb0ELb1ELb0ELb0ELb1ELb1EEENS1_21CollectiveEpilogueFwdINS6_IJS8_SA_S9_EEENS6_IJNS7_ILi1EEESI_SI_EEESC_SE_Li128ELb1ELb1ELb1ELb0EEENS1_36VarlenDynamicPersistentTileSchedulerILi128ELi48ELi128ELi128ELb1ELb1ELb0ELb1ELb1ELb1EEEEEEEEEvNT_6ParamsE)
        /*008c*/ 	.word	0x000000b8


	//----- nvinfo : EIATTR_REGCOUNT
	.align		4
.L_34:
        /*0090*/ 	.byte	0x04, 0x2f
        /*0092*/ 	.short	(.L_36 - .L_35)
	.align		4
.L_35:
        /*0094*/ 	.word	index@(_ZN7cutlass13device_kernelIN5flash19enable_sm80_to_sm89INS1_16FlashAttnFwdSm80INS1_25CollectiveMainloopFwdSm80ILi4ELi1ELb0EN4cute5tupleIJNS5_1CILi128EEENS7_ILi64EEENS7_ILi96EEEEEELi96ENS_6half_tEfNS_4arch4Sm80ELb1ELb0ELb0ELb0ELb0ELb0ELb1ELb1EEENS1_21CollectiveEpilogueFwdINS6_IJS8_SA_S9_EEENS6_IJNS7_ILi1EEESI_SI_EEESC_SE_Li128ELb0ELb1ELb1ELb0EEENS1_30DynamicPersistentTileSchedulerILi128ELi128ELb1ELb1ELb0EEEEEEEEEvNT_6ParamsE)
        /*0098*/ 	.word	0x000000ff


	//----- nvinfo : EIATTR_FRAME_SIZE
	.align		4
.L_36:
        /*009c*/ 	.byte	0x04, 0x11
        /*009e*/ 	.short	(.L_38 - .L_37)
	.align		4
.L_37:
        /*00a0*/ 	.word	index@($__internal_43_$__cuda_sm70_shflsync_idx_p)
        /*00a4*/ 	.word	0x00000000


	//----- nvinfo : EIATTR_FRAME_SIZE
	.align		4
.L_38:
        /*00a8*/ 	.byte	0x04, 0x11
        /*00aa*/ 	.short	(.L_40 - .L_39)
	.align		4
.L_39:
        /*00ac*/ 	.word	index@($__internal_42_$__cuda_sm70_shflsync_bfly_p)
        /*00b0*/ 	.word	0x00000000


	//----- nvinfo : EIATTR_FRAME_SIZE
	.align		4
.L_40:
        /*00b4*/ 	.byte	0x04, 0x11
        /*00b6*/ 	.short	(.L_42 - .L_41)
	.align		4
.L_41:
        /*00b8*/ 	.word	index@(_ZN7cutlass13device_kernelIN5flash19enable_sm80_to_sm89INS1_16FlashAttnFwdSm80INS1_25CollectiveMainloopFwdSm80ILi4ELi1ELb0EN4cute5tupleIJNS5_1CILi128EEENS7_ILi64EEENS7_ILi96EEEEEELi96ENS_6half_tEfNS_4arch4Sm80ELb1ELb0ELb0ELb0ELb0ELb0ELb1ELb1EEENS1_21CollectiveEpilogueFwdINS6_IJS8_SA_S9_EEENS6_IJNS7_ILi1EEESI_SI_EEESC_SE_Li128ELb0ELb1ELb1ELb0EEENS1_30DynamicPersistentTileSchedulerILi128ELi128ELb1ELb1ELb0EEEEEEEEEvNT_6ParamsE)
        /*00bc*/ 	.word	0x00000078


	//----- nvinfo : EIATTR_REGCOUNT
	.align		4
.L_42:
        /*00c0*/ 	.byte	0x04, 0x2f
        /*00c2*/ 	.short	(.L_44 - .L_43)
	.align		4
.L_43:
        /*00c4*/ 	.word	index@(_ZN7cutlass13device_kernelIN5flash19enable_sm80_to_sm89INS1_16FlashAttnFwdSm80INS1_25CollectiveMainloopFwdSm80ILi4ELi1ELb0EN4cute5tupleIJNS5_1CILi128EEENS7_ILi48EEENS7_ILi96EEEEEELi96ENS_6half_tEfNS_4arch4Sm80ELb0ELb1ELb0ELb1ELb0ELb1ELb1ELb1EEENS1_21CollectiveEpilogueFwdINS6_IJS8_SA_S9_EEENS6_IJNS7_ILi1EEESI_SI_EEESC_SE_Li128ELb1ELb1ELb1ELb0EEENS1_36VarlenDynamicPersistentTileSchedulerILi128ELi48ELi128ELi128ELb1ELb1ELb0ELb1ELb0ELb1EEEEEEEEEvNT_6ParamsE)
        /*00c8*/ 	.word	0x000000ff


	//----- nvinfo : EIATTR_FRAME_SIZE
	.align		4
.L_44:
        /*00cc*/ 	.byte	0x04, 0x11
        /*00ce*/ 	.short	(.L_46 - .L_45)
	.align		4
.L_45:
        /*00d0*/ 	.word	index@($__internal_41_$__cuda_sm70_votesync_ballot)
        /*00d4*/ 	.word	0x00000000


	//----- nvinfo : EIATTR_FRAME_SIZE
	.align		4
.L_46:
        /*00d8*/ 	.byte	0x04, 0x11
        /*00da*/ 	.short	(.L_48 - .L_47)
	.align		4
.L_47:
        /*00dc*/ 	.word	index@($__internal_40_$__cuda_sm70_shflsync_up_p)
        /*00e0*/ 	.word	0x00000000


	//----- nvinfo : EIATTR_FRAME_SIZE
	.align		4
.L_48:
        /*00e4*/ 	.byte	0x04, 0x11
        /*00e6*/ 	.short	(.L_50 - .L_49)
	.align		4
.L_49:
        /*00e8*/ 	.word	index@($__internal_39_$__cuda_sm70_shflsync_idx_p)
        /*00ec*/ 	.word	0x00000000


	//----- nvinfo : EIATTR_FRAME_SIZE
	.align		4
.L_50:
        /*00f0*/ 	.byte	0x04, 0x11
        /*00f2*/ 	.short	(.L_52 - .L_51)
	.align		4
.L_51:
        /*00f4*/ 	.word	index@($__internal_38_$__cuda_sm70_shflsync_bfly_p)
        /*00f8*/ 	.word	0x00000000


	//----- nvinfo : EIATTR_FRAME_SIZE
	.align		4
.L_52:
        /*00fc*/ 	.byte	0x04, 0x11
        /*00fe*/ 	.short	(.L_54 - .L_53)
	.align		4
.L_53:
        /*0100*/ 	.word	index@(_ZN7cutlass13device_kernelIN5flash19enable_sm80_to_sm89INS1_16FlashAttnFwdSm80INS1_25CollectiveMainloopFwdSm80ILi4ELi1ELb0EN4cute5tupleIJNS5_1CILi128EEENS7_ILi48EEENS7_ILi96EEEEEELi96ENS_6half_tEfNS_4arch4Sm80ELb0ELb1ELb0ELb1ELb0ELb1ELb1ELb1EEENS1_21CollectiveEpilogueFwdINS6_IJS8_SA_S9_EEENS6_IJNS7_ILi1EEESI_SI_EEESC_SE_Li128ELb1ELb1ELb1ELb0EEENS1_36VarlenDynamicPersistentTileSchedulerILi128ELi48ELi128ELi128ELb1ELb1ELb0ELb1ELb0ELb1EEEEEEEEEvNT_6ParamsE)
        /*0104*/ 	.word	0x000000b8


	//----- nvinfo : EIATTR_REGCOUNT
	.align		4
.L_54:
        /*0108*/ 	.byte	0x04, 0x2f
        /*010a*/ 	.short	(.L_56 - .L_55)
	.align		4
.L_55:
        /*010c*/ 	.word	index@(_ZN7cutlass13device_kernelIN5flash19enable_sm80_to_sm89INS1_16FlashAttnFwdSm80INS1_25CollectiveMainloopFwdSm80ILi4ELi1ELb0EN4cute5tupleIJNS5_1CILi128EEENS7_ILi48EEENS7_ILi96EEEEEELi96ENS_6half_tEfNS_4arch4Sm80ELb0ELb1ELb0ELb1ELb0ELb0ELb1ELb1EEENS1_21CollectiveEpilogueFwdINS6_IJS8_SA_S9_EEENS6_IJNS7_ILi1EEESI_SI_EEESC_SE_Li128ELb1ELb1ELb1ELb0EEENS1_36VarlenDynamicPersistentTileSchedulerILi128ELi48ELi128ELi128ELb1ELb1ELb0ELb1ELb0ELb1EEEEEEEEEvNT_6ParamsE)
        /*0110*/ 	.word	0x000000ff


	//----- nvinfo : EIATTR_FRAME_SIZE
	.align		4
.L_56:
        /*0114*/ 	.byte	0x04, 0x11
        /*0116*/ 	.short	(.L_58 - .L_57)
	.align		4
.L_57:
        /*0118*/ 	.word	index@($__internal_37_$__cuda_sm70_votesync_ballot)
        /*011c*/ 	.word	0x00000000


	//----- nvinfo : EIATTR_FRAME_SIZE
	.align		4
.L_58:
        /*0120*/ 	.byte	0x04, 0x11
        /*0122*/ 	.short	(.L_60 - .L_59)
	.align		4
.L_59:
        /*0124*/ 	.word	index@($__internal_36_$__cuda_sm70_shflsync_up_p)
        /*0128*/ 	.word	0x00000000


	//----- nvinfo : EIATTR_FRAME_SIZE
	.align		4
.L_60:
        /*012c*/ 	.byte	0x04, 0x11
        /*012e*/ 	.short	(.L_62 - .L_61)
	.align		4
.L_61:
        /*0130*/ 	.word	index@($__internal_35_$__cuda_sm70_shflsync_idx_p)
        /*0134*/ 	.word	0x00000000


	//----- nvinfo : EIATTR_FRAME_SIZE
	.align		4
.L_62:
        /*0138*/ 	.byte	0x04, 0x11
        /*013a*/ 	.short	(.L_64 - .L_63)
	.align		4
.L_63:
        /*013c*/ 	.word	index@($__internal_34_$__cuda_sm70_shflsync_bfly_p)
        /*0140*/ 	.word	0x00000000


	//----- nvinfo : EIATTR_FRAME_SIZE
	.align		4
.L_64:
        /*0144*/ 	.byte	0x04, 0x11
        /*0146*/ 	.short	(.L_66 - .L_65)
	.align		4
.L_65:
        /*0148*/ 	.word	index@(_ZN7cutlass13device_kernelIN5flash19enable_sm80_to_sm89INS1_16FlashAttnFwdSm80INS1_25CollectiveMainloopFwdSm80ILi4ELi1ELb0EN4cute5tupleIJNS5_1CILi128EEENS7_ILi48EEENS7_ILi96EEEEEELi96ENS_6half_tEfNS_4arch4Sm80ELb0ELb1ELb0ELb1ELb0ELb0ELb1ELb1EEENS1_21CollectiveEpilogueFwdINS6_IJS8_SA_S9_EEENS6_IJNS7_ILi1EEESI_SI_EEESC_SE_Li128ELb1ELb1ELb1ELb0EEENS1_36VarlenDynamicPersistentTileSchedulerILi128ELi48ELi128ELi128ELb1ELb1ELb0ELb1ELb0ELb1EEEEEEEEEvNT_6ParamsE)
        /*014c*/ 	.word	0x00000068


	//----- nvinfo : EIATTR_REGCOUNT
	.align		4
.L_66:
        /*0150*/ 	.byte	0x04, 0x2f
        /*0152*/ 	.short	(.L_68 - .L_67)
	.align		4
.L_67:
        /*0154*/ 	.word	index@(_ZN7cutlass13device_kernelIN5flash19enable_sm80_to_sm89INS1_16FlashAttnFwdSm80INS1_25CollectiveMainloopFwdSm80ILi4ELi1ELb0EN4cute5tupleIJNS5_1CILi128EEENS7_ILi48EEENS7_ILi96EEEEEELi96ENS_6half_tEfNS_4arch4Sm80ELb0ELb1ELb0ELb0ELb0ELb0ELb1ELb1EEENS1_21CollectiveEpilogueFwdINS6_IJS8_SA_S9_EEENS6_IJNS7_ILi1EEESI_SI_EEESC_SE_Li128ELb0ELb1ELb1ELb0EEENS1_19SingleTileSchedulerILb0ELb1ELb1ELi128EEEEEEEEEvNT_6ParamsE)
        /*0158*/ 	.word	0x000000ff


	//----- nvinfo : EIATTR_FRAME_SIZE
	.align		4
.L_68:
        /*015c*/ 	.byte	0x04, 0x11
        /*015e*/ 	.short	(.L_70 - .L_69)
	.align		4
.L_69:
        /*0160*/ 	.word	index@(_ZN7cutlass13device_kernelIN5flash19enable_sm80_to_sm89INS1_16FlashAttnFwdSm80INS1_25CollectiveMainloopFwdSm80ILi4ELi1ELb0EN4cute5tupleIJNS5_1CILi128EEENS7_ILi48EEENS7_ILi96EEEEEELi96ENS_6half_tEfNS_4arch4Sm80ELb0ELb1ELb0ELb0ELb0ELb0ELb1ELb1EEENS1_21CollectiveEpilogueFwdINS6_IJS8_SA_S9_EEENS6_IJNS7_ILi1EEESI_SI_EEESC_SE_Li128ELb0ELb1ELb1ELb0EEENS1_19SingleTileSchedulerILb0ELb1ELb1ELi128EEEEEEEEEvNT_6ParamsE)
        /*0164*/ 	.word	0x00000000


	//----- nvinfo : EIATTR_REGCOUNT
	.align		4
.L_70:
        /*0168*/ 	.byte	0x04, 0x2f
        /*016a*/ 	.short	(.L_72 - .L_71)
	.align		4
.L_71:
        /*016c*/ 	.word	index@(_ZN7cutlass13device_kernelIN5flash19enable_sm80_to_sm89INS1_16FlashAttnFwdSm80INS1_25CollectiveMainloopFwdSm80ILi4ELi1ELb0EN4cute5tupleIJNS5_1CILi128EEENS7_ILi48EEENS7_ILi96EEEEEELi96ENS_6half_tEfNS_4arch4Sm80ELb0ELb0ELb0ELb1ELb0ELb1ELb1ELb1EEENS1_21CollectiveEpilogueFwdINS6_IJS8_SA_S9_EEENS6_IJNS7_ILi1EEESI_SI_EEESC_SE_Li128ELb1ELb1ELb1ELb0EEENS1_36VarlenDynamicPersistentTileSchedulerILi128ELi48ELi128ELi128ELb1ELb1ELb0ELb0ELb1ELb1EEEEEEEEEvNT_6ParamsE)
        /*0170*/ 	.word	0x000000ff


	//----- nvinfo : EIATTR_FRAME_SIZE
	.align		4
.L_72:
        /*0174*/ 	.byte	0x04, 0x11
        /*0176*/ 	.short	(.L_74 - .L_73)
	.align		4
.L_73:
        /*0178*/ 	.word	index@($__internal_33_$__cuda_sm70_votesync_ballot)
        /*017c*/ 	.word	0x00000000


	//----- nvinfo : EIATTR_FRAME_SIZE
	.align		4
.L_74:
        /*0180*/ 	.byte	0x04, 0x11
        /*0182*/ 	.short	(.L_76 - .L_75)
	.align		4
.L_75:
        /*0184*/ 	.word	index@($__internal_32_$__cuda_sm70_shflsync_up_p)
        /*0188*/ 	.word	0x00000000


	//----- nvinfo : EIATTR_FRAME_SIZE
	.align		4
.L_76:
        /*018c*/ 	.byte	0x04, 0x11
        /*018e*/ 	.short	(.L_78 - .L_77)
	.align		4
.L_77:
        /*0190*/ 	.word	index@($__internal_31_$__cuda_sm70_shflsync_idx_p)
        /*0194*/ 	.word	0x00000000


	//----- nvinfo : EIATTR_FRAME_SIZE
	.align		4
.L_78:
        /*0198*/ 	.byte	0x04, 0x11
        /*019a*/ 	.short	(.L_80 - .L_79)
	.align		4
.L_79:
        /*019c*/ 	.word	index@($__internal_30_$__cuda_sm70_shflsync_bfly_p)
        /*01a0*/ 	.word	0x00000000


	//----- nvinfo : EIATTR_FRAME_SIZE
	.align		4
.L_80:
        /*01a4*/ 	.byte	0x04, 0x11
        /*01a6*/ 	.short	(.L_82 - .L_81)
	.align		4
.L_81:
        /*01a8*/ 	.word	index@(_ZN7cutlass13device_kernelIN5flash19enable_sm80_to_sm89INS1_16FlashAttnFwdSm80INS1_25CollectiveMainloopFwdSm80ILi4ELi1ELb0EN4cute5tupleIJNS5_1CILi128EEENS7_ILi48EEENS7_ILi96EEEEEELi96ENS_6half_tEfNS_4arch4Sm80ELb0ELb0ELb0ELb1ELb0ELb1ELb1ELb1EEENS1_21CollectiveEpilogueFwdINS6_IJS8_SA_S9_EEENS6_IJNS7_ILi1EEESI_SI_EEESC_SE_Li128ELb1ELb1ELb1ELb0EEENS1_36VarlenDynamicPersistentTileSchedulerILi128ELi48ELi128ELi128ELb1ELb1ELb0ELb0ELb1ELb1EEEEEEEEEvNT_6ParamsE)
        /*01ac*/ 	.word	0x00000088


	//----- nvinfo : EIATTR_REGCOUNT
	.align		4
.L_82:
        /*01b0*/ 	.byte	0x04, 0x2f
        /*01b2*/ 	.short	(.L_84 - .L_83)
	.align		4
.L_83:
        /*01b4*/ 	.word	index@(_ZN7cutlass13device_kernelIN5flash19enable_sm80_to_sm89INS1_16FlashAttnFwdSm80INS1_25CollectiveMainloopFwdSm80ILi4ELi1ELb0EN4cute5tupleIJNS5_1CILi128EEENS7_ILi48EEENS7_ILi96EEEEEELi96ENS_6half_tEfNS_4arch4Sm80ELb0ELb0ELb0ELb1ELb0ELb0ELb1ELb1EEENS1_21CollectiveEpilogueFwdINS6_IJS8_SA_S9_EEENS6_IJNS7_ILi1EEESI_SI_EEESC_SE_Li128ELb1ELb1ELb1ELb0EEENS1_36VarlenDynamicPersistentTileSchedulerILi128ELi48ELi128ELi128ELb1ELb1ELb0ELb0ELb1ELb1EEEEEEEEEvNT_6ParamsE)
        /*01b8*/ 	.word	0x000000ff


	//----- nvinfo : EIATTR_FRAME_SIZE
	.align		4
.L_84:
        /*01bc*/ 	.byte	0x04, 0x11
        /*01be*/ 	.short	(.L_86 - .L_85)
	.align		4
.L_85:
        /*01c0*/ 	.word	index@($__internal_29_$__cuda_sm70_votesync_ballot)
        /*01c4*/ 	.word	0x00000000


	//----- nvinfo : EIATTR_FRAME_SIZE
	.align		4
.L_86:
        /*01c8*/ 	.byte	0x04, 0x11
        /*01ca*/ 	.short	(.L_88 - .L_87)
	.align		4
.L_87:
        /*01cc*/ 	.word	index@($__internal_28_$__cuda_sm70_shflsync_up_p)
        /*01d0*/ 	.word	0x00000000


	//----- nvinfo : EIATTR_FRAME_SIZE
	.align		4
.L_88:
        /*01d4*/ 	.byte	0x04, 0x11
        /*01d6*/ 	.short	(.L_90 - .L_89)
	.align		4
.L_89:
        /*01d8*/ 	.word	index@($__internal_27_$__cuda_sm70_shflsync_idx_p)
        /*01dc*/ 	.word	0x00000000


	//----- nvinfo : EIATTR_FRAME_SIZE
	.align		4
.L_90:
        /*01e0*/ 	.byte	0x04, 0x11
        /*01e2*/ 	.short	(.L_92 - .L_91)
	.align		4
.L_91:
        /*01e4*/ 	.word	index@($__internal_26_$__cuda_sm70_shflsync_bfly_p)
        /*01e8*/ 	.word	0x00000000


	//----- nvinfo : EIATTR_FRAME_SIZE
	.align		4
.L_92:
        /*01ec*/ 	.byte	0x04, 0x11
        /*01ee*/ 	.short	(.L_94 - .L_93)
	.align		4
.L_93:
        /*01f0*/ 	.word	index@(_ZN7cutlass13device_kernelIN5flash19enable_sm80_to_sm89INS1_16FlashAttnFwdSm80INS1_25CollectiveMainloopFwdSm80ILi4ELi1ELb0EN4cute5tupleIJNS5_1CILi128EEENS7_ILi48EEENS7_ILi96EEEEEELi96ENS_6half_tEfNS_4arch4Sm80ELb0ELb0ELb0ELb1ELb0ELb0ELb1ELb1EEENS1_21CollectiveEpilogueFwdINS6_IJS8_SA_S9_EEENS6_IJNS7_ILi1EEESI_SI_EEESC_SE_Li128ELb1ELb1ELb1ELb0EEENS1_36VarlenDynamicPersistentTileSchedulerILi128ELi48ELi128ELi128ELb1ELb1ELb0ELb0ELb1ELb1EEEEEEEEEvNT_6ParamsE)
        /*01f4*/ 	.word	0x00000080


	//----- nvinfo : EIATTR_REGCOUNT
	.align		4
.L_94:
        /*01f8*/ 	.byte	0x04, 0x2f
        /*01fa*/ 	.short	(.L_96 - .L_95)
	.align		4
.L_95:
        /*01fc*/ 	.word	index@(_ZN7cutlass13device_kernelIN5flash19enable_sm80_to_sm89INS1_16FlashAttnFwdSm80INS1_25CollectiveMainloopFwdSm80ILi4ELi1ELb0EN4cute5tupleIJNS5_1CILi128EEENS7_ILi64EEENS7_ILi96EEEEEELi96ENS_6half_tEfNS_4arch4Sm80ELb0ELb0ELb0ELb0ELb0ELb0ELb1ELb1EEENS1_21CollectiveEpilogueFwdINS6_IJS8_SA_S9_EEENS6_IJNS7_ILi1EEESI_SI_EEESC_SE_Li128ELb0ELb1ELb1ELb0EEENS1_19SingleTileSchedulerILb0ELb1ELb1ELi128EEEEEEEEEvNT_6ParamsE)
        /*0200*/ 	.word	0x000000ff


	//----- nvinfo : EIATTR_FRAME_SIZE
	.align		4
.L_96:
        /*0204*/ 	.byte	0x04, 0x11
        /*0206*/ 	.short	(.L_98 - .L_97)
	.align		4
.L_97:
        /*0208*/ 	.word	index@(_ZN7cutlass13device_kernelIN5flash19enable_sm80_to_sm89INS1_16FlashAttnFwdSm80INS1_25CollectiveMainloopFwdSm80ILi4ELi1ELb0EN4cute5tupleIJNS5_1CILi128EEENS7_ILi64EEENS7_ILi96EEEEEELi96ENS_6half_tEfNS_4arch4Sm80ELb0ELb0ELb0ELb0ELb0ELb0ELb1ELb1EEENS1_21CollectiveEpilogueFwdINS6_IJS8_SA_S9_EEENS6_IJNS7_ILi1EEESI_SI_EEESC_SE_Li128ELb0ELb1ELb1ELb0EEENS1_19SingleTileSchedulerILb0ELb1ELb1ELi128EEEEEEEEEvNT_6ParamsE)
        /*020c*/ 	.word	0x00000038


	//----- nvinfo : EIATTR_REGCOUNT
	.align		4
.L_98:
        /*0210*/ 	.byte	0x04, 0x2f
        /*0212*/ 	.short	(.L_100 - .L_99)
	.align		4
.L_99:
        /*0214*/ 	.word	index@(_ZN7cutlass13device_kernelIN5flash19enable_sm80_to_sm89INS1_16FlashAttnFwdSm80INS1_25CollectiveMainloopFwdSm80ILi4ELi1ELb0EN4cute5tupleIJNS5_1CILi128EEENS7_ILi48EEENS7_ILi96EEEEEELi96ENS_6half_tEfNS_4arch4Sm80ELb1ELb0ELb1ELb1ELb0ELb1ELb1ELb1EEENS1_21CollectiveEpilogueFwdINS6_IJS8_SA_S9_EEENS6_IJNS7_ILi1EEESI_SI_EEESC_SE_Li128ELb1ELb1ELb1ELb0EEENS1_36VarlenDynamicPersistentTileSchedulerILi128ELi48ELi128ELi128ELb1ELb1ELb0ELb1ELb1ELb1EEEEEEEEEvNT_6ParamsE)
        /*0218*/ 	.word	0x000000ff


	//----- nvinfo : EIATTR_FRAME_SIZE
	.align		4
.L_100:
        /*021c*/ 	.byte	0x04, 0x11
        /*021e*/ 	.short	(.L_102 - .L_101)
	.align		4
.L_101:
        /*0220*/ 	.word	index@($__internal_25_$__cuda_sm70_votesync_ballot)
        /*0224*/ 	.word	0x00000000


	//----- nvinfo : EIATTR_FRAME_SIZE
	.align		4
.L_102:
        /*0228*/ 	.byte	0x04, 0x11
        /*022a*/ 	.short	(.L_104 - .L_103)
	.align		4
.L_103:
        /*022c*/ 	.word	index@($__internal_24_$__cuda_sm70_shflsync_up_p)
        /*0230*/ 	.word	0x00000000


	//----- nvinfo : EIATTR_FRAME_SIZE
	.align		4
.L_104:
        /*0234*/ 	.byte	0x04, 0x11
        /*0236*/ 	.short	(.L_106 - .L_105)
	.align		4
.L_105:
        /*0238*/ 	.word	index@($__internal_23_$__cuda_sm70_shflsync_idx_p)
        /*023c*/ 	.word	0x00000000


	//----- nvinfo : EIATTR_FRAME_SIZE
	.align		4
.L_106:
        /*0240*/ 	.byte	0x04, 0x11
        /*0242*/ 	.short	(.L_108 - .L_107)
	.align		4
.L_107:
        /*0244*/ 	.word	index@($__internal_22_$__cuda_sm70_shflsync_bfly_p)
        /*0248*/ 	.word	0x00000000


	//----- nvinfo : EIATTR_FRAME_SIZE
	.align		4
.L_108:
        /*024c*/ 	.byte	0x04, 0x11
        /*024e*/ 	.short	(.L_110 - .L_109)
	.align		4
.L_109:
        /*0250*/ 	.word	index@(_ZN7cutlass13device_kernelIN5flash19enable_sm80_to_sm89INS1_16FlashAttnFwdSm80INS1_25CollectiveMainloopFwdSm80ILi4ELi1ELb0EN4cute5tupleIJNS5_1CILi128EEENS7_ILi48EEENS7_ILi96EEEEEELi96ENS_6half_tEfNS_4arch4Sm80ELb1ELb0ELb1ELb1ELb0ELb1ELb1ELb1EEENS1_21CollectiveEpilogueFwdINS6_IJS8_SA_S9_EEENS6_IJNS7_ILi1EEESI_SI_EEESC_SE_Li128ELb1ELb1ELb1ELb0EEENS1_36VarlenDynamicPersistentTileSchedulerILi128ELi48ELi128ELi128ELb1ELb1ELb0ELb1ELb1ELb1EEEEEEEEEvNT_6ParamsE)
        /*0254*/ 	.word	0x000000c0


	//----- nvinfo : EIATTR_REGCOUNT
	.align		4
.L_110:
        /*0258*/ 	.byte	0x04, 0x2f
        /*025a*/ 	.short	(.L_112 - .L_111)
	.align		4
.L_111:
        /*025c*/ 	.word	index@(_ZN7cutlass13device_kernelIN5flash19enable_sm80_to_sm89INS1_16FlashAttnFwdSm80INS1_25CollectiveMainloopFwdSm80ILi4ELi1ELb0EN4cute5tupleIJNS5_1CILi128EEENS7_ILi48EEENS7_ILi96EEEEEELi96ENS_6half_tEfNS_4arch4Sm80ELb1ELb0ELb1ELb1ELb0ELb0ELb1ELb1EEENS1_21CollectiveEpilogueFwdINS6_IJS8_SA_S9_EEENS6_IJNS7_ILi1EEESI_SI_EEESC_SE_Li128ELb1ELb1ELb1ELb0EEENS1_36VarlenDynamicPersistentTileSchedulerILi128ELi48ELi128ELi128ELb1ELb1ELb0ELb1ELb1ELb1EEEEEEEEEvNT_6ParamsE)
        /*0260*/ 	.word	0x000000ff


	//----- nvinfo : EIATTR_FRAME_SIZE
	.align		4
.L_112:
        /*0264*/ 	.byte	0x04, 0x11
        /*0266*/ 	.short	(.L_114 - .L_113)
	.align		4
.L_113:
        /*0268*/ 	.word	index@($__internal_21_$__cuda_sm70_votesync_ballot)
        /*026c*/ 	.word	0x00000000


	//----- nvinfo : EIATTR_FRAME_SIZE
	.align		4
.L_114:
        /*0270*/ 	.byte	0x04, 0x11
        /*0272*/ 	.short	(.L_116 - .L_115)
	.align		4
.L_115:
        /*0274*/ 	.word	index@($__internal_20_$__cuda_sm70_shflsync_up_p)
        /*0278*/ 	.word	0x00000000


	//----- nvinfo : EIATTR_FRAME_SIZE
	.align		4
.L_116:
        /*027c*/ 	.byte	0x04, 0x11
        /*027e*/ 	.short	(.L_118 - .L_117)
	.align		4
.L_117:
        /*0280*/ 	.word	index@($__internal_19_$__cuda_sm70_shflsync_idx_p)
        /*0284*/ 	.word	0x00000000


	//----- nvinfo : EIATTR_FRAME_SIZE
	.align		4
.L_118:
        /*0288*/ 	.byte	0x04, 0x11
        /*028a*/ 	.short	(.L_120 - .L_119)
	.align		4
.L_119:
        /*028c*/ 	.word	index@($__internal_18_$__cuda_sm70_shflsync_bfly_p)
        /*0290*/ 	.word	0x00000000


	//----- nvinfo : EIATTR_FRAME_SIZE
	.align		4
.L_120:
        /*0294*/ 	.byte	0x04, 0x11
        /*0296*/ 	.short	(.L_122 - .L_121)
	.align		4
.L_121:
        /*0298*/ 	.word	index@(_ZN7cutlass13device_kernelIN5flash19enable_sm80_to_sm89INS1_16FlashAttnFwdSm80INS1_25CollectiveMainloopFwdSm80ILi4ELi1ELb0EN4cute5tupleIJNS5_1CILi128EEENS7_ILi48EEENS7_ILi96EEEEEELi96ENS_6half_tEfNS_4arch4Sm80ELb1ELb0ELb1ELb1ELb0ELb0ELb1ELb1EEENS1_21CollectiveEpilogueFwdINS6_IJS8_SA_S9_EEENS6_IJNS7_ILi1EEESI_SI_EEESC_SE_Li128ELb1ELb1ELb1ELb0EEENS1_36VarlenDynamicPersistentTileSchedulerILi128ELi48ELi128ELi128ELb1ELb1ELb0ELb1ELb1ELb1EEEEEEEEEvNT_6ParamsE)
        /*029c*/ 	.word	0x000000c8


	//----- nvinfo : EIATTR_REGCOUNT
	.align		4
.L_122:
        /*02a0*/ 	.byte	0x04, 0x2f
        /*02a2*/ 	.short	(.L_124 - .L_123)
	.align		4
.L_123:
        /*02a4*/ 	.word	index@(_ZN7cutlass13device_kernelIN5flash19enable_sm80_to_sm89INS1_16FlashAttnFwdSm80INS1_25CollectiveMainloopFwdSm80ILi4ELi1ELb0EN4cute5tupleIJNS5_1CILi128EEENS7_ILi64EEENS7_ILi96EEEEEELi96ENS_6half_tEfNS_4arch4Sm80ELb1ELb0ELb1ELb0ELb0ELb0ELb1ELb1EEENS1_21CollectiveEpilogueFwdINS6_IJS8_SA_S9_EEENS6_IJNS7_ILi1EEESI_SI_EEESC_SE_Li128ELb0ELb1ELb1ELb0EEENS1_30DynamicPersistentTileSchedulerILi128ELi128ELb1ELb1ELb0EEEEEEEEEvNT_6ParamsE)
        /*02a8*/ 	.word	0x000000ff


	//----- nvinfo : EIATTR_FRAME_SIZE
	.align		4
.L_124:
        /*02ac*/ 	.byte	0x04, 0x11
        /*02ae*/ 	.short	(.L_126 - .L_125)
	.align		4
.L_125:
        /*02b0*/ 	.word	index@($__internal_17_$__cuda_sm70_shflsync_idx_p)
        /*02b4*/ 	.word	0x00000000


	//----- nvinfo : EIATTR_FRAME_SIZE
	.align		4
.L_126:
        /*02b8*/ 	.byte	0x04, 0x11
        /*02ba*/ 	.short	(.L_128 - .L_127)
	.align		4
.L_127:
        /*02bc*/ 	.word	index@($__internal_16_$__cuda_sm70_shflsync_bfly_p)
        /*02c0*/ 	.word	0x00000000


	//----- nvinfo : EIATTR_FRAME_SIZE
	.align		4
.L_128:
        /*02c4*/ 	.byte	0x04, 0x11
        /*02c6*/ 	.short	(.L_130 - .L_129)
	.align		4
.L_129:
        /*02c8*/ 	.word	index@(_ZN7cutlass13device_kernelIN5flash19enable_sm80_to_sm89INS1_16FlashAttnFwdSm80INS1_25CollectiveMainloopFwdSm80ILi4ELi1ELb0EN4cute5tupleIJNS5_1CILi128EEENS7_ILi64EEENS7_ILi96EEEEEELi96ENS_6half_tEfNS_4arch4Sm80ELb1ELb0ELb1ELb0ELb0ELb0ELb1ELb1EEENS1_21CollectiveEpilogueFwdINS6_IJS8_SA_S9_EEENS6_IJNS7_ILi1EEESI_SI_EEESC_SE_Li128ELb0ELb1ELb1ELb0EEENS1_30DynamicPersistentTileSchedulerILi128ELi128ELb1ELb1ELb0EEEEEEEEEvNT_6ParamsE)
        /*02cc*/ 	.word	0x00000078


	//----- nvinfo : EIATTR_REGCOUNT
	.align		4
.L_130:
        /*02d0*/ 	.byte	0x04, 0x2f
        /*02d2*/ 	.short	(.L_132 - .L_131)
	.align		4
.L_131:
        /*02d4*/ 	.word	index@(_ZN7cutlass13device_kernelIN5flash19enable_sm80_to_sm89INS1_16FlashAttnFwdSm80INS1_25CollectiveMainloopFwdSm80ILi4ELi1ELb0EN4cute5tupleIJNS5_1CILi128EEENS7_ILi48EEENS7_ILi96EEEEEELi96ENS_6half_tEfNS_4arch4Sm80ELb0ELb1ELb1ELb1ELb0ELb1ELb1ELb1EEENS1_21CollectiveEpilogueFwdINS6_IJS8_SA_S9_EEENS6_IJNS7_ILi1EEESI_SI_EEESC_SE_Li128ELb1ELb1ELb1ELb0EEENS1_36VarlenDynamicPersistentTileSchedulerILi128ELi48ELi128ELi128ELb1ELb1ELb0ELb1ELb0ELb1EEEEEEEEEvNT_6ParamsE)
        /*02d8*/ 	.word	0x000000ff


	//----- nvinfo : EIATTR_FRAME_SIZE
	.align		4
.L_132:
        /*02dc*/ 	.byte	0x04, 0x11
        /*02de*/ 	.short	(.L_134 - .L_133)
	.align		4
.L_133:
        /*02e0*/ 	.word	index@($__internal_15_$__cuda_sm70_votesync_ballot)
        /*02e4*/ 	.word	0x00000000


	//----- nvinfo : EIATTR_FRAME_SIZE
	.align		4
.L_134:
        /*02e8*/ 	.byte	0x04, 0x11
        /*02ea*/ 	.short	(.L_136 - .L_135)
	.align		4
.L_135:
        /*02ec*/ 	.word	index@($__internal_14_$__cuda_sm70_shflsync_up_p)
        /*02f0*/ 	.word	0x00000000


	//----- nvinfo : EIATTR_FRAME_SIZE
	.align		4
.L_136:
        /*02f4*/ 	.byte	0x04, 0x11
        /*02f6*/ 	.short	(.L_138 - .L_137)
	.align		4
.L_137:
        /*02f8*/ 	.word	index@($__internal_13_$__cuda_sm70_shflsync_idx_p)
        /*02fc*/ 	.word	0x00000000


	//----- nvinfo : EIATTR_FRAME_SIZE
	.align		4
.L_138:
        /*0300*/ 	.byte	0x04, 0x11
        /*0302*/ 	.short	(.L_140 - .L_139)
	.align		4
.L_139:
        /*0304*/ 	.word	index@($__internal_12_$__cuda_sm70_shflsync_bfly_p)
        /*0308*/ 	.word	0x00000000


	//----- nvinfo : EIATTR_FRAME_SIZE
	.align		4
.L_140:
        /*030c*/ 	.byte	0x04, 0x11
        /*030e*/ 	.short	(.L_142 - .L_141)
	.align		4
.L_141:
        /*0310*/ 	.word	index@(_ZN7cutlass13device_kernelIN5flash19enable_sm80_to_sm89INS1_16FlashAttnFwdSm80INS1_25CollectiveMainloopFwdSm80ILi4ELi1ELb0EN4cute5tupleIJNS5_1CILi128EEENS7_ILi48EEENS7_ILi96EEEEEELi96ENS_6half_tEfNS_4arch4Sm80ELb0ELb1ELb1ELb1ELb0ELb1ELb1ELb1EEENS1_21CollectiveEpilogueFwdINS6_IJS8_SA_S9_EEENS6_IJNS7_ILi1EEESI_SI_EEESC_SE_Li128ELb1ELb1ELb1ELb0EEENS1_36VarlenDynamicPersistentTileSchedulerILi128ELi48ELi128ELi128ELb1ELb1ELb0ELb1ELb0ELb1EEEEEEEEEvNT_6ParamsE)
        /*0314*/ 	.word	0x000000b0


	//----- nvinfo : EIATTR_REGCOUNT
	.align		4
.L_142:
        /*0318*/ 	.byte	0x04, 0x2f
        /*031a*/ 	.short	(.L_144 - .L_143)
	.align		4
.L_143:
        /*031c*/ 	.word	index@(_ZN7cutlass13device_kernelIN5flash19enable_sm80_to_sm89INS1_16FlashAttnFwdSm80INS1_25CollectiveMainloopFwdSm80ILi4ELi1ELb0EN4cute5tupleIJNS5_1CILi128EEENS7_ILi48EEENS7_ILi96EEEEEELi96ENS_6half_tEfNS_4arch4Sm80ELb0ELb1ELb1ELb1ELb0ELb0ELb1ELb1EEENS1_21CollectiveEpilogueFwdINS6_IJS8_SA_S9_EEENS6_IJNS7_ILi1EEESI_SI_EEESC_SE_Li128ELb1ELb1ELb1ELb0EEENS1_36VarlenDynamicPersistentTileSchedulerILi128ELi48ELi128ELi128ELb1ELb1ELb0ELb1ELb0ELb1EEEEEEEEEvNT_6ParamsE)
        /*0320*/ 	.word	0x000000ff


	//----- nvinfo : EIATTR_FRAME_SIZE
	.align		4
.L_144:
        /*0324*/ 	.byte	0x04, 0x11
        /*0326*/ 	.short	(.L_146 - .L_145)
	.align		4
.L_145:
        /*0328*/ 	.word	index@($__internal_11_$__cuda_sm70_votesync_ballot)
        /*032c*/ 	.word	0x00000000


	//----- nvinfo : EIATTR_FRAME_SIZE
	.align		4
.L_146:
        /*0330*/ 	.byte	0x04, 0x11
        /*0332*/ 	.short	(.L_148 - .L_147)
	.align		4
.L_147:
        /*0334*/ 	.word	index@($__internal_10_$__cuda_sm70_shflsync_up_p)
        /*0338*/ 	.word	0x00000000


	//----- nvinfo : EIATTR_FRAME_SIZE
	.align		4
.L_148:
        /*033c*/ 	.byte	0x04, 0x11
        /*033e*/ 	.short	(.L_150 - .L_149)
	.align		4
.L_149:
        /*0340*/ 	.word	index@($__internal_9_$__cuda_sm70_shflsync_idx_p)
        /*0344*/ 	.word	0x00000000


	//----- nvinfo : EIATTR_FRAME_SIZE
	.align		4
.L_150:
        /*0348*/ 	.byte	0x04, 0x11
        /*034a*/ 	.short	(.L_152 - .L_151)
	.align		4
.L_151:
        /*034c*/ 	.word	index@($__internal_8_$__cuda_sm70_shflsync_bfly_p)
        /*0350*/ 	.word	0x00000000


	//----- nvinfo : EIATTR_FRAME_SIZE
	.align		4
.L_152:
        /*0354*/ 	.byte	0x04, 0x11
        /*0356*/ 	.short	(.L_154 - .L_153)
	.align		4
.L_153:
        /*0358*/ 	.word	index@(_ZN7cutlass13device_kernelIN5flash19enable_sm80_to_sm89INS1_16FlashAttnFwdSm80INS1_25CollectiveMainloopFwdSm80ILi4ELi1ELb0EN4cute5tupleIJNS5_1CILi128EEENS7_ILi48EEENS7_ILi96EEEEEELi96ENS_6half_tEfNS_4arch4Sm80ELb0ELb1ELb1ELb1ELb0ELb0ELb1ELb1EEENS1_21CollectiveEpilogueFwdINS6_IJS8_SA_S9_EEENS6_IJNS7_ILi1EEESI_SI_EEESC_SE_Li128ELb1ELb1ELb1ELb0EEENS1_36VarlenDynamicPersistentTileSchedulerILi128ELi48ELi128ELi128ELb1ELb1ELb0ELb1ELb0ELb1EEEEEEEEEvNT_6ParamsE)
        /*035c*/ 	.word	0x00000068


	//----- nvinfo : EIATTR_REGCOUNT
	.align		4
.L_154:
        /*0360*/ 	.byte	0x04, 0x2f
        /*0362*/ 	.short	(.L_156 - .L_155)
	.align		4
.L_155:
        /*0364*/ 	.word	index@(_ZN7cutlass13device_kernelIN5flash19enable_sm80_to_sm89INS1_16FlashAttnFwdSm80INS1_25CollectiveMainloopFwdSm80ILi4ELi1ELb0EN4cute5tupleIJNS5_1CILi128EEENS7_ILi48EEENS7_ILi96EEEEEELi96ENS_6half_tEfNS_4arch4Sm80ELb0ELb1ELb1ELb0ELb0ELb0ELb1ELb1EEENS1_21CollectiveEpilogueFwdINS6_IJS8_SA_S9_EEENS6_IJNS7_ILi1EEESI_SI_EEESC_SE_Li128ELb0ELb1ELb1ELb0EEENS1_19SingleTileSchedulerILb0ELb1ELb1ELi128EEEEEEEEEvNT_6ParamsE)
        /*0368*/ 	.word	0x000000ff


	//----- nvinfo : EIATTR_FRAME_SIZE
	.align		4
.L_156:
        /*036c*/ 	.byte	0x04, 0x11
        /*036e*/ 	.short	(.L_158 - .L_157)
	.align		4
.L_157:
        /*0370*/ 	.word	index@(_ZN7cutlass13device_kernelIN5flash19enable_sm80_to_sm89INS1_16FlashAttnFwdSm80INS1_25CollectiveMainloopFwdSm80ILi4ELi1ELb0EN4cute5tupleIJNS5_1CILi128EEENS7_ILi48EEENS7_ILi96EEEEEELi96ENS_6half_tEfNS_4arch4Sm80ELb0ELb1ELb1ELb0ELb0ELb0ELb1ELb1EEENS1_21CollectiveEpilogueFwdINS6_IJS8_SA_S9_EEENS6_IJNS7_ILi1EEESI_SI_EEESC_SE_Li128ELb0ELb1ELb1ELb0EEENS1_19SingleTileSchedulerILb0ELb1ELb1ELi128EEEEEEEEEvNT_6ParamsE)
        /*0374*/ 	.word	0x00000000


	//----- nvinfo : EIATTR_REGCOUNT
	.align		4
.L_158:
        /*0378*/ 	.byte	0x04, 0x2f
        /*037a*/ 	.short	(.L_160 - .L_159)
	.align		4
.L_159:
        /*037c*/ 	.word	index@(_ZN7cutlass13device_kernelIN5flash19enable_sm80_to_sm89INS1_16FlashAttnFwdSm80INS1_25CollectiveMainloopFwdSm80ILi4ELi1ELb0EN4cute5tupleIJNS5_1CILi128EEENS7_ILi48EEENS7_ILi96EEEEEELi96ENS_6half_tEfNS_4arch4Sm80ELb0ELb0ELb1ELb1ELb0ELb1ELb1ELb1EEENS1_21CollectiveEpilogueFwdINS6_IJS8_SA_S9_EEENS6_IJNS7_ILi1EEESI_SI_EEESC_SE_Li128ELb1ELb1ELb1ELb0EEENS1_36VarlenDynamicPersistentTileSchedulerILi128ELi48ELi128ELi128ELb1ELb1ELb0ELb0ELb1ELb1EEEEEEEEEvNT_6ParamsE)
        /*0380*/ 	.word	0x000000ff


	//----- nvinfo : EIATTR_FRAME_SIZE
	.align		4
.L_160:
        /*0384*/ 	.byte	0x04, 0x11
        /*0386*/ 	.short	(.L_162 - .L_161)
	.align		4
.L_161:
        /*0388*/ 	.word	index@($__internal_7_$__cuda_sm70_votesync_ballot)
        /*038c*/ 	.word	0x00000000


	//----- nvinfo : EIATTR_FRAME_SIZE
	.align		4
.L_162:
        /*0390*/ 	.byte	0x04, 0x11
        /*0392*/ 	.short	(.L_164 - .L_163)
	.align		4
.L_163:
        /*0394*/ 	.word	index@($__internal_6_$__cuda_sm70_shflsync_up_p)
        /*0398*/ 	.word	0x00000000


	//----- nvinfo : EIATTR_FRAME_SIZE
	.align		4
.L_164:
        /*039c*/ 	.byte	0x04, 0x11
        /*039e*/ 	.short	(.L_166 - .L_165)
	.align		4
.L_165:
        /*03a0*/ 	.word	index@($__internal_5_$__cuda_sm70_shflsync_idx_p)
        /*03a4*/ 	.word	0x00000000


	//----- nvinfo : EIATTR_FRAME_SIZE
	.align		4
.L_166:
        /*03a8*/ 	.byte	0x04, 0x11
        /*03aa*/ 	.short	(.L_168 - .L_167)
	.align		4
.L_167:
        /*03ac*/ 	.word	index@($__internal_4_$__cuda_sm70_shflsync_bfly_p)
        /*03b0*/ 	.word	0x00000000


	//----- nvinfo : EIATTR_FRAME_SIZE
	.align		4
.L_168:
        /*03b4*/ 	.byte	0x04, 0x11
        /*03b6*/ 	.short	(.L_170 - .L_169)
	.align		4
.L_169:
        /*03b8*/ 	.word	index@(_ZN7cutlass13device_kernelIN5flash19enable_sm80_to_sm89INS1_16FlashAttnFwdSm80INS1_25CollectiveMainloopFwdSm80ILi4ELi1ELb0EN4cute5tupleIJNS5_1CILi128EEENS7_ILi48EEENS7_ILi96EEEEEELi96ENS_6half_tEfNS_4arch4Sm80ELb0ELb0ELb1ELb1ELb0ELb1ELb1ELb1EEENS1_21CollectiveEpilogueFwdINS6_IJS8_SA_S9_EEENS6_IJNS7_ILi1EEESI_SI_EEESC_SE_Li128ELb1ELb1ELb1ELb0EEENS1_36VarlenDynamicPersistentTileSchedulerILi128ELi48ELi128ELi128ELb1ELb1ELb0ELb0ELb1ELb1EEEEEEEEEvNT_6ParamsE)
        /*03bc*/ 	.word	0x000000a0


	//----- nvinfo : EIATTR_REGCOUNT
	.align		4
.L_170:
        /*03c0*/ 	.byte	0x04, 0x2f
        /*03c2*/ 	.short	(.L_172 - .L_171)
	.align		4
.L_171:
        /*03c4*/ 	.word	index@(_ZN7cutlass13device_kernelIN5flash19enable_sm80_to_sm89INS1_16FlashAttnFwdSm80INS1_25CollectiveMainloopFwdSm80ILi4ELi1ELb0EN4cute5tupleIJNS5_1CILi128EEENS7_ILi48EEENS7_ILi96EEEEEELi96ENS_6half_tEfNS_4arch4Sm80ELb0ELb0ELb1ELb1ELb0ELb0ELb1ELb1EEENS1_21CollectiveEpilogueFwdINS6_IJS8_SA_S9_EEENS6_IJNS7_ILi1EEESI_SI_EEESC_SE_Li128ELb1ELb1ELb1ELb0EEENS1_36VarlenDynamicPersistentTileSchedulerILi128ELi48ELi128ELi128ELb1ELb1ELb0ELb0ELb1ELb1EEEEEEEEEvNT_6ParamsE)
        /*03c8*/ 	.word	0x000000ff


	//----- nvinfo : EIATTR_FRAME_SIZE
	.align		4
.L_172:
        /*03cc*/ 	.byte	0x04, 0x11
        /*03ce*/ 	.short	(.L_174 - .L_173)
	.align		4
.L_173:
        /*03d0*/ 	.word	index@($__internal_3_$__cuda_sm70_votesync_ballot)
        /*03d4*/ 	.word	0x00000000


	//----- nvinfo : EIATTR_FRAME_SIZE
	.align		4
.L_174:
        /*03d8*/ 	.byte	0x04, 0x11
        /*03da*/ 	.short	(.L_176 - .L_175)
	.align		4
.L_175:
        /*03dc*/ 	.word	index@($__internal_2_$__cuda_sm70_shflsync_up_p)
        /*03e0*/ 	.word	0x00000000


	//----- nvinfo : EIATTR_FRAME_SIZE
	.align		4
.L_176:
        /*03e4*/ 	.byte	0x04, 0x11
        /*03e6*/ 	.short	(.L_178 - .L_177)
	.align		4
.L_177:
        /*03e8*/ 	.word	index@($__internal_1_$__cuda_sm70_shflsync_idx_p)
        /*03ec*/ 	.word	0x00000000


	//----- nvinfo : EIATTR_FRAME_SIZE
	.align		4
.L_178:
        /*03f0*/ 	.byte	0x04, 0x11
        /*03f2*/ 	.short	(.L_180 - .L_179)
	.align		4
.L_179:
        /*03f4*/ 	.word	index@($__internal_0_$__cuda_sm70_shflsync_bfly_p)
        /*03f8*/ 	.word	0x00000000


	//----- nvinfo : EIATTR_FRAME_SIZE
	.align		4
.L_180:
        /*03fc*/ 	.byte	0x04, 0x11
        /*03fe*/ 	.short	(.L_182 - .L_181)
	.align		4
.L_181:
        /*0400*/ 	.word	index@(_ZN7cutlass13device_kernelIN5flash19enable_sm80_to_sm89INS1_16FlashAttnFwdSm80INS1_25CollectiveMainloopFwdSm80ILi4ELi1ELb0EN4cute5tupleIJNS5_1CILi128EEENS7_ILi48EEENS7_ILi96EEEEEELi96ENS_6half_tEfNS_4arch4Sm80ELb0ELb0ELb1ELb1ELb0ELb0ELb1ELb1EEENS1_21CollectiveEpilogueFwdINS6_IJS8_SA_S9_EEENS6_IJNS7_ILi1EEESI_SI_EEESC_SE_Li128ELb1ELb1ELb1ELb0EEENS1_36VarlenDynamicPersistentTileSchedulerILi128ELi48ELi128ELi128ELb1ELb1ELb0ELb0ELb1ELb1EEEEEEEEEvNT_6ParamsE)
        /*0404*/ 	.word	0x000000b8


	//----- nvinfo : EIATTR_REGCOUNT
	.align		4
.L_182:
        /*0408*/ 	.byte	0x04, 0x2f
        /*040a*/ 	.short	(.L_184 - .L_183)
	.align		4
.L_183:
        /*040c*/ 	.word	index@(_ZN7cutlass13device_kernelIN5flash19enable_sm80_to_sm89INS1_16FlashAttnFwdSm80INS1_25CollectiveMainloopFwdSm80ILi4ELi1ELb0EN4cute5tupleIJNS5_1CILi128EEENS7_ILi64EEENS7_ILi96EEEEEELi96ENS_6half_tEfNS_4arch4Sm80ELb0ELb0ELb1ELb0ELb0ELb0ELb1ELb1EEENS1_21CollectiveEpilogueFwdINS6_IJS8_SA_S9_EEENS6_IJNS7_ILi1EEESI_SI_EEESC_SE_Li128ELb0ELb1ELb1ELb0EEENS1_19SingleTileSchedulerILb0ELb1ELb1ELi128EEEEEEEEEvNT_6ParamsE)
        /*0410*/ 	.word	0x000000ff


	//----- nvinfo : EIATTR_FRAME_SIZE
	.align		4
.L_184:
        /*0414*/ 	.byte	0x04, 0x11
        /*0416*/ 	.short	(.L_186 - .L_185)
	.align		4
.L_185:
        /*0418*/ 	.word	index@(_ZN7cutlass13device_kernelIN5flash19enable_sm80_to_sm89INS1_16FlashAttnFwdSm80INS1_25CollectiveMainloopFwdSm80ILi4ELi1ELb0EN4cute5tupleIJNS5_1CILi128EEENS7_ILi64EEENS7_ILi96EEEEEELi96ENS_6half_tEfNS_4arch4Sm80ELb0ELb0ELb1ELb0ELb0ELb0ELb1ELb1EEENS1_21CollectiveEpilogueFwdINS6_IJS8_SA_S9_EEENS6_IJNS7_ILi1EEESI_SI_EEESC_SE_Li128ELb0ELb1ELb1ELb0EEENS1_19SingleTileSchedulerILb0ELb1ELb1ELi128EEEEEEEEEvNT_6ParamsE)
        /*041c*/ 	.word	0x00000060


	//----- nvinfo : EIATTR_MIN_STACK_SIZE
	.align		4
.L_186:
        /*0420*/ 	.byte	0x04, 0x12
        /*0422*/ 	.short	(.L_188 - .L_187)
	.align		4
.L_187:
        /*0424*/ 	.word	index@(_ZN7cutlass13device_kernelIN5flash19enable_sm80_to_sm89INS1_16FlashAttnFwdSm80INS1_25CollectiveMainloopFwdSm80ILi4ELi1ELb0EN4cute5tupleIJNS5_1CILi128EEENS7_ILi64EEENS7_ILi96EEEEEELi96ENS_6half_tEfNS_4arch4Sm80ELb0ELb0ELb1ELb0ELb0ELb0ELb1ELb1EEENS1_21CollectiveEpilogueFwdINS6_IJS8_SA_S9_EEENS6_IJNS7_ILi1EEESI_SI_EEESC_SE_Li128ELb0ELb1ELb1ELb0EEENS1_19SingleTileSchedulerILb0ELb1ELb1ELi128EEEEEEEEEvNT_6ParamsE)
        /*0428*/ 	.word	0x00000060


	//----- nvinfo : EIATTR_MIN_STACK_SIZE
	.align		4
.L_188:
        /*042c*/ 	.byte	0x04, 0x12
        /*042e*/ 	.short	(.L_190 - .L_189)
	.align		4
.L_189:
        /*0430*/ 	.word	index@(_ZN7cutlass13device_kernelIN5flash19enable_sm80_to_sm89INS1_16FlashAttnFwdSm80INS1_25CollectiveMainloopFwdSm80ILi4ELi1ELb0EN4cute5tupleIJNS5_1CILi128EEENS7_ILi48EEENS7_ILi96EEEEEELi96ENS_6half_tEfNS_4arch4Sm80ELb0ELb0ELb1ELb1ELb0ELb0ELb1ELb1EEENS1_21CollectiveEpilogueFwdINS6_IJS8_SA_S9_EEENS6_IJNS7_ILi1EEESI_SI_EEESC_SE_Li128ELb1ELb1ELb1ELb0EEENS1_36VarlenDynamicPersistentTileSchedulerILi128ELi48ELi128ELi128ELb1ELb1ELb0ELb0ELb1ELb1EEEEEEEEEvNT_6ParamsE)
        /*0434*/ 	.word	0x000000b8


	//----- nvinfo : EIATTR_MIN_STACK_SIZE
	.align		4
.L_190:
        /*0438*/ 	.byte	0x04, 0x12
        /*043a*/ 	.short	(.L_192 - .L_191)
	.align		4
.L_191:
        /*043c*/ 	.word	index@(_ZN7cutlass13device_kernelIN5flash19enable_sm80_to_sm89INS1_16FlashAttnFwdSm80INS1_25CollectiveMainloopFwdSm80ILi4ELi1ELb0EN4cute5tupleIJNS5_1CILi128EEENS7_ILi48EEENS7_ILi96EEEEEELi96ENS_6half_tEfNS_4arch4Sm80ELb0ELb0ELb1ELb1ELb0ELb1ELb1ELb1EEENS1_21CollectiveEpilogueFwdINS6_IJS8_SA_S9_EEENS6_IJNS7_ILi1EEESI_SI_EEESC_SE_Li128ELb1ELb1ELb1ELb0EEENS1_36VarlenDynamicPersistentTileSchedulerILi128ELi48ELi128ELi128ELb1ELb1ELb0ELb0ELb1ELb1EEEEEEEEEvNT_6ParamsE)
        /*0440*/ 	.word	0x000000a0


	//----- nvinfo : EIATTR_MIN_STACK_SIZE
	.align		4
.L_192:
        /*0444*/ 	.byte	0x04, 0x12
        /*0446*/ 	.short	(.L_194 - .L_193)
	.align		4
.L_193:
        /*0448*/ 	.word	index@(_ZN7cutlass13device_kernelIN5flash19enable_sm80_to_sm89INS1_16FlashAttnFwdSm80INS1_25CollectiveMainloopFwdSm80ILi4ELi1ELb0EN4cute5tupleIJNS5_1CILi128EEENS7_ILi48EEENS7_ILi96EEEEEELi96ENS_6half_tEfNS_4arch4Sm80ELb0ELb1ELb1ELb0ELb0ELb0ELb1ELb1EEENS1_21CollectiveEpilogueFwdINS6_IJS8_SA_S9_EEENS6_IJNS7_ILi1EEESI_SI_EEESC_SE_Li128ELb0ELb1ELb1ELb0EEENS1_19SingleTileSchedulerILb0ELb1ELb1ELi128EEEEEEEEEvNT_6ParamsE)
        /*044c*/ 	.word	0x00000000


	//----- nvinfo : EIATTR_MIN_STACK_SIZE
	.align		4
.L_194:
        /*0450*/ 	.byte	0x04, 0x12
        /*0452*/ 	.short	(.L_196 - .L_195)
	.align		4
.L_195:
        /*0454*/ 	.word	index@(_ZN7cutlass13device_kernelIN5flash19enable_sm80_to_sm89INS1_16FlashAttnFwdSm80INS1_25CollectiveMainloopFwdSm80ILi4ELi1ELb0EN4cute5tupleIJNS5_1CILi128EEENS7_ILi48EEENS7_ILi96EEEEEELi96ENS_6half_tEfNS_4arch4Sm80ELb0ELb1ELb1ELb1ELb0ELb0ELb1ELb1EEENS1_21CollectiveEpilogueFwdINS6_IJS8_SA_S9_EEENS6_IJNS7_ILi1EEESI_SI_EEESC_SE_Li128ELb1ELb1ELb1ELb0EEENS1_36VarlenDynamicPersistentTileSchedulerILi128ELi48ELi128ELi128ELb1ELb1ELb0ELb1ELb0ELb1EEEEEEEEEvNT_6ParamsE)
        /*0458*/ 	.word	0x00000068


	//----- nvinfo : EIATTR_MIN_STACK_SIZE
	.align		4
.L_196:
        /*045c*/ 	.byte	0x04, 0x12
        /*045e*/ 	.short	(.L_198 - .L_197)
	.align		4
.L_197:
        /*0460*/ 	.word	index@(_ZN7cutlass13device_kernelIN5flash19enable_sm80_to_sm89INS1_16FlashAttnFwdSm80INS1_25CollectiveMainloopFwdSm80ILi4ELi1ELb0EN4cute5tupleIJNS5_1CILi128EEENS7_ILi48EEENS7_ILi96EEEEEELi96ENS_6half_tEfNS_4arch4Sm80ELb0ELb1ELb1ELb1ELb0ELb1ELb1ELb1EEENS1_21CollectiveEpilogueFwdINS6_IJS8_SA_S9_EEENS6_IJNS7_ILi1EEESI_SI_EEESC_SE_Li128ELb1ELb1ELb1ELb0EEENS1_36VarlenDynamicPersistentTileSchedulerILi128ELi48ELi128ELi128ELb1ELb1ELb0ELb1ELb0ELb1EEEEEEEEEvNT_6ParamsE)
        /*0464*/ 	.word	0x000000b0


	//----- nvinfo : EIATTR_MIN_STACK_SIZE
	.align		4
.L_198:
        /*0468*/ 	.byte	0x04, 0x12
        /*046a*/ 	.short	(.L_200 - .L_199)
	.align		4
.L_199:
        /*046c*/ 	.word	index@(_ZN7cutlass13device_kernelIN5flash19enable_sm80_to_sm89INS1_16FlashAttnFwdSm80INS1_25CollectiveMainloopFwdSm80ILi4ELi1ELb0EN4cute5tupleIJNS5_1CILi128EEENS7_ILi64EEENS7_ILi96EEEEEELi96ENS_6half_tEfNS_4arch4Sm80ELb1ELb0ELb1ELb0ELb0ELb0ELb1ELb1EEENS1_21CollectiveEpilogueFwdINS6_IJS8_SA_S9_EEENS6_IJNS7_ILi1EEESI_SI_EEESC_SE_Li128ELb0ELb1ELb1ELb0EEENS1_30DynamicPersistentTileSchedulerILi128ELi128ELb1ELb1ELb0EEEEEEEEEvNT_6ParamsE)
        /*0470*/ 	.word	0x00000078


	//----- nvinfo : EIATTR_MIN_STACK_SIZE
	.align		4
.L_200:
        /*0474*/ 	.byte	0x04, 0x12
        /*0476*/ 	.short	(.L_202 - .L_201)
	.align		4
.L_201:
        /*0478*/ 	.word	index@(_ZN7cutlass13device_kernelIN5flash19enable_sm80_to_sm89INS1_16FlashAttnFwdSm80INS1_25CollectiveMainloopFwdSm80ILi4ELi1ELb0EN4cute5tupleIJNS5_1CILi128EEENS7_ILi48EEENS7_ILi96EEEEEELi96ENS_6half_tEfNS_4arch4Sm80ELb1ELb0ELb1ELb1ELb0ELb0ELb1ELb1EEENS1_21CollectiveEpilogueFwdINS6_IJS8_SA_S9_EEENS6_IJNS7_ILi1EEESI_SI_EEESC_SE_Li128ELb1ELb1ELb1ELb0EEENS1_36VarlenDynamicPersistentTileSchedulerILi128ELi48ELi128ELi128ELb1ELb1ELb0ELb1ELb1ELb1EEEEEEEEEvNT_6ParamsE)
        /*047c*/ 	.word	0x000000c8


	//----- nvinfo : EIATTR_MIN_STACK_SIZE
	.align		4
.L_202:
        /*0480*/ 	.byte	0x04, 0x12
        /*0482*/ 	.short	(.L_204 - .L_203)
	.align		4
.L_203:
        /*0484*/ 	.word	index@(_ZN7cutlass13device_kernelIN5flash19enable_sm80_to_sm89INS1_16FlashAttnFwdSm80INS1_25CollectiveMainloopFwdSm80ILi4ELi1ELb0EN4cute5tupleIJNS5_1CILi128EEENS7_ILi48EEENS7_ILi96EEEEEELi96ENS_6half_tEfNS_4arch4Sm80ELb1ELb0ELb1ELb1ELb0ELb1ELb1ELb1EEENS1_21CollectiveEpilogueFwdINS6_IJS8_SA_S9_EEENS6_IJNS7_ILi1EEESI_SI_EEESC_SE_Li128ELb1ELb1ELb1ELb0EEENS1_36VarlenDynamicPersistentTileSchedulerILi128ELi48ELi128ELi128ELb1ELb1ELb0ELb1ELb1ELb1EEEEEEEEEvNT_6ParamsE)
        /*0488*/ 	.word	0x000000c0


	//----- nvinfo : EIATTR_MIN_STACK_SIZE
	.align		4
.L_204:
        /*048c*/ 	.byte	0x04, 0x12
        /*048e*/ 	.short	(.L_206 - .L_205)
	.align		4
.L_205:
        /*0490*/ 	.word	index@(_ZN7cutlass13device_kernelIN5flash19enable_sm80_to_sm89INS1_16FlashAttnFwdSm80INS1_25CollectiveMainloopFwdSm80ILi4ELi1ELb0EN4cute5tupleIJNS5_1CILi128EEENS7_ILi64EEENS7_ILi96EEEEEELi96ENS_6half_tEfNS_4arch4Sm80ELb0ELb0ELb0ELb0ELb0ELb0ELb1ELb1EEENS1_21CollectiveEpilogueFwdINS6_IJS8_SA_S9_EEENS6_IJNS7_ILi1EEESI_SI_EEESC_SE_Li128ELb0ELb1ELb1ELb0EEENS1_19SingleTileSchedulerILb0ELb1ELb1ELi128EEEEEEEEEvNT_6ParamsE)
        /*0494*/ 	.word	0x00000038


	//----- nvinfo : EIATTR_MIN_STACK_SIZE
	.align		4
.L_206:
        /*0498*/ 	.byte	0x04, 0x12
        /*049a*/ 	.short	(.L_208 - .L_207)
	.align		4
.L_207:
        /*049c*/ 	.word	index@(_ZN7cutlass13device_kernelIN5flash19enable_sm80_to_sm89INS1_16FlashAttnFwdSm80INS1_25CollectiveMainloopFwdSm80ILi4ELi1ELb0EN4cute5tupleIJNS5_1CILi128EEENS7_ILi48EEENS7_ILi96EEEEEELi96ENS_6half_tEfNS_4arch4Sm80ELb0ELb0ELb0ELb1ELb0ELb0ELb1ELb1EEENS1_21CollectiveEpilogueFwdINS6_IJS8_SA_S9_EEENS6_IJNS7_ILi1EEESI_SI_EEESC_SE_Li128ELb1ELb1ELb1ELb0EEENS1_36VarlenDynamicPersistentTileSchedulerILi128ELi48ELi128ELi128ELb1ELb1ELb0ELb0ELb1ELb1EEEEEEEEEvNT_6ParamsE)
        /*04a0*/ 	.word	0x00000080


	//----- nvinfo : EIATTR_MIN_STACK_SIZE
	.align		4
.L_208:
        /*04a4*/ 	.byte	0x04, 0x12
        /*04a6*/ 	.short	(.L_210 - .L_209)
	.align		4
.L_209:
        /*04a8*/ 	.word	index@(_ZN7cutlass13device_kernelIN5flash19enable_sm80_to_sm89INS1_16FlashAttnFwdSm80INS1_25CollectiveMainloopFwdSm80ILi4ELi1ELb0EN4cute5tupleIJNS5_1CILi128EEENS7_ILi48EEENS7_ILi96EEEEEELi96ENS_6half_tEfNS_4arch4Sm80ELb0ELb0ELb0ELb1ELb0ELb1ELb1ELb1EEENS1_21CollectiveEpilogueFwdINS6_IJS8_SA_S9_EEENS6_IJNS7_ILi1EEESI_SI_EEESC_SE_Li128ELb1ELb1ELb1ELb0EEENS1_36VarlenDynamicPersistentTileSchedulerILi128ELi48ELi128ELi128ELb1ELb1ELb0ELb0ELb1ELb1EEEEEEEEEvNT_6ParamsE)
        /*04ac*/ 	.word	0x00000088


	//----- nvinfo : EIATTR_MIN_STACK_SIZE
	.align		4
.L_210:
        /*04b0*/ 	.byte	0x04, 0x12
        /*04b2*/ 	.short	(.L_212 - .L_211)
	.align		4
.L_211:
        /*04b4*/ 	.word	index@(_ZN7cutlass13device_kernelIN5flash19enable_sm80_to_sm89INS1_16FlashAttnFwdSm80INS1_25CollectiveMainloopFwdSm80ILi4ELi1ELb0EN4cute5tupleIJNS5_1CILi128EEENS7_ILi48EEENS7_ILi96EEEEEELi96ENS_6half_tEfNS_4arch4Sm80ELb0ELb1ELb0ELb0ELb0ELb0ELb1ELb1EEENS1_21CollectiveEpilogueFwdINS6_IJS8_SA_S9_EEENS6_IJNS7_ILi1EEESI_SI_EEESC_SE_Li128ELb0ELb1ELb1ELb0EEENS1_19SingleTileSchedulerILb0ELb1ELb1ELi128EEEEEEEEEvNT_6ParamsE)
        /*04b8*/ 	.word	0x00000000


	//----- nvinfo : EIATTR_MIN_STACK_SIZE
	.align		4
.L_212:
        /*04bc*/ 	.byte	0x04, 0x12
        /*04be*/ 	.short	(.L_214 - .L_213)
	.align		4
.L_213:
        /*04c0*/ 	.word	index@(_ZN7cutlass13device_kernelIN5flash19enable_sm80_to_sm89INS1_16FlashAttnFwdSm80INS1_25CollectiveMainloopFwdSm80ILi4ELi1ELb0EN4cute5tupleIJNS5_1CILi128EEENS7_ILi48EEENS7_ILi96EEEEEELi96ENS_6half_tEfNS_4arch4Sm80ELb0ELb1ELb0ELb1ELb0ELb0ELb1ELb1EEENS1_21CollectiveEpilogueFwdINS6_IJS8_SA_S9_EEENS6_IJNS7_ILi1EEESI_SI_EEESC_SE_Li128ELb1ELb1ELb1ELb0EEENS1_36VarlenDynamicPersistentTileSchedulerILi128ELi48ELi128ELi128ELb1ELb1ELb0ELb1ELb0ELb1EEEEEEEEEvNT_6ParamsE)
        /*04c4*/ 	.word	0x00000068


	//----- nvinfo : EIATTR_MIN_STACK_SIZE
	.align		4
.L_214:
        /*04c8*/ 	.byte	0x04, 0x12
        /*04ca*/ 	.short	(.L_216 - .L_215)
	.align		4
.L_215:
        /*04cc*/ 	.word	index@(_ZN7cutlass13device_kernelIN5flash19enable_sm80_to_sm89INS1_16FlashAttnFwdSm80INS1_25CollectiveMainloopFwdSm80ILi4ELi1ELb0EN4cute5tupleIJNS5_1CILi128EEENS7_ILi48EEENS7_ILi96EEEEEELi96ENS_6half_tEfNS_4arch4Sm80ELb0ELb1ELb0ELb1ELb0ELb1ELb1ELb1EEENS1_21CollectiveEpilogueFwdINS6_IJS8_SA_S9_EEENS6_IJNS7_ILi1EEESI_SI_EEESC_SE_Li128ELb1ELb1ELb1ELb0EEENS1_36VarlenDynamicPersistentTileSchedulerILi128ELi48ELi128ELi128ELb1ELb1ELb0ELb1ELb0ELb1EEEEEEEEEvNT_6ParamsE)
        /*04d0*/ 	.word	0x000000b8


	//----- nvinfo : EIATTR_MIN_STACK_SIZE
	.align		4
.L_216:
        /*04d4*/ 	.byte	0x04, 0x12
        /*04d6*/ 	.short	(.L_218 - .L_217)
	.align		4
.L_217:
        /*04d8*/ 	.word	index@(_ZN7cutlass13device_kernelIN5flash19enable_sm80_to_sm89INS1_16FlashAttnFwdSm80INS1_25CollectiveMainloopFwdSm80ILi4ELi1ELb0EN4cute5tupleIJNS5_1CILi128EEENS7_ILi64EEENS7_ILi96EEEEEELi96ENS_6half_tEfNS_4arch4Sm80ELb1ELb0ELb0ELb0ELb0ELb0ELb1ELb1EEENS1_21CollectiveEpilogueFwdINS6_IJS8_SA_S9_EEENS6_IJNS7_ILi1EEESI_SI_EEESC_SE_Li128ELb0ELb1ELb1ELb0EEENS1_30DynamicPersistentTileSchedulerILi128ELi128ELb1ELb1ELb0EEEEEEEEEvNT_6ParamsE)
        /*04dc*/ 	.word	0x00000078


	//----- nvinfo : EIATTR_MIN_STACK_SIZE
	.align		4
.L_218:
        /*04e0*/ 	.byte	0x04, 0x12
        /*04e2*/ 	.short	(.L_220 - .L_219)
	.align		4
.L_219:
        /*04e4*/ 	.word	index@(_ZN7cutlass13device_kernelIN5flash19enable_sm80_to_sm89INS1_16FlashAttnFwdSm80INS1_25CollectiveMainloopFwdSm80ILi4ELi1ELb0EN4cute5tupleIJNS5_1CILi128EEENS7_ILi48EEENS7_ILi96EEEEEELi96ENS_6half_tEfNS_4arch4Sm80ELb1ELb0ELb0ELb1ELb0ELb0ELb1ELb1EEENS1_21CollectiveEpilogueFwdINS6_IJS8_SA_S9_EEENS6_IJNS7_ILi1EEESI_SI_EEESC_SE_Li128ELb1ELb1ELb1ELb0EEENS1_36VarlenDynamicPersistentTileSchedulerILi128ELi48ELi128ELi128ELb1ELb1ELb0ELb1ELb1ELb1EEEEEEEEEvNT_6ParamsE)
        /*04e8*/ 	.word	0x000000b8


	//----- nvinfo : EIATTR_MIN_STACK_SIZE
	.align		4
.L_220:
        /*04ec*/ 	.byte	0x04, 0x12
        /*04ee*/ 	.short	(.L_222 - .L_221)
	.align		4
.L_221:
        /*04f0*/ 	.word	index@(_ZN7cutlass13device_kernelIN5flash19enable_sm80_to_sm89INS1_16FlashAttnFwdSm80INS1_25CollectiveMainloopFwdSm80ILi4ELi1ELb0EN4cute5tupleIJNS5_1CILi128EEENS7_ILi48EEENS7_ILi96EEEEEELi96ENS_6half_tEfNS_4arch4Sm80ELb1ELb0ELb0ELb1ELb0ELb1ELb1ELb1EEENS1_21CollectiveEpilogueFwdINS6_IJS8_SA_S9_EEENS6_IJNS7_ILi1EEESI_SI_EEESC_SE_Li128ELb1ELb1ELb1ELb0EEENS1_36VarlenDynamicPersistentTileSchedulerILi128ELi48ELi128ELi128ELb1ELb1ELb0ELb1ELb1ELb1EEEEEEEEEvNT_6ParamsE)
        /*04f4*/ 	.word	0x000000b0
.L_222:


//--------------------- .nv.info._ZN7cutlass13device_kernelIN5flash19enable_sm80_to_sm89INS1_16FlashAttnFwdSm80INS1_25CollectiveMainloopFwdSm80ILi4ELi1ELb0EN4cute5tupleIJNS5_1CILi128EEENS7_ILi64EEENS7_ILi96EEEEEELi96ENS_6half_tEfNS_4arch4Sm80ELb0ELb0ELb1ELb0ELb0ELb0ELb1ELb1EEENS1_21CollectiveEpilogueFwdINS6_IJS8_SA_S9_EEENS6_IJNS7_ILi1EEESI_SI_EEESC_SE_Li128ELb0ELb1ELb1ELb0EEENS1_19SingleTileSchedulerILb0ELb1ELb1ELi128EEEEEEEEEvNT_6ParamsE --------------------------
	.section	.nv.info._ZN7cutlass13device_kernelIN5flash19enable_sm80_to_sm89INS1_16FlashAttnFwdSm80INS1_25CollectiveMainloopFwdSm80ILi4ELi1ELb0EN4cute5tupleIJNS5_1CILi128EEENS7_ILi64EEENS7_ILi96EEEEEELi96ENS_6half_tEfNS_4arch4Sm80ELb0ELb0ELb1ELb0ELb0ELb0ELb1ELb1EEENS1_21CollectiveEpilogueFwdINS6_IJS8_SA_S9_EEENS6_IJNS7_ILi1EEESI_SI_EEESC_SE_Li128ELb0ELb1ELb1ELb0EEENS1_19SingleTileSchedulerILb0ELb1ELb1ELi128EEEEEEEEEvNT_6ParamsE,"",@"SHT_CUDA_INFO"
	.sectionflags	@""
	.align	4


	//----- nvinfo : EIATTR_CUDA_API_VERSION
	.align		4
        /*0000*/ 	.byte	0x04, 0x37
        /*0002*/ 	.short	(.L_224 - .L_223)
.L_223:
        /*0004*/ 	.word	0x00000082


	//----- nvinfo : EIATTR_SW2861232_WAR
	.align		4
.L_224:
        /*0008*/ 	.byte	0x01, 0x35
	.zero		2


	//----- nvinfo : EIATTR_PARAM_CBANK
	.align		4
        /*000c*/ 	.byte	0x04, 0x0a
        /*000e*/ 	.short	(.L_226 - .L_225)
	.align		4
.L_225:
        /*0010*/ 	.word	index@(.nv.constant0._ZN7cutlass13device_kernelIN5flash19enable_sm80_to_sm89INS1_16FlashAttnFwdSm80INS1_25CollectiveMainloopFwdSm80ILi4ELi1ELb0EN4cute5tupleIJNS5_1CILi128EEENS7_ILi64EEENS7_ILi96EEEEEELi96ENS_6half_tEfNS_4arch4Sm80ELb0ELb0ELb1ELb0ELb0ELb0ELb1ELb1EEENS1_21CollectiveEpilogueFwdINS6_IJS8_SA_S9_EEENS6_IJNS7_ILi1EEESI_SI_EEESC_SE_Li128ELb0ELb1ELb1ELb0EEENS1_19SingleTileSchedulerILb0ELb1ELb1ELi128EEEEEEEEEvNT_6ParamsE)
        /*0014*/ 	.short	0x0160
        /*0016*/ 	.short	0x0418


	//----- nvinfo : EIATTR_CBANK_PARAM_SIZE
	.align		4
.L_226:
        /*0018*/ 	.byte	0x03, 0x19
        /*001a*/ 	.short	0x0418


	//----- nvinfo : EIATTR_KPARAM_INFO
	.align		4
        /*001c*/ 	.byte	0x04, 0x17
        /*001e*/ 	.short	(.L_228 - .L_227)
.L_227:
        /*0020*/ 	.word	0x00000000
        /*0024*/ 	.short	0x0000
        /*0026*/ 	.short	0x0000
        /*0028*/ 	.byte	0x00, 0xf0, 0x61, 0x10


	//----- nvinfo : EIATTR_MAXREG_COUNT
	.align		4
.L_228:
        /*002c*/ 	.byte	0x03, 0x1b
        /*002e*/ 	.short	0x00ff


	//----- nvinfo : EIATTR_NUM_BARRIERS
	.align		4
        /*0030*/ 	.byte	0x02, 0x4c
        /*0032*/ 	.byte	0x02
	.zero		1


	//----- nvinfo : EIATTR_ANNOTATIONS
	.align		4
        /*0034*/ 	.byte	0x04, 0x55
        /*0036*/ 	.short	(.L_230 - .L_229)


	//   ....[0]....
.L_229:
        /*0038*/ 	.word	0x00000001
        /*003c*/ 	.byte	0x90, 0x00, 0x00, 0x00, 0x01, 0x00, 0x00, 0x00, 0xf0, 0x00, 0x00, 0x00, 0x01, 0x00, 0x00, 0x00
        /* <DEDUP_REMOVED lines=27> */
        /*01fc*/ 	.byte	0x20, 0xb4, 0x00, 0x00


	//----- nvinfo : EIATTR_MERCURY_ISA_VERSION
	.align		4
.L_230:
        /*0200*/ 	.byte	0x03, 0x5f
        /*0202*/ 	.short	0x0000


	//----- nvinfo : EIATTR_COOP_GROUP_MASK_REGIDS
	.align		4
        /*0204*/ 	.byte	0x04, 0x29
        /*0206*/ 	.short	(.L_232 - .L_231)


	//   ....[0]....
.L_231:
        /*0208*/ 	.word	0xffffffff


	//   ....[1]....
        /*020c*/ 	.word	0xffffffff


	//   ....[2]....
        /*0210*/ 	.word	0xffffffff


	//   ....[3]....
        /*0214*/ 	.word	0xffffffff


	//   ....[4]....
        /*0218*/ 	.word	0xffffffff


	//   ....[5]....
        /*021c*/ 	.word	0xffffffff


	//   ....[6]....
        /*0220*/ 	.word	0xffffffff


	//   ....[7]....
        /*0224*/ 	.word	0xffffffff


	//   ....[8]....
        /*0228*/ 	.word	0xffffffff


	//   ....[9]....
        /*022c*/ 	.word	0xffffffff


	//   ....[10]....
        /*0230*/ 	.word	0xffffffff


	//   ....[11]....
        /*0234*/ 	.word	0xffffffff


	//   ....[12]....
        /*0238*/ 	.word	0xffffffff


	//   ....[13]....
        /*023c*/ 	.word	0xffffffff


	//   ....[14]....
        /*0240*/ 	.word	0xffffffff


	//   ....[15]....
        /*0244*/ 	.word	0xffffffff


	//   ....[16]....
        /*0248*/ 	.word	0xffffffff


	//   ....[17]....
        /*024c*/ 	.word	0xffffffff


	//   ....[18]....
        /*0250*/ 	.word	0xffffffff


	//   ....[19]....
        /*0254*/ 	.word	0xffffffff


	//   ....[20]....
        /*0258*/ 	.word	0xffffffff


	//   ....[21]....
        /*025c*/ 	.word	0xffffffff


	//   ....[22]....
        /*0260*/ 	.word	0xffffffff


	//   ....[23]....
        /*0264*/ 	.word	0xffffffff


	//   ....[24]....
        /*0268*/ 	.word	0xffffffff


	//   ....[25]....
        /*026c*/ 	.word	0xffffffff


	//   ....[26]....
        /*0270*/ 	.word	0xffffffff


	//   ....[27]....
        /*0274*/ 	.word	0xffffffff


	//   ....[28]....
        /*0278*/ 	.word	0xffffffff


	//   ....[29]....
        /*027c*/ 	.word	0xffffffff


	//   ....[30]....
        /*0280*/ 	.word	0xffffffff


	//   ....[31]....
        /*0284*/ 	.word	0xffffffff


	//   ....[32]....
        /*0288*/ 	.word	0xffffffff


	//   ....[33]....
        /*028c*/ 	.word	0xffffffff


	//   ....[34]....
        /*0290*/ 	.word	0xffffffff


	//   ....[35]....
        /*0294*/ 	.word	0xffffffff


	//   ....[36]....
        /*0298*/ 	.word	0xffffffff


	//   ....[37]....
        /*029c*/ 	.word	0xffffffff


	//   ....[38]....
        /*02a0*/ 	.word	0xffffffff


	//   ....[39]....
        /*02a4*/ 	.word	0xffffffff


	//   ....[40]....
        /*02a8*/ 	.word	0xffffffff


	//   ....[41]....
        /*02ac*/ 	.word	0xffffffff


	//   ....[42]....
        /*02b0*/ 	.word	0xffffffff


	//   ....[43]....
        /*02b4*/ 	.word	0xffffffff


	//   ....[44]....
        /*02b8*/ 	.word	0xffffffff


	//   ....[45]....
        /*02bc*/ 	.word	0xffffffff


	//   ....[46]....
        /*02c0*/ 	.word	0xffffffff


	//   ....[47]....
        /*02c4*/ 	.word	0xffffffff


	//   ....[48]....
        /*02c8*/ 	.word	0xffffffff


	//----- nvinfo : EIATTR_COOP_GROUP_INSTR_OFFSETS
	.align		4
.L_232:
        /*02cc*/ 	.byte	0x04, 0x28
        /*02ce*/ 	.short	(.L_234 - .L_233)


	//   ....[0]....
.L_233:
        /*02d0*/ 	.word	0x00000060


	//   ....[1]....
        /*02d4*/ 	.word	0x00000da0


	//   ....[2]....
        /*02d8*/ 	.word	0x00000dd0


	//   ....[3]....
        /*02dc*/ 	.word	0x00001100


	//   ....[4]....
        /*02e0*/ 	.word	0x00001130


	//   ....[5]....
        /*02e4*/ 	.word	0x00001270


	//   ....[6]....
        /*02e8*/ 	.word	0x000012a0


	//   ....[7]....
        /*02ec*/ 	.word	0x000013d0


	//   ....[8]....
        /*02f0*/ 	.word	0x00001410


	//   ....[9]....
        /*02f4*/ 	.word	0x00003400


	//   ....[10]....
        /*02f8*/ 	.word	0x00003580


	//   ....[11]....
        /*02fc*/ 	.word	0x00003600


	//   ....[12]....
        /*0300*/ 	.word	0x00003770


	//   ....[13]....
        /*0304*/ 	.word	0x000037b0


	//   ....[14]....
        /*0308*/ 	.word	0x00003870


	//   ....[15]....
        /*030c*/ 	.word	0x000038a0


	//   ....[16]....
        /*0310*/ 	.word	0x00003ac0


	//   ....[17]....
        /*0314*/ 	.word	0x000068b0


	//   ....[18]....
        /*0318*/ 	.word	0x000068e0


	//   ....[19]....
        /*031c*/ 	.word	0x00006940


	//   ....[20]....
        /*0320*/ 	.word	0x00006980


	//   ....[21]....
        /*0324*/ 	.word	0x000069b0


	//   ....[22]....
        /*0328*/ 	.word	0x00006ac0


	//   ....[23]....
        /*032c*/ 	.word	0x00006eb0


	//   ....[24]....
        /*0330*/ 	.word	0x00006fe0


	//   ....[25]....
        /*0334*/ 	.word	0x00009060


	//   ....[26]....
        /*0338*/ 	.word	0x00009070


	//   ....[27]....
        /*033c*/ 	.word	0x00009080


	//   ....[28]....
        /*0340*/ 	.word	0x00009090


	//   ....[29]....
        /*0344*/ 	.word	0x000090c0


	//   ....[30]....
        /*0348*/ 	.word	0x000090e0


	//   ....[31]....
        /*034c*/ 	.word	0x00009100


	//   ....[32]....
        /*0350*/ 	.word	0x00009110


	//   ....[33]....
        /*0354*/ 	.word	0x00009ef0


	//   ....[34]....
        /*0358*/ 	.word	0x00009f40


	//   ....[35]....
        /*035c*/ 	.word	0x00009f70


	//   ....[36]....
        /*0360*/ 	.word	0x00009fa0


	//   ....[37]....
        /*0364*/ 	.word	0x00009fd0


	//   ....[38]....
        /*0368*/ 	.word	0x0000a000


	//   ....[39]....
        /*036c*/ 	.word	0x0000a030


	//   ....[40]....
        /*0370*/ 	.word	0x0000a050


	//   ....[41]....
        /*0374*/ 	.word	0x0000a070


	//   ....[42]....
        /*0378*/ 	.word	0x0000a080


	//   ....[43]....
        /*037c*/ 	.word	0x0000a5b0


	//   ....[44]....
        /*0380*/ 	.word	0x0000a5d0


	//   ....[45]....
        /*0384*/ 	.word	0x0000aa50


	//   ....[46]....
        /*0388*/ 	.word	0x0000aa70


	//   ....[47]....
        /*038c*/ 	.word	0x0000aef0


	//   ....[48]....
        /*0390*/ 	.word	0x0000af00


	//----- nvinfo : EIATTR_EXIT_INSTR_OFFSETS
	.align		4
.L_234:
        /*0394*/ 	.byte	0x04, 0x1c
        /*0396*/ 	.short	(.L_236 - .L_235)


	//   ....[0]....
.L_235:
        /*0398*/ 	.word	0x000001b0


	//   ....[1]....
        /*039c*/ 	.word	0x0000af10


	//   ....[2]....
        /*03a0*/ 	.word	0x0000b330


	//   ....[3]....
        /*03a4*/ 	.word	0x0000b380


	//   ....[4]....
        /*03a8*/ 	.word	0x0000b3b0


	//   ....[5]....
        /*03ac*/ 	.word	0x0000b410


	//   ....[6]....
        /*03b0*/ 	.word	0x0000b670


	//----- nvinfo : EIATTR_CTAIDZ_USED
	.align		4
.L_236:
        /*03b4*/ 	.byte	0x01, 0x04
	.zero		2


	//----- nvinfo : EIATTR_MAX_THREADS
	.align		4
        /*03b8*/ 	.byte	0x04, 0x05
        /*03ba*/ 	.short	(.L_238 - .L_237)
.L_237:
        /*03bc*/ 	.word	0x00000080
        /*03c0*/ 	.word	0x00000001
        /*03c4*/ 	.word	0x00000001


	//----- nvinfo : EIATTR_CRS_STACK_SIZE
	.align		4
.L_238:
        /*03c8*/ 	.byte	0x04, 0x1e
        /*03ca*/ 	.short	(.L_240 - .L_239)
.L_239:
        /*03cc*/ 	.word	0x00000000
.L_240:


//--------------------- .nv.info._ZN7cutlass13device_kernelIN5flash19enable_sm80_to_sm89INS1_16FlashAttnFwdSm80INS1_25CollectiveMainloopFwdSm80ILi4ELi1ELb0EN4cute5tupleIJNS5_1CILi128EEENS7_ILi48EEENS7_ILi96EEEEEELi96ENS_6half_tEfNS_4arch4Sm80ELb0ELb0ELb1ELb1ELb0ELb0ELb1ELb1EEENS1_21CollectiveEpilogueFwdINS6_IJS8_SA_S9_EEENS6_IJNS7_ILi1EEESI_SI_EEESC_SE_Li128ELb1ELb1ELb1ELb0EEENS1_36VarlenDynamicPersistentTileSchedulerILi128ELi48ELi128ELi128ELb1ELb1ELb0ELb0ELb1ELb1EEEEEEEEEvNT_6ParamsE --------------------------
	.section	.nv.info._ZN7cutlass13device_kernelIN5flash19enable_sm80_to_sm89INS1_16FlashAttnFwdSm80INS1_25CollectiveMainloopFwdSm80ILi4ELi1ELb0EN4cute5tupleIJNS5_1CILi128EEENS7_ILi48EEENS7_ILi96EEEEEELi96ENS_6half_tEfNS_4arch4Sm80ELb0ELb0ELb1ELb1ELb0ELb0ELb1ELb1EEENS1_21CollectiveEpilogueFwdINS6_IJS8_SA_S9_EEENS6_IJNS7_ILi1EEESI_SI_EEESC_SE_Li128ELb1ELb1ELb1ELb0EEENS1_36VarlenDynamicPersistentTileSchedulerILi128ELi48ELi128ELi128ELb1ELb1ELb0ELb0ELb1ELb1EEEEEEEEEvNT_6ParamsE,"",@"SHT_CUDA_INFO"
	.sectionflags	@""
	.align	4


	//----- nvinfo : EIATTR_CUDA_API_VERSION
	.align		4
        /*0000*/ 	.byte	0x04, 0x37
        /*0002*/ 	.short	(.L_242 - .L_241)
.L_241:
        /*0004*/ 	.word	0x00000082


	//----- nvinfo : EIATTR_SW2861232_WAR
	.align		4
.L_242:
        /*0008*/ 	.byte	0x01, 0x35
	.zero		2


	//----- nvinfo : EIATTR_PARAM_CBANK
	.align		4
        /*000c*/ 	.byte	0x04, 0x0a
        /*000e*/ 	.short	(.L_244 - .L_243)
	.align		4
.L_243:
        /*0010*/ 	.word	index@(.nv.constant0._ZN7cutlass13device_kernelIN5flash19enable_sm80_to_sm89INS1_16FlashAttnFwdSm80INS1_25CollectiveMainloopFwdSm80ILi4ELi1ELb0EN4cute5tupleIJNS5_1CILi128EEENS7_ILi48EEENS7_ILi96EEEEEELi96ENS_6half_tEfNS_4arch4Sm80ELb0ELb0ELb1ELb1ELb0ELb0ELb1ELb1EEENS1_21CollectiveEpilogueFwdINS6_IJS8_SA_S9_EEENS6_IJNS7_ILi1EEESI_SI_EEESC_SE_Li128ELb1ELb1ELb1ELb0EEENS1_36VarlenDynamicPersistentTileSchedulerILi128ELi48ELi128ELi128ELb1ELb1ELb0ELb0ELb1ELb1EEEEEEEEEvNT_6ParamsE)
        /*0014*/ 	.short	0x0160
        /*0016*/ 	.short	0x0438


	//----- nvinfo : EIATTR_CBANK_PARAM_SIZE
	.align		4
.L_244:
        /*0018*/ 	.byte	0x03, 0x19
        /*001a*/ 	.short	0x0438


	//----- nvinfo : EIATTR_KPARAM_INFO
	.align		4
        /*001c*/ 	.byte	0x04, 0x17
        /*001e*/ 	.short	(.L_246 - .L_245)
.L_245:
        /*0020*/ 	.word	0x00000000
        /*0024*/ 	.short	0x0000
        /*0026*/ 	.short	0x0000
        /*0028*/ 	.byte	0x00, 0xf0, 0xe1, 0x10


	//----- nvinfo : EIATTR_MAXREG_COUNT
	.align		4
.L_246:
        /*002c*/ 	.byte	0x03, 0x1b
        /*002e*/ 	.short	0x00ff


	//----- nvinfo : EIATTR_NUM_BARRIERS
	.align		4
        /*0030*/ 	.byte	0x02, 0x4c
        /*0032*/ 	.byte	0x06
	.zero		1


	//----- nvinfo : EIATTR_ANNOTATIONS
	.align		4
        /*0034*/ 	.byte	0x04, 0x55
        /*0036*/ 	.short	(.L_248 - .L_247)


	//   ....[0]....
.L_247:
        /* <DEDUP_REMOVED lines=125> */


	//----- nvinfo : EIATTR_MERCURY_ISA_VERSION
	.align		4
.L_248:
        /*07f0*/ 	.byte	0x03, 0x5f
        /*07f2*/ 	.short	0x0000


	//----- nvinfo : EIATTR_INT_WARP_WIDE_INSTR_OFFSETS
	.align		4
        /*07f4*/ 	.byte	0x04, 0x31
        /*07f6*/ 	.short	(.L_250 - .L_249)


	//   ....[0]....
.L_249:
        /*07f8*/ 	.word	0x000092d0


	//   ....[1]....
        /*07fc*/ 	.word	0x00009350


	//----- nvinfo : EIATTR_COOP_GROUP_MASK_REGIDS
	.align		4
.L_250:
        /*0800*/ 	.byte	0x04, 0x29
        /*0802*/ 	.short	(.L_252 - .L_251)


	//   ....[0]....
.L_251:
        /*0804*/ 	.word	0xffffffff


	//   ....[1]....
        /*0808*/ 	.word	0xffffffff


	//   ....[2]....
        /*080c*/ 	.word	0xffffffff


	//   ....[3]....
        /*0810*/ 	.word	0xffffffff


	//   ....[4]....
        /*0814*/ 	.word	0xffffffff


	//   ....[5]....
        /*0818*/ 	.word	0xffffffff


	//   ....[6]....
        /*081c*/ 	.word	0xffffffff


	//   ....[7]....
        /*0820*/ 	.word	0xffffffff


	//   ....[8]....
        /*0824*/ 	.word	0xffffffff


	//   ....[9]....
        /*0828*/ 	.word	0xffffffff


	//   ....[10]....
        /*082c*/ 	.word	0xffffffff


	//   ....[11]....
        /*0830*/ 	.word	0xffffffff


	//   ....[12]....
        /*0834*/ 	.word	0xffffffff


	//   ....[13]....
        /*0838*/ 	.word	0xffffffff


	//   ....[14]....
        /*083c*/ 	.word	0xffffffff


	//   ....[15]....
        /*0840*/ 	.word	0xffffffff


	//   ....[16]....
        /*0844*/ 	.word	0xffffffff


	//   ....[17]....
        /*0848*/ 	.word	0xffffffff


	//   ....[18]....
        /*084c*/ 	.word	0xffffffff


	//   ....[19]....
        /*0850*/ 	.word	0xffffffff


	//   ....[20]....
        /*0854*/ 	.word	0xffffffff


	//   ....[21]....
        /*0858*/ 	.word	0xffffffff


	//   ....[22]....
        /*085c*/ 	.word	0xffffffff


	//   ....[23]....
        /*0860*/ 	.word	0xffffffff


	//   ....[24]....
        /*0864*/ 	.word	0xffffffff


	//   ....[25]....
        /*0868*/ 	.word	0xffffffff


	//   ....[26]....
        /*086c*/ 	.word	0xffffffff


	//   ....[27]....
        /*0870*/ 	.word	0xffffffff


	//   ....[28]....
        /*0874*/ 	.word	0xffffffff


	//   ....[29]....
        /*0878*/ 	.word	0xffffffff


	//   ....[30]....
        /*087c*/ 	.word	0xffffffff


	//   ....[31]....
        /*0880*/ 	.word	0xffffffff


	//   ....[32]....
        /*0884*/ 	.word	0xffffffff


	//   ....[33]....
        /*0888*/ 	.word	0xffffffff


	//   ....[34]....
        /*088c*/ 	.word	0xffffffff


	//   ....[35]....
        /*0890*/ 	.word	0xffffffff


	//   ....[36]....
        /*0894*/ 	.word	0xffffffff


	//   ....[37]....
        /*0898*/ 	.word	0xffffffff


	//   ....[38]....
        /*089c*/ 	.word	0xffffffff


	//   ....[39]....
        /*08a0*/ 	.word	0xffffffff


	//   ....[40]....
        /*08a4*/ 	.word	0xffffffff


	//   ....[41]....
        /*08a8*/ 	.word	0xffffffff


	//   ....[42]....
        /*08ac*/ 	.word	0xffffffff


	//   ....[43]....
        /*08b0*/ 	.word	0xffffffff


	//   ....[44]....
        /*08b4*/ 	.word	0xffffffff


	//   ....[45]....
        /*08b8*/ 	.word	0xffffffff


	//   ....[46]....
        /*08bc*/ 	.word	0xffffffff


	//   ....[47]....
        /*08c0*/ 	.word	0xffffffff


	//   ....[48]....
        /*08c4*/ 	.word	0xffffffff


	//   ....[49]....
        /*08c8*/ 	.word	0xffffffff


	//   ....[50]....
        /*08cc*/ 	.word	0xffffffff


	//   ....[51]....
        /*08d0*/ 	.word	0xffffffff


	//   ....[52]....
        /*08d4*/ 	.word	0xffffffff


	//   ....[53]....
        /*08d8*/ 	.word	0xffffffff


	//   ....[54]....
        /*08dc*/ 	.word	0xffffffff


	//   ....[55]....
        /*08e0*/ 	.word	0xffffffff


	//   ....[56]....
        /*08e4*/ 	.word	0xffffffff


	//   ....[57]....
        /*08e8*/ 	.word	0xffffffff


	//   ....[58]....
        /*08ec*/ 	.word	0xffffffff


	//   ....[59]....
        /*08f0*/ 	.word	0xffffffff


	//   ....[60]....
        /*08f4*/ 	.word	0xffffffff


	//   ....[61]....
        /*08f8*/ 	.word	0xffffffff


	//   ....[62]....
        /*08fc*/ 	.word	0xffffffff


	//   ....[63]....
        /*0900*/ 	.word	0xffffffff


	//   ....[64]....
        /*0904*/ 	.word	0xffffffff


	//   ....[65]....
        /*0908*/ 	.word	0xffffffff


	//   ....[66]....
        /*090c*/ 	.word	0xffffffff


	//   ....[67]....
        /*0910*/ 	.word	0xffffffff


	//   ....[68]....
        /*0914*/ 	.word	0xffffffff


	//   ....[69]....
        /*0918*/ 	.word	0xffffffff


	//   ....[70]....
        /*091c*/ 	.word	0xffffffff


	//   ....[71]....
        /*0920*/ 	.word	0xffffffff


	//   ....[72]....
        /*0924*/ 	.word	0xffffffff


	//   ....[73]....
        /*0928*/ 	.word	0xffffffff


	//   ....[74]....
        /*092c*/ 	.word	0xffffffff


	//   ....[75]....
        /*0930*/ 	.word	0xffffffff


	//   ....[76]....
        /*0934*/ 	.word	0xffffffff


	//   ....[77]....
        /*0938*/ 	.word	0xffffffff


	//   ....[78]....
        /*093c*/ 	.word	0xffffffff


	//   ....[79]....
        /*0940*/ 	.word	0xffffffff


	//   ....[80]....
        /*0944*/ 	.word	0xffffffff


	//   ....[81]....
        /*0948*/ 	.word	0xffffffff


	//   ....[82]....
        /*094c*/ 	.word	0xffffffff


	//   ....[83]....
        /*0950*/ 	.word	0xffffffff


	//   ....[84]....
        /*0954*/ 	.word	0xffffffff


	//   ....[85]....
        /*0958*/ 	.word	0xffffffff


	//   ....[86]....
        /*095c*/ 	.word	0xffffffff


	//   ....[87]....
        /*0960*/ 	.word	0xffffffff


	//   ....[88]....
        /*0964*/ 	.word	0xffffffff


	//   ....[89]....
        /*0968*/ 	.word	0xffffffff


	//   ....[90]....
        /*096c*/ 	.word	0xffffffff


	//   ....[91]....
        /*0970*/ 	.word	0xffffffff


	//   ....[92]....
        /*0974*/ 	.word	0xffffffff


	//   ....[93]....
        /*0978*/ 	.word	0xffffffff


	//   ....[94]....
        /*097c*/ 	.word	0xffffffff


	//   ....[95]....
        /*0980*/ 	.word	0xffffffff


	//   ....[96]....
        /*0984*/ 	.word	0xffffffff


	//   ....[97]....
        /*0988*/ 	.word	0xffffffff


	//   ....[98]....
        /*098c*/ 	.word	0xffffffff


	//   ....[99]....
        /*0990*/ 	.word	0xffffffff


	//   ....[100]....
        /*0994*/ 	.word	0xffffffff


	//   ....[101]....
        /*0998*/ 	.word	0xffffffff


	//   ....[102]....
        /*099c*/ 	.word	0xffffffff


	//   ....[103]....
        /*09a0*/ 	.word	0xffffffff


	//   ....[104]....
        /*09a4*/ 	.word	0xffffffff


	//   ....[105]....
        /*09a8*/ 	.word	0xffffffff


	//   ....[106]....
        /*09ac*/ 	.word	0xffffffff


	//   ....[107]....
        /*09b0*/ 	.word	0xffffffff


	//   ....[108]....
        /*09b4*/ 	.word	0xffffffff


	//   ....[109]....
        /*09b8*/ 	.word	0xffffffff


	//   ....[110]....
        /*09bc*/ 	.word	0xffffffff


	//   ....[111]....
        /*09c0*/ 	.word	0xffffffff


	//   ....[112]....
        /*09c4*/ 	.word	0xffffffff


	//   ....[113]....
        /*09c8*/ 	.word	0xffffffff


	//   ....[114]....
        /*09cc*/ 	.word	0xffffffff


	//   ....[115]....
        /*09d0*/ 	.word	0xffffffff


	//   ....[116]....
        /*09d4*/ 	.word	0xffffffff


	//   ....[117]....
        /*09d8*/ 	.word	0xffffffff


	//   ....[118]....
        /*09dc*/ 	.word	0xffffffff


	//   ....[119]....
        /*09e0*/ 	.word	0xffffffff


	//   ....[120]....
        /*09e4*/ 	.word	0xffffffff


	//   ....[121]....
        /*09e8*/ 	.word	0xffffffff


	//   ....[122]....
        /*09ec*/ 	.word	0xffffffff


	//   ....[123]....
        /*09f0*/ 	.word	0xffffffff


	//   ....[124]....
        /*09f4*/ 	.word	0xffffffff


	//   ....[125]....
        /*09f8*/ 	.word	0xffffffff


	//   ....[126]....
        /*09fc*/ 	.word	0xffffffff


	//   ....[127]....
        /*0a00*/ 	.word	0xffffffff


	//   ....[128]....
        /*0a04*/ 	.word	0xffffffff


	//   ....[129]....
        /*0a08*/ 	.word	0xffffffff


	//   ....[130]....
        /*0a0c*/ 	.word	0xffffffff


	//   ....[131]....
        /*0a10*/ 	.word	0xffffffff


	//   ....[132]....
        /*0a14*/ 	.word	0xffffffff


	//   ....[133]....
        /*0a18*/ 	.word	0xffffffff


	//   ....[134]....
        /*0a1c*/ 	.word	0xffffffff


	//   ....[135]....
        /*0a20*/ 	.word	0xffffffff


	//   ....[136]....
        /*0a24*/ 	.word	0xffffffff


	//   ....[137]....
        /*0a28*/ 	.word	0xffffffff


	//   ....[138]....
        /*0a2c*/ 	.word	0xffffffff


	//   ....[139]....
        /*0a30*/ 	.word	0xffffffff


	//   ....[140]....
        /*0a34*/ 	.word	0xffffffff


	//   ....[141]....
        /*0a38*/ 	.word	0xffffffff


	//   ....[142]....
        /*0a3c*/ 	.word	0xffffffff


	//   ....[143]....
        /*0a40*/ 	.word	0xffffffff


	//   ....[144]....
        /*0a44*/ 	.word	0xffffffff


	//   ....[145]....
        /*0a48*/ 	.word	0xffffffff


	//   ....[146]....
        /*0a4c*/ 	.word	0xffffffff


	//   ....[147]....
        /*0a50*/ 	.word	0xffffffff


	//   ....[148]....
        /*0a54*/ 	.word	0xffffffff


	//   ....[149]....
        /*0a58*/ 	.word	0xffffffff


	//   ....[150]....
        /*0a5c*/ 	.word	0xffffffff


	//   ....[151]....
        /*0a60*/ 	.word	0xffffffff


	//   ....[152]....
        /*0a64*/ 	.word	0xffffffff


	//   ....[153]....
        /*0a68*/ 	.word	0xffffffff


	//   ....[154]....
        /*0a6c*/ 	.word	0xffffffff


	//   ....[155]....
        /*0a70*/ 	.word	0xffffffff


	//   ....[156]....
        /*0a74*/ 	.word	0xffffffff


	//   ....[157]....
        /*0a78*/ 	.word	0xffffffff


	//   ....[158]....
        /*0a7c*/ 	.word	0xffffffff


	//   ....[159]....
        /*0a80*/ 	.word	0xffffffff


	//   ....[160]....
        /*0a84*/ 	.word	0xffffffff


	//   ....[161]....
        /*0a88*/ 	.word	0xffffffff


	//   ....[162]....
        /*0a8c*/ 	.word	0xffffffff


	//   ....[163]....
        /*0a90*/ 	.word	0xffffffff


	//   ....[164]....
        /*0a94*/ 	.word	0xffffffff


	//   ....[165]....
        /*0a98*/ 	.word	0xffffffff


	//   ....[166]....
        /*0a9c*/ 	.word	0xffffffff


	//----- nvinfo : EIATTR_COOP_GROUP_INSTR_OFFSETS
	.align		4
.L_252:
        /*0aa0*/ 	.byte	0x04, 0x28
        /*0aa2*/ 	.short	(.L_254 - .L_253)


	//   ....[0]....
.L_253:
        /*0aa4*/ 	.word	0x00000050


	//   ....[1]....
        /*0aa8*/ 	.word	0x00000200


	//   ....[2]....
        /*0aac*/ 	.word	0x00000230


	//   ....[3]....
        /*0ab0*/ 	.word	0x00000260


	//   ....[4]....
        /*0ab4*/ 	.word	0x00000290


	//   ....[5]....
        /*0ab8*/ 	.word	0x000002c0


	//   ....[6]....
        /*0abc*/ 	.word	0x000002f0


	//   ....[7]....
        /*0ac0*/ 	.word	0x00000460


	//   ....[8]....
        /*0ac4*/ 	.word	0x000004a0


	//   ....[9]....
        /*0ac8*/ 	.word	0x000004d0


	//   ....[10]....
        /*0acc*/ 	.word	0x00000500


	//   ....[11]....
        /*0ad0*/ 	.word	0x00000530


	//   ....[12]....
        /*0ad4*/ 	.word	0x00000560


	//   ....[13]....
        /*0ad8*/ 	.word	0x000005f0


	//   ....[14]....
        /*0adc*/ 	.word	0x00000620


	//   ....[15]....
        /*0ae0*/ 	.word	0x00000630


	//   ....[16]....
        /*0ae4*/ 	.word	0x000006a0


	//   ....[17]....
        /*0ae8*/ 	.word	0x000027f0


	//   ....[18]....
        /*0aec*/ 	.word	0x00002810


	//   ....[19]....
        /*0af0*/ 	.word	0x00002990


	//   ....[20]....
        /*0af4*/ 	.word	0x000029a0


	//   ....[21]....
        /*0af8*/ 	.word	0x00002b20


	//   ....[22]....
        /*0afc*/ 	.word	0x00002b40


	//   ....[23]....
        /*0b00*/ 	.word	0x00002cc0


	//   ....[24]....
        /*0b04*/ 	.word	0x00002cd0


	//   ....[25]....
        /*0b08*/ 	.word	0x000045d0


	//   ....[26]....
        /*0b0c*/ 	.word	0x000046f0


	//   ....[27]....
        /*0b10*/ 	.word	0x000048a0


	//   ....[28]....
        /*0b14*/ 	.word	0x000048c0


	//   ....[29]....
        /*0b18*/ 	.word	0x00004b70


	//   ....[30]....
        /*0b1c*/ 	.word	0x00004be0


	//   ....[31]....
        /*0b20*/ 	.word	0x00004e10


	//   ....[32]....
        /*0b24*/ 	.word	0x00004ee0


	//   ....[33]....
        /*0b28*/ 	.word	0x00006f70


	//   ....[34]....
        /*0b2c*/ 	.word	0x00006fb0


	//   ....[35]....
        /*0b30*/ 	.word	0x00007050


	//   ....[36]....
        /*0b34*/ 	.word	0x000070a0


	//   ....[37]....
        /*0b38*/ 	.word	0x000070e0


	//   ....[38]....
        /*0b3c*/ 	.word	0x000071e0


	//   ....[39]....
        /*0b40*/ 	.word	0x00007220


	//   ....[40]....
        /*0b44*/ 	.word	0x000076a0


	//   ....[41]....
        /*0b48*/ 	.word	0x00008920


	//   ....[42]....
        /*0b4c*/ 	.word	0x00008930


	//   ....[43]....
        /*0b50*/ 	.word	0x00008940


	//   ....[44]....
        /*0b54*/ 	.word	0x00008950


	//   ....[45]....
        /*0b58*/ 	.word	0x00008980


	//   ....[46]....
        /*0b5c*/ 	.word	0x000089a0


	//   ....[47]....
        /*0b60*/ 	.word	0x000089c0


	//   ....[48]....
        /*0b64*/ 	.word	0x000089d0


	//   ....[49]....
        /*0b68*/ 	.word	0x00009f70


	//   ....[50]....
        /*0b6c*/ 	.word	0x00009f80


	//   ....[51]....
        /*0b70*/ 	.word	0x00009f90


	//   ....[52]....
        /*0b74*/ 	.word	0x00009fa0


	//   ....[53]....
        /*0b78*/ 	.word	0x00009fb0


	//   ....[54]....
        /*0b7c*/ 	.word	0x00009fc0


	//   ....[55]....
        /*0b80*/ 	.word	0x00009ff0


	//   ....[56]....
        /*0b84*/ 	.word	0x0000a060


	//   ....[57]....
        /*0b88*/ 	.word	0x0000a4e0


	//   ....[58]....
        /*0b8c*/ 	.word	0x0000a500


	//   ....[59]....
        /*0b90*/ 	.word	0x0000a650


	//   ....[60]....
        /*0b94*/ 	.word	0x0000a660


	//   ....[61]....
        /*0b98*/ 	.word	0x0000a7c0


	//   ....[62]....
        /*0b9c*/ 	.word	0x0000a7e0


	//   ....[63]....
        /*0ba0*/ 	.word	0x0000a940


	//   ....[64]....
        /*0ba4*/ 	.word	0x0000a950


	//   ....[65]....
        /*0ba8*/ 	.word	0x0000acc0


	//   ....[66]....
        /*0bac*/ 	.word	0x0000ace0


	//   ....[67]....
        /*0bb0*/ 	.word	0x0000b1b0


	//   ....[68]....
        /*0bb4*/ 	.word	0x0000b1c0


	//   ....[69]....
        /*0bb8*/ 	.word	0x0000b690


	//   ....[70]....
        /*0bbc*/ 	.word	0x0000b6b0


	//   ....[71]....
        /*0bc0*/ 	.word	0x0000bba0


	//   ....[72]....
        /*0bc4*/ 	.word	0x0000bbb0


	//   ....[73]....
        /*0bc8*/ 	.word	0x0000c8b0


	//   ....[74]....
        /*0bcc*/ 	.word	0x0000c8d0


	//   ....[75]....
        /*0bd0*/ 	.word	0x0000ca30


	//   ....[76]....
        /*0bd4*/ 	.word	0x0000ca40


	//   ....[77]....
        /*0bd8*/ 	.word	0x0000cba0


	//   ....[78]....
        /*0bdc*/ 	.word	0x0000cbc0


	//   ....[79]....
        /*0be0*/ 	.word	0x0000cd20


	//   ....[80]....
        /*0be4*/ 	.word	0x0000cd30


	//   ....[81]....
        /*0be8*/ 	.word	0x0000cf50


	//   ....[82]....
        /*0bec*/ 	.word	0x0000cf70


	//   ....[83]....
        /*0bf0*/ 	.word	0x0000d0a0


	//   ....[84]....
        /*0bf4*/ 	.word	0x0000d0e0


	//   ....[85]....
        /*0bf8*/ 	.word	0x0000d110


	//   ....[86]....
        /*0bfc*/ 	.word	0x0000d140


	//   ....[87]....
        /*0c00*/ 	.word	0x0000d170


	//   ....[88]....
        /*0c04*/ 	.word	0x0000d1a0


	//   ....[89]....
        /*0c08*/ 	.word	0x0000d300


	//   ....[90]....
        /*0c0c*/ 	.word	0x0000d340


	//   ....[91]....
        /*0c10*/ 	.word	0x0000d370


	//   ....[92]....
        /*0c14*/ 	.word	0x0000d3a0


	//   ....[93]....
        /*0c18*/ 	.word	0x0000d3d0


	//   ....[94]....
        /*0c1c*/ 	.word	0x0000d400


	//   ....[95]....
        /*0c20*/ 	.word	0x0000d490


	//   ....[96]....
        /*0c24*/ 	.word	0x0000d4c0


	//   ....[97]....
        /*0c28*/ 	.word	0x0000d4d0


	//   ....[98]....
        /*0c2c*/ 	.word	0x0000d530


	//   ....[99]....
        /*0c30*/ 	.word	0x0000db10


	//   ....[100]....
        /*0c34*/ 	.word	0x0000db70


	//   ....[101]....
        /*0c38*/ 	.word	0x0000dbc0


	//   ....[102]....
        /*0c3c*/ 	.word	0x0000dc10


	//   ....[103]....
        /*0c40*/ 	.word	0x0000dc60


	//   ....[104]....
        /*0c44*/ 	.word	0x0000dcd0


	//   ....[105]....
        /*0c48*/ 	.word	0x0000dd10


	//   ....[106]....
        /*0c4c*/ 	.word	0x0000dd80


	//   ....[107]....
        /*0c50*/ 	.word	0x0000ddf0


	//   ....[108]....
        /*0c54*/ 	.word	0x0000de50


	//   ....[109]....
        /*0c58*/ 	.word	0x0000dec0


	//   ....[110]....
        /*0c5c*/ 	.word	0x0000df30


	//   ....[111]....
        /*0c60*/ 	.word	0x0000df90


	//   ....[112]....
        /*0c64*/ 	.word	0x0000dff0


	//   ....[113]....
        /*0c68*/ 	.word	0x0000e050


	//   ....[114]....
        /*0c6c*/ 	.word	0x0000e0c0


	//   ....[115]....
        /*0c70*/ 	.word	0x0000e120


	//   ....[116]....
        /*0c74*/ 	.word	0x0000e180


	//   ....[117]....
        /*0c78*/ 	.word	0x0000e1f0


	//   ....[118]....
        /*0c7c*/ 	.word	0x0000e230


	//   ....[119]....
        /*0c80*/ 	.word	0x0000e280


	//   ....[120]....
        /*0c84*/ 	.word	0x0000e2d0


	//   ....[121]....
        /*0c88*/ 	.word	0x0000e320


	//   ....[122]....
        /*0c8c*/ 	.word	0x0000e370


	//   ....[123]....
        /*0c90*/ 	.word	0x0000e3c0


	//   ....[124]....
        /*0c94*/ 	.word	0x0000e410


	//   ....[125]....
        /*0c98*/ 	.word	0x0000e470


	//   ....[126]....
        /*0c9c*/ 	.word	0x0000e4e0


	//   ....[127]....
        /*0ca0*/ 	.word	0x0000e540


	//   ....[128]....
        /*0ca4*/ 	.word	0x0000e5a0


	//   ....[129]....
        /*0ca8*/ 	.word	0x0000e600


	//   ....[130]....
        /*0cac*/ 	.word	0x0000e670


	//   ....[131]....
        /*0cb0*/ 	.word	0x0000e6d0


	//   ....[132]....
        /*0cb4*/ 	.word	0x0000e730


	//   ....[133]....
        /*0cb8*/ 	.word	0x0000e790


	//   ....[134]....
        /*0cbc*/ 	.word	0x0000e800


	//   ....[135]....
        /*0cc0*/ 	.word	0x0000e860


	//   ....[136]....
        /*0cc4*/ 	.word	0x0000e8c0


	//   ....[137]....
        /*0cc8*/ 	.word	0x0000e920


	//   ....[138]....
        /*0ccc*/ 	.word	0x0000e990


	//   ....[139]....
        /*0cd0*/ 	.word	0x0000e9f0


	//   ....[140]....
        /*0cd4*/ 	.word	0x0000ea50


	//   ....[141]....
        /*0cd8*/ 	.word	0x0000eab0


	//   ....[142]....
        /*0cdc*/ 	.word	0x0000eb20


	//   ....[143]....
        /*0ce0*/ 	.word	0x0000eb80


	//   ....[144]....
        /*0ce4*/ 	.word	0x0000ebe0


	//   ....[145]....
        /*0ce8*/ 	.word	0x0000ec40


	//   ....[146]....
        /*0cec*/ 	.word	0x0000ecb0


	//   ....[147]....
        /*0cf0*/ 	.word	0x0000ed10


	//   ....[148]....
        /*0cf4*/ 	.word	0x0000ed70


	//   ....[149]....
        /*0cf8*/ 	.word	0x0000edd0


	//   ....[150]....
        /*0cfc*/ 	.word	0x0000ee40


	//   ....[151]....
        /*0d00*/ 	.word	0x0000ee90


	//   ....[152]....
        /*0d04*/ 	.word	0x0000eed0


	//   ....[153]....
        /*0d08*/ 	.word	0x0000ef20


	//   ....[154]....
        /*0d0c*/ 	.word	0x0000ef70


	//   ....[155]....
        /*0d10*/ 	.word	0x0000efc0


	//   ....[156]....
        /*0d14*/ 	.word	0x0000f030


	//   ....[157]....
        /*0d18*/ 	.word	0x0000f070


	//   ....[158]....
        /*0d1c*/ 	.word	0x0000f0c0


	//   ....[159]....
        /*0d20*/ 	.word	0x0000f110


	//   ....[160]....
        /*0d24*/ 	.word	0x0000f160


	//   ....[161]....
        /*0d28*/ 	.word	0x0000f1b0


	//   ....[162]....
        /*0d2c*/ 	.word	0x0000f220


	//   ....[163]....
        /*0d30*/ 	.word	0x0000f260


	//   ....[164]....
        /*0d34*/ 	.word	0x0000f2d0


	//   ....[165]....
        /*0d38*/ 	.word	0x0000f330


	//   ....[166]....
        /*0d3c*/ 	.word	0x0000f390


	//----- nvinfo : EIATTR_EXIT_INSTR_OFFSETS
	.align		4
.L_254:
        /*0d40*/ 	.byte	0x04, 0x1c
        /*0d42*/ 	.short	(.L_256 - .L_255)


	//   ....[0]....
.L_255:
        /*0d44*/ 	.word	0x00000c10


	//   ....[1]....
        /*0d48*/ 	.word	0x0000dad0


	//----- nvinfo : EIATTR_MAX_THREADS
	.align		4
.L_256:
        /*0d4c*/ 	.byte	0x04, 0x05
        /*0d4e*/ 	.short	(.L_258 - .L_257)
.L_257:
        /*0d50*/ 	.word	0x00000080
        /*0d54*/ 	.word	0x00000001
        /*0d58*/ 	.word	0x00000001


	//----- nvinfo : EIATTR_CRS_STACK_SIZE
	.align		4
.L_258:
        /*0d5c*/ 	.byte	0x04, 0x1e
        /*0d5e*/ 	.short	(.L_260 - .L_259)
.L_259:
        /*0d60*/ 	.word	0x00000000
.L_260:


//--------------------- .nv.info._ZN7cutlass13device_kernelIN5flash19enable_sm80_to_sm89INS1_16FlashAttnFwdSm80INS1_25CollectiveMainloopFwdSm80ILi4ELi1ELb0EN4cute5tupleIJNS5_1CILi128EEENS7_ILi48EEENS7_ILi96EEEEEELi96ENS_6half_tEfNS_4arch4Sm80ELb0ELb0ELb1ELb1ELb0ELb1ELb1ELb1EEENS1_21CollectiveEpilogueFwdINS6_IJS8_SA_S9_EEENS6_IJNS7_ILi1EEESI_SI_EEESC_SE_Li128ELb1ELb1ELb1ELb0EEENS1_36VarlenDynamicPersistentTileSchedulerILi128ELi48ELi128ELi128ELb1ELb1ELb0ELb0ELb1ELb1EEEEEEEEEvNT_6ParamsE --------------------------
	.section	.nv.info._ZN7cutlass13device_kernelIN5flash19enable_sm80_to_sm89INS1_16FlashAttnFwdSm80INS1_25CollectiveMainloopFwdSm80ILi4ELi1ELb0EN4cute5tupleIJNS5_1CILi128EEENS7_ILi48EEENS7_ILi96EEEEEELi96ENS_6half_tEfNS_4arch4Sm80ELb0ELb0ELb1ELb1ELb0ELb1ELb1ELb1EEENS1_21CollectiveEpilogueFwdINS6_IJS8_SA_S9_EEENS6_IJNS7_ILi1EEESI_SI_EEESC_SE_Li128ELb1ELb1ELb1ELb0EEENS1_36VarlenDynamicPersistentTileSchedulerILi128ELi48ELi128ELi128ELb1ELb1ELb0ELb0ELb1ELb1EEEEEEEEEvNT_6ParamsE,"",@"SHT_CUDA_INFO"
	.sectionflags	@""
	.align	4


	//----- nvinfo : EIATTR_CUDA_API_VERSION
	.align		4
        /*0000*/ 	.byte	0x04, 0x37
        /*0002*/ 	.short	(.L_262 - .L_261)
.L_261:
        /*0004*/ 	.word	0x00000082


	//----- nvinfo : EIATTR_SW2861232_WAR
	.align		4
.L_262:
        /*0008*/ 	.byte	0x01, 0x35
	.zero		2


	//----- nvinfo : EIATTR_PARAM_CBANK
	.align		4
        /*000c*/ 	.byte	0x04, 0x0a
        /*000e*/ 	.short	(.L_264 - .L_263)
	.align		4
.L_263:
        /*0010*/ 	.word	index@(.nv.constant0._ZN7cutlass13device_kernelIN5flash19enable_sm80_to_sm89INS1_16FlashAttnFwdSm80INS1_25CollectiveMainloopFwdSm80ILi4ELi1ELb0EN4cute5tupleIJNS5_1CILi128EEENS7_ILi48EEENS7_ILi96EEEEEELi96ENS_6half_tEfNS_4arch4Sm80ELb0ELb0ELb1ELb1ELb0ELb1ELb1ELb1EEENS1_21CollectiveEpilogueFwdINS6_IJS8_SA_S9_EEENS6_IJNS7_ILi1EEESI_SI_EEESC_SE_Li128ELb1ELb1ELb1ELb0EEENS1_36VarlenDynamicPersistentTileSchedulerILi128ELi48ELi128ELi128ELb1ELb1ELb0ELb0ELb1ELb1EEEEEEEEEvNT_6ParamsE)
        /*0014*/ 	.short	0x0160
        /*0016*/ 	.short	0x0438


	//----- nvinfo : EIATTR_CBANK_PARAM_SIZE
	.align		4
.L_264:
        /*0018*/ 	.byte	0x03, 0x19
        /*001a*/ 	.short	0x0438


	//----- nvinfo : EIATTR_KPARAM_INFO
	.align		4
        /*001c*/ 	.byte	0x04, 0x17
        /*001e*/ 	.short	(.L_266 - .L_265)
.L_265:
        /*0020*/ 	.word	0x00000000
        /*0024*/ 	.short	0x0000
        /*0026*/ 	.short	0x0000
        /*0028*/ 	.byte	0x00, 0xf0, 0xe1, 0x10


	//----- nvinfo : EIATTR_MAXREG_COUNT
	.align		4
.L_266:
        /*002c*/ 	.byte	0x03, 0x1b
        /*002e*/ 	.short	0x00ff


	//----- nvinfo : EIATTR_NUM_BARRIERS
	.align		4
        /*0030*/ 	.byte	0x02, 0x4c
        /*0032*/ 	.byte	0x06
	.zero		1


	//----- nvinfo : EIATTR_ANNOTATIONS
	.align		4
        /*0034*/ 	.byte	0x04, 0x55
        /*0036*/ 	.short	(.L_268 - .L_267)


	//   ....[0]....
.L_267:
        /* <DEDUP_REMOVED lines=89> */
        /*05bc*/ 	.byte	0x90, 0x86, 0x01, 0x00, 0x01, 0x00, 0x00, 0x00, 0xf0, 0x86, 0x01, 0x00


	//----- nvinfo : EIATTR_MERCURY_ISA_VERSION
	.align		4
.L_268:
        /*05c8*/ 	.byte	0x03, 0x5f
        /*05ca*/ 	.short	0x0000


	//----- nvinfo : EIATTR_INT_WARP_WIDE_INSTR_OFFSETS
	.align		4
        /*05cc*/ 	.byte	0x04, 0x31
        /*05ce*/ 	.short	(.L_270 - .L_269)


	//   ....[0]....
.L_269:
        /*05d0*/ 	.word	0x00014400


	//   ....[1]....
        /*05d4*/ 	.word	0x00014480


	//----- nvinfo : EIATTR_COOP_GROUP_MASK_REGIDS
	.align		4
.L_270:
        /*05d8*/ 	.byte	0x04, 0x29
        /*05da*/ 	.short	(.L_272 - .L_271)


	//   ....[0]....
.L_271:
        /*05dc*/ 	.word	0xffffffff


	//   ....[1]....
        /*05e0*/ 	.word	0xffffffff


	//   ....[2]....
        /*05e4*/ 	.word	0xffffffff


	//   ....[3]....
        /*05e8*/ 	.word	0xffffffff


	//   ....[4]....
        /*05ec*/ 	.word	0xffffffff


	//   ....[5]....
        /*05f0*/ 	.word	0xffffffff


	//   ....[6]....
        /*05f4*/ 	.word	0xffffffff


	//   ....[7]....
        /*05f8*/ 	.word	0xffffffff


	//   ....[8]....
        /*05fc*/ 	.word	0xffffffff


	//   ....[9]....
        /*0600*/ 	.word	0xffffffff


	//   ....[10]....
        /*0604*/ 	.word	0xffffffff


	//   ....[11]....
        /*0608*/ 	.word	0xffffffff


	//   ....[12]....
        /*060c*/ 	.word	0xffffffff


	//   ....[13]....
        /*0610*/ 	.word	0xffffffff


	//   ....[14]....
        /*0614*/ 	.word	0xffffffff


	//   ....[15]....
        /*0618*/ 	.word	0xffffffff


	//   ....[16]....
        /*061c*/ 	.word	0xffffffff


	//   ....[17]....
        /*0620*/ 	.word	0xffffffff


	//   ....[18]....
        /*0624*/ 	.word	0xffffffff


	//   ....[19]....
        /*0628*/ 	.word	0xffffffff


	//   ....[20]....
        /*062c*/ 	.word	0xffffffff


	//   ....[21]....
        /*0630*/ 	.word	0xffffffff


	//   ....[22]....
        /*0634*/ 	.word	0xffffffff


	//   ....[23]....
        /*0638*/ 	.word	0xffffffff


	//   ....[24]....
        /*063c*/ 	.word	0xffffffff


	//   ....[25]....
        /*0640*/ 	.word	0xffffffff


	//   ....[26]....
        /*0644*/ 	.word	0xffffffff


	//   ....[27]....
        /*0648*/ 	.word	0xffffffff


	//   ....[28]....
        /*064c*/ 	.word	0xffffffff


	//   ....[29]....
        /*0650*/ 	.word	0xffffffff


	//   ....[30]....
        /*0654*/ 	.word	0xffffffff


	//   ....[31]....
        /*0658*/ 	.word	0xffffffff


	//   ....[32]....
        /*065c*/ 	.word	0xffffffff


	//   ....[33]....
        /*0660*/ 	.word	0xffffffff


	//   ....[34]....
        /*0664*/ 	.word	0xffffffff


	//   ....[35]....
        /*0668*/ 	.word	0xffffffff


	//   ....[36]....
        /*066c*/ 	.word	0xffffffff


	//   ....[37]....
        /*0670*/ 	.word	0xffffffff


	//   ....[38]....
        /*0674*/ 	.word	0xffffffff


	//   ....[39]....
        /*0678*/ 	.word	0xffffffff


	//   ....[40]....
        /*067c*/ 	.word	0xffffffff


	//   ....[41]....
        /*0680*/ 	.word	0xffffffff


	//   ....[42]....
        /*0684*/ 	.word	0xffffffff


	//   ....[43]....
        /*0688*/ 	.word	0xffffffff


	//   ....[44]....
        /*068c*/ 	.word	0xffffffff


	//   ....[45]....
        /*0690*/ 	.word	0xffffffff


	//   ....[46]....
        /*0694*/ 	.word	0xffffffff


	//   ....[47]....
        /*0698*/ 	.word	0xffffffff


	//   ....[48]....
        /*069c*/ 	.word	0xffffffff


	//   ....[49]....
        /*06a0*/ 	.word	0xffffffff


	//   ....[50]....
        /*06a4*/ 	.word	0xffffffff


	//   ....[51]....
        /*06a8*/ 	.word	0xffffffff


	//   ....[52]....
        /*06ac*/ 	.word	0xffffffff


	//   ....[53]....
        /*06b0*/ 	.word	0xffffffff


	//   ....[54]....
        /*06b4*/ 	.word	0xffffffff


	//   ....[55]....
        /*06b8*/ 	.word	0xffffffff


	//   ....[56]....
        /*06bc*/ 	.word	0xffffffff


	//   ....[57]....
        /*06c0*/ 	.word	0xffffffff


	//   ....[58]....
        /*06c4*/ 	.word	0xffffffff


	//   ....[59]....
        /*06c8*/ 	.word	0xffffffff


	//   ....[60]....
        /*06cc*/ 	.word	0xffffffff


	//   ....[61]....
        /*06d0*/ 	.word	0xffffffff


	//   ....[62]....
        /*06d4*/ 	.word	0xffffffff


	//   ....[63]....
        /*06d8*/ 	.word	0xffffffff


	//   ....[64]....
        /*06dc*/ 	.word	0xffffffff


	//   ....[65]....
        /*06e0*/ 	.word	0xffffffff


	//   ....[66]....
        /*06e4*/ 	.word	0xffffffff


	//   ....[67]....
        /*06e8*/ 	.word	0xffffffff


	//   ....[68]....
        /*06ec*/ 	.word	0xffffffff


	//   ....[69]....
        /*06f0*/ 	.word	0xffffffff


	//   ....[70]....
        /*06f4*/ 	.word	0xffffffff


	//   ....[71]....
        /*06f8*/ 	.word	0xffffffff


	//   ....[72]....
        /*06fc*/ 	.word	0xffffffff


	//   ....[73]....
        /*0700*/ 	.word	0xffffffff


	//   ....[74]....
        /*0704*/ 	.word	0xffffffff


	//   ....[75]....
        /*0708*/ 	.word	0xffffffff


	//   ....[76]....
        /*070c*/ 	.word	0xffffffff


	//   ....[77]....
        /*0710*/ 	.word	0xffffffff


	//   ....[78]....
        /*0714*/ 	.word	0xffffffff


	//   ....[79]....
        /*0718*/ 	.word	0xffffffff


	//   ....[80]....
        /*071c*/ 	.word	0xffffffff


	//   ....[81]....
        /*0720*/ 	.word	0xffffffff


	//   ....[82]....
        /*0724*/ 	.word	0xffffffff


	//   ....[83]....
        /*0728*/ 	.word	0xffffffff


	//   ....[84]....
        /*072c*/ 	.word	0xffffffff


	//   ....[85]....
        /*0730*/ 	.word	0xffffffff


	//   ....[86]....
        /*0734*/ 	.word	0xffffffff


	//   ....[87]....
        /*0738*/ 	.word	0xffffffff


	//   ....[88]....
        /*073c*/ 	.word	0xffffffff


	//   ....[89]....
        /*0740*/ 	.word	0xffffffff


	//   ....[90]....
        /*0744*/ 	.word	0xffffffff


	//   ....[91]....
        /*0748*/ 	.word	0xffffffff


	//   ....[92]....
        /*074c*/ 	.word	0xffffffff


	//   ....[93]....
        /*0750*/ 	.word	0xffffffff


	//   ....[94]....
        /*0754*/ 	.word	0xffffffff


	//   ....[95]....
        /*0758*/ 	.word	0xffffffff


	//   ....[96]....
        /*075c*/ 	.word	0xffffffff


	//   ....[97]....
        /*0760*/ 	.word	0xffffffff


	//   ....[98]....
        /*0764*/ 	.word	0xffffffff


	//   ....[99]....
        /*0768*/ 	.word	0xffffffff


	//   ....[100]....
        /*076c*/ 	.word	0xffffffff


	//   ....[101]....
        /*0770*/ 	.word	0xffffffff


	//   ....[102]....
        /*0774*/ 	.word	0xffffffff


	//   ....[103]....
        /*0778*/ 	.word	0xffffffff


	//   ....[104]....
        /*077c*/ 	.word	0xffffffff


	//   ....[105]....
        /*0780*/ 	.word	0xffffffff


	//   ....[106]....
        /*0784*/ 	.word	0xffffffff


	//   ....[107]....
        /*0788*/ 	.word	0xffffffff


	//   ....[108]....
        /*078c*/ 	.word	0xffffffff


	//   ....[109]....
        /*0790*/ 	.word	0xffffffff


	//   ....[110]....
        /*0794*/ 	.word	0xffffffff


	//   ....[111]....
        /*0798*/ 	.word	0xffffffff


	//   ....[112]....
        /*079c*/ 	.word	0xffffffff


	//   ....[113]....
        /*07a0*/ 	.word	0xffffffff


	//   ....[114]....
        /*07a4*/ 	.word	0xffffffff


	//   ....[115]....
        /*07a8*/ 	.word	0xffffffff


	//   ....[116]....
        /*07ac*/ 	.word	0xffffffff


	//   ....[117]....
        /*07b0*/ 	.word	0xffffffff


	//   ....[118]....
        /*07b4*/ 	.word	0xffffffff


	//   ....[119]....
        /*07b8*/ 	.word	0xffffffff


	//   ....[120]....
        /*07bc*/ 	.word	0xffffffff


	//   ....[121]....
        /*07c0*/ 	.word	0xffffffff


	//   ....[122]....
        /*07c4*/ 	.word	0xffffffff


	//   ....[123]....
        /*07c8*/ 	.word	0xffffffff


	//   ....[124]....
        /*07cc*/ 	.word	0xffffffff


	//   ....[125]....
        /*07d0*/ 	.word	0xffffffff


	//   ....[126]....
        /*07d4*/ 	.word	0xffffffff


	//   ....[127]....
        /*07d8*/ 	.word	0xffffffff


	//   ....[128]....
        /*07dc*/ 	.word	0xffffffff


	//   ....[129]....
        /*07e0*/ 	.word	0xffffffff


	//   ....[130]....
        /*07e4*/ 	.word	0xffffffff


	//   ....[131]....
        /*07e8*/ 	.word	0xffffffff


	//   ....[132]....
        /*07ec*/ 	.word	0xffffffff


	//   ....[133]....
        /*07f0*/ 	.word	0xffffffff


	//   ....[134]....
        /*07f4*/ 	.word	0xffffffff


	//   ....[135]....
        /*07f8*/ 	.word	0xffffffff


	//   ....[136]....
        /*07fc*/ 	.word	0xffffffff


	//   ....[137]....
        /*0800*/ 	.word	0xffffffff


	//   ....[138]....
        /*0804*/ 	.word	0xffffffff


	//   ....[139]....
        /*0808*/ 	.word	0xffffffff


	//   ....[140]....
        /*080c*/ 	.word	0xffffffff


	//   ....[141]....
        /*0810*/ 	.word	0xffffffff


	//   ....[142]....
        /*0814*/ 	.word	0xffffffff


	//   ....[143]....
        /*0818*/ 	.word	0xffffffff


	//   ....[144]....
        /*081c*/ 	.word	0xffffffff


	//   ....[145]....
        /*0820*/ 	.word	0xffffffff


	//   ....[146]....
        /*0824*/ 	.word	0xffffffff


	//   ....[147]....
        /*0828*/ 	.word	0xffffffff


	//   ....[148]....
        /*082c*/ 	.word	0xffffffff


	//   ....[149]....
        /*0830*/ 	.word	0xffffffff


	//   ....[150]....
        /*0834*/ 	.word	0xffffffff


	//   ....[151]....
        /*0838*/ 	.word	0xffffffff


	//   ....[152]....
        /*083c*/ 	.word	0xffffffff


	//   ....[153]....
        /*0840*/ 	.word	0xffffffff


	//   ....[154]....
        /*0844*/ 	.word	0xffffffff


	//   ....[155]....
        /*0848*/ 	.word	0xffffffff


	//   ....[156]....
        /*084c*/ 	.word	0xffffffff


	//   ....[157]....
        /*0850*/ 	.word	0xffffffff


	//   ....[158]....
        /*0854*/ 	.word	0xffffffff


	//   ....[159]....
        /*0858*/ 	.word	0xffffffff


	//   ....[160]....
        /*085c*/ 	.word	0xffffffff


	//   ....[161]....
        /*0860*/ 	.word	0xffffffff


	//   ....[162]....
        /*0864*/ 	.word	0xffffffff


	//   ....[163]....
        /*0868*/ 	.word	0xffffffff


	//   ....[164]....
        /*086c*/ 	.word	0xffffffff


	//   ....[165]....
        /*0870*/ 	.word	0xffffffff


	//   ....[166]....
        /*0874*/ 	.word	0xffffffff


	//   ....[167]....
        /*0878*/ 	.word	0xffffffff


	//   ....[168]....
        /*087c*/ 	.word	0xffffffff


	//   ....[169]....
        /*0880*/ 	.word	0xffffffff


	//   ....[170]....
        /*0884*/ 	.word	0xffffffff


	//   ....[171]....
        /*0888*/ 	.word	0xffffffff


	//   ....[172]....
        /*088c*/ 	.word	0xffffffff


	//   ....[173]....
        /*0890*/ 	.word	0xffffffff


	//   ....[174]....
        /*0894*/ 	.word	0xffffffff


	//----- nvinfo : EIATTR_COOP_GROUP_INSTR_OFFSETS
	.align		4
.L_272:
        /*0898*/ 	.byte	0x04, 0x28
        /*089a*/ 	.short	(.L_274 - .L_273)


	//   ....[0]....
.L_273:
        /*089c*/ 	.word	0x00000050


	//   ....[1]....
        /*08a0*/ 	.word	0x00000200


	//   ....[2]....
        /*08a4*/ 	.word	0x00000230


	//   ....[3]....
        /*08a8*/ 	.word	0x00000260


	//   ....[4]....
        /*08ac*/ 	.word	0x00000290


	//   ....[5]....
        /*08b0*/ 	.word	0x000002c0


	//   ....[6]....
        /*08b4*/ 	.word	0x000002f0


	//   ....[7]....
        /*08b8*/ 	.word	0x00000460


	//   ....[8]....
        /*08bc*/ 	.word	0x000004a0


	//   ....[9]....
        /*08c0*/ 	.word	0x000004d0


	//   ....[10]....
        /*08c4*/ 	.word	0x00000500


	//   ....[11]....
        /*08c8*/ 	.word	0x00000530


	//   ....[12]....
        /*08cc*/ 	.word	0x00000560


	//   ....[13]....
        /*08d0*/ 	.word	0x000005f0


	//   ....[14]....
        /*08d4*/ 	.word	0x00000620


	//   ....[15]....
        /*08d8*/ 	.word	0x00000630


	//   ....[16]....
        /*08dc*/ 	.word	0x000006a0


	//   ....[17]....
        /*08e0*/ 	.word	0x00008050


	//   ....[18]....
        /*08e4*/ 	.word	0x00008070


	//   ....[19]....
        /*08e8*/ 	.word	0x000081e0


	//   ....[20]....
        /*08ec*/ 	.word	0x000081f0


	//   ....[21]....
        /*08f0*/ 	.word	0x00008360


	//   ....[22]....
        /*08f4*/ 	.word	0x00008380


	//   ....[23]....
        /*08f8*/ 	.word	0x000084f0


	//   ....[24]....
        /*08fc*/ 	.word	0x00008500


	//   ....[25]....
        /*0900*/ 	.word	0x00008a50


	//   ....[26]....
        /*0904*/ 	.word	0x00008a90


	//   ....[27]....
        /*0908*/ 	.word	0x00008ad0


	//   ....[28]....
        /*090c*/ 	.word	0x00008b10


	//   ....[29]....
        /*0910*/ 	.word	0x0000b4b0


	//   ....[30]....
        /*0914*/ 	.word	0x0000b4f0


	//   ....[31]....
        /*0918*/ 	.word	0x0000b530


	//   ....[32]....
        /*091c*/ 	.word	0x0000b570


	//   ....[33]....
        /*0920*/ 	.word	0x0000f680


	//   ....[34]....
        /*0924*/ 	.word	0x0000f770


	//   ....[35]....
        /*0928*/ 	.word	0x0000f890


	//   ....[36]....
        /*092c*/ 	.word	0x0000f8b0


	//   ....[37]....
        /*0930*/ 	.word	0x0000ffc0


	//   ....[38]....
        /*0934*/ 	.word	0x0000fff0


	//   ....[39]....
        /*0938*/ 	.word	0x00010000


	//   ....[40]....
        /*093c*/ 	.word	0x00010050


	//   ....[41]....
        /*0940*/ 	.word	0x00012080


	//   ....[42]....
        /*0944*/ 	.word	0x000120e0


	//   ....[43]....
        /*0948*/ 	.word	0x00012190


	//   ....[44]....
        /*094c*/ 	.word	0x000121c0


	//   ....[45]....
        /*0950*/ 	.word	0x00012200


	//   ....[46]....
        /*0954*/ 	.word	0x00012330


	//   ....[47]....
        /*0958*/ 	.word	0x00012450


	//   ....[48]....
        /*095c*/ 	.word	0x00012520


	//   ....[49]....
        /*0960*/ 	.word	0x00013a50


	//   ....[50]....
        /*0964*/ 	.word	0x00013a60


	//   ....[51]....
        /*0968*/ 	.word	0x00013a70


	//   ....[52]....
        /*096c*/ 	.word	0x00013a80


	//   ....[53]....
        /*0970*/ 	.word	0x00013ab0


	//   ....[54]....
        /*0974*/ 	.word	0x00013ad0


	//   ....[55]....
        /*0978*/ 	.word	0x00013af0


	//   ....[56]....
        /*097c*/ 	.word	0x00013b00


	//   ....[57]....
        /*0980*/ 	.word	0x000150a0


	//   ....[58]....
        /*0984*/ 	.word	0x000150b0


	//   ....[59]....
        /*0988*/ 	.word	0x000150d0


	//   ....[60]....
        /*098c*/ 	.word	0x000150e0


	//   ....[61]....
        /*0990*/ 	.word	0x000150f0


	//   ....[62]....
        /*0994*/ 	.word	0x00015100


	//   ....[63]....
        /*0998*/ 	.word	0x00015120


	//   ....[64]....
        /*099c*/ 	.word	0x00015220


	//   ....[65]....
        /*09a0*/ 	.word	0x000155d0


	//   ....[66]....
        /*09a4*/ 	.word	0x000155f0


	//   ....[67]....
        /*09a8*/ 	.word	0x00015740


	//   ....[68]....
        /*09ac*/ 	.word	0x00015750


	//   ....[69]....
        /*09b0*/ 	.word	0x000158b0


	//   ....[70]....
        /*09b4*/ 	.word	0x000158d0


	//   ....[71]....
        /*09b8*/ 	.word	0x00015a30


	//   ....[72]....
        /*09bc*/ 	.word	0x00015a40


	//   ....[73]....
        /*09c0*/ 	.word	0x00015da0


	//   ....[74]....
        /*09c4*/ 	.word	0x00015dc0


	//   ....[75]....
        /*09c8*/ 	.word	0x00016290


	//   ....[76]....
        /*09cc*/ 	.word	0x000162a0


	//   ....[77]....
        /*09d0*/ 	.word	0x00016610


	//   ....[78]....
        /*09d4*/ 	.word	0x00016630


	//   ....[79]....
        /*09d8*/ 	.word	0x000169c0


	//   ....[80]....
        /*09dc*/ 	.word	0x000169d0


	//   ....[81]....
        /*09e0*/ 	.word	0x00017500


	//   ....[82]....
        /*09e4*/ 	.word	0x00017520


	//   ....[83]....
        /*09e8*/ 	.word	0x00017680


	//   ....[84]....
        /*09ec*/ 	.word	0x00017690


	//   ....[85]....
        /*09f0*/ 	.word	0x000177f0


	//   ....[86]....
        /*09f4*/ 	.word	0x00017810


	//   ....[87]....
        /*09f8*/ 	.word	0x00017970


	//   ....[88]....
        /*09fc*/ 	.word	0x00017980


	//   ....[89]....
        /*0a00*/ 	.word	0x00017ba0


	//   ....[90]....
        /*0a04*/ 	.word	0x00017bc0


	//   ....[91]....
        /*0a08*/ 	.word	0x00017cf0


	//   ....[92]....
        /*0a0c*/ 	.word	0x00017d30


	//   ....[93]....
        /*0a10*/ 	.word	0x00017d60


	//   ....[94]....
        /*0a14*/ 	.word	0x00017d90


	//   ....[95]....
        /*0a18*/ 	.word	0x00017dc0


	//   ....[96]....
        /*0a1c*/ 	.word	0x00017df0


	//   ....[97]....
        /*0a20*/ 	.word	0x00017f50


	//   ....[98]....
        /*0a24*/ 	.word	0x00017f90


	//   ....[99]....
        /*0a28*/ 	.word	0x00017fc0


	//   ....[100]....
        /*0a2c*/ 	.word	0x00017ff0


	//   ....[101]....
        /*0a30*/ 	.word	0x00018020


	//   ....[102]....
        /*0a34*/ 	.word	0x00018050


	//   ....[103]....
        /*0a38*/ 	.word	0x000180e0


	//   ....[104]....
        /*0a3c*/ 	.word	0x00018110


	//   ....[105]....
        /*0a40*/ 	.word	0x00018120


	//   ....[106]....
        /*0a44*/ 	.word	0x00018180


	//   ....[107]....
        /*0a48*/ 	.word	0x00018770


	//   ....[108]....
        /*0a4c*/ 	.word	0x000187d0


	//   ....[109]....
        /*0a50*/ 	.word	0x00018820


	//   ....[110]....
        /*0a54*/ 	.word	0x00018870


	//   ....[111]....
        /*0a58*/ 	.word	0x000188c0


	//   ....[112]....
        /*0a5c*/ 	.word	0x00018930


	//   ....[113]....
        /*0a60*/ 	.word	0x00018970


	//   ....[114]....
        /*0a64*/ 	.word	0x000189e0


	//   ....[115]....
        /*0a68*/ 	.word	0x00018a50


	//   ....[116]....
        /*0a6c*/ 	.word	0x00018ab0


	//   ....[117]....
        /*0a70*/ 	.word	0x00018b20


	//   ....[118]....
        /*0a74*/ 	.word	0x00018b90


	//   ....[119]....
        /*0a78*/ 	.word	0x00018bf0


	//   ....[120]....
        /*0a7c*/ 	.word	0x00018c50


	//   ....[121]....
        /*0a80*/ 	.word	0x00018cb0


	//   ....[122]....
        /*0a84*/ 	.word	0x00018d20


	//   ....[123]....
        /*0a88*/ 	.word	0x00018d80


	//   ....[124]....
        /*0a8c*/ 	.word	0x00018de0


	//   ....[125]....
        /*0a90*/ 	.word	0x00018e50


	//   ....[126]....
        /*0a94*/ 	.word	0x00018ea0


	//   ....[127]....
        /*0a98*/ 	.word	0x00018ef0


	//   ....[128]....
        /*0a9c*/ 	.word	0x00018f40


	//   ....[129]....
        /*0aa0*/ 	.word	0x00018f90


	//   ....[130]....
        /*0aa4*/ 	.word	0x00018fe0


	//   ....[131]....
        /*0aa8*/ 	.word	0x00019030


	//   ....[132]....
        /*0aac*/ 	.word	0x00019080


	//   ....[133]....
        /*0ab0*/ 	.word	0x000190f0


	//   ....[134]....
        /*0ab4*/ 	.word	0x00019160


	//   ....[135]....
        /*0ab8*/ 	.word	0x000191c0


	//   ....[136]....
        /*0abc*/ 	.word	0x00019220


	//   ....[137]....
        /*0ac0*/ 	.word	0x00019280


	//   ....[138]....
        /*0ac4*/ 	.word	0x000192f0


	//   ....[139]....
        /*0ac8*/ 	.word	0x00019350


	//   ....[140]....
        /*0acc*/ 	.word	0x000193b0


	//   ....[141]....
        /*0ad0*/ 	.word	0x00019410


	//   ....[142]....
        /*0ad4*/ 	.word	0x00019480


	//   ....[143]....
        /*0ad8*/ 	.word	0x000194e0


	//   ....[144]....
        /*0adc*/ 	.word	0x00019540


	//   ....[145]....
        /*0ae0*/ 	.word	0x000195a0


	//   ....[146]....
        /*0ae4*/ 	.word	0x00019610


	//   ....[147]....
        /*0ae8*/ 	.word	0x00019670


	//   ....[148]....
        /*0aec*/ 	.word	0x000196d0


	//   ....[149]....
        /*0af0*/ 	.word	0x00019730


	//   ....[150]....
        /*0af4*/ 	.word	0x000197a0


	//   ....[151]....
        /*0af8*/ 	.word	0x00019800


	//   ....[152]....
        /*0afc*/ 	.word	0x00019860


	//   ....[153]....
        /*0b00*/ 	.word	0x000198c0


	//   ....[154]....
        /*0b04*/ 	.word	0x00019930


	//   ....[155]....
        /*0b08*/ 	.word	0x00019990


	//   ....[156]....
        /*0b0c*/ 	.word	0x000199f0


	//   ....[157]....
        /*0b10*/ 	.word	0x00019a50


	//   ....[158]....
        /*0b14*/ 	.word	0x00019ac0


	//   ....[159]....
        /*0b18*/ 	.word	0x00019b10


	//   ....[160]....
        /*0b1c*/ 	.word	0x00019b50


	//   ....[161]....
        /*0b20*/ 	.word	0x00019ba0


	//   ....[162]....
        /*0b24*/ 	.word	0x00019bf0


	//   ....[163]....
        /*0b28*/ 	.word	0x00019c40


	//   ....[164]....
        /*0b2c*/ 	.word	0x00019cb0


	//   ....[165]....
        /*0b30*/ 	.word	0x00019cf0


	//   ....[166]....
        /*0b34*/ 	.word	0x00019d40


	//   ....[167]....
        /*0b38*/ 	.word	0x00019d90


	//   ....[168]....
        /*0b3c*/ 	.word	0x00019de0


	//   ....[169]....
        /*0b40*/ 	.word	0x00019e30


	//   ....[170]....
        /*0b44*/ 	.word	0x00019ea0


	//   ....[171]....
        /*0b48*/ 	.word	0x00019ee0


	//   ....[172]....
        /*0b4c*/ 	.word	0x00019f50


	//   ....[173]....
        /*0b50*/ 	.word	0x00019fb0


	//   ....[174]....
        /*0b54*/ 	.word	0x0001a010


	//----- nvinfo : EIATTR_EXIT_INSTR_OFFSETS
	.align		4
.L_274:
        /*0b58*/ 	.byte	0x04, 0x1c
        /*0b5a*/ 	.short	(.L_276 - .L_275)


	//   ....[0]....
.L_275:
        /*0b5c*/ 	.word	0x00000c10


	//   ....[1]....
        /*0b60*/ 	.word	0x00018730


	//----- nvinfo : EIATTR_MAX_THREADS
	.align		4
.L_276:
        /*0b64*/ 	.byte	0x04, 0x05
        /*0b66*/ 	.short	(.L_278 - .L_277)
.L_277:
        /*0b68*/ 	.word	0x00000080
        /*0b6c*/ 	.word	0x00000001
        /*0b70*/ 	.word	0x00000001


	//----- nvinfo : EIATTR_CRS_STACK_SIZE
	.align		4
.L_278:
        /*0b74*/ 	.byte	0x04, 0x1e
        /*0b76*/ 	.short	(.L_280 - .L_279)
.L_279:
        /*0b78*/ 	.word	0x00000000
.L_280:


//--------------------- .nv.info._ZN7cutlass13device_kernelIN5flash19enable_sm80_to_sm89INS1_16FlashAttnFwdSm80INS1_25CollectiveMainloopFwdSm80ILi4ELi1ELb0EN4cute5tupleIJNS5_1CILi128EEENS7_ILi48EEENS7_ILi96EEEEEELi96ENS_6half_tEfNS_4arch4Sm80ELb0ELb1ELb1ELb0ELb0ELb0ELb1ELb1EEENS1_21CollectiveEpilogueFwdINS6_IJS8_SA_S9_EEENS6_IJNS7_ILi1EEESI_SI_EEESC_SE_Li128ELb0ELb1ELb1ELb0EEENS1_19SingleTileSchedulerILb0ELb1ELb1ELi128EEEEEEEEEvNT_6ParamsE --------------------------
	.section	.nv.info._ZN7cutlass13device_kernelIN5flash19enable_sm80_to_sm89INS1_16FlashAttnFwdSm80INS1_25CollectiveMainloopFwdSm80ILi4ELi1ELb0EN4cute5tupleIJNS5_1CILi128EEENS7_ILi48EEENS7_ILi96EEEEEELi96ENS_6half_tEfNS_4arch4Sm80ELb0ELb1ELb1ELb0ELb0ELb0ELb1ELb1EEENS1_21CollectiveEpilogueFwdINS6_IJS8_SA_S9_EEENS6_IJNS7_ILi1EEESI_SI_EEESC_SE_Li128ELb0ELb1ELb1ELb0EEENS1_19SingleTileSchedulerILb0ELb1ELb1ELi128EEEEEEEEEvNT_6ParamsE,"",@"SHT_CUDA_INFO"
	.sectionflags	@""
	.align	4


	//----- nvinfo : EIATTR_CUDA_API_VERSION
	.align		4
        /*0000*/ 	.byte	0x04, 0x37
        /*0002*/ 	.short	(.L_282 - .L_281)
.L_281:
        /*0004*/ 	.word	0x00000082


	//----- nvinfo : EIATTR_SW2861232_WAR
	.align		4
.L_282:
        /*0008*/ 	.byte	0x01, 0x35
	.zero		2


	//----- nvinfo : EIATTR_PARAM_CBANK
	.align		4
        /*000c*/ 	.byte	0x04, 0x0a
        /*000e*/ 	.short	(.L_284 - .L_283)
	.align		4
.L_283:
        /*0010*/ 	.word	index@(.nv.constant0._ZN7cutlass13device_kernelIN5flash19enable_sm80_to_sm89INS1_16FlashAttnFwdSm80INS1_25CollectiveMainloopFwdSm80ILi4ELi1ELb0EN4cute5tupleIJNS5_1CILi128EEENS7_ILi48EEENS7_ILi96EEEEEELi96ENS_6half_tEfNS_4arch4Sm80ELb0ELb1ELb1ELb0ELb0ELb0ELb1ELb1EEENS1_21CollectiveEpilogueFwdINS6_IJS8_SA_S9_EEENS6_IJNS7_ILi1EEESI_SI_EEESC_SE_Li128ELb0ELb1ELb1ELb0EEENS1_19SingleTileSchedulerILb0ELb1ELb1ELi128EEEEEEEEEvNT_6ParamsE)
        /*0014*/ 	.short	0x0160
        /*0016*/ 	.short	0x0418


	//----- nvinfo : EIATTR_CBANK_PARAM_SIZE
	.align		4
.L_284:
        /*0018*/ 	.byte	0x03, 0x19
        /*001a*/ 	.short	0x0418


	//----- nvinfo : EIATTR_KPARAM_INFO
	.align		4
        /*001c*/ 	.byte	0x04, 0x17
        /*001e*/ 	.short	(.L_286 - .L_285)
.L_285:
        /*0020*/ 	.word	0x00000000
        /*0024*/ 	.short	0x0000
        /*0026*/ 	.short	0x0000
        /*0028*/ 	.byte	0x00, 0xf0, 0x61, 0x10


	//----- nvinfo : EIATTR_MAXREG_COUNT
	.align		4
.L_286:
        /*002c*/ 	.byte	0x03, 0x1b
        /*002e*/ 	.short	0x00ff


	//----- nvinfo : EIATTR_NUM_BARRIERS
	.align		4
        /*0030*/ 	.byte	0x02, 0x4c
        /*0032*/ 	.byte	0x02
	.zero		1


	//----- nvinfo : EIATTR_MERCURY_ISA_VERSION
	.align		4
        /*0034*/ 	.byte	0x03, 0x5f
        /*0036*/ 	.short	0x0000


	//----- nvinfo : EIATTR_COOP_GROUP_MASK_REGIDS
	.align		4
        /*0038*/ 	.byte	0x04, 0x29
        /*003a*/ 	.short	(.L_288 - .L_287)


	//   ....[0]....
.L_287:
        /*003c*/ 	.word	0xffffffff


	//   ....[1]....
        /*0040*/ 	.word	0xffffffff


	//   ....[2]....
        /*0044*/ 	.word	0xffffffff


	//   ....[3]....
        /*0048*/ 	.word	0xffffffff


	//   ....[4]....
        /*004c*/ 	.word	0xffffffff


	//   ....[5]....
        /*0050*/ 	.word	0xffffffff


	//   ....[6]....
        /*0054*/ 	.word	0xffffffff


	//   ....[7]....
        /*0058*/ 	.word	0xffffffff


	//   ....[8]....
        /*005c*/ 	.word	0xffffffff


	//   ....[9]....
        /*0060*/ 	.word	0xffffffff


	//   ....[10]....
        /*0064*/ 	.word	0xffffffff


	//   ....[11]....
        /*0068*/ 	.word	0xffffffff


	//   ....[12]....
        /*006c*/ 	.word	0xffffffff


	//   ....[13]....
        /*0070*/ 	.word	0xffffffff


	//   ....[14]....
        /*0074*/ 	.word	0xffffffff


	//   ....[15]....
        /*0078*/ 	.word	0xffffffff


	//   ....[16]....
        /*007c*/ 	.word	0xffffffff


	//   ....[17]....
        /*0080*/ 	.word	0xffffffff


	//   ....[18]....
        /*0084*/ 	.word	0xffffffff


	//   ....[19]....
        /*0088*/ 	.word	0xffffffff


	//   ....[20]....
        /*008c*/ 	.word	0xffffffff


	//   ....[21]....
        /*0090*/ 	.word	0xffffffff


	//   ....[22]....
        /*0094*/ 	.word	0xffffffff


	//   ....[23]....
        /*0098*/ 	.word	0xffffffff


	//   ....[24]....
        /*009c*/ 	.word	0xffffffff


	//   ....[25]....
        /*00a0*/ 	.word	0xffffffff


	//   ....[26]....
        /*00a4*/ 	.word	0xffffffff


	//   ....[27]....
        /*00a8*/ 	.word	0xffffffff


	//   ....[28]....
        /*00ac*/ 	.word	0xffffffff


	//   ....[29]....
        /*00b0*/ 	.word	0xffffffff


	//   ....[30]....
        /*00b4*/ 	.word	0xffffffff


	//   ....[31]....
        /*00b8*/ 	.word	0xffffffff


	//   ....[32]....
        /*00bc*/ 	.word	0xffffffff


	//   ....[33]....
        /*00c0*/ 	.word	0xffffffff


	//   ....[34]....
        /*00c4*/ 	.word	0xffffffff


	//   ....[35]....
        /*00c8*/ 	.word	0xffffffff


	//   ....[36]....
        /*00cc*/ 	.word	0xffffffff


	//   ....[37]....
        /*00d0*/ 	.word	0xffffffff


	//   ....[38]....
        /*00d4*/ 	.word	0xffffffff


	//   ....[39]....
        /*00d8*/ 	.word	0xffffffff


	//   ....[40]....
        /*00dc*/ 	.word	0xffffffff


	//   ....[41]....
        /*00e0*/ 	.word	0xffffffff


	//   ....[42]....
        /*00e4*/ 	.word	0xffffffff


	//   ....[43]....
        /*00e8*/ 	.word	0xffffffff


	//   ....[44]....
        /*00ec*/ 	.word	0xffffffff


	//   ....[45]....
        /*00f0*/ 	.word	0xffffffff


	//   ....[46]....
        /*00f4*/ 	.word	0xffffffff


	//   ....[47]....
        /*00f8*/ 	.word	0xffffffff


	//   ....[48]....
        /*00fc*/ 	.word	0xffffffff


	//   ....[49]....
        /*0100*/ 	.word	0xffffffff


	//   ....[50]....
        /*0104*/ 	.word	0xffffffff


	//   ....[51]....
        /*0108*/ 	.word	0xffffffff


	//   ....[52]....
        /*010c*/ 	.word	0xffffffff


	//   ....[53]....
        /*0110*/ 	.word	0xffffffff


	//   ....[54]....
        /*0114*/ 	.word	0xffffffff


	//   ....[55]....
        /*0118*/ 	.word	0xffffffff


	//   ....[56]....
        /*011c*/ 	.word	0xffffffff


	//   ....[57]....
        /*0120*/ 	.word	0xffffffff


	//   ....[58]....
        /*0124*/ 	.word	0xffffffff


	//   ....[59]....
        /*0128*/ 	.word	0xffffffff


	//   ....[60]....
        /*012c*/ 	.word	0xffffffff


	//   ....[61]....
        /*0130*/ 	.word	0xffffffff


	//   ....[62]....
        /*0134*/ 	.word	0xffffffff


	//   ....[63]....
        /*0138*/ 	.word	0xffffffff


	//   ....[64]....
        /*013c*/ 	.word	0xffffffff


	//   ....[65]....
        /*0140*/ 	.word	0xffffffff


	//   ....[66]....
        /*0144*/ 	.word	0xffffffff


	//   ....[67]....
        /*0148*/ 	.word	0xffffffff


	//   ....[68]....
        /*014c*/ 	.word	0xffffffff


	//   ....[69]....
        /*0150*/ 	.word	0xffffffff


	//   ....[70]....
        /*0154*/ 	.word	0xffffffff


	//   ....[71]....
        /*0158*/ 	.word	0xffffffff


	//   ....[72]....
        /*015c*/ 	.word	0xffffffff


	//   ....[73]....
        /*0160*/ 	.word	0xffffffff


	//   ....[74]....
        /*0164*/ 	.word	0xffffffff


	//   ....[75]....
        /*0168*/ 	.word	0xffffffff


	//   ....[76]....
        /*016c*/ 	.word	0xffffffff


	//----- nvinfo : EIATTR_COOP_GROUP_INSTR_OFFSETS
	.align		4
.L_288:
        /*0170*/ 	.byte	0x04, 0x28
        /*0172*/ 	.short	(.L_290 - .L_289)


	//   ....[0]....
.L_289:
        /*0174*/ 	.word	0x00000050


	//   ....[1]....
        /*0178*/ 	.word	0x00001350


	//   ....[2]....
        /*017c*/ 	.word	0x000013b0


	//   ....[3]....
        /*0180*/ 	.word	0x00001600


	//   ....[4]....
        /*0184*/ 	.word	0x00001630


	//   ....[5]....
        /*0188*/ 	.word	0x00001770


	//   ....[6]....
        /*018c*/ 	.word	0x000017a0


	//   ....[7]....
        /*0190*/ 	.word	0x000018d0


	//   ....[8]....
        /*0194*/ 	.word	0x00001910


	//   ....[9]....
        /*0198*/ 	.word	0x00002d80


	//   ....[10]....
        /*019c*/ 	.word	0x00003030


	//   ....[11]....
        /*01a0*/ 	.word	0x00003800


	//   ....[12]....
        /*01a4*/ 	.word	0x00004140


	//   ....[13]....
        /*01a8*/ 	.word	0x000048a0


	//   ....[14]....
        /*01ac*/ 	.word	0x00004910


	//   ....[15]....
        /*01b0*/ 	.word	0x00004930


	//   ....[16]....
        /*01b4*/ 	.word	0x00004950


	//   ....[17]....
        /*01b8*/ 	.word	0x000049f0


	//   ....[18]....
        /*01bc*/ 	.word	0x00004b00


	//   ....[19]....
        /*01c0*/ 	.word	0x00004dd0


	//   ....[20]....
        /*01c4*/ 	.word	0x00004f60


	//   ....[21]....
        /*01c8*/ 	.word	0x000070e0


	//   ....[22]....
        /*01cc*/ 	.word	0x00007650


	//   ....[23]....
        /*01d0*/ 	.word	0x00007b10


	//   ....[24]....
        /*01d4*/ 	.word	0x00007d20


	//   ....[25]....
        /*01d8*/ 	.word	0x000084d0


	//   ....[26]....
        /*01dc*/ 	.word	0x000085b0


	//   ....[27]....
        /*01e0*/ 	.word	0x000086b0


	//   ....[28]....
        /*01e4*/ 	.word	0x00008700


	//   ....[29]....
        /*01e8*/ 	.word	0x00008790


	//   ....[30]....
        /*01ec*/ 	.word	0x00008930


	//   ....[31]....
        /*01f0*/ 	.word	0x00008a20


	//   ....[32]....
        /*01f4*/ 	.word	0x00008bc0


	//   ....[33]....
        /*01f8*/ 	.word	0x0000ba60


	//   ....[34]....
        /*01fc*/ 	.word	0x0000bab0


	//   ....[35]....
        /*0200*/ 	.word	0x0000baf0


	//   ....[36]....
        /*0204*/ 	.word	0x0000bb30


	//   ....[37]....
        /*0208*/ 	.word	0x0000bb70


	//   ....[38]....
        /*020c*/ 	.word	0x0000bba0


	//   ....[39]....
        /*0210*/ 	.word	0x0000bd00


	//   ....[40]....
        /*0214*/ 	.word	0x0000be30


	//   ....[41]....
        /*0218*/ 	.word	0x0000e8e0


	//   ....[42]....
        /*021c*/ 	.word	0x0000ec90


	//   ....[43]....
        /*0220*/ 	.word	0x0000f110


	//   ....[44]....
        /*0224*/ 	.word	0x0000f7b0


	//   ....[45]....
        /*0228*/ 	.word	0x0000fc80


	//   ....[46]....
        /*022c*/ 	.word	0x0000fd70


	//   ....[47]....
        /*0230*/ 	.word	0x0000fe70


	//   ....[48]....
        /*0234*/ 	.word	0x0000fed0


	//   ....[49]....
        /*0238*/ 	.word	0x0000ff20


	//   ....[50]....
        /*023c*/ 	.word	0x00010080


	//   ....[51]....
        /*0240*/ 	.word	0x00010200


	//   ....[52]....
        /*0244*/ 	.word	0x00010370


	//   ....[53]....
        /*0248*/ 	.word	0x000119a0


	//   ....[54]....
        /*024c*/ 	.word	0x000119c0


	//   ....[55]....
        /*0250*/ 	.word	0x000119d0


	//   ....[56]....
        /*0254*/ 	.word	0x000119f0


	//   ....[57]....
        /*0258*/ 	.word	0x00011a10


	//   ....[58]....
        /*025c*/ 	.word	0x00011a30


	//   ....[59]....
        /*0260*/ 	.word	0x00011a40


	//   ....[60]....
        /*0264*/ 	.word	0x00011a80


	//   ....[61]....
        /*0268*/ 	.word	0x000128e0


	//   ....[62]....
        /*026c*/ 	.word	0x00012930


	//   ....[63]....
        /*0270*/ 	.word	0x00012970


	//   ....[64]....
        /*0274*/ 	.word	0x000129b0


	//   ....[65]....
        /*0278*/ 	.word	0x000129f0


	//   ....[66]....
        /*027c*/ 	.word	0x00012a30


	//   ....[67]....
        /*0280*/ 	.word	0x00012a60


	//   ....[68]....
        /*0284*/ 	.word	0x00012a90


	//   ....[69]....
        /*0288*/ 	.word	0x00012ac0


	//   ....[70]....
        /*028c*/ 	.word	0x00012ae0


	//   ....[71]....
        /*0290*/ 	.word	0x00012fa0


	//   ....[72]....
        /*0294*/ 	.word	0x00012fc0


	//   ....[73]....
        /*0298*/ 	.word	0x00013440


	//   ....[74]....
        /*029c*/ 	.word	0x00013460


	//   ....[75]....
        /*02a0*/ 	.word	0x000138e0


	//   ....[76]....
        /*02a4*/ 	.word	0x000138f0


	//----- nvinfo : EIATTR_EXIT_INSTR_OFFSETS
	.align		4
.L_290:
        /*02a8*/ 	.byte	0x04, 0x1c
        /*02aa*/ 	.short	(.L_292 - .L_291)


	//   ....[0]....
.L_291:
        /*02ac*/ 	.word	0x000001b0


	//   ....[1]....
        /*02b0*/ 	.word	0x00013900


	//   ....[2]....
        /*02b4*/ 	.word	0x00013d20


	//   ....[3]....
        /*02b8*/ 	.word	0x00013d70


	//   ....[4]....
        /*02bc*/ 	.word	0x00013da0


	//   ....[5]....
        /*02c0*/ 	.word	0x00013e00


	//   ....[6]....
        /*02c4*/ 	.word	0x00014090


	//----- nvinfo : EIATTR_CTAIDZ_USED
	.align		4
.L_292:
        /*02c8*/ 	.byte	0x01, 0x04
	.zero		2


	//----- nvinfo : EIATTR_MAX_THREADS
	.align		4
        /*02cc*/ 	.byte	0x04, 0x05
        /*02ce*/ 	.short	(.L_294 - .L_293)
.L_293:
        /*02d0*/ 	.word	0x00000080
        /*02d4*/ 	.word	0x00000001
        /*02d8*/ 	.word	0x00000001


	//----- nvinfo : EIATTR_CRS_STACK_SIZE
	.align		4
.L_294:
        /*02dc*/ 	.byte	0x04, 0x1e
        /*02de*/ 	.short	(.L_296 - .L_295)
.L_295:
        /*02e0*/ 	.word	0x00000000
.L_296:


//--------------------- .nv.info._ZN7cutlass13device_kernelIN5flash19enable_sm80_to_sm89INS1_16FlashAttnFwdSm80INS1_25CollectiveMainloopFwdSm80ILi4ELi1ELb0EN4cute5tupleIJNS5_1CILi128EEENS7_ILi48EEENS7_ILi96EEEEEELi96ENS_6half_tEfNS_4arch4Sm80ELb0ELb1ELb1ELb1ELb0ELb0ELb1ELb1EEENS1_21CollectiveEpilogueFwdINS6_IJS8_SA_S9_EEENS6_IJNS7_ILi1EEESI_SI_EEESC_SE_Li128ELb1ELb1ELb1ELb0EEENS1_36VarlenDynamicPersistentTileSchedulerILi128ELi48ELi128ELi128ELb1ELb1ELb0ELb1ELb0ELb1EEEEEEEEEvNT_6ParamsE --------------------------
	.section	.nv.info._ZN7cutlass13device_kernelIN5flash19enable_sm80_to_sm89INS1_16FlashAttnFwdSm80INS1_25CollectiveMainloopFwdSm80ILi4ELi1ELb0EN4cute5tupleIJNS5_1CILi128EEENS7_ILi48EEENS7_ILi96EEEEEELi96ENS_6half_tEfNS_4arch4Sm80ELb0ELb1ELb1ELb1ELb0ELb0ELb1ELb1EEENS1_21CollectiveEpilogueFwdINS6_IJS8_SA_S9_EEENS6_IJNS7_ILi1EEESI_SI_EEESC_SE_Li128ELb1ELb1ELb1ELb0EEENS1_36VarlenDynamicPersistentTileSchedulerILi128ELi48ELi128ELi128ELb1ELb1ELb0ELb1ELb0ELb1EEEEEEEEEvNT_6ParamsE,"",@"SHT_CUDA_INFO"
	.sectionflags	@""
	.align	4


	//----- nvinfo : EIATTR_CUDA_API_VERSION
	.align		4
        /*0000*/ 	.byte	0x04, 0x37
        /*0002*/ 	.short	(.L_298 - .L_297)
.L_297:
        /*0004*/ 	.word	0x00000082


	//----- nvinfo : EIATTR_SW2861232_WAR
	.align		4
.L_298:
        /*0008*/ 	.byte	0x01, 0x35
	.zero		2


	//----- nvinfo : EIATTR_PARAM_CBANK
	.align		4
        /*000c*/ 	.byte	0x04, 0x0a
        /*000e*/ 	.short	(.L_300 - .L_299)
	.align		4
.L_299:
        /*0010*/ 	.word	index@(.nv.constant0._ZN7cutlass13device_kernelIN5flash19enable_sm80_to_sm89INS1_16FlashAttnFwdSm80INS1_25CollectiveMainloopFwdSm80ILi4ELi1ELb0EN4cute5tupleIJNS5_1CILi128EEENS7_ILi48EEENS7_ILi96EEEEEELi96ENS_6half_tEfNS_4arch4Sm80ELb0ELb1ELb1ELb1ELb0ELb0ELb1ELb1EEENS1_21CollectiveEpilogueFwdINS6_IJS8_SA_S9_EEENS6_IJNS7_ILi1EEESI_SI_EEESC_SE_Li128ELb1ELb1ELb1ELb0EEENS1_36VarlenDynamicPersistentTileSchedulerILi128ELi48ELi128ELi128ELb1ELb1ELb0ELb1ELb0ELb1EEEEEEEEEvNT_6ParamsE)
        /*0014*/ 	.short	0x0160
        /*0016*/ 	.short	0x0438


	//----- nvinfo : EIATTR_CBANK_PARAM_SIZE
	.align		4
.L_300:
        /*0018*/ 	.byte	0x03, 0x19
        /*001a*/ 	.short	0x0438


	//----- nvinfo : EIATTR_KPARAM_INFO
	.align		4
        /*001c*/ 	.byte	0x04, 0x17
        /*001e*/ 	.short	(.L_302 - .L_301)
.L_301:
        /*0020*/ 	.word	0x00000000
        /*0024*/ 	.short	0x0000
        /*0026*/ 	.short	0x0000
        /*0028*/ 	.byte	0x00, 0xf0, 0xe1, 0x10


	//----- nvinfo : EIATTR_MAXREG_COUNT
	.align		4
.L_302:
        /*002c*/ 	.byte	0x03, 0x1b
        /*002e*/ 	.short	0x00ff


	//----- nvinfo : EIATTR_NUM_BARRIERS
	.align		4
        /*0030*/ 	.byte	0x02, 0x4c
        /*0032*/ 	.byte	0x06
	.zero		1


	//----- nvinfo : EIATTR_ANNOTATIONS
	.align		4
        /*0034*/ 	.byte	0x04, 0x55
        /*0036*/ 	.short	(.L_304 - .L_303)


	//   ....[0]....
.L_303:
        /* <DEDUP_REMOVED lines=104> */


	//----- nvinfo : EIATTR_MERCURY_ISA_VERSION
	.align		4
.L_304:
        /*06a0*/ 	.byte	0x03, 0x5f
        /*06a2*/ 	.short	0x0000


	//----- nvinfo : EIATTR_INT_WARP_WIDE_INSTR_OFFSETS
	.align		4
        /*06a4*/ 	.byte	0x04, 0x31
        /*06a6*/ 	.short	(.L_306 - .L_305)


	//   ....[0]....
.L_305:
        /*06a8*/ 	.word	0x00013810


	//   ....[1]....
        /*06ac*/ 	.word	0x00013890


	//----- nvinfo : EIATTR_COOP_GROUP_MASK_REGIDS
	.align		4
.L_306:
        /*06b0*/ 	.byte	0x04, 0x29
        /*06b2*/ 	.short	(.L_308 - .L_307)


	//   ....[0]....
.L_307:
        /*06b4*/ 	.word	0xffffffff


	//   ....[1]....
        /*06b8*/ 	.word	0xffffffff


	//   ....[2]....
        /*06bc*/ 	.word	0xffffffff


	//   ....[3]....
        /*06c0*/ 	.word	0xffffffff


	//   ....[4]....
        /*06c4*/ 	.word	0xffffffff


	//   ....[5]....
        /*06c8*/ 	.word	0xffffffff


	//   ....[6]....
        /*06cc*/ 	.word	0xffffffff


	//   ....[7]....
        /*06d0*/ 	.word	0xffffffff


	//   ....[8]....
        /*06d4*/ 	.word	0xffffffff


	//   ....[9]....
        /*06d8*/ 	.word	0xffffffff


	//   ....[10]....
        /*06dc*/ 	.word	0xffffffff


	//   ....[11]....
        /*06e0*/ 	.word	0xffffffff


	//   ....[12]....
        /*06e4*/ 	.word	0xffffffff


	//   ....[13]....
        /*06e8*/ 	.word	0xffffffff


	//   ....[14]....
        /*06ec*/ 	.word	0xffffffff


	//   ....[15]....
        /*06f0*/ 	.word	0xffffffff


	//   ....[16]....
        /*06f4*/ 	.word	0xffffffff


	//   ....[17]....
        /*06f8*/ 	.word	0xffffffff


	//   ....[18]....
        /*06fc*/ 	.word	0xffffffff


	//   ....[19]....
        /*0700*/ 	.word	0xffffffff


	//   ....[20]....
        /*0704*/ 	.word	0xffffffff


	//   ....[21]....
        /*0708*/ 	.word	0xffffffff


	//   ....[22]....
        /*070c*/ 	.word	0xffffffff


	//   ....[23]....
        /*0710*/ 	.word	0xffffffff


	//   ....[24]....
        /*0714*/ 	.word	0xffffffff


	//   ....[25]....
        /*0718*/ 	.word	0xffffffff


	//   ....[26]....
        /*071c*/ 	.word	0xffffffff


	//   ....[27]....
        /*0720*/ 	.word	0xffffffff


	//   ....[28]....
        /*0724*/ 	.word	0xffffffff


	//   ....[29]....
        /*0728*/ 	.word	0xffffffff


	//   ....[30]....
        /*072c*/ 	.word	0xffffffff


	//   ....[31]....
        /*0730*/ 	.word	0xffffffff


	//   ....[32]....
        /*0734*/ 	.word	0xffffffff


	//   ....[33]....
        /*0738*/ 	.word	0xffffffff


	//   ....[34]....
        /*073c*/ 	.word	0xffffffff


	//   ....[35]....
        /*0740*/ 	.word	0xffffffff


	//   ....[36]....
        /*0744*/ 	.word	0xffffffff


	//   ....[37]....
        /*0748*/ 	.word	0xffffffff


	//   ....[38]....
        /*074c*/ 	.word	0xffffffff


	//   ....[39]....
        /*0750*/ 	.word	0xffffffff


	//   ....[40]....
        /*0754*/ 	.word	0xffffffff


	//   ....[41]....
        /*0758*/ 	.word	0xffffffff


	//   ....[42]....
        /*075c*/ 	.word	0xffffffff


	//   ....[43]....
        /*0760*/ 	.word	0xffffffff


	//   ....[44]....
        /*0764*/ 	.word	0xffffffff


	//   ....[45]....
        /*0768*/ 	.word	0xffffffff


	//   ....[46]....
        /*076c*/ 	.word	0xffffffff


	//   ....[47]....
        /*0770*/ 	.word	0xffffffff


	//   ....[48]....
        /*0774*/ 	.word	0xffffffff


	//   ....[49]....
        /*0778*/ 	.word	0xffffffff


	//   ....[50]....
        /*077c*/ 	.word	0xffffffff


	//   ....[51]....
        /*0780*/ 	.word	0xffffffff


	//   ....[52]....
        /*0784*/ 	.word	0xffffffff


	//   ....[53]....
        /*0788*/ 	.word	0xffffffff


	//   ....[54]....
        /*078c*/ 	.word	0xffffffff


	//   ....[55]....
        /*0790*/ 	.word	0xffffffff


	//   ....[56]....
        /*0794*/ 	.word	0xffffffff


	//   ....[57]....
        /*0798*/ 	.word	0xffffffff


	//   ....[58]....
        /*079c*/ 	.word	0xffffffff


	//   ....[59]....
        /*07a0*/ 	.word	0xffffffff


	//   ....[60]....
        /*07a4*/ 	.word	0xffffffff


	//   ....[61]....
        /*07a8*/ 	.word	0xffffffff


	//   ....[62]....
        /*07ac*/ 	.word	0xffffffff


	//   ....[63]....
        /*07b0*/ 	.word	0xffffffff


	//   ....[64]....
        /*07b4*/ 	.word	0xffffffff


	//   ....[65]....
        /*07b8*/ 	.word	0xffffffff


	//   ....[66]....
        /*07bc*/ 	.word	0xffffffff


	//   ....[67]....
        /*07c0*/ 	.word	0xffffffff


	//   ....[68]....
        /*07c4*/ 	.word	0xffffffff


	//   ....[69]....
        /*07c8*/ 	.word	0xffffffff


	//   ....[70]....
        /*07cc*/ 	.word	0xffffffff


	//   ....[71]....
        /*07d0*/ 	.word	0xffffffff


	//   ....[72]....
        /*07d4*/ 	.word	0xffffffff


	//   ....[73]....
        /*07d8*/ 	.word	0xffffffff


	//   ....[74]....
        /*07dc*/ 	.word	0xffffffff


	//   ....[75]....
        /*07e0*/ 	.word	0xffffffff


	//   ....[76]....
        /*07e4*/ 	.word	0xffffffff


	//   ....[77]....
        /*07e8*/ 	.word	0xffffffff


	//   ....[78]....
        /*07ec*/ 	.word	0xffffffff


	//   ....[79]....
        /*07f0*/ 	.word	0xffffffff


	//   ....[80]....
        /*07f4*/ 	.word	0xffffffff


	//   ....[81]....
        /*07f8*/ 	.word	0xffffffff


	//   ....[82]....
        /*07fc*/ 	.word	0xffffffff


	//   ....[83]....
        /*0800*/ 	.word	0xffffffff


	//   ....[84]....
        /*0804*/ 	.word	0xffffffff


	//   ....[85]....
        /*0808*/ 	.word	0xffffffff


	//   ....[86]....
        /*080c*/ 	.word	0xffffffff


	//   ....[87]....
        /*0810*/ 	.word	0xffffffff


	//   ....[88]....
        /*0814*/ 	.word	0xffffffff


	//   ....[89]....
        /*0818*/ 	.word	0xffffffff


	//   ....[90]....
        /*081c*/ 	.word	0xffffffff


	//   ....[91]....
        /*0820*/ 	.word	0xffffffff


	//   ....[92]....
        /*0824*/ 	.word	0xffffffff


	//   ....[93]....
        /*0828*/ 	.word	0xffffffff


	//   ....[94]....
        /*082c*/ 	.word	0xffffffff


	//   ....[95]....
        /*0830*/ 	.word	0xffffffff


	//   ....[96]....
        /*0834*/ 	.word	0xffffffff


	//   ....[97]....
        /*0838*/ 	.word	0xffffffff


	//   ....[98]....
        /*083c*/ 	.word	0xffffffff


	//   ....[99]....
        /*0840*/ 	.word	0xffffffff


	//   ....[100]....
        /*0844*/ 	.word	0xffffffff


	//   ....[101]....
        /*0848*/ 	.word	0xffffffff


	//   ....[102]....
        /*084c*/ 	.word	0xffffffff


	//   ....[103]....
        /*0850*/ 	.word	0xffffffff


	//   ....[104]....
        /*0854*/ 	.word	0xffffffff


	//   ....[105]....
        /*0858*/ 	.word	0xffffffff


	//   ....[106]....
        /*085c*/ 	.word	0xffffffff


	//   ....[107]....
        /*0860*/ 	.word	0xffffffff


	//   ....[108]....
        /*0864*/ 	.word	0xffffffff


	//   ....[109]....
        /*0868*/ 	.word	0xffffffff


	//   ....[110]....
        /*086c*/ 	.word	0xffffffff


	//   ....[111]....
        /*0870*/ 	.word	0xffffffff


	//   ....[112]....
        /*0874*/ 	.word	0xffffffff


	//   ....[113]....
        /*0878*/ 	.word	0xffffffff


	//   ....[114]....
        /*087c*/ 	.word	0xffffffff


	//   ....[115]....
        /*0880*/ 	.word	0xffffffff


	//   ....[116]....
        /*0884*/ 	.word	0xffffffff


	//   ....[117]....
        /*0888*/ 	.word	0xffffffff


	//   ....[118]....
        /*088c*/ 	.word	0xffffffff


	//   ....[119]....
        /*0890*/ 	.word	0xffffffff


	//   ....[120]....
        /*0894*/ 	.word	0xffffffff


	//   ....[121]....
        /*0898*/ 	.word	0xffffffff


	//   ....[122]....
        /*089c*/ 	.word	0xffffffff


	//   ....[123]....
        /*08a0*/ 	.word	0xffffffff


	//   ....[124]....
        /*08a4*/ 	.word	0xffffffff


	//   ....[125]....
        /*08a8*/ 	.word	0xffffffff


	//   ....[126]....
        /*08ac*/ 	.word	0xffffffff


	//   ....[127]....
        /*08b0*/ 	.word	0xffffffff


	//   ....[128]....
        /*08b4*/ 	.word	0xffffffff


	//   ....[129]....
        /*08b8*/ 	.word	0xffffffff


	//   ....[130]....
        /*08bc*/ 	.word	0xffffffff


	//   ....[131]....
        /*08c0*/ 	.word	0xffffffff


	//   ....[132]....
        /*08c4*/ 	.word	0xffffffff


	//   ....[133]....
        /*08c8*/ 	.word	0xffffffff


	//   ....[134]....
        /*08cc*/ 	.word	0xffffffff


	//   ....[135]....
        /*08d0*/ 	.word	0xffffffff


	//   ....[136]....
        /*08d4*/ 	.word	0xffffffff


	//   ....[137]....
        /*08d8*/ 	.word	0xffffffff


	//   ....[138]....
        /*08dc*/ 	.word	0xffffffff


	//   ....[139]....
        /*08e0*/ 	.word	0xffffffff


	//   ....[140]....
        /*08e4*/ 	.word	0xffffffff


	//   ....[141]....
        /*08e8*/ 	.word	0xffffffff


	//   ....[142]....
        /*08ec*/ 	.word	0xffffffff


	//   ....[143]....
        /*08f0*/ 	.word	0xffffffff


	//   ....[144]....
        /*08f4*/ 	.word	0xffffffff


	//   ....[145]....
        /*08f8*/ 	.word	0xffffffff


	//   ....[146]....
        /*08fc*/ 	.word	0xffffffff


	//   ....[147]....
        /*0900*/ 	.word	0xffffffff


	//   ....[148]....
        /*0904*/ 	.word	0xffffffff


	//   ....[149]....
        /*0908*/ 	.word	0xffffffff


	//   ....[150]....
        /*090c*/ 	.word	0xffffffff


	//   ....[151]....
        /*0910*/ 	.word	0xffffffff


	//   ....[152]....
        /*0914*/ 	.word	0xffffffff


	//   ....[153]....
        /*0918*/ 	.word	0xffffffff


	//   ....[154]....
        /*091c*/ 	.word	0xffffffff


	//   ....[155]....
        /*0920*/ 	.word	0xffffffff


	//   ....[156]....
        /*0924*/ 	.word	0xffffffff


	//   ....[157]....
        /*0928*/ 	.word	0xffffffff


	//   ....[158]....
        /*092c*/ 	.word	0xffffffff


	//   ....[159]....
        /*0930*/ 	.word	0xffffffff


	//   ....[160]....
        /*0934*/ 	.word	0xffffffff


	//   ....[161]....
        /*0938*/ 	.word	0xffffffff


	//   ....[162]....
        /*093c*/ 	.word	0xffffffff


	//   ....[163]....
        /*0940*/ 	.word	0xffffffff


	//   ....[164]....
        /*0944*/ 	.word	0xffffffff


	//   ....[165]....
        /*0948*/ 	.word	0xffffffff


	//   ....[166]....
        /*094c*/ 	.word	0xffffffff


	//   ....[167]....
        /*0950*/ 	.word	0xffffffff


	//   ....[168]....
        /*0954*/ 	.word	0xffffffff


	//   ....[169]....
        /*0958*/ 	.word	0xffffffff


	//   ....[170]....
        /*095c*/ 	.word	0xffffffff


	//   ....[171]....
        /*0960*/ 	.word	0xffffffff


	//   ....[172]....
        /*0964*/ 	.word	0xffffffff


	//   ....[173]....
        /*0968*/ 	.word	0xffffffff


	//   ....[174]....
        /*096c*/ 	.word	0xffffffff


	//   ....[175]....
        /*0970*/ 	.word	0xffffffff


	//   ....[176]....
        /*0974*/ 	.word	0xffffffff


	//   ....[177]....
        /*0978*/ 	.word	0xffffffff


	//   ....[178]....
        /*097c*/ 	.word	0xffffffff


	//   ....[179]....
        /*0980*/ 	.word	0xffffffff


	//   ....[180]....
        /*0984*/ 	.word	0xffffffff


	//   ....[181]....
        /*0988*/ 	.word	0xffffffff


	//   ....[182]....
        /*098c*/ 	.word	0xffffffff


	//   ....[183]....
        /*0990*/ 	.word	0xffffffff


	//   ....[184]....
        /*0994*/ 	.word	0xffffffff


	//   ....[185]....
        /*0998*/ 	.word	0xffffffff


	//   ....[186]....
        /*099c*/ 	.word	0xffffffff


	//   ....[187]....
        /*09a0*/ 	.word	0xffffffff


	//   ....[188]....
        /*09a4*/ 	.word	0xffffffff


	//   ....[189]....
        /*09a8*/ 	.word	0xffffffff


	//   ....[190]....
        /*09ac*/ 	.word	0xffffffff


	//   ....[191]....
        /*09b0*/ 	.word	0xffffffff


	//   ....[192]....
        /*09b4*/ 	.word	0xffffffff


	//   ....[193]....
        /*09b8*/ 	.word	0xffffffff


	//   ....[194]....
        /*09bc*/ 	.word	0xffffffff


	//----- nvinfo : EIATTR_COOP_GROUP_INSTR_OFFSETS
	.align		4
.L_308:
        /*09c0*/ 	.byte	0x04, 0x28
        /*09c2*/ 	.short	(.L_310 - .L_309)


	//   ....[0]....
.L_309:
        /*09c4*/ 	.word	0x00000050


	//   ....[1]....
        /*09c8*/ 	.word	0x00000200


	//   ....[2]....
        /*09cc*/ 	.word	0x00000230


	//   ....[3]....
        /*09d0*/ 	.word	0x00000260


	//   ....[4]....
        /*09d4*/ 	.word	0x00000290


	//   ....[5]....
        /*09d8*/ 	.word	0x000002c0


	//   ....[6]....
        /*09dc*/ 	.word	0x000002f0


	//   ....[7]....
        /*09e0*/ 	.word	0x00000450


	//   ....[8]....
        /*09e4*/ 	.word	0x00000490


	//   ....[9]....
        /*09e8*/ 	.word	0x000004c0


	//   ....[10]....
        /*09ec*/ 	.word	0x000004f0


	//   ....[11]....
        /*09f0*/ 	.word	0x00000520


	//   ....[12]....
        /*09f4*/ 	.word	0x00000550


	//   ....[13]....
        /*09f8*/ 	.word	0x000005e0


	//   ....[14]....
        /*09fc*/ 	.word	0x00000630


	//   ....[15]....
        /*0a00*/ 	.word	0x00000650


	//   ....[16]....
        /*0a04*/ 	.word	0x000006b0


	//   ....[17]....
        /*0a08*/ 	.word	0x00002f40


	//   ....[18]....
        /*0a0c*/ 	.word	0x00002f60


	//   ....[19]....
        /*0a10*/ 	.word	0x00003100


	//   ....[20]....
        /*0a14*/ 	.word	0x00003110


	//   ....[21]....
        /*0a18*/ 	.word	0x000032b0


	//   ....[22]....
        /*0a1c*/ 	.word	0x000032d0


	//   ....[23]....
        /*0a20*/ 	.word	0x00003470


	//   ....[24]....
        /*0a24*/ 	.word	0x00003480


	//   ....[25]....
        /*0a28*/ 	.word	0x00004b50


	//   ....[26]....
        /*0a2c*/ 	.word	0x00005060


	//   ....[27]....
        /*0a30*/ 	.word	0x00005220


	//   ....[28]....
        /*0a34*/ 	.word	0x00005660


	//   ....[29]....
        /*0a38*/ 	.word	0x00005e20


	//   ....[30]....
        /*0a3c*/ 	.word	0x00005e50


	//   ....[31]....
        /*0a40*/ 	.word	0x00005fd0


	//   ....[32]....
        /*0a44*/ 	.word	0x00006020


	//   ....[33]....
        /*0a48*/ 	.word	0x00006290


	//   ....[34]....
        /*0a4c*/ 	.word	0x000062c0


	//   ....[35]....
        /*0a50*/ 	.word	0x000062f0


	//   ....[36]....
        /*0a54*/ 	.word	0x00006380


	//   ....[37]....
        /*0a58*/ 	.word	0x000086e0


	//   ....[38]....
        /*0a5c*/ 	.word	0x000088f0


	//   ....[39]....
        /*0a60*/ 	.word	0x00008ea0


	//   ....[40]....
        /*0a64*/ 	.word	0x00009320


	//   ....[41]....
        /*0a68*/ 	.word	0x000099a0


	//   ....[42]....
        /*0a6c*/ 	.word	0x00009ae0


	//   ....[43]....
        /*0a70*/ 	.word	0x00009b80


	//   ....[44]....
        /*0a74*/ 	.word	0x00009d30


	//   ....[45]....
        /*0a78*/ 	.word	0x00009d70


	//   ....[46]....
        /*0a7c*/ 	.word	0x00009e60


	//   ....[47]....
        /*0a80*/ 	.word	0x00009f90


	//   ....[48]....
        /*0a84*/ 	.word	0x0000a080


	//   ....[49]....
        /*0a88*/ 	.word	0x0000d070


	//   ....[50]....
        /*0a8c*/ 	.word	0x0000d0c0


	//   ....[51]....
        /*0a90*/ 	.word	0x0000d160


	//   ....[52]....
        /*0a94*/ 	.word	0x0000d1b0


	//   ....[53]....
        /*0a98*/ 	.word	0x0000d1e0


	//   ....[54]....
        /*0a9c*/ 	.word	0x0000d220


	//   ....[55]....
        /*0aa0*/ 	.word	0x0000d340


	//   ....[56]....
        /*0aa4*/ 	.word	0x0000d780


	//   ....[57]....
        /*0aa8*/ 	.word	0x0000fd60


	//   ....[58]....
        /*0aac*/ 	.word	0x0000ff70


	//   ....[59]....
        /*0ab0*/ 	.word	0x00010520


	//   ....[60]....
        /*0ab4*/ 	.word	0x000109a0


	//   ....[61]....
        /*0ab8*/ 	.word	0x00011020


	//   ....[62]....
        /*0abc*/ 	.word	0x00011160


	//   ....[63]....
        /*0ac0*/ 	.word	0x00011200


	//   ....[64]....
        /*0ac4*/ 	.word	0x000113b0


	//   ....[65]....
        /*0ac8*/ 	.word	0x000113f0


	//   ....[66]....
        /*0acc*/ 	.word	0x000114e0


	//   ....[67]....
        /*0ad0*/ 	.word	0x00011610


	//   ....[68]....
        /*0ad4*/ 	.word	0x00011700


	//   ....[69]....
        /*0ad8*/ 	.word	0x00012e10


	//   ....[70]....
        /*0adc*/ 	.word	0x00012e80


	//   ....[71]....
        /*0ae0*/ 	.word	0x00012e90


	//   ....[72]....
        /*0ae4*/ 	.word	0x00012ea0


	//   ....[73]....
        /*0ae8*/ 	.word	0x00012ed0


	//   ....[74]....
        /*0aec*/ 	.word	0x00012ef0


	//   ....[75]....
        /*0af0*/ 	.word	0x00012f00


	//   ....[76]....
        /*0af4*/ 	.word	0x00012f10


	//   ....[77]....
        /*0af8*/ 	.word	0x000144c0


	//   ....[78]....
        /*0afc*/ 	.word	0x000144d0


	//   ....[79]....
        /*0b00*/ 	.word	0x000144e0


	//   ....[80]....
        /*0b04*/ 	.word	0x000144f0


	//   ....[81]....
        /*0b08*/ 	.word	0x00014500


	//   ....[82]....
        /*0b0c*/ 	.word	0x00014510


	//   ....[83]....
        /*0b10*/ 	.word	0x00014530


	//   ....[84]....
        /*0b14*/ 	.word	0x00014540


	//   ....[85]....
        /*0b18*/ 	.word	0x000149f0


	//   ....[86]....
        /*0b1c*/ 	.word	0x00014a10


	//   ....[87]....
        /*0b20*/ 	.word	0x00014b80


	//   ....[88]....
        /*0b24*/ 	.word	0x00014b90


	//   ....[89]....
        /*0b28*/ 	.word	0x00014d10


	//   ....[90]....
        /*0b2c*/ 	.word	0x00014d30


	//   ....[91]....
        /*0b30*/ 	.word	0x00014eb0


	//   ....[92]....
        /*0b34*/ 	.word	0x00014ec0


	//   ....[93]....
        /*0b38*/ 	.word	0x00015250


	//   ....[94]....
        /*0b3c*/ 	.word	0x00015270


	//   ....[95]....
        /*0b40*/ 	.word	0x000157e0


	//   ....[96]....
        /*0b44*/ 	.word	0x000157f0


	//   ....[97]....
        /*0b48*/ 	.word	0x00015d60


	//   ....[98]....
        /*0b4c*/ 	.word	0x00015d80


	//   ....[99]....
        /*0b50*/ 	.word	0x00016300


	//   ....[100]....
        /*0b54*/ 	.word	0x00016310


	//   ....[101]....
        /*0b58*/ 	.word	0x00017090


	//   ....[102]....
        /*0b5c*/ 	.word	0x000170b0


	//   ....[103]....
        /*0b60*/ 	.word	0x00017230


	//   ....[104]....
        /*0b64*/ 	.word	0x00017240


	//   ....[105]....
        /*0b68*/ 	.word	0x000173c0


	//   ....[106]....
        /*0b6c*/ 	.word	0x000173e0


	//   ....[107]....
        /*0b70*/ 	.word	0x00017560


	//   ....[108]....
        /*0b74*/ 	.word	0x00017570


	//   ....[109]....
        /*0b78*/ 	.word	0x000177b0


	//   ....[110]....
        /*0b7c*/ 	.word	0x000177d0


	//   ....[111]....
        /*0b80*/ 	.word	0x00017900


	//   ....[112]....
        /*0b84*/ 	.word	0x00017940


	//   ....[113]....
        /*0b88*/ 	.word	0x00017970


	//   ....[114]....
        /*0b8c*/ 	.word	0x000179a0


	//   ....[115]....
        /*0b90*/ 	.word	0x000179d0


	//   ....[116]....
        /*0b94*/ 	.word	0x00017a00


	//   ....[117]....
        /*0b98*/ 	.word	0x00017b60


	//   ....[118]....
        /*0b9c*/ 	.word	0x00017ba0


	//   ....[119]....
        /*0ba0*/ 	.word	0x00017bd0


	//   ....[120]....
        /*0ba4*/ 	.word	0x00017c00


	//   ....[121]....
        /*0ba8*/ 	.word	0x00017c30


	//   ....[122]....
        /*0bac*/ 	.word	0x00017c60


	//   ....[123]....
        /*0bb0*/ 	.word	0x00017cf0


	//   ....[124]....
        /*0bb4*/ 	.word	0x00017d50


	//   ....[125]....
        /*0bb8*/ 	.word	0x00017d60


	//   ....[126]....
        /*0bbc*/ 	.word	0x00017dc0


	//   ....[127]....
        /*0bc0*/ 	.word	0x00018820


	//   ....[128]....
        /*0bc4*/ 	.word	0x00018880


	//   ....[129]....
        /*0bc8*/ 	.word	0x000188d0


	//   ....[130]....
        /*0bcc*/ 	.word	0x00018920


	//   ....[131]....
        /*0bd0*/ 	.word	0x00018970


	//   ....[132]....
        /*0bd4*/ 	.word	0x000189e0


	//   ....[133]....
        /*0bd8*/ 	.word	0x00018a20


	//   ....[134]....
        /*0bdc*/ 	.word	0x00018a90


	//   ....[135]....
        /*0be0*/ 	.word	0x00018b00


	//   ....[136]....
        /*0be4*/ 	.word	0x00018b60


	//   ....[137]....
        /*0be8*/ 	.word	0x00018bd0


	//   ....[138]....
        /*0bec*/ 	.word	0x00018c40


	//   ....[139]....
        /*0bf0*/ 	.word	0x00018ca0


	//   ....[140]....
        /*0bf4*/ 	.word	0x00018d00


	//   ....[141]....
        /*0bf8*/ 	.word	0x00018d60


	//   ....[142]....
        /*0bfc*/ 	.word	0x00018dd0


	//   ....[143]....
        /*0c00*/ 	.word	0x00018e30


	//   ....[144]....
        /*0c04*/ 	.word	0x00018e90


	//   ....[145]....
        /*0c08*/ 	.word	0x00018ee0


	//   ....[146]....
        /*0c0c*/ 	.word	0x00018f30


	//   ....[147]....
        /*0c10*/ 	.word	0x00018f80


	//   ....[148]....
        /*0c14*/ 	.word	0x00018fe0


	//   ....[149]....
        /*0c18*/ 	.word	0x00019030


	//   ....[150]....
        /*0c1c*/ 	.word	0x00019090


	//   ....[151]....
        /*0c20*/ 	.word	0x000190e0


	//   ....[152]....
        /*0c24*/ 	.word	0x00019140


	//   ....[153]....
        /*0c28*/ 	.word	0x000191b0


	//   ....[154]....
        /*0c2c*/ 	.word	0x00019220


	//   ....[155]....
        /*0c30*/ 	.word	0x00019280


	//   ....[156]....
        /*0c34*/ 	.word	0x000192e0


	//   ....[157]....
        /*0c38*/ 	.word	0x00019340


	//   ....[158]....
        /*0c3c*/ 	.word	0x000193b0


	//   ....[159]....
        /*0c40*/ 	.word	0x00019410


	//   ....[160]....
        /*0c44*/ 	.word	0x00019470


	//   ....[161]....
        /*0c48*/ 	.word	0x000194d0


	//   ....[162]....
        /*0c4c*/ 	.word	0x00019540


	//   ....[163]....
        /*0c50*/ 	.word	0x000195a0


	//   ....[164]....
        /*0c54*/ 	.word	0x00019600


	//   ....[165]....
        /*0c58*/ 	.word	0x00019660


	//   ....[166]....
        /*0c5c*/ 	.word	0x000196d0


	//   ....[167]....
        /*0c60*/ 	.word	0x00019730


	//   ....[168]....
        /*0c64*/ 	.word	0x00019790


	//   ....[169]....
        /*0c68*/ 	.word	0x000197f0


	//   ....[170]....
        /*0c6c*/ 	.word	0x00019860


	//   ....[171]....
        /*0c70*/ 	.word	0x000198c0


	//   ....[172]....
        /*0c74*/ 	.word	0x00019920


	//   ....[173]....
        /*0c78*/ 	.word	0x00019980


	//   ....[174]....
        /*0c7c*/ 	.word	0x000199f0


	//   ....[175]....
        /*0c80*/ 	.word	0x00019a50


	//   ....[176]....
        /*0c84*/ 	.word	0x00019ab0


	//   ....[177]....
        /*0c88*/ 	.word	0x00019b10


	//   ....[178]....
        /*0c8c*/ 	.word	0x00019b80


	//   ....[179]....
        /*0c90*/ 	.word	0x00019bd0


	//   ....[180]....
        /*0c94*/ 	.word	0x00019c10


	//   ....[181]....
        /*0c98*/ 	.word	0x00019c60


	//   ....[182]....
        /*0c9c*/ 	.word	0x00019cb0


	//   ....[183]....
        /*0ca0*/ 	.word	0x00019d00


	//   ....[184]....
        /*0ca4*/ 	.word	0x00019d70


	//   ....[185]....
        /*0ca8*/ 	.word	0x00019db0


	//   ....[186]....
        /*0cac*/ 	.word	0x00019e00


	//   ....[187]....
        /*0cb0*/ 	.word	0x00019e50


	//   ....[188]....
        /*0cb4*/ 	.word	0x00019ea0


	//   ....[189]....
        /*0cb8*/ 	.word	0x00019ef0


	//   ....[190]....
        /*0cbc*/ 	.word	0x00019f60


	//   ....[191]....
        /*0cc0*/ 	.word	0x00019fa0


	//   ....[192]....
        /*0cc4*/ 	.word	0x0001a010


	//   ....[193]....
        /*0cc8*/ 	.word	0x0001a070


	//   ....[194]....
        /*0ccc*/ 	.word	0x0001a0d0


	//----- nvinfo : EIATTR_EXIT_INSTR_OFFSETS
	.align		4
.L_310:
        /*0cd0*/ 	.byte	0x04, 0x1c
        /*0cd2*/ 	.short	(.L_312 - .L_311)


	//   ....[0]....
.L_311:
        /*0cd4*/ 	.word	0x000010d0


	//   ....[1]....
        /*0cd8*/ 	.word	0x000187e0


	//----- nvinfo : EIATTR_MAX_THREADS
	.align		4
.L_312:
        /*0cdc*/ 	.byte	0x04, 0x05
        /*0cde*/ 	.short	(.L_314 - .L_313)
.L_313:
        /*0ce0*/ 	.word	0x00000080
        /*0ce4*/ 	.word	0x00000001
        /*0ce8*/ 	.word	0x00000001


	//----- nvinfo : EIATTR_CRS_STACK_SIZE
	.align		4
.L_314:
        /*0cec*/ 	.byte	0x04, 0x1e
        /*0cee*/ 	.short	(.L_316 - .L_315)
.L_315:
        /*0cf0*/ 	.word	0x00000000
.L_316:


//--------------------- .nv.info._ZN7cutlass13device_kernelIN5flash19enable_sm80_to_sm89INS1_16FlashAttnFwdSm80INS1_25CollectiveMainloopFwdSm80ILi4ELi1ELb0EN4cute5tupleIJNS5_1CILi128EEENS7_ILi48EEENS7_ILi96EEEEEELi96ENS_6half_tEfNS_4arch4Sm80ELb0ELb1ELb1ELb1ELb0ELb1ELb1ELb1EEENS1_21CollectiveEpilogueFwdINS6_IJS8_SA_S9_EEENS6_IJNS7_ILi1EEESI_SI_EEESC_SE_Li128ELb1ELb1ELb1ELb0EEENS1_36VarlenDynamicPersistentTileSchedulerILi128ELi48ELi128ELi128ELb1ELb1ELb0ELb1ELb0ELb1EEEEEEEEEvNT_6ParamsE --------------------------
	.section	.nv.info._ZN7cutlass13device_kernelIN5flash19enable_sm80_to_sm89INS1_16FlashAttnFwdSm80INS1_25CollectiveMainloopFwdSm80ILi4ELi1ELb0EN4cute5tupleIJNS5_1CILi128EEENS7_ILi48EEENS7_ILi96EEEEEELi96ENS_6half_tEfNS_4arch4Sm80ELb0ELb1ELb1ELb1ELb0ELb1ELb1ELb1EEENS1_21CollectiveEpilogueFwdINS6_IJS8_SA_S9_EEENS6_IJNS7_ILi1EEESI_SI_EEESC_SE_Li128ELb1ELb1ELb1ELb0EEENS1_36VarlenDynamicPersistentTileSchedulerILi128ELi48ELi128ELi128ELb1ELb1ELb0ELb1ELb0ELb1EEEEEEEEEvNT_6ParamsE,"",@"SHT_CUDA_INFO"
	.sectionflags	@""
	.align	4


	//----- nvinfo : EIATTR_CUDA_API_VERSION
	.align		4
        /*0000*/ 	.byte	0x04, 0x37
        /*0002*/ 	.short	(.L_318 - .L_317)
.L_317:
        /*0004*/ 	.word	0x00000082


	//----- nvinfo : EIATTR_SW2861232_WAR
	.align		4
.L_318:
        /*0008*/ 	.byte	0x01, 0x35
	.zero		2


	//----- nvinfo : EIATTR_PARAM_CBANK
	.align		4
        /*000c*/ 	.byte	0x04, 0x0a
        /*000e*/ 	.short	(.L_320 - .L_319)
	.align		4
.L_319:
        /*0010*/ 	.word	index@(.nv.constant0._ZN7cutlass13device_kernelIN5flash19enable_sm80_to_sm89INS1_16FlashAttnFwdSm80INS1_25CollectiveMainloopFwdSm80ILi4ELi1ELb0EN4cute5tupleIJNS5_1CILi128EEENS7_ILi48EEENS7_ILi96EEEEEELi96ENS_6half_tEfNS_4arch4Sm80ELb0ELb1ELb1ELb1ELb0ELb1ELb1ELb1EEENS1_21CollectiveEpilogueFwdINS6_IJS8_SA_S9_EEENS6_IJNS7_ILi1EEESI_SI_EEESC_SE_Li128ELb1ELb1ELb1ELb0EEENS1_36VarlenDynamicPersistentTileSchedulerILi128ELi48ELi128ELi128ELb1ELb1ELb0ELb1ELb0ELb1EEEEEEEEEvNT_6ParamsE)
        /*0014*/ 	.short	0x0160
        /*0016*/ 	.short	0x0438


	//----- nvinfo : EIATTR_CBANK_PARAM_SIZE
	.align		4
.L_320:
        /*0018*/ 	.byte	0x03, 0x19
        /*001a*/ 	.short	0x0438


	//----- nvinfo : EIATTR_KPARAM_INFO
	.align		4
        /*001c*/ 	.byte	0x04, 0x17
        /*001e*/ 	.short	(.L_322 - .L_321)
.L_321:
        /*0020*/ 	.word	0x00000000
        /*0024*/ 	.short	0x0000
        /*0026*/ 	.short	0x0000
        /*0028*/ 	.byte	0x00, 0xf0, 0xe1, 0x10


	//----- nvinfo : EIATTR_MAXREG_COUNT
	.align		4
.L_322:
        /*002c*/ 	.byte	0x03, 0x1b
        /*002e*/ 	.short	0x00ff


	//----- nvinfo : EIATTR_NUM_BARRIERS
	.align		4
        /*0030*/ 	.byte	0x02, 0x4c
        /*0032*/ 	.byte	0x06
	.zero		1


	//----- nvinfo : EIATTR_ANNOTATIONS
	.align		4
        /*0034*/ 	.byte	0x04, 0x55
        /*0036*/ 	.short	(.L_324 - .L_323)


	//   ....[0]....
.L_323:
        /* <DEDUP_REMOVED lines=131> */


	//----- nvinfo : EIATTR_MERCURY_ISA_VERSION
	.align		4
.L_324:
        /*0850*/ 	.byte	0x03, 0x5f
        /*0852*/ 	.short	0x0000


	//----- nvinfo : EIATTR_INT_WARP_WIDE_INSTR_OFFSETS
	.align		4
        /*0854*/ 	.byte	0x04, 0x31
        /*0856*/ 	.short	(.L_326 - .L_325)


	//   ....[0]....
.L_325:
        /*0858*/ 	.word	0x00020000


	//   ....[1]....
        /*085c*/ 	.word	0x00020080


	//----- nvinfo : EIATTR_COOP_GROUP_MASK_REGIDS
	.align		4
.L_326:
        /*0860*/ 	.byte	0x04, 0x29
        /*0862*/ 	.short	(.L_328 - .L_327)


	//   ....[0]....
.L_327:
        /*0864*/ 	.word	0xffffffff


	//   ....[1]....
        /*0868*/ 	.word	0xffffffff


	//   ....[2]....
        /*086c*/ 	.word	0xffffffff


	//   ....[3]....
        /*0870*/ 	.word	0xffffffff


	//   ....[4]....
        /*0874*/ 	.word	0xffffffff


	//   ....[5]....
        /*0878*/ 	.word	0xffffffff


	//   ....[6]....
        /*087c*/ 	.word	0xffffffff


	//   ....[7]....
        /*0880*/ 	.word	0xffffffff


	//   ....[8]....
        /*0884*/ 	.word	0xffffffff


	//   ....[9]....
        /*0888*/ 	.word	0xffffffff


	//   ....[10]....
        /*088c*/ 	.word	0xffffffff


	//   ....[11]....
        /*0890*/ 	.word	0xffffffff


	//   ....[12]....
        /*0894*/ 	.word	0xffffffff


	//   ....[13]....
        /*0898*/ 	.word	0xffffffff


	//   ....[14]....
        /*089c*/ 	.word	0xffffffff


	//   ....[15]....
        /*08a0*/ 	.word	0xffffffff


	//   ....[16]....
        /*08a4*/ 	.word	0xffffffff


	//   ....[17]....
        /*08a8*/ 	.word	0xffffffff


	//   ....[18]....
        /*08ac*/ 	.word	0xffffffff


	//   ....[19]....
        /*08b0*/ 	.word	0xffffffff


	//   ....[20]....
        /*08b4*/ 	.word	0xffffffff


	//   ....[21]....
        /*08b8*/ 	.word	0xffffffff


	//   ....[22]....
        /*08bc*/ 	.word	0xffffffff


	//   ....[23]....
        /*08c0*/ 	.word	0xffffffff


	//   ....[24]....
        /*08c4*/ 	.word	0xffffffff


	//   ....[25]....
        /*08c8*/ 	.word	0xffffffff


	//   ....[26]....
        /*08cc*/ 	.word	0xffffffff


	//   ....[27]....
        /*08d0*/ 	.word	0xffffffff


	//   ....[28]....
        /*08d4*/ 	.word	0xffffffff


	//   ....[29]....
        /*08d8*/ 	.word	0xffffffff


	//   ....[30]....
        /*08dc*/ 	.word	0xffffffff


	//   ....[31]....
        /*08e0*/ 	.word	0xffffffff


	//   ....[32]....
        /*08e4*/ 	.word	0xffffffff


	//   ....[33]....
        /*08e8*/ 	.word	0xffffffff


	//   ....[34]....
        /*08ec*/ 	.word	0xffffffff


	//   ....[35]....
        /*08f0*/ 	.word	0xffffffff


	//   ....[36]....
        /*08f4*/ 	.word	0xffffffff


	//   ....[37]....
        /*08f8*/ 	.word	0xffffffff


	//   ....[38]....
        /*08fc*/ 	.word	0xffffffff


	//   ....[39]....
        /*0900*/ 	.word	0xffffffff


	//   ....[40]....
        /*0904*/ 	.word	0xffffffff


	//   ....[41]....
        /*0908*/ 	.word	0xffffffff


	//   ....[42]....
        /*090c*/ 	.word	0xffffffff


	//   ....[43]....
        /*0910*/ 	.word	0xffffffff


	//   ....[44]....
        /*0914*/ 	.word	0xffffffff


	//   ....[45]....
        /*0918*/ 	.word	0xffffffff


	//   ....[46]....
        /*091c*/ 	.word	0xffffffff


	//   ....[47]....
        /*0920*/ 	.word	0xffffffff


	//   ....[48]....
        /*0924*/ 	.word	0xffffffff


	//   ....[49]....
        /*0928*/ 	.word	0xffffffff


	//   ....[50]....
        /*092c*/ 	.word	0xffffffff


	//   ....[51]....
        /*0930*/ 	.word	0xffffffff


	//   ....[52]....
        /*0934*/ 	.word	0xffffffff


	//   ....[53]....
        /*0938*/ 	.word	0xffffffff


	//   ....[54]....
        /*093c*/ 	.word	0xffffffff


	//   ....[55]....
        /*0940*/ 	.word	0xffffffff


	//   ....[56]....
        /*0944*/ 	.word	0xffffffff


	//   ....[57]....
        /*0948*/ 	.word	0xffffffff


	//   ....[58]....
        /*094c*/ 	.word	0xffffffff


	//   ....[59]....
        /*0950*/ 	.word	0xffffffff


	//   ....[60]....
        /*0954*/ 	.word	0xffffffff


	//   ....[61]....
        /*0958*/ 	.word	0xffffffff


	//   ....[62]....
        /*095c*/ 	.word	0xffffffff


	//   ....[63]....
        /*0960*/ 	.word	0xffffffff


	//   ....[64]....
        /*0964*/ 	.word	0xffffffff


	//   ....[65]....
        /*0968*/ 	.word	0xffffffff


	//   ....[66]....
        /*096c*/ 	.word	0xffffffff


	//   ....[67]....
        /*0970*/ 	.word	0xffffffff


	//   ....[68]....
        /*0974*/ 	.word	0xffffffff


	//   ....[69]....
        /*0978*/ 	.word	0xffffffff


	//   ....[70]....
        /*097c*/ 	.word	0xffffffff


	//   ....[71]....
        /*0980*/ 	.word	0xffffffff


	//   ....[72]....
        /*0984*/ 	.word	0xffffffff


	//   ....[73]....
        /*0988*/ 	.word	0xffffffff


	//   ....[74]....
        /*098c*/ 	.word	0xffffffff


	//   ....[75]....
        /*0990*/ 	.word	0xffffffff


	//   ....[76]....
        /*0994*/ 	.word	0xffffffff


	//   ....[77]....
        /*0998*/ 	.word	0xffffffff


	//   ....[78]....
        /*099c*/ 	.word	0xffffffff


	//   ....[79]....
        /*09a0*/ 	.word	0xffffffff


	//   ....[80]....
        /*09a4*/ 	.word	0xffffffff


	//   ....[81]....
        /*09a8*/ 	.word	0xffffffff


	//   ....[82]....
        /*09ac*/ 	.word	0xffffffff


	//   ....[83]....
        /*09b0*/ 	.word	0xffffffff


	//   ....[84]....
        /*09b4*/ 	.word	0xffffffff


	//   ....[85]....
        /*09b8*/ 	.word	0xffffffff


	//   ....[86]....
        /*09bc*/ 	.word	0xffffffff


	//   ....[87]....
        /*09c0*/ 	.word	0xffffffff


	//   ....[88]....
        /*09c4*/ 	.word	0xffffffff


	//   ....[89]....
        /*09c8*/ 	.word	0xffffffff


	//   ....[90]....
        /*09cc*/ 	.word	0xffffffff


	//   ....[91]....
        /*09d0*/ 	.word	0xffffffff


	//   ....[92]....
        /*09d4*/ 	.word	0xffffffff


	//   ....[93]....
        /*09d8*/ 	.word	0xffffffff


	//   ....[94]....
        /*09dc*/ 	.word	0xffffffff


	//   ....[95]....
        /*09e0*/ 	.word	0xffffffff


	//   ....[96]....
        /*09e4*/ 	.word	0xffffffff


	//   ....[97]....
        /*09e8*/ 	.word	0xffffffff


	//   ....[98]....
        /*09ec*/ 	.word	0xffffffff


	//   ....[99]....
        /*09f0*/ 	.word	0xffffffff


	//   ....[100]....
        /*09f4*/ 	.word	0xffffffff


	//   ....[101]....
        /*09f8*/ 	.word	0xffffffff


	//   ....[102]....
        /*09fc*/ 	.word	0xffffffff


	//   ....[103]....
        /*0a00*/ 	.word	0xffffffff


	//   ....[104]....
        /*0a04*/ 	.word	0xffffffff


	//   ....[105]....
        /*0a08*/ 	.word	0xffffffff


	//   ....[106]....
        /*0a0c*/ 	.word	0xffffffff


	//   ....[107]....
        /*0a10*/ 	.word	0xffffffff


	//   ....[108]....
        /*0a14*/ 	.word	0xffffffff


	//   ....[109]....
        /*0a18*/ 	.word	0xffffffff


	//   ....[110]....
        /*0a1c*/ 	.word	0xffffffff


	//   ....[111]....
        /*0a20*/ 	.word	0xffffffff


	//   ....[112]....
        /*0a24*/ 	.word	0xffffffff


	//   ....[113]....
        /*0a28*/ 	.word	0xffffffff


	//   ....[114]....
        /*0a2c*/ 	.word	0xffffffff


	//   ....[115]....
        /*0a30*/ 	.word	0xffffffff


	//   ....[116]....
        /*0a34*/ 	.word	0xffffffff


	//   ....[117]....
        /*0a38*/ 	.word	0xffffffff


	//   ....[118]....
        /*0a3c*/ 	.word	0xffffffff


	//   ....[119]....
        /*0a40*/ 	.word	0xffffffff


	//   ....[120]....
        /*0a44*/ 	.word	0xffffffff


	//   ....[121]....
        /*0a48*/ 	.word	0xffffffff


	//   ....[122]....
        /*0a4c*/ 	.word	0xffffffff


	//   ....[123]....
        /*0a50*/ 	.word	0xffffffff


	//   ....[124]....
        /*0a54*/ 	.word	0xffffffff


	//   ....[125]....
        /*0a58*/ 	.word	0xffffffff


	//   ....[126]....
        /*0a5c*/ 	.word	0xffffffff


	//   ....[127]....
        /*0a60*/ 	.word	0xffffffff


	//   ....[128]....
        /*0a64*/ 	.word	0xffffffff


	//   ....[129]....
        /*0a68*/ 	.word	0xffffffff


	//   ....[130]....
        /*0a6c*/ 	.word	0xffffffff


	//   ....[131]....
        /*0a70*/ 	.word	0xffffffff


	//   ....[132]....
        /*0a74*/ 	.word	0xffffffff


	//   ....[133]....
        /*0a78*/ 	.word	0xffffffff


	//   ....[134]....
        /*0a7c*/ 	.word	0xffffffff


	//   ....[135]....
        /*0a80*/ 	.word	0xffffffff


	//   ....[136]....
        /*0a84*/ 	.word	0xffffffff


	//   ....[137]....
        /*0a88*/ 	.word	0xffffffff


	//   ....[138]....
        /*0a8c*/ 	.word	0xffffffff


	//   ....[139]....
        /*0a90*/ 	.word	0xffffffff


	//   ....[140]....
        /*0a94*/ 	.word	0xffffffff


	//   ....[141]....
        /*0a98*/ 	.word	0xffffffff


	//   ....[142]....
        /*0a9c*/ 	.word	0xffffffff


	//   ....[143]....
        /*0aa0*/ 	.word	0xffffffff


	//   ....[144]....
        /*0aa4*/ 	.word	0xffffffff


	//   ....[145]....
        /*0aa8*/ 	.word	0xffffffff


	//   ....[146]....
        /*0aac*/ 	.word	0xffffffff


	//   ....[147]....
        /*0ab0*/ 	.word	0xffffffff


	//   ....[148]....
        /*0ab4*/ 	.word	0xffffffff


	//   ....[149]....
        /*0ab8*/ 	.word	0xffffffff


	//   ....[150]....
        /*0abc*/ 	.word	0xffffffff


	//   ....[151]....
        /*0ac0*/ 	.word	0xffffffff


	//   ....[152]....
        /*0ac4*/ 	.word	0xffffffff


	//   ....[153]....
        /*0ac8*/ 	.word	0xffffffff


	//   ....[154]....
        /*0acc*/ 	.word	0xffffffff


	//   ....[155]....
        /*0ad0*/ 	.word	0xffffffff


	//   ....[156]....
        /*0ad4*/ 	.word	0xffffffff


	//   ....[157]....
        /*0ad8*/ 	.word	0xffffffff


	//   ....[158]....
        /*0adc*/ 	.word	0xffffffff


	//   ....[159]....
        /*0ae0*/ 	.word	0xffffffff


	//   ....[160]....
        /*0ae4*/ 	.word	0xffffffff


	//   ....[161]....
        /*0ae8*/ 	.word	0xffffffff


	//   ....[162]....
        /*0aec*/ 	.word	0xffffffff


	//   ....[163]....
        /*0af0*/ 	.word	0xffffffff


	//   ....[164]....
        /*0af4*/ 	.word	0xffffffff


	//   ....[165]....
        /*0af8*/ 	.word	0xffffffff


	//   ....[166]....
        /*0afc*/ 	.word	0xffffffff


	//   ....[167]....
        /*0b00*/ 	.word	0xffffffff


	//   ....[168]....
        /*0b04*/ 	.word	0xffffffff


	//   ....[169]....
        /*0b08*/ 	.word	0xffffffff


	//   ....[170]....
        /*0b0c*/ 	.word	0xffffffff


	//   ....[171]....
        /*0b10*/ 	.word	0xffffffff


	//   ....[172]....
        /*0b14*/ 	.word	0xffffffff


	//   ....[173]....
        /*0b18*/ 	.word	0xffffffff


	//   ....[174]....
        /*0b1c*/ 	.word	0xffffffff


	//   ....[175]....
        /*0b20*/ 	.word	0xffffffff


	//   ....[176]....
        /*0b24*/ 	.word	0xffffffff


	//   ....[177]....
        /*0b28*/ 	.word	0xffffffff


	//   ....[178]....
        /*0b2c*/ 	.word	0xffffffff


	//   ....[179]....
        /*0b30*/ 	.word	0xffffffff


	//   ....[180]....
        /*0b34*/ 	.word	0xffffffff


	//   ....[181]....
        /*0b38*/ 	.word	0xffffffff


	//   ....[182]....
        /*0b3c*/ 	.word	0xffffffff


	//   ....[183]....
        /*0b40*/ 	.word	0xffffffff


	//   ....[184]....
        /*0b44*/ 	.word	0xffffffff


	//   ....[185]....
        /*0b48*/ 	.word	0xffffffff


	//   ....[186]....
        /*0b4c*/ 	.word	0xffffffff


	//   ....[187]....
        /*0b50*/ 	.word	0xffffffff


	//   ....[188]....
        /*0b54*/ 	.word	0xffffffff


	//   ....[189]....
        /*0b58*/ 	.word	0xffffffff


	//   ....[190]....
        /*0b5c*/ 	.word	0xffffffff


	//   ....[191]....
        /*0b60*/ 	.word	0xffffffff


	//   ....[192]....
        /*0b64*/ 	.word	0xffffffff


	//   ....[193]....
        /*0b68*/ 	.word	0xffffffff


	//   ....[194]....
        /*0b6c*/ 	.word	0xffffffff


	//   ....[195]....
        /*0b70*/ 	.word	0xffffffff


	//   ....[196]....
        /*0b74*/ 	.word	0xffffffff


	//   ....[197]....
        /*0b78*/ 	.word	0xffffffff


	//   ....[198]....
        /*0b7c*/ 	.word	0xffffffff


	//   ....[199]....
        /*0b80*/ 	.word	0xffffffff


	//   ....[200]....
        /*0b84*/ 	.word	0xffffffff


	//   ....[201]....
        /*0b88*/ 	.word	0xffffffff


	//   ....[202]....
        /*0b8c*/ 	.word	0xffffffff


	//   ....[203]....
        /*0b90*/ 	.word	0xffffffff


	//   ....[204]....
        /*0b94*/ 	.word	0xffffffff


	//   ....[205]....
        /*0b98*/ 	.word	0xffffffff


	//   ....[206]....
        /*0b9c*/ 	.word	0xffffffff


	//   ....[207]....
        /*0ba0*/ 	.word	0xffffffff


	//   ....[208]....
        /*0ba4*/ 	.word	0xffffffff


	//   ....[209]....
        /*0ba8*/ 	.word	0xffffffff


	//   ....[210]....
        /*0bac*/ 	.word	0xffffffff


	//----- nvinfo : EIATTR_COOP_GROUP_INSTR_OFFSETS
	.align		4
.L_328:
        /*0bb0*/ 	.byte	0x04, 0x28
        /*0bb2*/ 	.short	(.L_330 - .L_329)


	//   ....[0]....
.L_329:
        /*0bb4*/ 	.word	0x00000050


	//   ....[1]....
        /*0bb8*/ 	.word	0x00000200


	//   ....[2]....
        /*0bbc*/ 	.word	0x00000230


	//   ....[3]....
        /*0bc0*/ 	.word	0x00000260


	//   ....[4]....
        /*0bc4*/ 	.word	0x00000290


	//   ....[5]....
        /*0bc8*/ 	.word	0x000002c0


	//   ....[6]....
        /*0bcc*/ 	.word	0x000002f0


	//   ....[7]....
        /*0bd0*/ 	.word	0x00000450


	//   ....[8]....
        /*0bd4*/ 	.word	0x00000490


	//   ....[9]....
        /*0bd8*/ 	.word	0x000004c0


	//   ....[10]....
        /*0bdc*/ 	.word	0x000004f0


	//   ....[11]....
        /*0be0*/ 	.word	0x00000520


	//   ....[12]....
        /*0be4*/ 	.word	0x00000550


	//   ....[13]....
        /*0be8*/ 	.word	0x000005e0


	//   ....[14]....
        /*0bec*/ 	.word	0x00000630


	//   ....[15]....
        /*0bf0*/ 	.word	0x00000650


	//   ....[16]....
        /*0bf4*/ 	.word	0x000006b0


	//   ....[17]....
        /*0bf8*/ 	.word	0x00008ee0


	//   ....[18]....
        /*0bfc*/ 	.word	0x00008f00


	//   ....[19]....
        /*0c00*/ 	.word	0x000090a0


	//   ....[20]....
        /*0c04*/ 	.word	0x000090b0


	//   ....[21]....
        /*0c08*/ 	.word	0x00009250


	//   ....[22]....
        /*0c0c*/ 	.word	0x00009270


	//   ....[23]....
        /*0c10*/ 	.word	0x00009410


	//   ....[24]....
        /*0c14*/ 	.word	0x00009420


	//   ....[25]....
        /*0c18*/ 	.word	0x00009c60


	//   ....[26]....
        /*0c1c*/ 	.word	0x00009ca0


	//   ....[27]....
        /*0c20*/ 	.word	0x00009ce0


	//   ....[28]....
        /*0c24*/ 	.word	0x00009cf0


	//   ....[29]....
        /*0c28*/ 	.word	0x0000a160


	//   ....[30]....
        /*0c2c*/ 	.word	0x0000a3d0


	//   ....[31]....
        /*0c30*/ 	.word	0x0000a410


	//   ....[32]....
        /*0c34*/ 	.word	0x0000a430


	//   ....[33]....
        /*0c38*/ 	.word	0x0000d020


	//   ....[34]....
        /*0c3c*/ 	.word	0x0000d0f0


	//   ....[35]....
        /*0c40*/ 	.word	0x0000d110


	//   ....[36]....
        /*0c44*/ 	.word	0x0000d120


	//   ....[37]....
        /*0c48*/ 	.word	0x0000d480


	//   ....[38]....
        /*0c4c*/ 	.word	0x0000d5e0


	//   ....[39]....
        /*0c50*/ 	.word	0x0000d630


	//   ....[40]....
        /*0c54*/ 	.word	0x0000d670


	//   ....[41]....
        /*0c58*/ 	.word	0x00011580


	//   ....[42]....
        /*0c5c*/ 	.word	0x00011750


	//   ....[43]....
        /*0c60*/ 	.word	0x00011c50


	//   ....[44]....
        /*0c64*/ 	.word	0x00012090


	//   ....[45]....
        /*0c68*/ 	.word	0x000126b0


	//   ....[46]....
        /*0c6c*/ 	.word	0x00012780


	//   ....[47]....
        /*0c70*/ 	.word	0x000129e0


	//   ....[48]....
        /*0c74*/ 	.word	0x00012a30


	//   ....[49]....
        /*0c78*/ 	.word	0x00012c40


	//   ....[50]....
        /*0c7c*/ 	.word	0x00012d60


	//   ....[51]....
        /*0c80*/ 	.word	0x00012de0


	//   ....[52]....
        /*0c84*/ 	.word	0x00012ea0


	//   ....[53]....
        /*0c88*/ 	.word	0x000150f0


	//   ....[54]....
        /*0c8c*/ 	.word	0x00015300


	//   ....[55]....
        /*0c90*/ 	.word	0x000158b0


	//   ....[56]....
        /*0c94*/ 	.word	0x00015d30


	//   ....[57]....
        /*0c98*/ 	.word	0x000163b0


	//   ....[58]....
        /*0c9c*/ 	.word	0x000164f0


	//   ....[59]....
        /*0ca0*/ 	.word	0x00016560


	//   ....[60]....
        /*0ca4*/ 	.word	0x00016790


	//   ....[61]....
        /*0ca8*/ 	.word	0x00016800


	//   ....[62]....
        /*0cac*/ 	.word	0x00016910


	//   ....[63]....
        /*0cb0*/ 	.word	0x00016ae0


	//   ....[64]....
        /*0cb4*/ 	.word	0x00016cb0


	//   ....[65]....
        /*0cb8*/ 	.word	0x00019980


	//   ....[66]....
        /*0cbc*/ 	.word	0x000199d0


	//   ....[67]....
        /*0cc0*/ 	.word	0x00019a70


	//   ....[68]....
        /*0cc4*/ 	.word	0x00019ac0


	//   ....[69]....
        /*0cc8*/ 	.word	0x00019b00


	//   ....[70]....
        /*0ccc*/ 	.word	0x00019be0


	//   ....[71]....
        /*0cd0*/ 	.word	0x00019c10


	//   ....[72]....
        /*0cd4*/ 	.word	0x0001a150


	//   ....[73]....
        /*0cd8*/ 	.word	0x0001c640


	//   ....[74]....
        /*0cdc*/ 	.word	0x0001c850


	//   ....[75]....
        /*0ce0*/ 	.word	0x0001ce00


	//   ....[76]....
        /*0ce4*/ 	.word	0x0001d280


	//   ....[77]....
        /*0ce8*/ 	.word	0x0001d900


	//   ....[78]....
        /*0cec*/ 	.word	0x0001da40


	//   ....[79]....
        /*0cf0*/ 	.word	0x0001dab0


	//   ....[80]....
        /*0cf4*/ 	.word	0x0001dd20


	//   ....[81]....
        /*0cf8*/ 	.word	0x0001dd60


	//   ....[82]....
        /*0cfc*/ 	.word	0x0001de70


	//   ....[83]....
        /*0d00*/ 	.word	0x0001e010


	//   ....[84]....
        /*0d04*/ 	.word	0x0001e140


	//   ....[85]....
        /*0d08*/ 	.word	0x0001f640


	//   ....[86]....
        /*0d0c*/ 	.word	0x0001f670


	//   ....[87]....
        /*0d10*/ 	.word	0x0001f680


	//   ....[88]....
        /*0d14*/ 	.word	0x0001f690


	//   ....[89]....
        /*0d18*/ 	.word	0x0001f6a0


	//   ....[90]....
        /*0d1c*/ 	.word	0x0001f6d0


	//   ....[91]....
        /*0d20*/ 	.word	0x0001f6f0


	//   ....[92]....
        /*0d24*/ 	.word	0x0001f710


	//   ....[93]....
        /*0d28*/ 	.word	0x00020ca0


	//   ....[94]....
        /*0d2c*/ 	.word	0x00020cb0


	//   ....[95]....
        /*0d30*/ 	.word	0x00020cd0


	//   ....[96]....
        /*0d34*/ 	.word	0x00020ce0


	//   ....[97]....
        /*0d38*/ 	.word	0x00020cf0


	//   ....[98]....
        /*0d3c*/ 	.word	0x00020d00


	//   ....[99]....
        /*0d40*/ 	.word	0x00020d20


	//   ....[100]....
        /*0d44*/ 	.word	0x00020d30


	//   ....[101]....
        /*0d48*/ 	.word	0x000211e0


	//   ....[102]....
        /*0d4c*/ 	.word	0x00021200


	//   ....[103]....
        /*0d50*/ 	.word	0x00021370


	//   ....[104]....
        /*0d54*/ 	.word	0x00021380


	//   ....[105]....
        /*0d58*/ 	.word	0x00021500


	//   ....[106]....
        /*0d5c*/ 	.word	0x00021520


	//   ....[107]....
        /*0d60*/ 	.word	0x000216a0


	//   ....[108]....
        /*0d64*/ 	.word	0x000216b0


	//   ....[109]....
        /*0d68*/ 	.word	0x00021a30


	//   ....[110]....
        /*0d6c*/ 	.word	0x00021a50


	//   ....[111]....
        /*0d70*/ 	.word	0x00021f20


	//   ....[112]....
        /*0d74*/ 	.word	0x00021f30


	//   ....[113]....
        /*0d78*/ 	.word	0x000222b0


	//   ....[114]....
        /*0d7c*/ 	.word	0x000222d0


	//   ....[115]....
        /*0d80*/ 	.word	0x00022660


	//   ....[116]....
        /*0d84*/ 	.word	0x00022670


	//   ....[117]....
        /*0d88*/ 	.word	0x000231c0


	//   ....[118]....
        /*0d8c*/ 	.word	0x000231e0


	//   ....[119]....
        /*0d90*/ 	.word	0x00023360


	//   ....[120]....
        /*0d94*/ 	.word	0x00023370


	//   ....[121]....
        /*0d98*/ 	.word	0x000234f0


	//   ....[122]....
        /*0d9c*/ 	.word	0x00023510


	//   ....[123]....
        /*0da0*/ 	.word	0x00023690


	//   ....[124]....
        /*0da4*/ 	.word	0x000236a0


	//   ....[125]....
        /*0da8*/ 	.word	0x000238e0


	//   ....[126]....
        /*0dac*/ 	.word	0x00023900


	//   ....[127]....
        /*0db0*/ 	.word	0x00023a30


	//   ....[128]....
        /*0db4*/ 	.word	0x00023a70


	//   ....[129]....
        /*0db8*/ 	.word	0x00023aa0


	//   ....[130]....
        /*0dbc*/ 	.word	0x00023ad0


	//   ....[131]....
        /*0dc0*/ 	.word	0x00023b00


	//   ....[132]....
        /*0dc4*/ 	.word	0x00023b30


	//   ....[133]....
        /*0dc8*/ 	.word	0x00023c90


	//   ....[134]....
        /*0dcc*/ 	.word	0x00023cd0


	//   ....[135]....
        /*0dd0*/ 	.word	0x00023d00


	//   ....[136]....
        /*0dd4*/ 	.word	0x00023d30


	//   ....[137]....
        /*0dd8*/ 	.word	0x00023d60


	//   ....[138]....
        /*0ddc*/ 	.word	0x00023d90


	//   ....[139]....
        /*0de0*/ 	.word	0x00023e20


	//   ....[140]....
        /*0de4*/ 	.word	0x00023e80


	//   ....[141]....
        /*0de8*/ 	.word	0x00023e90


	//   ....[142]....
        /*0dec*/ 	.word	0x00023ef0


	//   ....[143]....
        /*0df0*/ 	.word	0x00024950


	//   ....[144]....
        /*0df4*/ 	.word	0x000249b0


	//   ....[145]....
        /*0df8*/ 	.word	0x00024a00


	//   ....[146]....
        /*0dfc*/ 	.word	0x00024a50


	//   ....[147]....
        /*0e00*/ 	.word	0x00024aa0


	//   ....[148]....
        /*0e04*/ 	.word	0x00024b10


	//   ....[149]....
        /*0e08*/ 	.word	0x00024b50


	//   ....[150]....
        /*0e0c*/ 	.word	0x00024bc0


	//   ....[151]....
        /*0e10*/ 	.word	0x00024c30


	//   ....[152]....
        /*0e14*/ 	.word	0x00024c90


	//   ....[153]....
        /*0e18*/ 	.word	0x00024d00


	//   ....[154]....
        /*0e1c*/ 	.word	0x00024d70


	//   ....[155]....
        /*0e20*/ 	.word	0x00024dd0


	//   ....[156]....
        /*0e24*/ 	.word	0x00024e30


	//   ....[157]....
        /*0e28*/ 	.word	0x00024e90


	//   ....[158]....
        /*0e2c*/ 	.word	0x00024f00


	//   ....[159]....
        /*0e30*/ 	.word	0x00024f60


	//   ....[160]....
        /*0e34*/ 	.word	0x00024fc0


	//   ....[161]....
        /*0e38*/ 	.word	0x00025010


	//   ....[162]....
        /*0e3c*/ 	.word	0x00025060


	//   ....[163]....
        /*0e40*/ 	.word	0x000250b0


	//   ....[164]....
        /*0e44*/ 	.word	0x00025100


	//   ....[165]....
        /*0e48*/ 	.word	0x00025150


	//   ....[166]....
        /*0e4c*/ 	.word	0x000251a0


	//   ....[167]....
        /*0e50*/ 	.word	0x000251f0


	//   ....[168]....
        /*0e54*/ 	.word	0x00025240


	//   ....[169]....
        /*0e58*/ 	.word	0x000252b0


	//   ....[170]....
        /*0e5c*/ 	.word	0x00025320


	//   ....[171]....
        /*0e60*/ 	.word	0x00025380


	//   ....[172]....
        /*0e64*/ 	.word	0x000253e0


	//   ....[173]....
        /*0e68*/ 	.word	0x00025440


	//   ....[174]....
        /*0e6c*/ 	.word	0x000254b0


	//   ....[175]....
        /*0e70*/ 	.word	0x00025510


	//   ....[176]....
        /*0e74*/ 	.word	0x00025570


	//   ....[177]....
        /*0e78*/ 	.word	0x000255d0


	//   ....[178]....
        /*0e7c*/ 	.word	0x00025640


	//   ....[179]....
        /*0e80*/ 	.word	0x000256a0


	//   ....[180]....
        /*0e84*/ 	.word	0x00025700


	//   ....[181]....
        /*0e88*/ 	.word	0x00025760


	//   ....[182]....
        /*0e8c*/ 	.word	0x000257d0


	//   ....[183]....
        /*0e90*/ 	.word	0x00025830


	//   ....[184]....
        /*0e94*/ 	.word	0x00025890


	//   ....[185]....
        /*0e98*/ 	.word	0x000258f0


	//   ....[186]....
        /*0e9c*/ 	.word	0x00025960


	//   ....[187]....
        /*0ea0*/ 	.word	0x000259c0


	//   ....[188]....
        /*0ea4*/ 	.word	0x00025a20


	//   ....[189]....
        /*0ea8*/ 	.word	0x00025a80


	//   ....[190]....
        /*0eac*/ 	.word	0x00025af0


	//   ....[191]....
        /*0eb0*/ 	.word	0x00025b50


	//   ....[192]....
        /*0eb4*/ 	.word	0x00025bb0


	//   ....[193]....
        /*0eb8*/ 	.word	0x00025c10


	//   ....[194]....
        /*0ebc*/ 	.word	0x00025c80


	//   ....[195]....
        /*0ec0*/ 	.word	0x00025cd0


	//   ....[196]....
        /*0ec4*/ 	.word	0x00025d10


	//   ....[197]....
        /*0ec8*/ 	.word	0x00025d60


	//   ....[198]....
        /*0ecc*/ 	.word	0x00025db0


	//   ....[199]....
        /*0ed0*/ 	.word	0x00025e00


	//   ....[200]....
        /*0ed4*/ 	.word	0x00025e70


	//   ....[201]....
        /*0ed8*/ 	.word	0x00025eb0


	//   ....[202]....
        /*0edc*/ 	.word	0x00025f00


	//   ....[203]....
        /*0ee0*/ 	.word	0x00025f50


	//   ....[204]....
        /*0ee4*/ 	.word	0x00025fa0


	//   ....[205]....
        /*0ee8*/ 	.word	0x00025ff0


	//   ....[206]....
        /*0eec*/ 	.word	0x00026060


	//   ....[207]....
        /*0ef0*/ 	.word	0x000260a0


	//   ....[208]....
        /*0ef4*/ 	.word	0x00026110


	//   ....[209]....
        /*0ef8*/ 	.word	0x00026170


	//   ....[210]....
        /*0efc*/ 	.word	0x000261d0


	//----- nvinfo : EIATTR_EXIT_INSTR_OFFSETS
	.align		4
.L_330:
        /*0f00*/ 	.byte	0x04, 0x1c
        /*0f02*/ 	.short	(.L_332 - .L_331)


	//   ....[0]....
.L_331:
        /*0f04*/ 	.word	0x000010d0


	//   ....[1]....
        /*0f08*/ 	.word	0x00024910


	//----- nvinfo : EIATTR_MAX_THREADS
	.align		4
.L_332:
        /*0f0c*/ 	.byte	0x04, 0x05
        /*0f0e*/ 	.short	(.L_334 - .L_333)
.L_333:
        /*0f10*/ 	.word	0x00000080
        /*0f14*/ 	.word	0x00000001
        /*0f18*/ 	.word	0x00000001


	//----- nvinfo : EIATTR_CRS_STACK_SIZE
	.align		4
.L_334:
        /*0f1c*/ 	.byte	0x04, 0x1e
        /*0f1e*/ 	.short	(.L_336 - .L_335)
.L_335:
        /*0f20*/ 	.word	0x00000000
.L_336:


//--------------------- .nv.info._ZN7cutlass13device_kernelIN5flash19enable_sm80_to_sm89INS1_16FlashAttnFwdSm80INS1_25CollectiveMainloopFwdSm80ILi4ELi1ELb0EN4cute5tupleIJNS5_1CILi128EEENS7_ILi64EEENS7_ILi96EEEEEELi96ENS_6half_tEfNS_4arch4Sm80ELb1ELb0ELb1ELb0ELb0ELb0ELb1ELb1EEENS1_21CollectiveEpilogueFwdINS6_IJS8_SA_S9_EEENS6_IJNS7_ILi1EEESI_SI_EEESC_SE_Li128ELb0ELb1ELb1ELb0EEENS1_30DynamicPersistentTileSchedulerILi128ELi128ELb1ELb1ELb0EEEEEEEEEvNT_6ParamsE --------------------------
	.section	.nv.info._ZN7cutlass13device_kernelIN5flash19enable_sm80_to_sm89INS1_16FlashAttnFwdSm80INS1_25CollectiveMainloopFwdSm80ILi4ELi1ELb0EN4cute5tupleIJNS5_1CILi128EEENS7_ILi64EEENS7_ILi96EEEEEELi96ENS_6half_tEfNS_4arch4Sm80ELb1ELb0ELb1ELb0ELb0ELb0ELb1ELb1EEENS1_21CollectiveEpilogueFwdINS6_IJS8_SA_S9_EEENS6_IJNS7_ILi1EEESI_SI_EEESC_SE_Li128ELb0ELb1ELb1ELb0EEENS1_30DynamicPersistentTileSchedulerILi128ELi128ELb1ELb1ELb0EEEEEEEEEvNT_6ParamsE,"",@"SHT_CUDA_INFO"
	.sectionflags	@""
	.align	4


	//----- nvinfo : EIATTR_CUDA_API_VERSION
	.align		4
        /*0000*/ 	.byte	0x04, 0x37
        /*0002*/ 	.short	(.L_338 - .L_337)
.L_337:
        /*0004*/ 	.word	0x00000082


	//----- nvinfo : EIATTR_SW2861232_WAR
	.align		4
.L_338:
        /*0008*/ 	.byte	0x01, 0x35
	.zero		2


	//----- nvinfo : EIATTR_PARAM_CBANK
	.align		4
        /*000c*/ 	.byte	0x04, 0x0a
        /*000e*/ 	.short	(.L_340 - .L_339)
	.align		4
.L_339:
        /*0010*/ 	.word	index@(.nv.constant0._ZN7cutlass13device_kernelIN5flash19enable_sm80_to_sm89INS1_16FlashAttnFwdSm80INS1_25CollectiveMainloopFwdSm80ILi4ELi1ELb0EN4cute5tupleIJNS5_1CILi128EEENS7_ILi64EEENS7_ILi96EEEEEELi96ENS_6half_tEfNS_4arch4Sm80ELb1ELb0ELb1ELb0ELb0ELb0ELb1ELb1EEENS1_21CollectiveEpilogueFwdINS6_IJS8_SA_S9_EEENS6_IJNS7_ILi1EEESI_SI_EEESC_SE_Li128ELb0ELb1ELb1ELb0EEENS1_30DynamicPersistentTileSchedulerILi128ELi128ELb1ELb1ELb0EEEEEEEEEvNT_6ParamsE)
        /*0014*/ 	.short	0x0160
        /*0016*/ 	.short	0x0428


	//----- nvinfo : EIATTR_CBANK_PARAM_SIZE
	.align		4
.L_340:
        /*0018*/ 	.byte	0x03, 0x19
        /*001a*/ 	.short	0x0428


	//----- nvinfo : EIATTR_KPARAM_INFO
	.align		4
        /*001c*/ 	.byte	0x04, 0x17
        /*001e*/ 	.short	(.L_342 - .L_341)
.L_341:
        /*0020*/ 	.word	0x00000000
        /*0024*/ 	.short	0x0000
        /*0026*/ 	.short	0x0000
        /*0028*/ 	.byte	0x00, 0xf0, 0xa1, 0x10


	//----- nvinfo : EIATTR_MAXREG_COUNT
	.align		4
.L_342:
        /*002c*/ 	.byte	0x03, 0x1b
        /*002e*/ 	.short	0x00ff


	//----- nvinfo : EIATTR_NUM_BARRIERS
	.align		4
        /*0030*/ 	.byte	0x02, 0x4c
        /*0032*/ 	.byte	0x06
	.zero		1


	//----- nvinfo : EIATTR_ANNOTATIONS
	.align		4
        /*0034*/ 	.byte	0x04, 0x55
        /*0036*/ 	.short	(.L_344 - .L_343)


	//   ....[0]....
.L_343:
        /* <DEDUP_REMOVED lines=60> */


	//----- nvinfo : EIATTR_MERCURY_ISA_VERSION
	.align		4
.L_344:
        /*03e0*/ 	.byte	0x03, 0x5f
        /*03e2*/ 	.short	0x0000


	//----- nvinfo : EIATTR_INT_WARP_WIDE_INSTR_OFFSETS
	.align		4
        /*03e4*/ 	.byte	0x04, 0x31
        /*03e6*/ 	.short	(.L_346 - .L_345)


	//   ....[0]....
.L_345:
        /*03e8*/ 	.word	0x0000ebd0


	//   ....[1]....
        /*03ec*/ 	.word	0x0000ec50


	//----- nvinfo : EIATTR_COOP_GROUP_MASK_REGIDS
	.align		4
.L_346:
        /*03f0*/ 	.byte	0x04, 0x29
        /*03f2*/ 	.short	(.L_348 - .L_347)


	//   ....[0]....
.L_347:
        /*03f4*/ 	.word	0xffffffff


	//   ....[1]....
        /*03f8*/ 	.word	0xffffffff


	//   ....[2]....
        /*03fc*/ 	.word	0xffffffff


	//   ....[3]....
        /*0400*/ 	.word	0xffffffff


	//   ....[4]....
        /*0404*/ 	.word	0xffffffff


	//   ....[5]....
        /*0408*/ 	.word	0xffffffff


	//   ....[6]....
        /*040c*/ 	.word	0xffffffff


	//   ....[7]....
        /*0410*/ 	.word	0xffffffff


	//   ....[8]....
        /*0414*/ 	.word	0xffffffff


	//   ....[9]....
        /*0418*/ 	.word	0xffffffff


	//   ....[10]....
        /*041c*/ 	.word	0xffffffff


	//   ....[11]....
        /*0420*/ 	.word	0xffffffff


	//   ....[12]....
        /*0424*/ 	.word	0xffffffff


	//   ....[13]....
        /*0428*/ 	.word	0xffffffff


	//   ....[14]....
        /*042c*/ 	.word	0xffffffff


	//   ....[15]....
        /*0430*/ 	.word	0xffffffff


	//   ....[16]....
        /*0434*/ 	.word	0xffffffff


	//   ....[17]....
        /*0438*/ 	.word	0xffffffff


	//   ....[18]....
        /*043c*/ 	.word	0xffffffff


	//   ....[19]....
        /*0440*/ 	.word	0xffffffff


	//   ....[20]....
        /*0444*/ 	.word	0xffffffff


	//   ....[21]....
        /*0448*/ 	.word	0xffffffff


	//   ....[22]....
        /*044c*/ 	.word	0xffffffff


	//   ....[23]....
        /*0450*/ 	.word	0xffffffff


	//   ....[24]....
        /*0454*/ 	.word	0xffffffff


	//   ....[25]....
        /*0458*/ 	.word	0xffffffff


	//   ....[26]....
        /*045c*/ 	.word	0xffffffff


	//   ....[27]....
        /*0460*/ 	.word	0xffffffff


	//   ....[28]....
        /*0464*/ 	.word	0xffffffff


	//   ....[29]....
        /*0468*/ 	.word	0xffffffff


	//   ....[30]....
        /*046c*/ 	.word	0xffffffff


	//   ....[31]....
        /*0470*/ 	.word	0xffffffff


	//   ....[32]....
        /*0474*/ 	.word	0xffffffff


	//   ....[33]....
        /*0478*/ 	.word	0xffffffff


	//   ....[34]....
        /*047c*/ 	.word	0xffffffff


	//   ....[35]....
        /*0480*/ 	.word	0xffffffff


	//   ....[36]....
        /*0484*/ 	.word	0xffffffff


	//   ....[37]....
        /*0488*/ 	.word	0xffffffff


	//   ....[38]....
        /*048c*/ 	.word	0xffffffff


	//   ....[39]....
        /*0490*/ 	.word	0xffffffff


	//   ....[40]....
        /*0494*/ 	.word	0xffffffff


	//   ....[41]....
        /*0498*/ 	.word	0xffffffff


	//   ....[42]....
        /*049c*/ 	.word	0xffffffff


	//   ....[43]....
        /*04a0*/ 	.word	0xffffffff


	//   ....[44]....
        /*04a4*/ 	.word	0xffffffff


	//   ....[45]....
        /*04a8*/ 	.word	0xffffffff


	//   ....[46]....
        /*04ac*/ 	.word	0xffffffff


	//   ....[47]....
        /*04b0*/ 	.word	0xffffffff


	//   ....[48]....
        /*04b4*/ 	.word	0xffffffff


	//   ....[49]....
        /*04b8*/ 	.word	0xffffffff


	//   ....[50]....
        /*04bc*/ 	.word	0xffffffff


	//   ....[51]....
        /*04c0*/ 	.word	0xffffffff


	//   ....[52]....
        /*04c4*/ 	.word	0xffffffff


	//   ....[53]....
        /*04c8*/ 	.word	0xffffffff


	//   ....[54]....
        /*04cc*/ 	.word	0xffffffff


	//   ....[55]....
        /*04d0*/ 	.word	0xffffffff


	//   ....[56]....
        /*04d4*/ 	.word	0xffffffff


	//   ....[57]....
        /*04d8*/ 	.word	0xffffffff


	//   ....[58]....
        /*04dc*/ 	.word	0xffffffff


	//   ....[59]....
        /*04e0*/ 	.word	0xffffffff


	//   ....[60]....
        /*04e4*/ 	.word	0xffffffff


	//   ....[61]....
        /*04e8*/ 	.word	0xffffffff


	//   ....[62]....
        /*04ec*/ 	.word	0xffffffff


	//   ....[63]....
        /*04f0*/ 	.word	0xffffffff


	//   ....[64]....
        /*04f4*/ 	.word	0xffffffff


	//   ....[65]....
        /*04f8*/ 	.word	0xffffffff


	//   ....[66]....
        /*04fc*/ 	.word	0xffffffff


	//   ....[67]....
        /*0500*/ 	.word	0xffffffff


	//   ....[68]....
        /*0504*/ 	.word	0xffffffff


	//   ....[69]....
        /*0508*/ 	.word	0xffffffff


	//   ....[70]....
        /*050c*/ 	.word	0xffffffff


	//   ....[71]....
        /*0510*/ 	.word	0xffffffff


	//   ....[72]....
        /*0514*/ 	.word	0xffffffff


	//   ....[73]....
        /*0518*/ 	.word	0xffffffff


	//   ....[74]....
        /*051c*/ 	.word	0xffffffff


	//   ....[75]....
        /*0520*/ 	.word	0xffffffff


	//   ....[76]....
        /*0524*/ 	.word	0xffffffff


	//   ....[77]....
        /*0528*/ 	.word	0xffffffff


	//   ....[78]....
        /*052c*/ 	.word	0xffffffff


	//   ....[79]....
        /*0530*/ 	.word	0xffffffff


	//   ....[80]....
        /*0534*/ 	.word	0xffffffff


	//   ....[81]....
        /*0538*/ 	.word	0xffffffff


	//   ....[82]....
        /*053c*/ 	.word	0xffffffff


	//   ....[83]....
        /*0540*/ 	.word	0xffffffff


	//----- nvinfo : EIATTR_COOP_GROUP_INSTR_OFFSETS
	.align		4
.L_348:
        /*0544*/ 	.byte	0x04, 0x28
        /*0546*/ 	.short	(.L_350 - .L_349)


	//   ....[0]....
.L_349:
        /*0548*/ 	.word	0x00000050


	//   ....[1]....
        /*054c*/ 	.word	0x00001830


	//   ....[2]....
        /*0550*/ 	.word	0x00001850


	//   ....[3]....
        /*0554*/ 	.word	0x00001a10


	//   ....[4]....
        /*0558*/ 	.word	0x00001a20


	//   ....[5]....
        /*055c*/ 	.word	0x00001bd0


	//   ....[6]....
        /*0560*/ 	.word	0x00001bf0


	//   ....[7]....
        /*0564*/ 	.word	0x00001da0


	//   ....[8]....
        /*0568*/ 	.word	0x00001db0


	//   ....[9]....
        /*056c*/ 	.word	0x000037b0


	//   ....[10]....
        /*0570*/ 	.word	0x00003830


	//   ....[11]....
        /*0574*/ 	.word	0x00003af0


	//   ....[12]....
        /*0578*/ 	.word	0x00003dd0


	//   ....[13]....
        /*057c*/ 	.word	0x00003e80


	//   ....[14]....
        /*0580*/ 	.word	0x00003ea0


	//   ....[15]....
        /*0584*/ 	.word	0x00003eb0


	//   ....[16]....
        /*0588*/ 	.word	0x00003ee0


	//   ....[17]....
        /*058c*/ 	.word	0x000046a0


	//   ....[18]....
        /*0590*/ 	.word	0x00004730


	//   ....[19]....
        /*0594*/ 	.word	0x00004780


	//   ....[20]....
        /*0598*/ 	.word	0x000047a0


	//   ....[21]....
        /*059c*/ 	.word	0x00006bd0


	//   ....[22]....
        /*05a0*/ 	.word	0x00006c20


	//   ....[23]....
        /*05a4*/ 	.word	0x00006c80


	//   ....[24]....
        /*05a8*/ 	.word	0x00006cf0


	//   ....[25]....
        /*05ac*/ 	.word	0x00007bc0


	//   ....[26]....
        /*05b0*/ 	.word	0x00007db0


	//   ....[27]....
        /*05b4*/ 	.word	0x00008070


	//   ....[28]....
        /*05b8*/ 	.word	0x00008180


	//   ....[29]....
        /*05bc*/ 	.word	0x000081d0


	//   ....[30]....
        /*05c0*/ 	.word	0x00008260


	//   ....[31]....
        /*05c4*/ 	.word	0x00008290


	//   ....[32]....
        /*05c8*/ 	.word	0x000083a0


	//   ....[33]....
        /*05cc*/ 	.word	0x0000bb30


	//   ....[34]....
        /*05d0*/ 	.word	0x0000bbb0


	//   ....[35]....
        /*05d4*/ 	.word	0x0000bc30


	//   ....[36]....
        /*05d8*/ 	.word	0x0000bc80


	//   ....[37]....
        /*05dc*/ 	.word	0x0000bcd0


	//   ....[38]....
        /*05e0*/ 	.word	0x0000bd10


	//   ....[39]....
        /*05e4*/ 	.word	0x0000c210


	//   ....[40]....
        /*05e8*/ 	.word	0x0000c360


	//   ....[41]....
        /*05ec*/ 	.word	0x0000e1d0


	//   ....[42]....
        /*05f0*/ 	.word	0x0000e240


	//   ....[43]....
        /*05f4*/ 	.word	0x0000e250


	//   ....[44]....
        /*05f8*/ 	.word	0x0000e260


	//   ....[45]....
        /*05fc*/ 	.word	0x0000e290


	//   ....[46]....
        /*0600*/ 	.word	0x0000e2b0


	//   ....[47]....
        /*0604*/ 	.word	0x0000e2c0


	//   ....[48]....
        /*0608*/ 	.word	0x0000e2d0


	//   ....[49]....
        /*060c*/ 	.word	0x0000ed90


	//   ....[50]....
        /*0610*/ 	.word	0x0000f1f0


	//   ....[51]....
        /*0614*/ 	.word	0x0000f200


	//   ....[52]....
        /*0618*/ 	.word	0x0000f220


	//   ....[53]....
        /*061c*/ 	.word	0x0000f230


	//   ....[54]....
        /*0620*/ 	.word	0x0000f270


	//   ....[55]....
        /*0624*/ 	.word	0x0000f290


	//   ....[56]....
        /*0628*/ 	.word	0x0000f2b0


	//   ....[57]....
        /*062c*/ 	.word	0x0000f2d0


	//   ....[58]....
        /*0630*/ 	.word	0x0000f420


	//   ....[59]....
        /*0634*/ 	.word	0x0000f450


	//   ....[60]....
        /*0638*/ 	.word	0x0000f8e0


	//   ....[61]....
        /*063c*/ 	.word	0x0000f900


	//   ....[62]....
        /*0640*/ 	.word	0x0000fc30


	//   ....[63]....
        /*0644*/ 	.word	0x0000fc50


	//   ....[64]....
        /*0648*/ 	.word	0x0000ff80


	//   ....[65]....
        /*064c*/ 	.word	0x0000ff90


	//   ....[66]....
        /*0650*/ 	.word	0x00010630


	//   ....[67]....
        /*0654*/ 	.word	0x00010740


	//   ....[68]....
        /*0658*/ 	.word	0x000107b0


	//   ....[69]....
        /*065c*/ 	.word	0x00010820


	//   ....[70]....
        /*0660*/ 	.word	0x00010880


	//   ....[71]....
        /*0664*/ 	.word	0x000108f0


	//   ....[72]....
        /*0668*/ 	.word	0x00010960


	//   ....[73]....
        /*066c*/ 	.word	0x000109d0


	//   ....[74]....
        /*0670*/ 	.word	0x00010a30


	//   ....[75]....
        /*0674*/ 	.word	0x00010a90


	//   ....[76]....
        /*0678*/ 	.word	0x00010af0


	//   ....[77]....
        /*067c*/ 	.word	0x00010b40


	//   ....[78]....
        /*0680*/ 	.word	0x00010ba0


	//   ....[79]....
        /*0684*/ 	.word	0x00010bf0


	//   ....[80]....
        /*0688*/ 	.word	0x00010c50


	//   ....[81]....
        /*068c*/ 	.word	0x00010ca0


	//   ....[82]....
        /*0690*/ 	.word	0x00010d00


	//   ....[83]....
        /*0694*/ 	.word	0x00010d60


	//----- nvinfo : EIATTR_EXIT_INSTR_OFFSETS
	.align		4
.L_350:
        /*0698*/ 	.byte	0x04, 0x1c
        /*069a*/ 	.short	(.L_352 - .L_351)


	//   ....[0]....
.L_351:
        /*069c*/ 	.word	0x000000a0


	//   ....[1]....
        /*06a0*/ 	.word	0x000106f0


	//----- nvinfo : EIATTR_MAX_THREADS
	.align		4
.L_352:
        /*06a4*/ 	.byte	0x04, 0x05
        /*06a6*/ 	.short	(.L_354 - .L_353)
.L_353:
        /*06a8*/ 	.word	0x00000080
        /*06ac*/ 	.word	0x00000001
        /*06b0*/ 	.word	0x00000001


	//----- nvinfo : EIATTR_CRS_STACK_SIZE
	.align		4
.L_354:
        /*06b4*/ 	.byte	0x04, 0x1e
        /*06b6*/ 	.short	(.L_356 - .L_355)
.L_355:
        /*06b8*/ 	.word	0x00000000
.L_356:


//--------------------- .nv.info._ZN7cutlass13device_kernelIN5flash19enable_sm80_to_sm89INS1_16FlashAttnFwdSm80INS1_25CollectiveMainloopFwdSm80ILi4ELi1ELb0EN4cute5tupleIJNS5_1CILi128EEENS7_ILi48EEENS7_ILi96EEEEEELi96ENS_6half_tEfNS_4arch4Sm80ELb1ELb0ELb1ELb1ELb0ELb0ELb1ELb1EEENS1_21CollectiveEpilogueFwdINS6_IJS8_SA_S9_EEENS6_IJNS7_ILi1EEESI_SI_EEESC_SE_Li128ELb1ELb1ELb1ELb0EEENS1_36VarlenDynamicPersistentTileSchedulerILi128ELi48ELi128ELi128ELb1ELb1ELb0ELb1ELb1ELb1EEEEEEEEEvNT_6ParamsE --------------------------
	.section	.nv.info._ZN7cutlass13device_kernelIN5flash19enable_sm80_to_sm89INS1_16FlashAttnFwdSm80INS1_25CollectiveMainloopFwdSm80ILi4ELi1ELb0EN4cute5tupleIJNS5_1CILi128EEENS7_ILi48EEENS7_ILi96EEEEEELi96ENS_6half_tEfNS_4arch4Sm80ELb1ELb0ELb1ELb1ELb0ELb0ELb1ELb1EEENS1_21CollectiveEpilogueFwdINS6_IJS8_SA_S9_EEENS6_IJNS7_ILi1EEESI_SI_EEESC_SE_Li128ELb1ELb1ELb1ELb0EEENS1_36VarlenDynamicPersistentTileSchedulerILi128ELi48ELi128ELi128ELb1ELb1ELb0ELb1ELb1ELb1EEEEEEEEEvNT_6ParamsE,"",@"SHT_CUDA_INFO"
	.sectionflags	@""
	.align	4


	//----- nvinfo : EIATTR_CUDA_API_VERSION
	.align		4
        /*0000*/ 	.byte	0x04, 0x37
        /*0002*/ 	.short	(.L_358 - .L_357)
.L_357:
        /*0004*/ 	.word	0x00000082


	//----- nvinfo : EIATTR_SW2861232_WAR
	.align		4
.L_358:
        /*0008*/ 	.byte	0x01, 0x35
	.zero		2


	//----- nvinfo : EIATTR_PARAM_CBANK
	.align		4
        /*000c*/ 	.byte	0x04, 0x0a
        /*000e*/ 	.short	(.L_360 - .L_359)
	.align		4
.L_359:
        /*0010*/ 	.word	index@(.nv.constant0._ZN7cutlass13device_kernelIN5flash19enable_sm80_to_sm89INS1_16FlashAttnFwdSm80INS1_25CollectiveMainloopFwdSm80ILi4ELi1ELb0EN4cute5tupleIJNS5_1CILi128EEENS7_ILi48EEENS7_ILi96EEEEEELi96ENS_6half_tEfNS_4arch4Sm80ELb1ELb0ELb1ELb1ELb0ELb0ELb1ELb1EEENS1_21CollectiveEpilogueFwdINS6_IJS8_SA_S9_EEENS6_IJNS7_ILi1EEESI_SI_EEESC_SE_Li128ELb1ELb1ELb1ELb0EEENS1_36VarlenDynamicPersistentTileSchedulerILi128ELi48ELi128ELi128ELb1ELb1ELb0ELb1ELb1ELb1EEEEEEEEEvNT_6ParamsE)
        /*0014*/ 	.short	0x0160
        /*0016*/ 	.short	0x0438


	//----- nvinfo : EIATTR_CBANK_PARAM_SIZE
	.align		4
.L_360:
        /*0018*/ 	.byte	0x03, 0x19
        /*001a*/ 	.short	0x0438


	//----- nvinfo : EIATTR_KPARAM_INFO
	.align		4
        /*001c*/ 	.byte	0x04, 0x17
        /*001e*/ 	.short	(.L_362 - .L_361)
.L_361:
        /*0020*/ 	.word	0x00000000
        /*0024*/ 	.short	0x0000
        /*0026*/ 	.short	0x0000
        /*0028*/ 	.byte	0x00, 0xf0, 0xe1, 0x10


	//----- nvinfo : EIATTR_MAXREG_COUNT
	.align		4
.L_362:
        /*002c*/ 	.byte	0x03, 0x1b
        /*002e*/ 	.short	0x00ff


	//----- nvinfo : EIATTR_NUM_BARRIERS
	.align		4
        /*0030*/ 	.byte	0x02, 0x4c
        /*0032*/ 	.byte	0x06
	.zero		1


	//----- nvinfo : EIATTR_ANNOTATIONS
	.align		4
        /*0034*/ 	.byte	0x04, 0x55
        /*0036*/ 	.short	(.L_364 - .L_363)


	//   ....[0]....
.L_363:
        /* <DEDUP_REMOVED lines=148> */


	//----- nvinfo : EIATTR_MERCURY_ISA_VERSION
	.align		4
.L_364:
        /*0960*/ 	.byte	0x03, 0x5f
        /*0962*/ 	.short	0x0000


	//----- nvinfo : EIATTR_INT_WARP_WIDE_INSTR_OFFSETS
	.align		4
        /*0964*/ 	.byte	0x04, 0x31
        /*0966*/ 	.short	(.L_366 - .L_365)


	//   ....[0]....
.L_365:
        /*0968*/ 	.word	0x0000d560


	//   ....[1]....
        /*096c*/ 	.word	0x0000d5e0


	//----- nvinfo : EIATTR_COOP_GROUP_MASK_REGIDS
	.align		4
.L_366:
        /*0970*/ 	.byte	0x04, 0x29
        /*0972*/ 	.short	(.L_368 - .L_367)


	//   ....[0]....
.L_367:
        /*0974*/ 	.word	0xffffffff


	//   ....[1]....
        /*0978*/ 	.word	0xffffffff


	//   ....[2]....
        /*097c*/ 	.word	0xffffffff


	//   ....[3]....
        /*0980*/ 	.word	0xffffffff


	//   ....[4]....
        /*0984*/ 	.word	0xffffffff


	//   ....[5]....
        /*0988*/ 	.word	0xffffffff


	//   ....[6]....
        /*098c*/ 	.word	0xffffffff


	//   ....[7]....
        /*0990*/ 	.word	0xffffffff


	//   ....[8]....
        /*0994*/ 	.word	0xffffffff


	//   ....[9]....
        /*0998*/ 	.word	0xffffffff


	//   ....[10]....
        /*099c*/ 	.word	0xffffffff


	//   ....[11]....
        /*09a0*/ 	.word	0xffffffff


	//   ....[12]....
        /*09a4*/ 	.word	0xffffffff


	//   ....[13]....
        /*09a8*/ 	.word	0xffffffff


	//   ....[14]....
        /*09ac*/ 	.word	0xffffffff


	//   ....[15]....
        /*09b0*/ 	.word	0xffffffff


	//   ....[16]....
        /*09b4*/ 	.word	0xffffffff


	//   ....[17]....
        /*09b8*/ 	.word	0xffffffff


	//   ....[18]....
        /*09bc*/ 	.word	0xffffffff


	//   ....[19]....
        /*09c0*/ 	.word	0xffffffff


	//   ....[20]....
        /*09c4*/ 	.word	0xffffffff


	//   ....[21]....
        /*09c8*/ 	.word	0xffffffff


	//   ....[22]....
        /*09cc*/ 	.word	0xffffffff


	//   ....[23]....
        /*09d0*/ 	.word	0xffffffff


	//   ....[24]....
        /*09d4*/ 	.word	0xffffffff


	//   ....[25]....
        /*09d8*/ 	.word	0xffffffff


	//   ....[26]....
        /*09dc*/ 	.word	0xffffffff


	//   ....[27]....
        /*09e0*/ 	.word	0xffffffff


	//   ....[28]....
        /*09e4*/ 	.word	0xffffffff


	//   ....[29]....
        /*09e8*/ 	.word	0xffffffff


	//   ....[30]....
        /*09ec*/ 	.word	0xffffffff


	//   ....[31]....
        /*09f0*/ 	.word	0xffffffff


	//   ....[32]....
        /*09f4*/ 	.word	0xffffffff


	//   ....[33]....
        /*09f8*/ 	.word	0xffffffff


	//   ....[34]....
        /*09fc*/ 	.word	0xffffffff


	//   ....[35]....
        /*0a00*/ 	.word	0xffffffff


	//   ....[36]....
        /*0a04*/ 	.word	0xffffffff


	//   ....[37]....
        /*0a08*/ 	.word	0xffffffff


	//   ....[38]....
        /*0a0c*/ 	.word	0xffffffff


	//   ....[39]....
        /*0a10*/ 	.word	0xffffffff


	//   ....[40]....
        /*0a14*/ 	.word	0xffffffff


	//   ....[41]....
        /*0a18*/ 	.word	0xffffffff


	//   ....[42]....
        /*0a1c*/ 	.word	0xffffffff


	//   ....[43]....
        /*0a20*/ 	.word	0xffffffff


	//   ....[44]....
        /*0a24*/ 	.word	0xffffffff


	//   ....[45]....
        /*0a28*/ 	.word	0xffffffff


	//   ....[46]....
        /*0a2c*/ 	.word	0xffffffff


	//   ....[47]....
        /*0a30*/ 	.word	0xffffffff


	//   ....[48]....
        /*0a34*/ 	.word	0xffffffff


	//   ....[49]....
        /*0a38*/ 	.word	0xffffffff


	//   ....[50]....
        /*0a3c*/ 	.word	0xffffffff


	//   ....[51]....
        /*0a40*/ 	.word	0xffffffff


	//   ....[52]....
        /*0a44*/ 	.word	0xffffffff


	//   ....[53]....
        /*0a48*/ 	.word	0xffffffff


	//   ....[54]....
        /*0a4c*/ 	.word	0xffffffff


	//   ....[55]....
        /*0a50*/ 	.word	0xffffffff


	//   ....[56]....
        /*0a54*/ 	.word	0xffffffff


	//   ....[57]....
        /*0a58*/ 	.word	0xffffffff


	//   ....[58]....
        /*0a5c*/ 	.word	0xffffffff


	//   ....[59]....
        /*0a60*/ 	.word	0xffffffff


	//   ....[60]....
        /*0a64*/ 	.word	0xffffffff


	//   ....[61]....
        /*0a68*/ 	.word	0xffffffff


	//   ....[62]....
        /*0a6c*/ 	.word	0xffffffff


	//   ....[63]....
        /*0a70*/ 	.word	0xffffffff


	//   ....[64]....
        /*0a74*/ 	.word	0xffffffff


	//   ....[65]....
        /*0a78*/ 	.word	0xffffffff


	//   ....[66]....
        /*0a7c*/ 	.word	0xffffffff


	//   ....[67]....
        /*0a80*/ 	.word	0xffffffff


	//   ....[68]....
        /*0a84*/ 	.word	0xffffffff


	//   ....[69]....
        /*0a88*/ 	.word	0xffffffff


	//   ....[70]....
        /*0a8c*/ 	.word	0xffffffff


	//   ....[71]....
        /*0a90*/ 	.word	0xffffffff


	//   ....[72]....
        /*0a94*/ 	.word	0xffffffff


	//   ....[73]....
        /*0a98*/ 	.word	0xffffffff


	//   ....[74]....
        /*0a9c*/ 	.word	0xffffffff


	//   ....[75]....
        /*0aa0*/ 	.word	0xffffffff


	//   ....[76]....
        /*0aa4*/ 	.word	0xffffffff


	//   ....[77]....
        /*0aa8*/ 	.word	0xffffffff


	//   ....[78]....
        /*0aac*/ 	.word	0xffffffff


	//   ....[79]....
        /*0ab0*/ 	.word	0xffffffff


	//   ....[80]....
        /*0ab4*/ 	.word	0xffffffff


	//   ....[81]....
        /*0ab8*/ 	.word	0xffffffff


	//   ....[82]....
        /*0abc*/ 	.word	0xffffffff


	//   ....[83]....
        /*0ac0*/ 	.word	0xffffffff


	//   ....[84]....
        /*0ac4*/ 	.word	0xffffffff


	//   ....[85]....
        /*0ac8*/ 	.word	0xffffffff


	//   ....[86]....
        /*0acc*/ 	.word	0xffffffff


	//   ....[87]....
        /*0ad0*/ 	.word	0xffffffff


	//   ....[88]....
        /*0ad4*/ 	.word	0xffffffff


	//   ....[89]....
        /*0ad8*/ 	.word	0xffffffff


	//   ....[90]....
        /*0adc*/ 	.word	0xffffffff


	//   ....[91]....
        /*0ae0*/ 	.word	0xffffffff


	//   ....[92]....
        /*0ae4*/ 	.word	0xffffffff


	//   ....[93]....
        /*0ae8*/ 	.word	0xffffffff


	//   ....[94]....
        /*0aec*/ 	.word	0xffffffff


	//   ....[95]....
        /*0af0*/ 	.word	0xffffffff


	//   ....[96]....
        /*0af4*/ 	.word	0xffffffff


	//   ....[97]....
        /*0af8*/ 	.word	0xffffffff


	//   ....[98]....
        /*0afc*/ 	.word	0xffffffff


	//   ....[99]....
        /*0b00*/ 	.word	0xffffffff


	//   ....[100]....
        /*0b04*/ 	.word	0xffffffff


	//   ....[101]....
        /*0b08*/ 	.word	0xffffffff


	//   ....[102]....
        /*0b0c*/ 	.word	0xffffffff


	//   ....[103]....
        /*0b10*/ 	.word	0xffffffff


	//   ....[104]....
        /*0b14*/ 	.word	0xffffffff


	//   ....[105]....
        /*0b18*/ 	.word	0xffffffff


	//   ....[106]....
        /*0b1c*/ 	.word	0xffffffff


	//   ....[107]....
        /*0b20*/ 	.word	0xffffffff


	//   ....[108]....
        /*0b24*/ 	.word	0xffffffff


	//   ....[109]....
        /*0b28*/ 	.word	0xffffffff


	//   ....[110]....
        /*0b2c*/ 	.word	0xffffffff


	//   ....[111]....
        /*0b30*/ 	.word	0xffffffff


	//   ....[112]....
        /*0b34*/ 	.word	0xffffffff


	//   ....[113]....
        /*0b38*/ 	.word	0xffffffff


	//   ....[114]....
        /*0b3c*/ 	.word	0xffffffff


	//   ....[115]....
        /*0b40*/ 	.word	0xffffffff


	//   ....[116]....
        /*0b44*/ 	.word	0xffffffff


	//   ....[117]....
        /*0b48*/ 	.word	0xffffffff


	//   ....[118]....
        /*0b4c*/ 	.word	0xffffffff


	//   ....[119]....
        /*0b50*/ 	.word	0xffffffff


	//   ....[120]....
        /*0b54*/ 	.word	0xffffffff


	//   ....[121]....
        /*0b58*/ 	.word	0xffffffff


	//   ....[122]....
        /*0b5c*/ 	.word	0xffffffff


	//   ....[123]....
        /*0b60*/ 	.word	0xffffffff


	//   ....[124]....
        /*0b64*/ 	.word	0xffffffff


	//   ....[125]....
        /*0b68*/ 	.word	0xffffffff


	//   ....[126]....
        /*0b6c*/ 	.word	0xffffffff


	//   ....[127]....
        /*0b70*/ 	.word	0xffffffff


	//   ....[128]....
        /*0b74*/ 	.word	0xffffffff


	//   ....[129]....
        /*0b78*/ 	.word	0xffffffff


	//   ....[130]....
        /*0b7c*/ 	.word	0xffffffff


	//   ....[131]....
        /*0b80*/ 	.word	0xffffffff


	//   ....[132]....
        /*0b84*/ 	.word	0xffffffff


	//   ....[133]....
        /*0b88*/ 	.word	0xffffffff


	//   ....[134]....
        /*0b8c*/ 	.word	0xffffffff


	//   ....[135]....
        /*0b90*/ 	.word	0xffffffff


	//   ....[136]....
        /*0b94*/ 	.word	0xffffffff


	//   ....[137]....
        /*0b98*/ 	.word	0xffffffff


	//   ....[138]....
        /*0b9c*/ 	.word	0xffffffff


	//   ....[139]....
        /*0ba0*/ 	.word	0xffffffff


	//   ....[140]....
        /*0ba4*/ 	.word	0xffffffff


	//   ....[141]....
        /*0ba8*/ 	.word	0xffffffff


	//   ....[142]....
        /*0bac*/ 	.word	0xffffffff


	//   ....[143]....
        /*0bb0*/ 	.word	0xffffffff


	//   ....[144]....
        /*0bb4*/ 	.word	0xffffffff


	//   ....[145]....
        /*0bb8*/ 	.word	0xffffffff


	//   ....[146]....
        /*0bbc*/ 	.word	0xffffffff


	//   ....[147]....
        /*0bc0*/ 	.word	0xffffffff


	//   ....[148]....
        /*0bc4*/ 	.word	0xffffffff


	//   ....[149]....
        /*0bc8*/ 	.word	0xffffffff


	//   ....[150]....
        /*0bcc*/ 	.word	0xffffffff


	//   ....[151]....
        /*0bd0*/ 	.word	0xffffffff


	//   ....[152]....
        /*0bd4*/ 	.word	0xffffffff


	//   ....[153]....
        /*0bd8*/ 	.word	0xffffffff


	//   ....[154]....
        /*0bdc*/ 	.word	0xffffffff


	//   ....[155]....
        /*0be0*/ 	.word	0xffffffff


	//   ....[156]....
        /*0be4*/ 	.word	0xffffffff


	//   ....[157]....
        /*0be8*/ 	.word	0xffffffff


	//   ....[158]....
        /*0bec*/ 	.word	0xffffffff


	//   ....[159]....
        /*0bf0*/ 	.word	0xffffffff


	//   ....[160]....
        /*0bf4*/ 	.word	0xffffffff


	//   ....[161]....
        /*0bf8*/ 	.word	0xffffffff


	//   ....[162]....
        /*0bfc*/ 	.word	0xffffffff


	//   ....[163]....
        /*0c00*/ 	.word	0xffffffff


	//   ....[164]....
        /*0c04*/ 	.word	0xffffffff


	//   ....[165]....
        /*0c08*/ 	.word	0xffffffff


	//   ....[166]....
        /*0c0c*/ 	.word	0xffffffff


	//   ....[167]....
        /*0c10*/ 	.word	0xffffffff


	//   ....[168]....
        /*0c14*/ 	.word	0xffffffff


	//   ....[169]....
        /*0c18*/ 	.word	0xffffffff


	//   ....[170]....
        /*0c1c*/ 	.word	0xffffffff


	//   ....[171]....
        /*0c20*/ 	.word	0xffffffff


	//   ....[172]....
        /*0c24*/ 	.word	0xffffffff


	//   ....[173]....
        /*0c28*/ 	.word	0xffffffff


	//   ....[174]....
        /*0c2c*/ 	.word	0xffffffff


	//   ....[175]....
        /*0c30*/ 	.word	0xffffffff


	//   ....[176]....
        /*0c34*/ 	.word	0xffffffff


	//   ....[177]....
        /*0c38*/ 	.word	0xffffffff


	//   ....[178]....
        /*0c3c*/ 	.word	0xffffffff


	//   ....[179]....
        /*0c40*/ 	.word	0xffffffff


	//   ....[180]....
        /*0c44*/ 	.word	0xffffffff


	//   ....[181]....
        /*0c48*/ 	.word	0xffffffff


	//   ....[182]....
        /*0c4c*/ 	.word	0xffffffff


	//----- nvinfo : EIATTR_COOP_GROUP_INSTR_OFFSETS
	.align		4
.L_368:
        /*0c50*/ 	.byte	0x04, 0x28
        /*0c52*/ 	.short	(.L_370 - .L_369)


	//   ....[0]....
.L_369:
        /*0c54*/ 	.word	0x00000050


	//   ....[1]....
        /*0c58*/ 	.word	0x00000200


	//   ....[2]....
        /*0c5c*/ 	.word	0x00000230


	//   ....[3]....
        /*0c60*/ 	.word	0x00000260


	//   ....[4]....
        /*0c64*/ 	.word	0x00000290


	//   ....[5]....
        /*0c68*/ 	.word	0x000002c0


	//   ....[6]....
        /*0c6c*/ 	.word	0x000002f0


	//   ....[7]....
        /*0c70*/ 	.word	0x00000450


	//   ....[8]....
        /*0c74*/ 	.word	0x00000490


	//   ....[9]....
        /*0c78*/ 	.word	0x000004c0


	//   ....[10]....
        /*0c7c*/ 	.word	0x000004f0


	//   ....[11]....
        /*0c80*/ 	.word	0x00000520


	//   ....[12]....
        /*0c84*/ 	.word	0x00000550


	//   ....[13]....
        /*0c88*/ 	.word	0x000005e0


	//   ....[14]....
        /*0c8c*/ 	.word	0x00000630


	//   ....[15]....
        /*0c90*/ 	.word	0x00000650


	//   ....[16]....
        /*0c94*/ 	.word	0x000006b0


	//   ....[17]....
        /*0c98*/ 	.word	0x00002df0


	//   ....[18]....
        /*0c9c*/ 	.word	0x00002e10


	//   ....[19]....
        /*0ca0*/ 	.word	0x00002ff0


	//   ....[20]....
        /*0ca4*/ 	.word	0x00003000


	//   ....[21]....
        /*0ca8*/ 	.word	0x000031d0


	//   ....[22]....
        /*0cac*/ 	.word	0x000031f0


	//   ....[23]....
        /*0cb0*/ 	.word	0x000033c0


	//   ....[24]....
        /*0cb4*/ 	.word	0x000033d0


	//   ....[25]....
        /*0cb8*/ 	.word	0x00004a70


	//   ....[26]....
        /*0cbc*/ 	.word	0x00004a90


	//   ....[27]....
        /*0cc0*/ 	.word	0x00004f10


	//   ....[28]....
        /*0cc4*/ 	.word	0x00004f80


	//   ....[29]....
        /*0cc8*/ 	.word	0x00004fa0


	//   ....[30]....
        /*0ccc*/ 	.word	0x00004fc0


	//   ....[31]....
        /*0cd0*/ 	.word	0x00005050


	//   ....[32]....
        /*0cd4*/ 	.word	0x00005080


	//   ....[33]....
        /*0cd8*/ 	.word	0x000055d0


	//   ....[34]....
        /*0cdc*/ 	.word	0x000057b0


	//   ....[35]....
        /*0ce0*/ 	.word	0x00005880


	//   ....[36]....
        /*0ce4*/ 	.word	0x00005920


	//   ....[37]....
        /*0ce8*/ 	.word	0x000078b0


	//   ....[38]....
        /*0cec*/ 	.word	0x00007900


	//   ....[39]....
        /*0cf0*/ 	.word	0x00007a90


	//   ....[40]....
        /*0cf4*/ 	.word	0x00007af0


	//   ....[41]....
        /*0cf8*/ 	.word	0x00007bb0


	//   ....[42]....
        /*0cfc*/ 	.word	0x00007d90


	//   ....[43]....
        /*0d00*/ 	.word	0x00008140


	//   ....[44]....
        /*0d04*/ 	.word	0x00008260


	//   ....[45]....
        /*0d08*/ 	.word	0x00008320


	//   ....[46]....
        /*0d0c*/ 	.word	0x000083e0


	//   ....[47]....
        /*0d10*/ 	.word	0x00008410


	//   ....[48]....
        /*0d14*/ 	.word	0x000084e0


	//   ....[49]....
        /*0d18*/ 	.word	0x0000b1e0


	//   ....[50]....
        /*0d1c*/ 	.word	0x0000b260


	//   ....[51]....
        /*0d20*/ 	.word	0x0000b2b0


	//   ....[52]....
        /*0d24*/ 	.word	0x0000b2f0


	//   ....[53]....
        /*0d28*/ 	.word	0x0000b320


	//   ....[54]....
        /*0d2c*/ 	.word	0x0000b350


	//   ....[55]....
        /*0d30*/ 	.word	0x0000b4e0


	//   ....[56]....
        /*0d34*/ 	.word	0x0000b830


	//   ....[57]....
        /*0d38*/ 	.word	0x0000cba0


	//   ....[58]....
        /*0d3c*/ 	.word	0x0000cbd0


	//   ....[59]....
        /*0d40*/ 	.word	0x0000cbe0


	//   ....[60]....
        /*0d44*/ 	.word	0x0000cbf0


	//   ....[61]....
        /*0d48*/ 	.word	0x0000cc00


	//   ....[62]....
        /*0d4c*/ 	.word	0x0000cc30


	//   ....[63]....
        /*0d50*/ 	.word	0x0000cc50


	//   ....[64]....
        /*0d54*/ 	.word	0x0000cc70


	//   ....[65]....
        /*0d58*/ 	.word	0x0000e1f0


	//   ....[66]....
        /*0d5c*/ 	.word	0x0000e200


	//   ....[67]....
        /*0d60*/ 	.word	0x0000e210


	//   ....[68]....
        /*0d64*/ 	.word	0x0000e220


	//   ....[69]....
        /*0d68*/ 	.word	0x0000e230


	//   ....[70]....
        /*0d6c*/ 	.word	0x0000e240


	//   ....[71]....
        /*0d70*/ 	.word	0x0000e250


	//   ....[72]....
        /*0d74*/ 	.word	0x0000e270


	//   ....[73]....
        /*0d78*/ 	.word	0x0000e6e0


	//   ....[74]....
        /*0d7c*/ 	.word	0x0000e700


	//   ....[75]....
        /*0d80*/ 	.word	0x0000e870


	//   ....[76]....
        /*0d84*/ 	.word	0x0000e880


	//   ....[77]....
        /*0d88*/ 	.word	0x0000ea00


	//   ....[78]....
        /*0d8c*/ 	.word	0x0000ea20


	//   ....[79]....
        /*0d90*/ 	.word	0x0000eba0


	//   ....[80]....
        /*0d94*/ 	.word	0x0000ebb0


	//   ....[81]....
        /*0d98*/ 	.word	0x0000ef40


	//   ....[82]....
        /*0d9c*/ 	.word	0x0000ef60


	//   ....[83]....
        /*0da0*/ 	.word	0x0000f430


	//   ....[84]....
        /*0da4*/ 	.word	0x0000f440


	//   ....[85]....
        /*0da8*/ 	.word	0x0000f910


	//   ....[86]....
        /*0dac*/ 	.word	0x0000f930


	//   ....[87]....
        /*0db0*/ 	.word	0x0000fe00


	//   ....[88]....
        /*0db4*/ 	.word	0x0000fe10


	//   ....[89]....
        /*0db8*/ 	.word	0x00010a80


	//   ....[90]....
        /*0dbc*/ 	.word	0x00010aa0


	//   ....[91]....
        /*0dc0*/ 	.word	0x00010c20


	//   ....[92]....
        /*0dc4*/ 	.word	0x00010c30


	//   ....[93]....
        /*0dc8*/ 	.word	0x00010db0


	//   ....[94]....
        /*0dcc*/ 	.word	0x00010dd0


	//   ....[95]....
        /*0dd0*/ 	.word	0x00010f50


	//   ....[96]....
        /*0dd4*/ 	.word	0x00010f60


	//   ....[97]....
        /*0dd8*/ 	.word	0x000111a0


	//   ....[98]....
        /*0ddc*/ 	.word	0x000111c0


	//   ....[99]....
        /*0de0*/ 	.word	0x000112f0


	//   ....[100]....
        /*0de4*/ 	.word	0x00011330


	//   ....[101]....
        /*0de8*/ 	.word	0x00011360


	//   ....[102]....
        /*0dec*/ 	.word	0x00011390


	//   ....[103]....
        /*0df0*/ 	.word	0x000113c0


	//   ....[104]....
        /*0df4*/ 	.word	0x000113f0


	//   ....[105]....
        /*0df8*/ 	.word	0x00011550


	//   ....[106]....
        /*0dfc*/ 	.word	0x00011590


	//   ....[107]....
        /*0e00*/ 	.word	0x000115c0


	//   ....[108]....
        /*0e04*/ 	.word	0x000115f0


	//   ....[109]....
        /*0e08*/ 	.word	0x00011620


	//   ....[110]....
        /*0e0c*/ 	.word	0x00011650


	//   ....[111]....
        /*0e10*/ 	.word	0x000116e0


	//   ....[112]....
        /*0e14*/ 	.word	0x00011740


	//   ....[113]....
        /*0e18*/ 	.word	0x00011750


	//   ....[114]....
        /*0e1c*/ 	.word	0x000117b0


	//   ....[115]....
        /*0e20*/ 	.word	0x00012210


	//   ....[116]....
        /*0e24*/ 	.word	0x00012270


	//   ....[117]....
        /*0e28*/ 	.word	0x000122c0


	//   ....[118]....
        /*0e2c*/ 	.word	0x00012310


	//   ....[119]....
        /*0e30*/ 	.word	0x00012360


	//   ....[120]....
        /*0e34*/ 	.word	0x000123d0


	//   ....[121]....
        /*0e38*/ 	.word	0x00012410


	//   ....[122]....
        /*0e3c*/ 	.word	0x00012480


	//   ....[123]....
        /*0e40*/ 	.word	0x000124f0


	//   ....[124]....
        /*0e44*/ 	.word	0x00012550


	//   ....[125]....
        /*0e48*/ 	.word	0x000125c0


	//   ....[126]....
        /*0e4c*/ 	.word	0x00012630


	//   ....[127]....
        /*0e50*/ 	.word	0x00012690


	//   ....[128]....
        /*0e54*/ 	.word	0x000126f0


	//   ....[129]....
        /*0e58*/ 	.word	0x00012750


	//   ....[130]....
        /*0e5c*/ 	.word	0x000127c0


	//   ....[131]....
        /*0e60*/ 	.word	0x00012820


	//   ....[132]....
        /*0e64*/ 	.word	0x00012880


	//   ....[133]....
        /*0e68*/ 	.word	0x000128d0


	//   ....[134]....
        /*0e6c*/ 	.word	0x00012920


	//   ....[135]....
        /*0e70*/ 	.word	0x00012970


	//   ....[136]....
        /*0e74*/ 	.word	0x000129c0


	//   ....[137]....
        /*0e78*/ 	.word	0x00012a10


	//   ....[138]....
        /*0e7c*/ 	.word	0x00012a60


	//   ....[139]....
        /*0e80*/ 	.word	0x00012ab0


	//   ....[140]....
        /*0e84*/ 	.word	0x00012b00


	//   ....[141]....
        /*0e88*/ 	.word	0x00012b70


	//   ....[142]....
        /*0e8c*/ 	.word	0x00012be0


	//   ....[143]....
        /*0e90*/ 	.word	0x00012c40


	//   ....[144]....
        /*0e94*/ 	.word	0x00012ca0


	//   ....[145]....
        /*0e98*/ 	.word	0x00012d00


	//   ....[146]....
        /*0e9c*/ 	.word	0x00012d70


	//   ....[147]....
        /*0ea0*/ 	.word	0x00012dd0


	//   ....[148]....
        /*0ea4*/ 	.word	0x00012e30


	//   ....[149]....
        /*0ea8*/ 	.word	0x00012e90


	//   ....[150]....
        /*0eac*/ 	.word	0x00012f00


	//   ....[151]....
        /*0eb0*/ 	.word	0x00012f60


	//   ....[152]....
        /*0eb4*/ 	.word	0x00012fc0


	//   ....[153]....
        /*0eb8*/ 	.word	0x00013020


	//   ....[154]....
        /*0ebc*/ 	.word	0x00013090


	//   ....[155]....
        /*0ec0*/ 	.word	0x000130f0


	//   ....[156]....
        /*0ec4*/ 	.word	0x00013150


	//   ....[157]....
        /*0ec8*/ 	.word	0x000131b0


	//   ....[158]....
        /*0ecc*/ 	.word	0x00013220


	//   ....[159]....
        /*0ed0*/ 	.word	0x00013280


	//   ....[160]....
        /*0ed4*/ 	.word	0x000132e0


	//   ....[161]....
        /*0ed8*/ 	.word	0x00013340


	//   ....[162]....
        /*0edc*/ 	.word	0x000133b0


	//   ....[163]....
        /*0ee0*/ 	.word	0x00013410


	//   ....[164]....
        /*0ee4*/ 	.word	0x00013470


	//   ....[165]....
        /*0ee8*/ 	.word	0x000134d0


	//   ....[166]....
        /*0eec*/ 	.word	0x00013540


	//   ....[167]....
        /*0ef0*/ 	.word	0x00013590


	//   ....[168]....
        /*0ef4*/ 	.word	0x000135d0


	//   ....[169]....
        /*0ef8*/ 	.word	0x00013620


	//   ....[170]....
        /*0efc*/ 	.word	0x00013670


	//   ....[171]....
        /*0f00*/ 	.word	0x000136c0


	//   ....[172]....
        /*0f04*/ 	.word	0x00013730


	//   ....[173]....
        /*0f08*/ 	.word	0x00013770


	//   ....[174]....
        /*0f0c*/ 	.word	0x000137c0


	//   ....[175]....
        /*0f10*/ 	.word	0x00013810


	//   ....[176]....
        /*0f14*/ 	.word	0x00013860


	//   ....[177]....
        /*0f18*/ 	.word	0x000138b0


	//   ....[178]....
        /*0f1c*/ 	.word	0x00013920


	//   ....[179]....
        /*0f20*/ 	.word	0x00013960


	//   ....[180]....
        /*0f24*/ 	.word	0x000139d0


	//   ....[181]....
        /*0f28*/ 	.word	0x00013a30


	//   ....[182]....
        /*0f2c*/ 	.word	0x00013a90


	//----- nvinfo : EIATTR_EXIT_INSTR_OFFSETS
	.align		4
.L_370:
        /*0f30*/ 	.byte	0x04, 0x1c
        /*0f32*/ 	.short	(.L_372 - .L_371)


	//   ....[0]....
.L_371:
        /*0f34*/ 	.word	0x000010d0


	//   ....[1]....
        /*0f38*/ 	.word	0x000121d0


	//----- nvinfo : EIATTR_MAX_THREADS
	.align		4
.L_372:
        /*0f3c*/ 	.byte	0x04, 0x05
        /*0f3e*/ 	.short	(.L_374 - .L_373)
.L_373:
        /*0f40*/ 	.word	0x00000080
        /*0f44*/ 	.word	0x00000001
        /*0f48*/ 	.word	0x00000001


	//----- nvinfo : EIATTR_CRS_STACK_SIZE
	.align		4
.L_374:
        /*0f4c*/ 	.byte	0x04, 0x1e
        /*0f4e*/ 	.short	(.L_376 - .L_375)
.L_375:
        /*0f50*/ 	.word	0x00000000
.L_376:


//--------------------- .nv.info._ZN7cutlass13device_kernelIN5flash19enable_sm80_to_sm89INS1_16FlashAttnFwdSm80INS1_25CollectiveMainloopFwdSm80ILi4ELi1ELb0EN4cute5tupleIJNS5_1CILi128EEENS7_ILi48EEENS7_ILi96EEEEEELi96ENS_6half_tEfNS_4arch4Sm80ELb1ELb0ELb1ELb1ELb0ELb1ELb1ELb1EEENS1_21CollectiveEpilogueFwdINS6_IJS8_SA_S9_EEENS6_IJNS7_ILi1EEESI_SI_EEESC_SE_Li128ELb1ELb1ELb1ELb0EEENS1_36VarlenDynamicPersistentTileSchedulerILi128ELi48ELi128ELi128ELb1ELb1ELb0ELb1ELb1ELb1EEEEEEEEEvNT_6ParamsE --------------------------
	.section	.nv.info._ZN7cutlass13device_kernelIN5flash19enable_sm80_to_sm89INS1_16FlashAttnFwdSm80INS1_25CollectiveMainloopFwdSm80ILi4ELi1ELb0EN4cute5tupleIJNS5_1CILi128EEENS7_ILi48EEENS7_ILi96EEEEEELi96ENS_6half_tEfNS_4arch4Sm80ELb1ELb0ELb1ELb1ELb0ELb1ELb1ELb1EEENS1_21CollectiveEpilogueFwdINS6_IJS8_SA_S9_EEENS6_IJNS7_ILi1EEESI_SI_EEESC_SE_Li128ELb1ELb1ELb1ELb0EEENS1_36VarlenDynamicPersistentTileSchedulerILi128ELi48ELi128ELi128ELb1ELb1ELb0ELb1ELb1ELb1EEEEEEEEEvNT_6ParamsE,"",@"SHT_CUDA_INFO"
	.sectionflags	@""
	.align	4


	//----- nvinfo : EIATTR_CUDA_API_VERSION
	.align		4
        /*0000*/ 	.byte	0x04, 0x37
        /*0002*/ 	.short	(.L_378 - .L_377)
.L_377:
        /*0004*/ 	.word	0x00000082


	//----- nvinfo : EIATTR_SW2861232_WAR
	.align		4
.L_378:
        /*0008*/ 	.byte	0x01, 0x35
	.zero		2


	//----- nvinfo : EIATTR_PARAM_CBANK
	.align		4
        /*000c*/ 	.byte	0x04, 0x0a
        /*000e*/ 	.short	(.L_380 - .L_379)
	.align		4
.L_379:
        /*0010*/ 	.word	index@(.nv.constant0._ZN7cutlass13device_kernelIN5flash19enable_sm80_to_sm89INS1_16FlashAttnFwdSm80INS1_25CollectiveMainloopFwdSm80ILi4ELi1ELb0EN4cute5tupleIJNS5_1CILi128EEENS7_ILi48EEENS7_ILi96EEEEEELi96ENS_6half_tEfNS_4arch4Sm80ELb1ELb0ELb1ELb1ELb0ELb1ELb1ELb1EEENS1_21CollectiveEpilogueFwdINS6_IJS8_SA_S9_EEENS6_IJNS7_ILi1EEESI_SI_EEESC_SE_Li128ELb1ELb1ELb1ELb0EEENS1_36VarlenDynamicPersistentTileSchedulerILi128ELi48ELi128ELi128ELb1ELb1ELb0ELb1ELb1ELb1EEEEEEEEEvNT_6ParamsE)
        /*0014*/ 	.short	0x0160
        /*0016*/ 	.short	0x0438


	//----- nvinfo : EIATTR_CBANK_PARAM_SIZE
	.align		4
.L_380:
        /*0018*/ 	.byte	0x03, 0x19
        /*001a*/ 	.short	0x0438


	//----- nvinfo : EIATTR_KPARAM_INFO
	.align		4
        /*001c*/ 	.byte	0x04, 0x17
        /*001e*/ 	.short	(.L_382 - .L_381)
.L_381:
        /*0020*/ 	.word	0x00000000
        /*0024*/ 	.short	0x0000
        /*0026*/ 	.short	0x0000
        /*0028*/ 	.byte	0x00, 0xf0, 0xe1, 0x10


	//----- nvinfo : EIATTR_MAXREG_COUNT
	.align		4
.L_382:
        /*002c*/ 	.byte	0x03, 0x1b
        /*002e*/ 	.short	0x00ff


	//----- nvinfo : EIATTR_NUM_BARRIERS
	.align		4
        /*0030*/ 	.byte	0x02, 0x4c
        /*0032*/ 	.byte	0x06
	.zero		1


	//----- nvinfo : EIATTR_ANNOTATIONS
	.align		4
        /*0034*/ 	.byte	0x04, 0x55
        /*0036*/ 	.short	(.L_384 - .L_383)


	//   ....[0]....
.L_383:
        /* <DEDUP_REMOVED lines=130> */


	//----- nvinfo : EIATTR_MERCURY_ISA_VERSION
	.align		4
.L_384:
        /*0840*/ 	.byte	0x03, 0x5f
        /*0842*/ 	.short	0x0000


	//----- nvinfo : EIATTR_INT_WARP_WIDE_INSTR_OFFSETS
	.align		4
        /*0844*/ 	.byte	0x04, 0x31
        /*0846*/ 	.short	(.L_386 - .L_385)


	//   ....[0]....
.L_385:
        /*0848*/ 	.word	0x00019c00


	//   ....[1]....
        /*084c*/ 	.word	0x00019c80


	//----- nvinfo : EIATTR_COOP_GROUP_MASK_REGIDS
	.align		4
.L_386:
        /*0850*/ 	.byte	0x04, 0x29
        /*0852*/ 	.short	(.L_388 - .L_387)


	//   ....[0]....
.L_387:
        /*0854*/ 	.word	0xffffffff


	//   ....[1]....
        /*0858*/ 	.word	0xffffffff


	//   ....[2]....
        /*085c*/ 	.word	0xffffffff


	//   ....[3]....
        /*0860*/ 	.word	0xffffffff


	//   ....[4]....
        /*0864*/ 	.word	0xffffffff


	//   ....[5]....
        /*0868*/ 	.word	0xffffffff


	//   ....[6]....
        /*086c*/ 	.word	0xffffffff


	//   ....[7]....
        /*0870*/ 	.word	0xffffffff


	//   ....[8]....
        /*0874*/ 	.word	0xffffffff


	//   ....[9]....
        /*0878*/ 	.word	0xffffffff


	//   ....[10]....
        /*087c*/ 	.word	0xffffffff


	//   ....[11]....
        /*0880*/ 	.word	0xffffffff


	//   ....[12]....
        /*0884*/ 	.word	0xffffffff


	//   ....[13]....
        /*0888*/ 	.word	0xffffffff


	//   ....[14]....
        /*088c*/ 	.word	0xffffffff


	//   ....[15]....
        /*0890*/ 	.word	0xffffffff


	//   ....[16]....
        /*0894*/ 	.word	0xffffffff


	//   ....[17]....
        /*0898*/ 	.word	0xffffffff


	//   ....[18]....
        /*089c*/ 	.word	0xffffffff


	//   ....[19]....
        /*08a0*/ 	.word	0xffffffff


	//   ....[20]....
        /*08a4*/ 	.word	0xffffffff


	//   ....[21]....
        /*08a8*/ 	.word	0xffffffff


	//   ....[22]....
        /*08ac*/ 	.word	0xffffffff


	//   ....[23]....
        /*08b0*/ 	.word	0xffffffff


	//   ....[24]....
        /*08b4*/ 	.word	0xffffffff


	//   ....[25]....
        /*08b8*/ 	.word	0xffffffff


	//   ....[26]....
        /*08bc*/ 	.word	0xffffffff


	//   ....[27]....
        /*08c0*/ 	.word	0xffffffff


	//   ....[28]....
        /*08c4*/ 	.word	0xffffffff


	//   ....[29]....
        /*08c8*/ 	.word	0xffffffff


	//   ....[30]....
        /*08cc*/ 	.word	0xffffffff


	//   ....[31]....
        /*08d0*/ 	.word	0xffffffff


	//   ....[32]....
        /*08d4*/ 	.word	0xffffffff


	//   ....[33]....
        /*08d8*/ 	.word	0xffffffff


	//   ....[34]....
        /*08dc*/ 	.word	0xffffffff


	//   ....[35]....
        /*08e0*/ 	.word	0xffffffff


	//   ....[36]....
        /*08e4*/ 	.word	0xffffffff


	//   ....[37]....
        /*08e8*/ 	.word	0xffffffff


	//   ....[38]....
        /*08ec*/ 	.word	0xffffffff


	//   ....[39]....
        /*08f0*/ 	.word	0xffffffff


	//   ....[40]....
        /*08f4*/ 	.word	0xffffffff


	//   ....[41]....
        /*08f8*/ 	.word	0xffffffff


	//   ....[42]....
        /*08fc*/ 	.word	0xffffffff


	//   ....[43]....
        /*0900*/ 	.word	0xffffffff


	//   ....[44]....
        /*0904*/ 	.word	0xffffffff


	//   ....[45]....
        /*0908*/ 	.word	0xffffffff


	//   ....[46]....
        /*090c*/ 	.word	0xffffffff


	//   ....[47]....
        /*0910*/ 	.word	0xffffffff


	//   ....[48]....
        /*0914*/ 	.word	0xffffffff


	//   ....[49]....
        /*0918*/ 	.word	0xffffffff


	//   ....[50]....
        /*091c*/ 	.word	0xffffffff


	//   ....[51]....
        /*0920*/ 	.word	0xffffffff


	//   ....[52]....
        /*0924*/ 	.word	0xffffffff


	//   ....[53]....
        /*0928*/ 	.word	0xffffffff


	//   ....[54]....
        /*092c*/ 	.word	0xffffffff


	//   ....[55]....
        /*0930*/ 	.word	0xffffffff


	//   ....[56]....
        /*0934*/ 	.word	0xffffffff


	//   ....[57]....
        /*0938*/ 	.word	0xffffffff


	//   ....[58]....
        /*093c*/ 	.word	0xffffffff


	//   ....[59]....
        /*0940*/ 	.word	0xffffffff


	//   ....[60]....
        /*0944*/ 	.word	0xffffffff


	//   ....[61]....
        /*0948*/ 	.word	0xffffffff


	//   ....[62]....
        /*094c*/ 	.word	0xffffffff


	//   ....[63]....
        /*0950*/ 	.word	0xffffffff


	//   ....[64]....
        /*0954*/ 	.word	0xffffffff


	//   ....[65]....
        /*0958*/ 	.word	0xffffffff


	//   ....[66]....
        /*095c*/ 	.word	0xffffffff


	//   ....[67]....
        /*0960*/ 	.word	0xffffffff


	//   ....[68]....
        /*0964*/ 	.word	0xffffffff


	//   ....[69]....
        /*0968*/ 	.word	0xffffffff


	//   ....[70]....
        /*096c*/ 	.word	0xffffffff


	//   ....[71]....
        /*0970*/ 	.word	0xffffffff


	//   ....[72]....
        /*0974*/ 	.word	0xffffffff


	//   ....[73]....
        /*0978*/ 	.word	0xffffffff


	//   ....[74]....
        /*097c*/ 	.word	0xffffffff


	//   ....[75]....
        /*0980*/ 	.word	0xffffffff


	//   ....[76]....
        /*0984*/ 	.word	0xffffffff


	//   ....[77]....
        /*0988*/ 	.word	0xffffffff


	//   ....[78]....
        /*098c*/ 	.word	0xffffffff


	//   ....[79]....
        /*0990*/ 	.word	0xffffffff


	//   ....[80]....
        /*0994*/ 	.word	0xffffffff


	//   ....[81]....
        /*0998*/ 	.word	0xffffffff


	//   ....[82]....
        /*099c*/ 	.word	0xffffffff


	//   ....[83]....
        /*09a0*/ 	.word	0xffffffff


	//   ....[84]....
        /*09a4*/ 	.word	0xffffffff


	//   ....[85]....
        /*09a8*/ 	.word	0xffffffff


	//   ....[86]....
        /*09ac*/ 	.word	0xffffffff


	//   ....[87]....
        /*09b0*/ 	.word	0xffffffff


	//   ....[88]....
        /*09b4*/ 	.word	0xffffffff


	//   ....[89]....
        /*09b8*/ 	.word	0xffffffff


	//   ....[90]....
        /*09bc*/ 	.word	0xffffffff


	//   ....[91]....
        /*09c0*/ 	.word	0xffffffff


	//   ....[92]....
        /*09c4*/ 	.word	0xffffffff


	//   ....[93]....
        /*09c8*/ 	.word	0xffffffff


	//   ....[94]....
        /*09cc*/ 	.word	0xffffffff


	//   ....[95]....
        /*09d0*/ 	.word	0xffffffff


	//   ....[96]....
        /*09d4*/ 	.word	0xffffffff


	//   ....[97]....
        /*09d8*/ 	.word	0xffffffff


	//   ....[98]....
        /*09dc*/ 	.word	0xffffffff


	//   ....[99]....
        /*09e0*/ 	.word	0xffffffff


	//   ....[100]....
        /*09e4*/ 	.word	0xffffffff


	//   ....[101]....
        /*09e8*/ 	.word	0xffffffff


	//   ....[102]....
        /*09ec*/ 	.word	0xffffffff


	//   ....[103]....
        /*09f0*/ 	.word	0xffffffff


	//   ....[104]....
        /*09f4*/ 	.word	0xffffffff


	//   ....[105]....
        /*09f8*/ 	.word	0xffffffff


	//   ....[106]....
        /*09fc*/ 	.word	0xffffffff


	//   ....[107]....
        /*0a00*/ 	.word	0xffffffff


	//   ....[108]....
        /*0a04*/ 	.word	0xffffffff


	//   ....[109]....
        /*0a08*/ 	.word	0xffffffff


	//   ....[110]....
        /*0a0c*/ 	.word	0xffffffff


	//   ....[111]....
        /*0a10*/ 	.word	0xffffffff


	//   ....[112]....
        /*0a14*/ 	.word	0xffffffff


	//   ....[113]....
        /*0a18*/ 	.word	0xffffffff


	//   ....[114]....
        /*0a1c*/ 	.word	0xffffffff


	//   ....[115]....
        /*0a20*/ 	.word	0xffffffff


	//   ....[116]....
        /*0a24*/ 	.word	0xffffffff


	//   ....[117]....
        /*0a28*/ 	.word	0xffffffff


	//   ....[118]....
        /*0a2c*/ 	.word	0xffffffff


	//   ....[119]....
        /*0a30*/ 	.word	0xffffffff


	//   ....[120]....
        /*0a34*/ 	.word	0xffffffff


	//   ....[121]....
        /*0a38*/ 	.word	0xffffffff


	//   ....[122]....
        /*0a3c*/ 	.word	0xffffffff


	//   ....[123]....
        /*0a40*/ 	.word	0xffffffff


	//   ....[124]....
        /*0a44*/ 	.word	0xffffffff


	//   ....[125]....
        /*0a48*/ 	.word	0xffffffff


	//   ....[126]....
        /*0a4c*/ 	.word	0xffffffff


	//   ....[127]....
        /*0a50*/ 	.word	0xffffffff


	//   ....[128]....
        /*0a54*/ 	.word	0xffffffff


	//   ....[129]....
        /*0a58*/ 	.word	0xffffffff


	//   ....[130]....
        /*0a5c*/ 	.word	0xffffffff


	//   ....[131]....
        /*0a60*/ 	.word	0xffffffff


	//   ....[132]....
        /*0a64*/ 	.word	0xffffffff


	//   ....[133]....
        /*0a68*/ 	.word	0xffffffff


	//   ....[134]....
        /*0a6c*/ 	.word	0xffffffff


	//   ....[135]....
        /*0a70*/ 	.word	0xffffffff


	//   ....[136]....
        /*0a74*/ 	.word	0xffffffff


	//   ....[137]....
        /*0a78*/ 	.word	0xffffffff


	//   ....[138]....
        /*0a7c*/ 	.word	0xffffffff


	//   ....[139]....
        /*0a80*/ 	.word	0xffffffff


	//   ....[140]....
        /*0a84*/ 	.word	0xffffffff


	//   ....[141]....
        /*0a88*/ 	.word	0xffffffff


	//   ....[142]....
        /*0a8c*/ 	.word	0xffffffff


	//   ....[143]....
        /*0a90*/ 	.word	0xffffffff


	//   ....[144]....
        /*0a94*/ 	.word	0xffffffff


	//   ....[145]....
        /*0a98*/ 	.word	0xffffffff


	//   ....[146]....
        /*0a9c*/ 	.word	0xffffffff


	//   ....[147]....
        /*0aa0*/ 	.word	0xffffffff


	//   ....[148]....
        /*0aa4*/ 	.word	0xffffffff


	//   ....[149]....
        /*0aa8*/ 	.word	0xffffffff


	//   ....[150]....
        /*0aac*/ 	.word	0xffffffff


	//   ....[151]....
        /*0ab0*/ 	.word	0xffffffff


	//   ....[152]....
        /*0ab4*/ 	.word	0xffffffff


	//   ....[153]....
        /*0ab8*/ 	.word	0xffffffff


	//   ....[154]....
        /*0abc*/ 	.word	0xffffffff


	//   ....[155]....
        /*0ac0*/ 	.word	0xffffffff


	//   ....[156]....
        /*0ac4*/ 	.word	0xffffffff


	//   ....[157]....
        /*0ac8*/ 	.word	0xffffffff


	//   ....[158]....
        /*0acc*/ 	.word	0xffffffff


	//   ....[159]....
        /*0ad0*/ 	.word	0xffffffff


	//   ....[160]....
        /*0ad4*/ 	.word	0xffffffff


	//   ....[161]....
        /*0ad8*/ 	.word	0xffffffff


	//   ....[162]....
        /*0adc*/ 	.word	0xffffffff


	//   ....[163]....
        /*0ae0*/ 	.word	0xffffffff


	//   ....[164]....
        /*0ae4*/ 	.word	0xffffffff


	//   ....[165]....
        /*0ae8*/ 	.word	0xffffffff


	//   ....[166]....
        /*0aec*/ 	.word	0xffffffff


	//   ....[167]....
        /*0af0*/ 	.word	0xffffffff


	//   ....[168]....
        /*0af4*/ 	.word	0xffffffff


	//   ....[169]....
        /*0af8*/ 	.word	0xffffffff


	//   ....[170]....
        /*0afc*/ 	.word	0xffffffff


	//   ....[171]....
        /*0b00*/ 	.word	0xffffffff


	//   ....[172]....
        /*0b04*/ 	.word	0xffffffff


	//   ....[173]....
        /*0b08*/ 	.word	0xffffffff


	//   ....[174]....
        /*0b0c*/ 	.word	0xffffffff


	//   ....[175]....
        /*0b10*/ 	.word	0xffffffff


	//   ....[176]....
        /*0b14*/ 	.word	0xffffffff


	//   ....[177]....
        /*0b18*/ 	.word	0xffffffff


	//   ....[178]....
        /*0b1c*/ 	.word	0xffffffff


	//   ....[179]....
        /*0b20*/ 	.word	0xffffffff


	//   ....[180]....
        /*0b24*/ 	.word	0xffffffff


	//   ....[181]....
        /*0b28*/ 	.word	0xffffffff


	//   ....[182]....
        /*0b2c*/ 	.word	0xffffffff


	//   ....[183]....
        /*0b30*/ 	.word	0xffffffff


	//   ....[184]....
        /*0b34*/ 	.word	0xffffffff


	//   ....[185]....
        /*0b38*/ 	.word	0xffffffff


	//   ....[186]....
        /*0b3c*/ 	.word	0xffffffff


	//   ....[187]....
        /*0b40*/ 	.word	0xffffffff


	//   ....[188]....
        /*0b44*/ 	.word	0xffffffff


	//   ....[189]....
        /*0b48*/ 	.word	0xffffffff


	//   ....[190]....
        /*0b4c*/ 	.word	0xffffffff


	//   ....[191]....
        /*0b50*/ 	.word	0xffffffff


	//   ....[192]....
        /*0b54*/ 	.word	0xffffffff


	//   ....[193]....
        /*0b58*/ 	.word	0xffffffff


	//   ....[194]....
        /*0b5c*/ 	.word	0xffffffff


	//   ....[195]....
        /*0b60*/ 	.word	0xffffffff


	//   ....[196]....
        /*0b64*/ 	.word	0xffffffff


	//   ....[197]....
        /*0b68*/ 	.word	0xffffffff


	//   ....[198]....
        /*0b6c*/ 	.word	0xffffffff


	//----- nvinfo : EIATTR_COOP_GROUP_INSTR_OFFSETS
	.align		4
.L_388:
        /*0b70*/ 	.byte	0x04, 0x28
        /*0b72*/ 	.short	(.L_390 - .L_389)


	//   ....[0]....
.L_389:
        /*0b74*/ 	.word	0x00000050


	//   ....[1]....
        /*0b78*/ 	.word	0x00000200


	//   ....[2]....
        /*0b7c*/ 	.word	0x00000230


	//   ....[3]....
        /*0b80*/ 	.word	0x00000260


	//   ....[4]....
        /*0b84*/ 	.word	0x00000290


	//   ....[5]....
        /*0b88*/ 	.word	0x000002c0


	//   ....[6]....
        /*0b8c*/ 	.word	0x000002f0


	//   ....[7]....
        /*0b90*/ 	.word	0x00000450


	//   ....[8]....
        /*0b94*/ 	.word	0x00000490


	//   ....[9]....
        /*0b98*/ 	.word	0x000004c0


	//   ....[10]....
        /*0b9c*/ 	.word	0x000004f0


	//   ....[11]....
        /*0ba0*/ 	.word	0x00000520


	//   ....[12]....
        /*0ba4*/ 	.word	0x00000550


	//   ....[13]....
        /*0ba8*/ 	.word	0x000005e0


	//   ....[14]....
        /*0bac*/ 	.word	0x00000630


	//   ....[15]....
        /*0bb0*/ 	.word	0x00000650


	//   ....[16]....
        /*0bb4*/ 	.word	0x000006b0


	//   ....[17]....
        /*0bb8*/ 	.word	0x000088e0


	//   ....[18]....
        /*0bbc*/ 	.word	0x00008900


	//   ....[19]....
        /*0bc0*/ 	.word	0x00008ab0


	//   ....[20]....
        /*0bc4*/ 	.word	0x00008ac0


	//   ....[21]....
        /*0bc8*/ 	.word	0x00008c60


	//   ....[22]....
        /*0bcc*/ 	.word	0x00008c80


	//   ....[23]....
        /*0bd0*/ 	.word	0x00008e20


	//   ....[24]....
        /*0bd4*/ 	.word	0x00008e30


	//   ....[25]....
        /*0bd8*/ 	.word	0x000096c0


	//   ....[26]....
        /*0bdc*/ 	.word	0x000096e0


	//   ....[27]....
        /*0be0*/ 	.word	0x000096f0


	//   ....[28]....
        /*0be4*/ 	.word	0x00009700


	//   ....[29]....
        /*0be8*/ 	.word	0x00009b70


	//   ....[30]....
        /*0bec*/ 	.word	0x00009de0


	//   ....[31]....
        /*0bf0*/ 	.word	0x00009e20


	//   ....[32]....
        /*0bf4*/ 	.word	0x00009e40


	//   ....[33]....
        /*0bf8*/ 	.word	0x0000ca00


	//   ....[34]....
        /*0bfc*/ 	.word	0x0000cab0


	//   ....[35]....
        /*0c00*/ 	.word	0x0000cad0


	//   ....[36]....
        /*0c04*/ 	.word	0x0000cae0


	//   ....[37]....
        /*0c08*/ 	.word	0x0000ce40


	//   ....[38]....
        /*0c0c*/ 	.word	0x0000cfa0


	//   ....[39]....
        /*0c10*/ 	.word	0x0000cff0


	//   ....[40]....
        /*0c14*/ 	.word	0x0000d030


	//   ....[41]....
        /*0c18*/ 	.word	0x00010f20


	//   ....[42]....
        /*0c1c*/ 	.word	0x00010f40


	//   ....[43]....
        /*0c20*/ 	.word	0x00011380


	//   ....[44]....
        /*0c24*/ 	.word	0x00011430


	//   ....[45]....
        /*0c28*/ 	.word	0x00011450


	//   ....[46]....
        /*0c2c*/ 	.word	0x00011470


	//   ....[47]....
        /*0c30*/ 	.word	0x00011540


	//   ....[48]....
        /*0c34*/ 	.word	0x000115b0


	//   ....[49]....
        /*0c38*/ 	.word	0x00011b90


	//   ....[50]....
        /*0c3c*/ 	.word	0x00011d60


	//   ....[51]....
        /*0c40*/ 	.word	0x00011d80


	//   ....[52]....
        /*0c44*/ 	.word	0x00011e80


	//   ....[53]....
        /*0c48*/ 	.word	0x00013ed0


	//   ....[54]....
        /*0c4c*/ 	.word	0x00013f00


	//   ....[55]....
        /*0c50*/ 	.word	0x000140a0


	//   ....[56]....
        /*0c54*/ 	.word	0x000140f0


	//   ....[57]....
        /*0c58*/ 	.word	0x000141b0


	//   ....[58]....
        /*0c5c*/ 	.word	0x00014390


	//   ....[59]....
        /*0c60*/ 	.word	0x00014710


	//   ....[60]....
        /*0c64*/ 	.word	0x00014830


	//   ....[61]....
        /*0c68*/ 	.word	0x00014900


	//   ....[62]....
        /*0c6c*/ 	.word	0x000149e0


	//   ....[63]....
        /*0c70*/ 	.word	0x00014a00


	//   ....[64]....
        /*0c74*/ 	.word	0x00014ae0


	//   ....[65]....
        /*0c78*/ 	.word	0x00017870


	//   ....[66]....
        /*0c7c*/ 	.word	0x000178b0


	//   ....[67]....
        /*0c80*/ 	.word	0x00017950


	//   ....[68]....
        /*0c84*/ 	.word	0x000179a0


	//   ....[69]....
        /*0c88*/ 	.word	0x000179e0


	//   ....[70]....
        /*0c8c*/ 	.word	0x00017af0


	//   ....[71]....
        /*0c90*/ 	.word	0x00017b20


	//   ....[72]....
        /*0c94*/ 	.word	0x00017f80


	//   ....[73]....
        /*0c98*/ 	.word	0x00019240


	//   ....[74]....
        /*0c9c*/ 	.word	0x00019270


	//   ....[75]....
        /*0ca0*/ 	.word	0x00019280


	//   ....[76]....
        /*0ca4*/ 	.word	0x00019290


	//   ....[77]....
        /*0ca8*/ 	.word	0x000192a0


	//   ....[78]....
        /*0cac*/ 	.word	0x000192d0


	//   ....[79]....
        /*0cb0*/ 	.word	0x000192f0


	//   ....[80]....
        /*0cb4*/ 	.word	0x00019310


	//   ....[81]....
        /*0cb8*/ 	.word	0x0001a8a0


	//   ....[82]....
        /*0cbc*/ 	.word	0x0001a8b0


	//   ....[83]....
        /*0cc0*/ 	.word	0x0001a8d0


	//   ....[84]....
        /*0cc4*/ 	.word	0x0001a8e0


	//   ....[85]....
        /*0cc8*/ 	.word	0x0001a8f0


	//   ....[86]....
        /*0ccc*/ 	.word	0x0001a900


	//   ....[87]....
        /*0cd0*/ 	.word	0x0001a920


	//   ....[88]....
        /*0cd4*/ 	.word	0x0001aa20


	//   ....[89]....
        /*0cd8*/ 	.word	0x0001ae10


	//   ....[90]....
        /*0cdc*/ 	.word	0x0001ae30


	//   ....[91]....
        /*0ce0*/ 	.word	0x0001afa0


	//   ....[92]....
        /*0ce4*/ 	.word	0x0001afb0


	//   ....[93]....
        /*0ce8*/ 	.word	0x0001b130


	//   ....[94]....
        /*0cec*/ 	.word	0x0001b150


	//   ....[95]....
        /*0cf0*/ 	.word	0x0001b2d0


	//   ....[96]....
        /*0cf4*/ 	.word	0x0001b2e0


	//   ....[97]....
        /*0cf8*/ 	.word	0x0001b660


	//   ....[98]....
        /*0cfc*/ 	.word	0x0001b680


	//   ....[99]....
        /*0d00*/ 	.word	0x0001bb50


	//   ....[100]....
        /*0d04*/ 	.word	0x0001bb60


	//   ....[101]....
        /*0d08*/ 	.word	0x0001bec0


	//   ....[102]....
        /*0d0c*/ 	.word	0x0001bee0


	//   ....[103]....
        /*0d10*/ 	.word	0x0001c260


	//   ....[104]....
        /*0d14*/ 	.word	0x0001c270


	//   ....[105]....
        /*0d18*/ 	.word	0x0001cdc0


	//   ....[106]....
        /*0d1c*/ 	.word	0x0001cde0


	//   ....[107]....
        /*0d20*/ 	.word	0x0001cf60


	//   ....[108]....
        /*0d24*/ 	.word	0x0001cf70


	//   ....[109]....
        /*0d28*/ 	.word	0x0001d0f0


	//   ....[110]....
        /*0d2c*/ 	.word	0x0001d110


	//   ....[111]....
        /*0d30*/ 	.word	0x0001d290


	//   ....[112]....
        /*0d34*/ 	.word	0x0001d2a0


	//   ....[113]....
        /*0d38*/ 	.word	0x0001d4e0


	//   ....[114]....
        /*0d3c*/ 	.word	0x0001d500


	//   ....[115]....
        /*0d40*/ 	.word	0x0001d630


	//   ....[116]....
        /*0d44*/ 	.word	0x0001d670


	//   ....[117]....
        /*0d48*/ 	.word	0x0001d6a0


	//   ....[118]....
        /*0d4c*/ 	.word	0x0001d6d0


	//   ....[119]....
        /*0d50*/ 	.word	0x0001d700


	//   ....[120]....
        /*0d54*/ 	.word	0x0001d730


	//   ....[121]....
        /*0d58*/ 	.word	0x0001d890


	//   ....[122]....
        /*0d5c*/ 	.word	0x0001d8d0


	//   ....[123]....
        /*0d60*/ 	.word	0x0001d900


	//   ....[124]....
        /*0d64*/ 	.word	0x0001d930


	//   ....[125]....
        /*0d68*/ 	.word	0x0001d960


	//   ....[126]....
        /*0d6c*/ 	.word	0x0001d990


	//   ....[127]....
        /*0d70*/ 	.word	0x0001da20


	//   ....[128]....
        /*0d74*/ 	.word	0x0001da80


	//   ....[129]....
        /*0d78*/ 	.word	0x0001da90


	//   ....[130]....
        /*0d7c*/ 	.word	0x0001daf0


	//   ....[131]....
        /*0d80*/ 	.word	0x0001e550


	//   ....[132]....
        /*0d84*/ 	.word	0x0001e5b0


	//   ....[133]....
        /*0d88*/ 	.word	0x0001e600


	//   ....[134]....
        /*0d8c*/ 	.word	0x0001e650


	//   ....[135]....
        /*0d90*/ 	.word	0x0001e6a0


	//   ....[136]....
        /*0d94*/ 	.word	0x0001e710


	//   ....[137]....
        /*0d98*/ 	.word	0x0001e750


	//   ....[138]....
        /*0d9c*/ 	.word	0x0001e7c0


	//   ....[139]....
        /*0da0*/ 	.word	0x0001e830


	//   ....[140]....
        /*0da4*/ 	.word	0x0001e890


	//   ....[141]....
        /*0da8*/ 	.word	0x0001e900


	//   ....[142]....
        /*0dac*/ 	.word	0x0001e970


	//   ....[143]....
        /*0db0*/ 	.word	0x0001e9d0


	//   ....[144]....
        /*0db4*/ 	.word	0x0001ea30


	//   ....[145]....
        /*0db8*/ 	.word	0x0001ea90


	//   ....[146]....
        /*0dbc*/ 	.word	0x0001eb00


	//   ....[147]....
        /*0dc0*/ 	.word	0x0001eb60


	//   ....[148]....
        /*0dc4*/ 	.word	0x0001ebc0


	//   ....[149]....
        /*0dc8*/ 	.word	0x0001ec10


	//   ....[150]....
        /*0dcc*/ 	.word	0x0001ec60


	//   ....[151]....
        /*0dd0*/ 	.word	0x0001ecb0


	//   ....[152]....
        /*0dd4*/ 	.word	0x0001ed00


	//   ....[153]....
        /*0dd8*/ 	.word	0x0001ed50


	//   ....[154]....
        /*0ddc*/ 	.word	0x0001eda0


	//   ....[155]....
        /*0de0*/ 	.word	0x0001edf0


	//   ....[156]....
        /*0de4*/ 	.word	0x0001ee40


	//   ....[157]....
        /*0de8*/ 	.word	0x0001eeb0


	//   ....[158]....
        /*0dec*/ 	.word	0x0001ef20


	//   ....[159]....
        /*0df0*/ 	.word	0x0001ef80


	//   ....[160]....
        /*0df4*/ 	.word	0x0001efe0


	//   ....[161]....
        /*0df8*/ 	.word	0x0001f040


	//   ....[162]....
        /*0dfc*/ 	.word	0x0001f0b0


	//   ....[163]....
        /*0e00*/ 	.word	0x0001f110


	//   ....[164]....
        /*0e04*/ 	.word	0x0001f170


	//   ....[165]....
        /*0e08*/ 	.word	0x0001f1d0


	//   ....[166]....
        /*0e0c*/ 	.word	0x0001f240


	//   ....[167]....
        /*0e10*/ 	.word	0x0001f2a0


	//   ....[168]....
        /*0e14*/ 	.word	0x0001f300


	//   ....[169]....
        /*0e18*/ 	.word	0x0001f360


	//   ....[170]....
        /*0e1c*/ 	.word	0x0001f3d0


	//   ....[171]....
        /*0e20*/ 	.word	0x0001f430


	//   ....[172]....
        /*0e24*/ 	.word	0x0001f490


	//   ....[173]....
        /*0e28*/ 	.word	0x0001f4f0


	//   ....[174]....
        /*0e2c*/ 	.word	0x0001f560


	//   ....[175]....
        /*0e30*/ 	.word	0x0001f5c0


	//   ....[176]....
        /*0e34*/ 	.word	0x0001f620


	//   ....[177]....
        /*0e38*/ 	.word	0x0001f680


	//   ....[178]....
        /*0e3c*/ 	.word	0x0001f6f0


	//   ....[179]....
        /*0e40*/ 	.word	0x0001f750


	//   ....[180]....
        /*0e44*/ 	.word	0x0001f7b0


	//   ....[181]....
        /*0e48*/ 	.word	0x0001f810


	//   ....[182]....
        /*0e4c*/ 	.word	0x0001f880


	//   ....[183]....
        /*0e50*/ 	.word	0x0001f8d0


	//   ....[184]....
        /*0e54*/ 	.word	0x0001f910


	//   ....[185]....
        /*0e58*/ 	.word	0x0001f960


	//   ....[186]....
        /*0e5c*/ 	.word	0x0001f9b0


	//   ....[187]....
        /*0e60*/ 	.word	0x0001fa00


	//   ....[188]....
        /*0e64*/ 	.word	0x0001fa70


	//   ....[189]....
        /*0e68*/ 	.word	0x0001fab0


	//   ....[190]....
        /*0e6c*/ 	.word	0x0001fb00


	//   ....[191]....
        /*0e70*/ 	.word	0x0001fb50


	//   ....[192]....
        /*0e74*/ 	.word	0x0001fba0


	//   ....[193]....
        /*0e78*/ 	.word	0x0001fbf0


	//   ....[194]....
        /*0e7c*/ 	.word	0x0001fc60


	//   ....[195]....
        /*0e80*/ 	.word	0x0001fca0


	//   ....[196]....
        /*0e84*/ 	.word	0x0001fd10


	//   ....[197]....
        /*0e88*/ 	.word	0x0001fd70


	//   ....[198]....
        /*0e8c*/ 	.word	0x0001fdd0


	//----- nvinfo : EIATTR_EXIT_INSTR_OFFSETS
	.align		4
.L_390:
        /*0e90*/ 	.byte	0x04, 0x1c
        /*0e92*/ 	.short	(.L_392 - .L_391)


	//   ....[0]....
.L_391:
        /*0e94*/ 	.word	0x000010d0


	//   ....[1]....
        /*0e98*/ 	.word	0x0001e510


	//----- nvinfo : EIATTR_MAX_THREADS
	.align		4
.L_392:
        /*0e9c*/ 	.byte	0x04, 0x05
        /*0e9e*/ 	.short	(.L_394 - .L_393)
.L_393:
        /*0ea0*/ 	.word	0x00000080
        /*0ea4*/ 	.word	0x00000001
        /*0ea8*/ 	.word	0x00000001


	//----- nvinfo : EIATTR_CRS_STACK_SIZE
	.align		4
.L_394:
        /*0eac*/ 	.byte	0x04, 0x1e
        /*0eae*/ 	.short	(.L_396 - .L_395)
.L_395:
        /*0eb0*/ 	.word	0x00000000
.L_396:


//--------------------- .nv.info._ZN7cutlass13device_kernelIN5flash19enable_sm80_to_sm89INS1_16FlashAttnFwdSm80INS1_25CollectiveMainloopFwdSm80ILi4ELi1ELb0EN4cute5tupleIJNS5_1CILi128EEENS7_ILi64EEENS7_ILi96EEEEEELi96ENS_6half_tEfNS_4arch4Sm80ELb0ELb0ELb0ELb0ELb0ELb0ELb1ELb1EEENS1_21CollectiveEpilogueFwdINS6_IJS8_SA_S9_EEENS6_IJNS7_ILi1EEESI_SI_EEESC_SE_Li128ELb0ELb1ELb1ELb0EEENS1_19SingleTileSchedulerILb0ELb1ELb1ELi128EEEEEEEEEvNT_6ParamsE --------------------------
	.section	.nv.info._ZN7cutlass13device_kernelIN5flash19enable_sm80_to_sm89INS1_16FlashAttnFwdSm80INS1_25CollectiveMainloopFwdSm80ILi4ELi1ELb0EN4cute5tupleIJNS5_1CILi128EEENS7_ILi64EEENS7_ILi96EEEEEELi96ENS_6half_tEfNS_4arch4Sm80ELb0ELb0ELb0ELb0ELb0ELb0ELb1ELb1EEENS1_21CollectiveEpilogueFwdINS6_IJS8_SA_S9_EEENS6_IJNS7_ILi1EEESI_SI_EEESC_SE_Li128ELb0ELb1ELb1ELb0EEENS1_19SingleTileSchedulerILb0ELb1ELb1ELi128EEEEEEEEEvNT_6ParamsE,"",@"SHT_CUDA_INFO"
	.sectionflags	@""
	.align	4


	//----- nvinfo : EIATTR_CUDA_API_VERSION
	.align		4
        /*0000*/ 	.byte	0x04, 0x37
        /*0002*/ 	.short	(.L_398 - .L_397)
.L_397:
        /*0004*/ 	.word	0x00000082


	//----- nvinfo : EIATTR_SW2861232_WAR
	.align		4
.L_398:
        /*0008*/ 	.byte	0x01, 0x35
	.zero		2


	//----- nvinfo : EIATTR_PARAM_CBANK
	.align		4
        /*000c*/ 	.byte	0x04, 0x0a
        /*000e*/ 	.short	(.L_400 - .L_399)
	.align		4
.L_399:
        /*0010*/ 	.word	index@(.nv.constant0._ZN7cutlass13device_kernelIN5flash19enable_sm80_to_sm89INS1_16FlashAttnFwdSm80INS1_25CollectiveMainloopFwdSm80ILi4ELi1ELb0EN4cute5tupleIJNS5_1CILi128EEENS7_ILi64EEENS7_ILi96EEEEEELi96ENS_6half_tEfNS_4arch4Sm80ELb0ELb0ELb0ELb0ELb0ELb0ELb1ELb1EEENS1_21CollectiveEpilogueFwdINS6_IJS8_SA_S9_EEENS6_IJNS7_ILi1EEESI_SI_EEESC_SE_Li128ELb0ELb1ELb1ELb0EEENS1_19SingleTileSchedulerILb0ELb1ELb1ELi128EEEEEEEEEvNT_6ParamsE)
        /*0014*/ 	.short	0x0160
        /*0016*/ 	.short	0x0418


	//----- nvinfo : EIATTR_CBANK_PARAM_SIZE
	.align		4
.L_400:
        /*0018*/ 	.byte	0x03, 0x19
        /*001a*/ 	.short	0x0418


	//----- nvinfo : EIATTR_KPARAM_INFO
	.align		4
        /*001c*/ 	.byte	0x04, 0x17
        /*001e*/ 	.short	(.L_402 - .L_401)
.L_401:
        /*0020*/ 	.word	0x00000000
        /*0024*/ 	.short	0x0000
        /*0026*/ 	.short	0x0000
        /*0028*/ 	.byte	0x00, 0xf0, 0x61, 0x10


	//----- nvinfo : EIATTR_MAXREG_COUNT
	.align		4
.L_402:
        /*002c*/ 	.byte	0x03, 0x1b
        /*002e*/ 	.short	0x00ff


	//----- nvinfo : EIATTR_NUM_BARRIERS
	.align		4
        /*0030*/ 	.byte	0x02, 0x4c
        /*0032*/ 	.byte	0x02
	.zero		1


	//----- nvinfo : EIATTR_ANNOTATIONS
	.align		4
        /*0034*/ 	.byte	0x04, 0x55
        /*0036*/ 	.short	(.L_404 - .L_403)


	//   ....[0]....
.L_403:
        /* <DEDUP_REMOVED lines=17> */


	//----- nvinfo : EIATTR_MERCURY_ISA_VERSION
	.align		4
.L_404:
        /*0130*/ 	.byte	0x03, 0x5f
        /*0132*/ 	.short	0x0000


	//----- nvinfo : EIATTR_COOP_GROUP_MASK_REGIDS
	.align		4
        /*0134*/ 	.byte	0x04, 0x29
        /*0136*/ 	.short	(.L_406 - .L_405)


	//   ....[0]....
.L_405:
        /*0138*/ 	.word	0xffffffff


	//   ....[1]....
        /*013c*/ 	.word	0xffffffff


	//   ....[2]....
        /*0140*/ 	.word	0xffffffff


	//   ....[3]....
        /*0144*/ 	.word	0xffffffff


	//   ....[4]....
        /*0148*/ 	.word	0xffffffff


	//   ....[5]....
        /*014c*/ 	.word	0xffffffff


	//   ....[6]....
        /*0150*/ 	.word	0xffffffff


	//   ....[7]....
        /*0154*/ 	.word	0xffffffff


	//   ....[8]....
        /*0158*/ 	.word	0xffffffff


	//   ....[9]....
        /*015c*/ 	.word	0xffffffff


	//   ....[10]....
        /*0160*/ 	.word	0xffffffff


	//   ....[11]....
        /*0164*/ 	.word	0xffffffff


	//   ....[12]....
        /*0168*/ 	.word	0xffffffff


	//   ....[13]....
        /*016c*/ 	.word	0xffffffff


	//   ....[14]....
        /*0170*/ 	.word	0xffffffff


	//   ....[15]....
        /*0174*/ 	.word	0xffffffff


	//   ....[16]....
        /*0178*/ 	.word	0xffffffff


	//   ....[17]....
        /*017c*/ 	.word	0xffffffff


	//   ....[18]....
        /*0180*/ 	.word	0xffffffff


	//   ....[19]....
        /*0184*/ 	.word	0xffffffff


	//   ....[20]....
        /*0188*/ 	.word	0xffffffff


	//   ....[21]....
        /*018c*/ 	.word	0xffffffff


	//   ....[22]....
        /*0190*/ 	.word	0xffffffff


	//   ....[23]....
        /*0194*/ 	.word	0xffffffff


	//   ....[24]....
        /*0198*/ 	.word	0xffffffff


	//   ....[25]....
        /*019c*/ 	.word	0xffffffff


	//   ....[26]....
        /*01a0*/ 	.word	0xffffffff


	//   ....[27]....
        /*01a4*/ 	.word	0xffffffff


	//   ....[28]....
        /*01a8*/ 	.word	0xffffffff


	//   ....[29]....
        /*01ac*/ 	.word	0xffffffff


	//   ....[30]....
        /*01b0*/ 	.word	0xffffffff


	//   ....[31]....
        /*01b4*/ 	.word	0xffffffff


	//   ....[32]....
        /*01b8*/ 	.word	0xffffffff


	//   ....[33]....
        /*01bc*/ 	.word	0xffffffff


	//   ....[34]....
        /*01c0*/ 	.word	0xffffffff


	//   ....[35]....
        /*01c4*/ 	.word	0xffffffff


	//   ....[36]....
        /*01c8*/ 	.word	0xffffffff


	//   ....[37]....
        /*01cc*/ 	.word	0xffffffff


	//   ....[38]....
        /*01d0*/ 	.word	0xffffffff


	//   ....[39]....
        /*01d4*/ 	.word	0xffffffff


	//   ....[40]....
        /*01d8*/ 	.word	0xffffffff


	//   ....[41]....
        /*01dc*/ 	.word	0xffffffff


	//   ....[42]....
        /*01e0*/ 	.word	0xffffffff


	//   ....[43]....
        /*01e4*/ 	.word	0xffffffff


	//   ....[44]....
        /*01e8*/ 	.word	0xffffffff


	//   ....[45]....
        /*01ec*/ 	.word	0xffffffff


	//   ....[46]....
        /*01f0*/ 	.word	0xffffffff


	//   ....[47]....
        /*01f4*/ 	.word	0xffffffff


	//   ....[48]....
        /*01f8*/ 	.word	0xffffffff


	//----- nvinfo : EIATTR_COOP_GROUP_INSTR_OFFSETS
	.align		4
.L_406:
        /*01fc*/ 	.byte	0x04, 0x28
        /*01fe*/ 	.short	(.L_408 - .L_407)


	//   ....[0]....
.L_407:
        /*0200*/ 	.word	0x00000060


	//   ....[1]....
        /*0204*/ 	.word	0x00000da0


	//   ....[2]....
        /*0208*/ 	.word	0x00000dd0


	//   ....[3]....
        /*020c*/ 	.word	0x000010f0


	//   ....[4]....
        /*0210*/ 	.word	0x00001120


	//   ....[5]....
        /*0214*/ 	.word	0x00001260


	//   ....[6]....
        /*0218*/ 	.word	0x00001290


	//   ....[7]....
        /*021c*/ 	.word	0x000013c0


	//   ....[8]....
        /*0220*/ 	.word	0x00001400


	//   ....[9]....
        /*0224*/ 	.word	0x00002c60


	//   ....[10]....
        /*0228*/ 	.word	0x00002da0


	//   ....[11]....
        /*022c*/ 	.word	0x00002de0


	//   ....[12]....
        /*0230*/ 	.word	0x00002ef0


	//   ....[13]....
        /*0234*/ 	.word	0x00002f20


	//   ....[14]....
        /*0238*/ 	.word	0x00002ff0


	//   ....[15]....
        /*023c*/ 	.word	0x00003050


	//   ....[16]....
        /*0240*/ 	.word	0x00003250


	//   ....[17]....
        /*0244*/ 	.word	0x00005940


	//   ....[18]....
        /*0248*/ 	.word	0x00005990


	//   ....[19]....
        /*024c*/ 	.word	0x00005a50


	//   ....[20]....
        /*0250*/ 	.word	0x00005aa0


	//   ....[21]....
        /*0254*/ 	.word	0x00005ae0


	//   ....[22]....
        /*0258*/ 	.word	0x00005be0


	//   ....[23]....
        /*025c*/ 	.word	0x00005e50


	//   ....[24]....
        /*0260*/ 	.word	0x00005fb0


	//   ....[25]....
        /*0264*/ 	.word	0x00007b40


	//   ....[26]....
        /*0268*/ 	.word	0x00007b70


	//   ....[27]....
        /*026c*/ 	.word	0x00007ba0


	//   ....[28]....
        /*0270*/ 	.word	0x00007bc0


	//   ....[29]....
        /*0274*/ 	.word	0x00007bf0


	//   ....[30]....
        /*0278*/ 	.word	0x00007c10


	//   ....[31]....
        /*027c*/ 	.word	0x00007c30


	//   ....[32]....
        /*0280*/ 	.word	0x00007c40


	//   ....[33]....
        /*0284*/ 	.word	0x00008a10


	//   ....[34]....
        /*0288*/ 	.word	0x00008a60


	//   ....[35]....
        /*028c*/ 	.word	0x00008a90


	//   ....[36]....
        /*0290*/ 	.word	0x00008ac0


	//   ....[37]....
        /*0294*/ 	.word	0x00008af0


	//   ....[38]....
        /*0298*/ 	.word	0x00008b20


	//   ....[39]....
        /*029c*/ 	.word	0x00008b50


	//   ....[40]....
        /*02a0*/ 	.word	0x00008b80


	//   ....[41]....
        /*02a4*/ 	.word	0x00008ba0


	//   ....[42]....
        /*02a8*/ 	.word	0x00008bb0


	//   ....[43]....
        /*02ac*/ 	.word	0x000090f0


	//   ....[44]....
        /*02b0*/ 	.word	0x00009110


	//   ....[45]....
        /*02b4*/ 	.word	0x00009590


	//   ....[46]....
        /*02b8*/ 	.word	0x000095b0


	//   ....[47]....
        /*02bc*/ 	.word	0x00009a40


	//   ....[48]....
        /*02c0*/ 	.word	0x00009a50


	//----- nvinfo : EIATTR_EXIT_INSTR_OFFSETS
	.align		4
.L_408:
        /*02c4*/ 	.byte	0x04, 0x1c
        /*02c6*/ 	.short	(.L_410 - .L_409)


	//   ....[0]....
.L_409:
        /*02c8*/ 	.word	0x000001b0


	//   ....[1]....
        /*02cc*/ 	.word	0x00009a60


	//   ....[2]....
        /*02d0*/ 	.word	0x00009e80


	//   ....[3]....
        /*02d4*/ 	.word	0x00009ed0


	//   ....[4]....
        /*02d8*/ 	.word	0x00009f00


	//   ....[5]....
        /*02dc*/ 	.word	0x00009f60


	//   ....[6]....
        /*02e0*/ 	.word	0x0000a1c0


	//----- nvinfo : EIATTR_CTAIDZ_USED
	.align		4
.L_410:
        /*02e4*/ 	.byte	0x01, 0x04
	.zero		2


	//----- nvinfo : EIATTR_MAX_THREADS
	.align		4
        /*02e8*/ 	.byte	0x04, 0x05
        /*02ea*/ 	.short	(.L_412 - .L_411)
.L_411:
        /*02ec*/ 	.word	0x00000080
        /*02f0*/ 	.word	0x00000001
        /*02f4*/ 	.word	0x00000001


	//----- nvinfo : EIATTR_CRS_STACK_SIZE
	.align		4
.L_412:
        /*02f8*/ 	.byte	0x04, 0x1e
        /*02fa*/ 	.short	(.L_414 - .L_413)
.L_413:
        /*02fc*/ 	.word	0x00000000
.L_414:


//--------------------- .nv.info._ZN7cutlass13device_kernelIN5flash19enable_sm80_to_sm89INS1_16FlashAttnFwdSm80INS1_25CollectiveMainloopFwdSm80ILi4ELi1ELb0EN4cute5tupleIJNS5_1CILi128EEENS7_ILi48EEENS7_ILi96EEEEEELi96ENS_6half_tEfNS_4arch4Sm80ELb0ELb0ELb0ELb1ELb0ELb0ELb1ELb1EEENS1_21CollectiveEpilogueFwdINS6_IJS8_SA_S9_EEENS6_IJNS7_ILi1EEESI_SI_EEESC_SE_Li128ELb1ELb1ELb1ELb0EEENS1_36VarlenDynamicPersistentTileSchedulerILi128ELi48ELi128ELi128ELb1ELb1ELb0ELb0ELb1ELb1EEEEEEEEEvNT_6ParamsE --------------------------
	.section	.nv.info._ZN7cutlass13device_kernelIN5flash19enable_sm80_to_sm89INS1_16FlashAttnFwdSm80INS1_25CollectiveMainloopFwdSm80ILi4ELi1ELb0EN4cute5tupleIJNS5_1CILi128EEENS7_ILi48EEENS7_ILi96EEEEEELi96ENS_6half_tEfNS_4arch4Sm80ELb0ELb0ELb0ELb1ELb0ELb0ELb1ELb1EEENS1_21CollectiveEpilogueFwdINS6_IJS8_SA_S9_EEENS6_IJNS7_ILi1EEESI_SI_EEESC_SE_Li128ELb1ELb1ELb1ELb0EEENS1_36VarlenDynamicPersistentTileSchedulerILi128ELi48ELi128ELi128ELb1ELb1ELb0ELb0ELb1ELb1EEEEEEEEEvNT_6ParamsE,"",@"SHT_CUDA_INFO"
	.sectionflags	@""
	.align	4


	//----- nvinfo : EIATTR_CUDA_API_VERSION
	.align		4
        /*0000*/ 	.byte	0x04, 0x37
        /*0002*/ 	.short	(.L_416 - .L_415)
.L_415:
        /*0004*/ 	.word	0x00000082


	//----- nvinfo : EIATTR_SW2861232_WAR
	.align		4
.L_416:
        /*0008*/ 	.byte	0x01, 0x35
	.zero		2


	//----- nvinfo : EIATTR_PARAM_CBANK
	.align		4
        /*000c*/ 	.byte	0x04, 0x0a
        /*000e*/ 	.short	(.L_418 - .L_417)
	.align		4
.L_417:
        /*0010*/ 	.word	index@(.nv.constant0._ZN7cutlass13device_kernelIN5flash19enable_sm80_to_sm89INS1_16FlashAttnFwdSm80INS1_25CollectiveMainloopFwdSm80ILi4ELi1ELb0EN4cute5tupleIJNS5_1CILi128EEENS7_ILi48EEENS7_ILi96EEEEEELi96ENS_6half_tEfNS_4arch4Sm80ELb0ELb0ELb0ELb1ELb0ELb0ELb1ELb1EEENS1_21CollectiveEpilogueFwdINS6_IJS8_SA_S9_EEENS6_IJNS7_ILi1EEESI_SI_EEESC_SE_Li128ELb1ELb1ELb1ELb0EEENS1_36VarlenDynamicPersistentTileSchedulerILi128ELi48ELi128ELi128ELb1ELb1ELb0ELb0ELb1ELb1EEEEEEEEEvNT_6ParamsE)
        /*0014*/ 	.short	0x0160
        /*0016*/ 	.short	0x0438


	//----- nvinfo : EIATTR_CBANK_PARAM_SIZE
	.align		4
.L_418:
        /*0018*/ 	.byte	0x03, 0x19
        /*001a*/ 	.short	0x0438


	//----- nvinfo : EIATTR_KPARAM_INFO
	.align		4
        /*001c*/ 	.byte	0x04, 0x17
        /*001e*/ 	.short	(.L_420 - .L_419)
.L_419:
        /*0020*/ 	.word	0x00000000
        /*0024*/ 	.short	0x0000
        /*0026*/ 	.short	0x0000
        /*0028*/ 	.byte	0x00, 0xf0, 0xe1, 0x10


	//----- nvinfo : EIATTR_MAXREG_COUNT
	.align		4
.L_420:
        /*002c*/ 	.byte	0x03, 0x1b
        /*002e*/ 	.short	0x00ff


	//----- nvinfo : EIATTR_NUM_BARRIERS
	.align		4
        /*0030*/ 	.byte	0x02, 0x4c
        /*0032*/ 	.byte	0x06
	.zero		1


	//----- nvinfo : EIATTR_ANNOTATIONS
	.align		4
        /*0034*/ 	.byte	0x04, 0x55
        /*0036*/ 	.short	(.L_422 - .L_421)


	//   ....[0]....
.L_421:
        /* <DEDUP_REMOVED lines=82> */


	//----- nvinfo : EIATTR_MERCURY_ISA_VERSION
	.align		4
.L_422:
        /*0548*/ 	.byte	0x03, 0x5f
        /*054a*/ 	.short	0x0000


	//----- nvinfo : EIATTR_INT_WARP_WIDE_INSTR_OFFSETS
	.align		4
        /*054c*/ 	.byte	0x04, 0x31
        /*054e*/ 	.short	(.L_424 - .L_423)


	//   ....[0]....
.L_423:
        /*0550*/ 	.word	0x00008670


	//   ....[1]....
        /*0554*/ 	.word	0x000086f0


	//----- nvinfo : EIATTR_COOP_GROUP_MASK_REGIDS
	.align		4
.L_424:
        /*0558*/ 	.byte	0x04, 0x29
        /*055a*/ 	.short	(.L_426 - .L_425)


	//   ....[0]....
.L_425:
        /*055c*/ 	.word	0xffffffff


	//   ....[1]....
        /*0560*/ 	.word	0xffffffff


	//   ....[2]....
        /*0564*/ 	.word	0xffffffff


	//   ....[3]....
        /*0568*/ 	.word	0xffffffff


	//   ....[4]....
        /*056c*/ 	.word	0xffffffff


	//   ....[5]....
        /*0570*/ 	.word	0xffffffff


	//   ....[6]....
        /*0574*/ 	.word	0xffffffff


	//   ....[7]....
        /*0578*/ 	.word	0xffffffff


	//   ....[8]....
        /*057c*/ 	.word	0xffffffff


	//   ....[9]....
        /*0580*/ 	.word	0xffffffff


	//   ....[10]....
        /*0584*/ 	.word	0xffffffff


	//   ....[11]....
        /*0588*/ 	.word	0xffffffff


	//   ....[12]....
        /*058c*/ 	.word	0xffffffff


	//   ....[13]....
        /*0590*/ 	.word	0xffffffff


	//   ....[14]....
        /*0594*/ 	.word	0xffffffff


	//   ....[15]....
        /*0598*/ 	.word	0xffffffff


	//   ....[16]....
        /*059c*/ 	.word	0xffffffff


	//   ....[17]....
        /*05a0*/ 	.word	0xffffffff


	//   ....[18]....
        /*05a4*/ 	.word	0xffffffff


	//   ....[19]....
        /*05a8*/ 	.word	0xffffffff


	//   ....[20]....
        /*05ac*/ 	.word	0xffffffff


	//   ....[21]....
        /*05b0*/ 	.word	0xffffffff


	//   ....[22]....
        /*05b4*/ 	.word	0xffffffff


	//   ....[23]....
        /*05b8*/ 	.word	0xffffffff


	//   ....[24]....
        /*05bc*/ 	.word	0xffffffff


	//   ....[25]....
        /*05c0*/ 	.word	0xffffffff


	//   ....[26]....
        /*05c4*/ 	.word	0xffffffff


	//   ....[27]....
        /*05c8*/ 	.word	0xffffffff


	//   ....[28]....
        /*05cc*/ 	.word	0xffffffff


	//   ....[29]....
        /*05d0*/ 	.word	0xffffffff


	//   ....[30]....
        /*05d4*/ 	.word	0xffffffff


	//   ....[31]....
        /*05d8*/ 	.word	0xffffffff


	//   ....[32]....
        /*05dc*/ 	.word	0xffffffff


	//   ....[33]....
        /*05e0*/ 	.word	0xffffffff


	//   ....[34]....
        /*05e4*/ 	.word	0xffffffff


	//   ....[35]....
        /*05e8*/ 	.word	0xffffffff


	//   ....[36]....
        /*05ec*/ 	.word	0xffffffff


	//   ....[37]....
        /*05f0*/ 	.word	0xffffffff


	//   ....[38]....
        /*05f4*/ 	.word	0xffffffff


	//   ....[39]....
        /*05f8*/ 	.word	0xffffffff


	//   ....[40]....
        /*05fc*/ 	.word	0xffffffff


	//   ....[41]....
        /*0600*/ 	.word	0xffffffff


	//   ....[42]....
        /*0604*/ 	.word	0xffffffff


	//   ....[43]....
        /*0608*/ 	.word	0xffffffff


	//   ....[44]....
        /*060c*/ 	.word	0xffffffff


	//   ....[45]....
        /*0610*/ 	.word	0xffffffff


	//   ....[46]....
        /*0614*/ 	.word	0xffffffff


	//   ....[47]....
        /*0618*/ 	.word	0xffffffff


	//   ....[48]....
        /*061c*/ 	.word	0xffffffff


	//   ....[49]....
        /*0620*/ 	.word	0xffffffff


	//   ....[50]....
        /*0624*/ 	.word	0xffffffff


	//   ....[51]....
        /*0628*/ 	.word	0xffffffff


	//   ....[52]....
        /*062c*/ 	.word	0xffffffff


	//   ....[53]....
        /*0630*/ 	.word	0xffffffff


	//   ....[54]....
        /*0634*/ 	.word	0xffffffff


	//   ....[55]....
        /*0638*/ 	.word	0xffffffff


	//   ....[56]....
        /*063c*/ 	.word	0xffffffff


	//   ....[57]....
        /*0640*/ 	.word	0xffffffff


	//   ....[58]....
        /*0644*/ 	.word	0xffffffff


	//   ....[59]....
        /*0648*/ 	.word	0xffffffff


	//   ....[60]....
        /*064c*/ 	.word	0xffffffff


	//   ....[61]....
        /*0650*/ 	.word	0xffffffff


	//   ....[62]....
        /*0654*/ 	.word	0xffffffff


	//   ....[63]....
        /*0658*/ 	.word	0xffffffff


	//   ....[64]....
        /*065c*/ 	.word	0xffffffff


	//   ....[65]....
        /*0660*/ 	.word	0xffffffff


	//   ....[66]....
        /*0664*/ 	.word	0xffffffff


	//   ....[67]....
        /*0668*/ 	.word	0xffffffff


	//   ....[68]....
        /*066c*/ 	.word	0xffffffff


	//   ....[69]....
        /*0670*/ 	.word	0xffffffff


	//   ....[70]....
        /*0674*/ 	.word	0xffffffff


	//   ....[71]....
        /*0678*/ 	.word	0xffffffff


	//   ....[72]....
        /*067c*/ 	.word	0xffffffff


	//   ....[73]....
        /*0680*/ 	.word	0xffffffff


	//   ....[74]....
        /*0684*/ 	.word	0xffffffff


	//   ....[75]....
        /*0688*/ 	.word	0xffffffff


	//   ....[76]....
        /*068c*/ 	.word	0xffffffff


	//   ....[77]....
        /*0690*/ 	.word	0xffffffff


	//   ....[78]....
        /*0694*/ 	.word	0xffffffff


	//   ....[79]....
        /*0698*/ 	.word	0xffffffff


	//   ....[80]....
        /*069c*/ 	.word	0xffffffff


	//   ....[81]....
        /*06a0*/ 	.word	0xffffffff


	//   ....[82]....
        /*06a4*/ 	.word	0xffffffff


	//   ....[83]....
        /*06a8*/ 	.word	0xffffffff


	//   ....[84]....
        /*06ac*/ 	.word	0xffffffff


	//   ....[85]....
        /*06b0*/ 	.word	0xffffffff


	//   ....[86]....
        /*06b4*/ 	.word	0xffffffff


	//   ....[87]....
        /*06b8*/ 	.word	0xffffffff


	//   ....[88]....
        /*06bc*/ 	.word	0xffffffff


	//   ....[89]....
        /*06c0*/ 	.word	0xffffffff


	//   ....[90]....
        /*06c4*/ 	.word	0xffffffff


	//   ....[91]....
        /*06c8*/ 	.word	0xffffffff


	//   ....[92]....
        /*06cc*/ 	.word	0xffffffff


	//   ....[93]....
        /*06d0*/ 	.word	0xffffffff


	//   ....[94]....
        /*06d4*/ 	.word	0xffffffff


	//   ....[95]....
        /*06d8*/ 	.word	0xffffffff


	//   ....[96]....
        /*06dc*/ 	.word	0xffffffff


	//   ....[97]....
        /*06e0*/ 	.word	0xffffffff


	//   ....[98]....
        /*06e4*/ 	.word	0xffffffff


	//   ....[99]....
        /*06e8*/ 	.word	0xffffffff


	//   ....[100]....
        /*06ec*/ 	.word	0xffffffff


	//   ....[101]....
        /*06f0*/ 	.word	0xffffffff


	//   ....[102]....
        /*06f4*/ 	.word	0xffffffff


	//   ....[103]....
        /*06f8*/ 	.word	0xffffffff


	//   ....[104]....
        /*06fc*/ 	.word	0xffffffff


	//   ....[105]....
        /*0700*/ 	.word	0xffffffff


	//   ....[106]....
        /*0704*/ 	.word	0xffffffff


	//   ....[107]....
        /*0708*/ 	.word	0xffffffff


	//   ....[108]....
        /*070c*/ 	.word	0xffffffff


	//   ....[109]....
        /*0710*/ 	.word	0xffffffff


	//   ....[110]....
        /*0714*/ 	.word	0xffffffff


	//   ....[111]....
        /*0718*/ 	.word	0xffffffff


	//   ....[112]....
        /*071c*/ 	.word	0xffffffff


	//   ....[113]....
        /*0720*/ 	.word	0xffffffff


	//   ....[114]....
        /*0724*/ 	.word	0xffffffff


	//   ....[115]....
        /*0728*/ 	.word	0xffffffff


	//   ....[116]....
        /*072c*/ 	.word	0xffffffff


	//   ....[117]....
        /*0730*/ 	.word	0xffffffff


	//   ....[118]....
        /*0734*/ 	.word	0xffffffff


	//   ....[119]....
        /*0738*/ 	.word	0xffffffff


	//   ....[120]....
        /*073c*/ 	.word	0xffffffff


	//   ....[121]....
        /*0740*/ 	.word	0xffffffff


	//   ....[122]....
        /*0744*/ 	.word	0xffffffff


	//   ....[123]....
        /*0748*/ 	.word	0xffffffff


	//   ....[124]....
        /*074c*/ 	.word	0xffffffff


	//   ....[125]....
        /*0750*/ 	.word	0xffffffff


	//   ....[126]....
        /*0754*/ 	.word	0xffffffff


	//   ....[127]....
        /*0758*/ 	.word	0xffffffff


	//   ....[128]....
        /*075c*/ 	.word	0xffffffff


	//   ....[129]....
        /*0760*/ 	.word	0xffffffff


	//   ....[130]....
        /*0764*/ 	.word	0xffffffff


	//   ....[131]....
        /*0768*/ 	.word	0xffffffff


	//   ....[132]....
        /*076c*/ 	.word	0xffffffff


	//   ....[133]....
        /*0770*/ 	.word	0xffffffff


	//   ....[134]....
        /*0774*/ 	.word	0xffffffff


	//   ....[135]....
        /*0778*/ 	.word	0xffffffff


	//   ....[136]....
        /*077c*/ 	.word	0xffffffff


	//   ....[137]....
        /*0780*/ 	.word	0xffffffff


	//   ....[138]....
        /*0784*/ 	.word	0xffffffff


	//   ....[139]....
        /*0788*/ 	.word	0xffffffff


	//   ....[140]....
        /*078c*/ 	.word	0xffffffff


	//   ....[141]....
        /*0790*/ 	.word	0xffffffff


	//   ....[142]....
        /*0794*/ 	.word	0xffffffff


	//   ....[143]....
        /*0798*/ 	.word	0xffffffff


	//   ....[144]....
        /*079c*/ 	.word	0xffffffff


	//   ....[145]....
        /*07a0*/ 	.word	0xffffffff


	//   ....[146]....
        /*07a4*/ 	.word	0xffffffff


	//   ....[147]....
        /*07a8*/ 	.word	0xffffffff


	//   ....[148]....
        /*07ac*/ 	.word	0xffffffff


	//   ....[149]....
        /*07b0*/ 	.word	0xffffffff


	//   ....[150]....
        /*07b4*/ 	.word	0xffffffff


	//   ....[151]....
        /*07b8*/ 	.word	0xffffffff


	//   ....[152]....
        /*07bc*/ 	.word	0xffffffff


	//   ....[153]....
        /*07c0*/ 	.word	0xffffffff


	//   ....[154]....
        /*07c4*/ 	.word	0xffffffff


	//   ....[155]....
        /*07c8*/ 	.word	0xffffffff


	//   ....[156]....
        /*07cc*/ 	.word	0xffffffff


	//   ....[157]....
        /*07d0*/ 	.word	0xffffffff


	//   ....[158]....
        /*07d4*/ 	.word	0xffffffff


	//   ....[159]....
        /*07d8*/ 	.word	0xffffffff


	//   ....[160]....
        /*07dc*/ 	.word	0xffffffff


	//   ....[161]....
        /*07e0*/ 	.word	0xffffffff


	//   ....[162]....
        /*07e4*/ 	.word	0xffffffff


	//   ....[163]....
        /*07e8*/ 	.word	0xffffffff


	//   ....[164]....
        /*07ec*/ 	.word	0xffffffff


	//   ....[165]....
        /*07f0*/ 	.word	0xffffffff


	//   ....[166]....
        /*07f4*/ 	.word	0xffffffff


	//----- nvinfo : EIATTR_COOP_GROUP_INSTR_OFFSETS
	.align		4
.L_426:
        /*07f8*/ 	.byte	0x04, 0x28
        /*07fa*/ 	.short	(.L_428 - .L_427)


	//   ....[0]....
.L_427:
        /*07fc*/ 	.word	0x00000050


	//   ....[1]....
        /*0800*/ 	.word	0x000001e0


	//   ....[2]....
        /*0804*/ 	.word	0x00000210


	//   ....[3]....
        /*0808*/ 	.word	0x00000240


	//   ....[4]....
        /*080c*/ 	.word	0x00000270


	//   ....[5]....
        /*0810*/ 	.word	0x000002a0


	//   ....[6]....
        /*0814*/ 	.word	0x000002d0


	//   ....[7]....
        /*0818*/ 	.word	0x00000440


	//   ....[8]....
        /*081c*/ 	.word	0x00000480


	//   ....[9]....
        /*0820*/ 	.word	0x000004b0


	//   ....[10]....
        /*0824*/ 	.word	0x000004e0


	//   ....[11]....
        /*0828*/ 	.word	0x00000510


	//   ....[12]....
        /*082c*/ 	.word	0x00000540


	//   ....[13]....
        /*0830*/ 	.word	0x000005d0


	//   ....[14]....
        /*0834*/ 	.word	0x00000600


	//   ....[15]....
        /*0838*/ 	.word	0x00000620


	//   ....[16]....
        /*083c*/ 	.word	0x00000680


	//   ....[17]....
        /*0840*/ 	.word	0x00002610


	//   ....[18]....
        /*0844*/ 	.word	0x00002630


	//   ....[19]....
        /*0848*/ 	.word	0x000027a0


	//   ....[20]....
        /*084c*/ 	.word	0x000027b0


	//   ....[21]....
        /*0850*/ 	.word	0x00002920


	//   ....[22]....
        /*0854*/ 	.word	0x00002940


	//   ....[23]....
        /*0858*/ 	.word	0x00002ab0


	//   ....[24]....
        /*085c*/ 	.word	0x00002ac0


	//   ....[25]....
        /*0860*/ 	.word	0x00003db0


	//   ....[26]....
        /*0864*/ 	.word	0x00003ee0


	//   ....[27]....
        /*0868*/ 	.word	0x00004040


	//   ....[28]....
        /*086c*/ 	.word	0x00004060


	//   ....[29]....
        /*0870*/ 	.word	0x000042f0


	//   ....[30]....
        /*0874*/ 	.word	0x00004360


	//   ....[31]....
        /*0878*/ 	.word	0x00004580


	//   ....[32]....
        /*087c*/ 	.word	0x00004650


	//   ....[33]....
        /*0880*/ 	.word	0x00006370


	//   ....[34]....
        /*0884*/ 	.word	0x000063c0


	//   ....[35]....
        /*0888*/ 	.word	0x000063d0


	//   ....[36]....
        /*088c*/ 	.word	0x00006410


	//   ....[37]....
        /*0890*/ 	.word	0x00006440


	//   ....[38]....
        /*0894*/ 	.word	0x00006470


	//   ....[39]....
        /*0898*/ 	.word	0x000066c0


	//   ....[40]....
        /*089c*/ 	.word	0x00006a40


	//   ....[41]....
        /*08a0*/ 	.word	0x00007cd0


	//   ....[42]....
        /*08a4*/ 	.word	0x00007ce0


	//   ....[43]....
        /*08a8*/ 	.word	0x00007cf0


	//   ....[44]....
        /*08ac*/ 	.word	0x00007d00


	//   ....[45]....
        /*08b0*/ 	.word	0x00007d30


	//   ....[46]....
        /*08b4*/ 	.word	0x00007d50


	//   ....[47]....
        /*08b8*/ 	.word	0x00007d70


	//   ....[48]....
        /*08bc*/ 	.word	0x00007d80


	//   ....[49]....
        /*08c0*/ 	.word	0x000092a0


	//   ....[50]....
        /*08c4*/ 	.word	0x000092b0


	//   ....[51]....
        /*08c8*/ 	.word	0x000092c0


	//   ....[52]....
        /*08cc*/ 	.word	0x000092d0


	//   ....[53]....
        /*08d0*/ 	.word	0x000092e0


	//   ....[54]....
        /*08d4*/ 	.word	0x000092f0


	//   ....[55]....
        /*08d8*/ 	.word	0x00009320


	//   ....[56]....
        /*08dc*/ 	.word	0x00009330


	//   ....[57]....
        /*08e0*/ 	.word	0x000097b0


	//   ....[58]....
        /*08e4*/ 	.word	0x000097d0


	//   ....[59]....
        /*08e8*/ 	.word	0x00009910


	//   ....[60]....
        /*08ec*/ 	.word	0x00009920


	//   ....[61]....
        /*08f0*/ 	.word	0x00009a70


	//   ....[62]....
        /*08f4*/ 	.word	0x00009a90


	//   ....[63]....
        /*08f8*/ 	.word	0x00009be0


	//   ....[64]....
        /*08fc*/ 	.word	0x00009bf0


	//   ....[65]....
        /*0900*/ 	.word	0x00009f40


	//   ....[66]....
        /*0904*/ 	.word	0x00009f60


	//   ....[67]....
        /*0908*/ 	.word	0x0000a430


	//   ....[68]....
        /*090c*/ 	.word	0x0000a440


	//   ....[69]....
        /*0910*/ 	.word	0x0000a910


	//   ....[70]....
        /*0914*/ 	.word	0x0000a930


	//   ....[71]....
        /*0918*/ 	.word	0x0000ae10


	//   ....[72]....
        /*091c*/ 	.word	0x0000ae20


	//   ....[73]....
        /*0920*/ 	.word	0x0000ba60


	//   ....[74]....
        /*0924*/ 	.word	0x0000ba80


	//   ....[75]....
        /*0928*/ 	.word	0x0000bbd0


	//   ....[76]....
        /*092c*/ 	.word	0x0000bbe0


	//   ....[77]....
        /*0930*/ 	.word	0x0000bd30


	//   ....[78]....
        /*0934*/ 	.word	0x0000bd50


	//   ....[79]....
        /*0938*/ 	.word	0x0000bea0


	//   ....[80]....
        /*093c*/ 	.word	0x0000beb0


	//   ....[81]....
        /*0940*/ 	.word	0x0000c0a0


	//   ....[82]....
        /*0944*/ 	.word	0x0000c0c0


	//   ....[83]....
        /*0948*/ 	.word	0x0000c1e0


	//   ....[84]....
        /*094c*/ 	.word	0x0000c220


	//   ....[85]....
        /*0950*/ 	.word	0x0000c250


	//   ....[86]....
        /*0954*/ 	.word	0x0000c280


	//   ....[87]....
        /*0958*/ 	.word	0x0000c2b0


	//   ....[88]....
        /*095c*/ 	.word	0x0000c2e0


	//   ....[89]....
        /*0960*/ 	.word	0x0000c430


	//   ....[90]....
        /*0964*/ 	.word	0x0000c470


	//   ....[91]....
        /*0968*/ 	.word	0x0000c4a0


	//   ....[92]....
        /*096c*/ 	.word	0x0000c4d0


	//   ....[93]....
        /*0970*/ 	.word	0x0000c500


	//   ....[94]....
        /*0974*/ 	.word	0x0000c530


	//   ....[95]....
        /*0978*/ 	.word	0x0000c5c0


	//   ....[96]....
        /*097c*/ 	.word	0x0000c5f0


	//   ....[97]....
        /*0980*/ 	.word	0x0000c600


	//   ....[98]....
        /*0984*/ 	.word	0x0000c660


	//   ....[99]....
        /*0988*/ 	.word	0x0000cb90


	//   ....[100]....
        /*098c*/ 	.word	0x0000cbf0


	//   ....[101]....
        /*0990*/ 	.word	0x0000cc40


	//   ....[102]....
        /*0994*/ 	.word	0x0000cc90


	//   ....[103]....
        /*0998*/ 	.word	0x0000cce0


	//   ....[104]....
        /*099c*/ 	.word	0x0000cd50


	//   ....[105]....
        /*09a0*/ 	.word	0x0000cd90


	//   ....[106]....
        /*09a4*/ 	.word	0x0000ce00


	//   ....[107]....
        /*09a8*/ 	.word	0x0000ce70


	//   ....[108]....
        /*09ac*/ 	.word	0x0000ced0


	//   ....[109]....
        /*09b0*/ 	.word	0x0000cf40


	//   ....[110]....
        /*09b4*/ 	.word	0x0000cfb0


	//   ....[111]....
        /*09b8*/ 	.word	0x0000d010


	//   ....[112]....
        /*09bc*/ 	.word	0x0000d070


	//   ....[113]....
        /*09c0*/ 	.word	0x0000d0d0


	//   ....[114]....
        /*09c4*/ 	.word	0x0000d140


	//   ....[115]....
        /*09c8*/ 	.word	0x0000d1a0


	//   ....[116]....
        /*09cc*/ 	.word	0x0000d200


	//   ....[117]....
        /*09d0*/ 	.word	0x0000d270


	//   ....[118]....
        /*09d4*/ 	.word	0x0000d2b0


	//   ....[119]....
        /*09d8*/ 	.word	0x0000d300


	//   ....[120]....
        /*09dc*/ 	.word	0x0000d350


	//   ....[121]....
        /*09e0*/ 	.word	0x0000d3a0


	//   ....[122]....
        /*09e4*/ 	.word	0x0000d3f0


	//   ....[123]....
        /*09e8*/ 	.word	0x0000d440


	//   ....[124]....
        /*09ec*/ 	.word	0x0000d490


	//   ....[125]....
        /*09f0*/ 	.word	0x0000d4f0


	//   ....[126]....
        /*09f4*/ 	.word	0x0000d560


	//   ....[127]....
        /*09f8*/ 	.word	0x0000d5c0


	//   ....[128]....
        /*09fc*/ 	.word	0x0000d620


	//   ....[129]....
        /*0a00*/ 	.word	0x0000d680


	//   ....[130]....
        /*0a04*/ 	.word	0x0000d6f0


	//   ....[131]....
        /*0a08*/ 	.word	0x0000d750


	//   ....[132]....
        /*0a0c*/ 	.word	0x0000d7b0


	//   ....[133]....
        /*0a10*/ 	.word	0x0000d810


	//   ....[134]....
        /*0a14*/ 	.word	0x0000d880


	//   ....[135]....
        /*0a18*/ 	.word	0x0000d8e0


	//   ....[136]....
        /*0a1c*/ 	.word	0x0000d940


	//   ....[137]....
        /*0a20*/ 	.word	0x0000d9a0


	//   ....[138]....
        /*0a24*/ 	.word	0x0000da10


	//   ....[139]....
        /*0a28*/ 	.word	0x0000da70


	//   ....[140]....
        /*0a2c*/ 	.word	0x0000dad0


	//   ....[141]....
        /*0a30*/ 	.word	0x0000db30


	//   ....[142]....
        /*0a34*/ 	.word	0x0000dba0


	//   ....[143]....
        /*0a38*/ 	.word	0x0000dc00


	//   ....[144]....
        /*0a3c*/ 	.word	0x0000dc60


	//   ....[145]....
        /*0a40*/ 	.word	0x0000dcc0


	//   ....[146]....
        /*0a44*/ 	.word	0x0000dd30


	//   ....[147]....
        /*0a48*/ 	.word	0x0000dd90


	//   ....[148]....
        /*0a4c*/ 	.word	0x0000ddf0


	//   ....[149]....
        /*0a50*/ 	.word	0x0000de50


	//   ....[150]....
        /*0a54*/ 	.word	0x0000dec0


	//   ....[151]....
        /*0a58*/ 	.word	0x0000df10


	//   ....[152]....
        /*0a5c*/ 	.word	0x0000df50


	//   ....[153]....
        /*0a60*/ 	.word	0x0000dfa0


	//   ....[154]....
        /*0a64*/ 	.word	0x0000dff0


	//   ....[155]....
        /*0a68*/ 	.word	0x0000e040


	//   ....[156]....
        /*0a6c*/ 	.word	0x0000e0b0


	//   ....[157]....
        /*0a70*/ 	.word	0x0000e0f0


	//   ....[158]....
        /*0a74*/ 	.word	0x0000e140


	//   ....[159]....
        /*0a78*/ 	.word	0x0000e190


	//   ....[160]....
        /*0a7c*/ 	.word	0x0000e1e0


	//   ....[161]....
        /*0a80*/ 	.word	0x0000e230


	//   ....[162]....
        /*0a84*/ 	.word	0x0000e2a0


	//   ....[163]....
        /*0a88*/ 	.word	0x0000e2e0


	//   ....[164]....
        /*0a8c*/ 	.word	0x0000e350


	//   ....[165]....
        /*0a90*/ 	.word	0x0000e3b0


	//   ....[166]....
        /*0a94*/ 	.word	0x0000e410


	//----- nvinfo : EIATTR_EXIT_INSTR_OFFSETS
	.align		4
.L_428:
        /*0a98*/ 	.byte	0x04, 0x1c
        /*0a9a*/ 	.short	(.L_430 - .L_429)


	//   ....[0]....
.L_429:
        /*0a9c*/ 	.word	0x00000b40


	//   ....[1]....
        /*0aa0*/ 	.word	0x0000cb50


	//----- nvinfo : EIATTR_MAX_THREADS
	.align		4
.L_430:
        /*0aa4*/ 	.byte	0x04, 0x05
        /*0aa6*/ 	.short	(.L_432 - .L_431)
.L_431:
        /*0aa8*/ 	.word	0x00000080
        /*0aac*/ 	.word	0x00000001
        /*0ab0*/ 	.word	0x00000001


	//----- nvinfo : EIATTR_CRS_STACK_SIZE
	.align		4
.L_432:
        /*0ab4*/ 	.byte	0x04, 0x1e
        /*0ab6*/ 	.short	(.L_434 - .L_433)
.L_433:
        /*0ab8*/ 	.word	0x00000000
.L_434:


//--------------------- .nv.info._ZN7cutlass13device_kernelIN5flash19enable_sm80_to_sm89INS1_16FlashAttnFwdSm80INS1_25CollectiveMainloopFwdSm80ILi4ELi1ELb0EN4cute5tupleIJNS5_1CILi128EEENS7_ILi48EEENS7_ILi96EEEEEELi96ENS_6half_tEfNS_4arch4Sm80ELb0ELb0ELb0ELb1ELb0ELb1ELb1ELb1EEENS1_21CollectiveEpilogueFwdINS6_IJS8_SA_S9_EEENS6_IJNS7_ILi1EEESI_SI_EEESC_SE_Li128ELb1ELb1ELb1ELb0EEENS1_36VarlenDynamicPersistentTileSchedulerILi128ELi48ELi128ELi128ELb1ELb1ELb0ELb0ELb1ELb1EEEEEEEEEvNT_6ParamsE --------------------------
	.section	.nv.info._ZN7cutlass13device_kernelIN5flash19enable_sm80_to_sm89INS1_16FlashAttnFwdSm80INS1_25CollectiveMainloopFwdSm80ILi4ELi1ELb0EN4cute5tupleIJNS5_1CILi128EEENS7_ILi48EEENS7_ILi96EEEEEELi96ENS_6half_tEfNS_4arch4Sm80ELb0ELb0ELb0ELb1ELb0ELb1ELb1ELb1EEENS1_21CollectiveEpilogueFwdINS6_IJS8_SA_S9_EEENS6_IJNS7_ILi1EEESI_SI_EEESC_SE_Li128ELb1ELb1ELb1ELb0EEENS1_36VarlenDynamicPersistentTileSchedulerILi128ELi48ELi128ELi128ELb1ELb1ELb0ELb0ELb1ELb1EEEEEEEEEvNT_6ParamsE,"",@"SHT_CUDA_INFO"
	.sectionflags	@""
	.align	4


	//----- nvinfo : EIATTR_CUDA_API_VERSION
	.align		4
        /*0000*/ 	.byte	0x04, 0x37
        /*0002*/ 	.short	(.L_436 - .L_435)
.L_435:
        /*0004*/ 	.word	0x00000082


	//----- nvinfo : EIATTR_SW2861232_WAR
	.align		4
.L_436:
        /*0008*/ 	.byte	0x01, 0x35
	.zero		2


	//----- nvinfo : EIATTR_PARAM_CBANK
	.align		4
        /*000c*/ 	.byte	0x04, 0x0a
        /*000e*/ 	.short	(.L_438 - .L_437)
	.align		4
.L_437:
        /*0010*/ 	.word	index@(.nv.constant0._ZN7cutlass13device_kernelIN5flash19enable_sm80_to_sm89INS1_16FlashAttnFwdSm80INS1_25CollectiveMainloopFwdSm80ILi4ELi1ELb0EN4cute5tupleIJNS5_1CILi128EEENS7_ILi48EEENS7_ILi96EEEEEELi96ENS_6half_tEfNS_4arch4Sm80ELb0ELb0ELb0ELb1ELb0ELb1ELb1ELb1EEENS1_21CollectiveEpilogueFwdINS6_IJS8_SA_S9_EEENS6_IJNS7_ILi1EEESI_SI_EEESC_SE_Li128ELb1ELb1ELb1ELb0EEENS1_36VarlenDynamicPersistentTileSchedulerILi128ELi48ELi128ELi128ELb1ELb1ELb0ELb0ELb1ELb1EEEEEEEEEvNT_6ParamsE)
        /*0014*/ 	.short	0x0160
        /*0016*/ 	.short	0x0438


	//----- nvinfo : EIATTR_CBANK_PARAM_SIZE
	.align		4
.L_438:
        /*0018*/ 	.byte	0x03, 0x19
        /*001a*/ 	.short	0x0438


	//----- nvinfo : EIATTR_KPARAM_INFO
	.align		4
        /*001c*/ 	.byte	0x04, 0x17
        /*001e*/ 	.short	(.L_440 - .L_439)
.L_439:
        /*0020*/ 	.word	0x00000000
        /*0024*/ 	.short	0x0000
        /*0026*/ 	.short	0x0000
        /*0028*/ 	.byte	0x00, 0xf0, 0xe1, 0x10


	//----- nvinfo : EIATTR_MAXREG_COUNT
	.align		4
.L_440:
        /*002c*/ 	.byte	0x03, 0x1b
        /*002e*/ 	.short	0x00ff


	//----- nvinfo : EIATTR_NUM_BARRIERS
	.align		4
        /*0030*/ 	.byte	0x02, 0x4c
        /*0032*/ 	.byte	0x06
	.zero		1


	//----- nvinfo : EIATTR_ANNOTATIONS
	.align		4
        /*0034*/ 	.byte	0x04, 0x55
        /*0036*/ 	.short	(.L_442 - .L_441)


	//   ....[0]....
.L_441:
        /* <DEDUP_REMOVED lines=72> */


	//----- nvinfo : EIATTR_MERCURY_ISA_VERSION
	.align		4
.L_442:
        /*04a8*/ 	.byte	0x03, 0x5f
        /*04aa*/ 	.short	0x0000


	//----- nvinfo : EIATTR_INT_WARP_WIDE_INSTR_OFFSETS
	.align		4
        /*04ac*/ 	.byte	0x04, 0x31
        /*04ae*/ 	.short	(.L_444 - .L_443)


	//   ....[0]....
.L_443:
        /*04b0*/ 	.word	0x00013670


	//   ....[1]....
        /*04b4*/ 	.word	0x000136f0


	//----- nvinfo : EIATTR_COOP_GROUP_MASK_REGIDS
	.align		4
.L_444:
        /*04b8*/ 	.byte	0x04, 0x29
        /*04ba*/ 	.short	(.L_446 - .L_445)


	//   ....[0]....
.L_445:
        /*04bc*/ 	.word	0xffffffff


	//   ....[1]....
        /*04c0*/ 	.word	0xffffffff


	//   ....[2]....
        /*04c4*/ 	.word	0xffffffff


	//   ....[3]....
        /*04c8*/ 	.word	0xffffffff


	//   ....[4]....
        /*04cc*/ 	.word	0xffffffff


	//   ....[5]....
        /*04d0*/ 	.word	0xffffffff


	//   ....[6]....
        /*04d4*/ 	.word	0xffffffff


	//   ....[7]....
        /*04d8*/ 	.word	0xffffffff


	//   ....[8]....
        /*04dc*/ 	.word	0xffffffff


	//   ....[9]....
        /*04e0*/ 	.word	0xffffffff


	//   ....[10]....
        /*04e4*/ 	.word	0xffffffff


	//   ....[11]....
        /*04e8*/ 	.word	0xffffffff


	//   ....[12]....
        /*04ec*/ 	.word	0xffffffff


	//   ....[13]....
        /*04f0*/ 	.word	0xffffffff


	//   ....[14]....
        /*04f4*/ 	.word	0xffffffff


	//   ....[15]....
        /*04f8*/ 	.word	0xffffffff


	//   ....[16]....
        /*04fc*/ 	.word	0xffffffff


	//   ....[17]....
        /*0500*/ 	.word	0xffffffff


	//   ....[18]....
        /*0504*/ 	.word	0xffffffff


	//   ....[19]....
        /*0508*/ 	.word	0xffffffff


	//   ....[20]....
        /*050c*/ 	.word	0xffffffff


	//   ....[21]....
        /*0510*/ 	.word	0xffffffff


	//   ....[22]....
        /*0514*/ 	.word	0xffffffff


	//   ....[23]....
        /*0518*/ 	.word	0xffffffff


	//   ....[24]....
        /*051c*/ 	.word	0xffffffff


	//   ....[25]....
        /*0520*/ 	.word	0xffffffff


	//   ....[26]....
        /*0524*/ 	.word	0xffffffff


	//   ....[27]....
        /*0528*/ 	.word	0xffffffff


	//   ....[28]....
        /*052c*/ 	.word	0xffffffff


	//   ....[29]....
        /*0530*/ 	.word	0xffffffff


	//   ....[30]....
        /*0534*/ 	.word	0xffffffff


	//   ....[31]....
        /*0538*/ 	.word	0xffffffff


	//   ....[32]....
        /*053c*/ 	.word	0xffffffff


	//   ....[33]....
        /*0540*/ 	.word	0xffffffff


	//   ....[34]....
        /*0544*/ 	.word	0xffffffff


	//   ....[35]....
        /*0548*/ 	.word	0xffffffff


	//   ....[36]....
        /*054c*/ 	.word	0xffffffff


	//   ....[37]....
        /*0550*/ 	.word	0xffffffff


	//   ....[38]....
        /*0554*/ 	.word	0xffffffff


	//   ....[39]....
        /*0558*/ 	.word	0xffffffff


	//   ....[40]....
        /*055c*/ 	.word	0xffffffff


	//   ....[41]....
        /*0560*/ 	.word	0xffffffff


	//   ....[42]....
        /*0564*/ 	.word	0xffffffff


	//   ....[43]....
        /*0568*/ 	.word	0xffffffff


	//   ....[44]....
        /*056c*/ 	.word	0xffffffff


	//   ....[45]....
        /*0570*/ 	.word	0xffffffff


	//   ....[46]....
        /*0574*/ 	.word	0xffffffff


	//   ....[47]....
        /*0578*/ 	.word	0xffffffff


	//   ....[48]....
        /*057c*/ 	.word	0xffffffff


	//   ....[49]....
        /*0580*/ 	.word	0xffffffff


	//   ....[50]....
        /*0584*/ 	.word	0xffffffff


	//   ....[51]....
        /*0588*/ 	.word	0xffffffff


	//   ....[52]....
        /*058c*/ 	.word	0xffffffff


	//   ....[53]....
        /*0590*/ 	.word	0xffffffff


	//   ....[54]....
        /*0594*/ 	.word	0xffffffff


	//   ....[55]....
        /*0598*/ 	.word	0xffffffff


	//   ....[56]....
        /*059c*/ 	.word	0xffffffff


	//   ....[57]....
        /*05a0*/ 	.word	0xffffffff


	//   ....[58]....
        /*05a4*/ 	.word	0xffffffff


	//   ....[59]....
        /*05a8*/ 	.word	0xffffffff


	//   ....[60]....
        /*05ac*/ 	.word	0xffffffff


	//   ....[61]....
        /*05b0*/ 	.word	0xffffffff


	//   ....[62]....
        /*05b4*/ 	.word	0xffffffff


	//   ....[63]....
        /*05b8*/ 	.word	0xffffffff


	//   ....[64]....
        /*05bc*/ 	.word	0xffffffff


	//   ....[65]....
        /*05c0*/ 	.word	0xffffffff


	//   ....[66]....
        /*05c4*/ 	.word	0xffffffff


	//   ....[67]....
        /*05c8*/ 	.word	0xffffffff


	//   ....[68]....
        /*05cc*/ 	.word	0xffffffff


	//   ....[69]....
        /*05d0*/ 	.word	0xffffffff


	//   ....[70]....
        /*05d4*/ 	.word	0xffffffff


	//   ....[71]....
        /*05d8*/ 	.word	0xffffffff


	//   ....[72]....
        /*05dc*/ 	.word	0xffffffff


	//   ....[73]....
        /*05e0*/ 	.word	0xffffffff


	//   ....[74]....
        /*05e4*/ 	.word	0xffffffff


	//   ....[75]....
        /*05e8*/ 	.word	0xffffffff


	//   ....[76]....
        /*05ec*/ 	.word	0xffffffff


	//   ....[77]....
        /*05f0*/ 	.word	0xffffffff


	//   ....[78]....
        /*05f4*/ 	.word	0xffffffff


	//   ....[79]....
        /*05f8*/ 	.word	0xffffffff


	//   ....[80]....
        /*05fc*/ 	.word	0xffffffff


	//   ....[81]....
        /*0600*/ 	.word	0xffffffff


	//   ....[82]....
        /*0604*/ 	.word	0xffffffff


	//   ....[83]....
        /*0608*/ 	.word	0xffffffff


	//   ....[84]....
        /*060c*/ 	.word	0xffffffff


	//   ....[85]....
        /*0610*/ 	.word	0xffffffff


	//   ....[86]....
        /*0614*/ 	.word	0xffffffff


	//   ....[87]....
        /*0618*/ 	.word	0xffffffff


	//   ....[88]....
        /*061c*/ 	.word	0xffffffff


	//   ....[89]....
        /*0620*/ 	.word	0xffffffff


	//   ....[90]....
        /*0624*/ 	.word	0xffffffff


	//   ....[91]....
        /*0628*/ 	.word	0xffffffff


	//   ....[92]....
        /*062c*/ 	.word	0xffffffff


	//   ....[93]....
        /*0630*/ 	.word	0xffffffff


	//   ....[94]....
        /*0634*/ 	.word	0xffffffff


	//   ....[95]....
        /*0638*/ 	.word	0xffffffff


	//   ....[96]....
        /*063c*/ 	.word	0xffffffff


	//   ....[97]....
        /*0640*/ 	.word	0xffffffff


	//   ....[98]....
        /*0644*/ 	.word	0xffffffff


	//   ....[99]....
        /*0648*/ 	.word	0xffffffff


	//   ....[100]....
        /*064c*/ 	.word	0xffffffff


	//   ....[101]....
        /*0650*/ 	.word	0xffffffff


	//   ....[102]....
        /*0654*/ 	.word	0xffffffff


	//   ....[103]....
        /*0658*/ 	.word	0xffffffff


	//   ....[104]....
        /*065c*/ 	.word	0xffffffff


	//   ....[105]....
        /*0660*/ 	.word	0xffffffff


	//   ....[106]....
        /*0664*/ 	.word	0xffffffff


	//   ....[107]....
        /*0668*/ 	.word	0xffffffff


	//   ....[108]....
        /*066c*/ 	.word	0xffffffff


	//   ....[109]....
        /*0670*/ 	.word	0xffffffff


	//   ....[110]....
        /*0674*/ 	.word	0xffffffff


	//   ....[111]....
        /*0678*/ 	.word	0xffffffff


	//   ....[112]....
        /*067c*/ 	.word	0xffffffff


	//   ....[113]....
        /*0680*/ 	.word	0xffffffff


	//   ....[114]....
        /*0684*/ 	.word	0xffffffff


	//   ....[115]....
        /*0688*/ 	.word	0xffffffff


	//   ....[116]....
        /*068c*/ 	.word	0xffffffff


	//   ....[117]....
        /*0690*/ 	.word	0xffffffff


	//   ....[118]....
        /*0694*/ 	.word	0xffffffff


	//   ....[119]....
        /*0698*/ 	.word	0xffffffff


	//   ....[120]....
        /*069c*/ 	.word	0xffffffff


	//   ....[121]....
        /*06a0*/ 	.word	0xffffffff


	//   ....[122]....
        /*06a4*/ 	.word	0xffffffff


	//   ....[123]....
        /*06a8*/ 	.word	0xffffffff


	//   ....[124]....
        /*06ac*/ 	.word	0xffffffff


	//   ....[125]....
        /*06b0*/ 	.word	0xffffffff


	//   ....[126]....
        /*06b4*/ 	.word	0xffffffff


	//   ....[127]....
        /*06b8*/ 	.word	0xffffffff


	//   ....[128]....
        /*06bc*/ 	.word	0xffffffff


	//   ....[129]....
        /*06c0*/ 	.word	0xffffffff


	//   ....[130]....
        /*06c4*/ 	.word	0xffffffff


	//   ....[131]....
        /*06c8*/ 	.word	0xffffffff


	//   ....[132]....
        /*06cc*/ 	.word	0xffffffff


	//   ....[133]....
        /*06d0*/ 	.word	0xffffffff


	//   ....[134]....
        /*06d4*/ 	.word	0xffffffff


	//   ....[135]....
        /*06d8*/ 	.word	0xffffffff


	//   ....[136]....
        /*06dc*/ 	.word	0xffffffff


	//   ....[137]....
        /*06e0*/ 	.word	0xffffffff


	//   ....[138]....
        /*06e4*/ 	.word	0xffffffff


	//   ....[139]....
        /*06e8*/ 	.word	0xffffffff


	//   ....[140]....
        /*06ec*/ 	.word	0xffffffff


	//   ....[141]....
        /*06f0*/ 	.word	0xffffffff


	//   ....[142]....
        /*06f4*/ 	.word	0xffffffff


	//   ....[143]....
        /*06f8*/ 	.word	0xffffffff


	//   ....[144]....
        /*06fc*/ 	.word	0xffffffff


	//   ....[145]....
        /*0700*/ 	.word	0xffffffff


	//   ....[146]....
        /*0704*/ 	.word	0xffffffff


	//   ....[147]....
        /*0708*/ 	.word	0xffffffff


	//   ....[148]....
        /*070c*/ 	.word	0xffffffff


	//   ....[149]....
        /*0710*/ 	.word	0xffffffff


	//   ....[150]....
        /*0714*/ 	.word	0xffffffff


	//   ....[151]....
        /*0718*/ 	.word	0xffffffff


	//   ....[152]....
        /*071c*/ 	.word	0xffffffff


	//   ....[153]....
        /*0720*/ 	.word	0xffffffff


	//   ....[154]....
        /*0724*/ 	.word	0xffffffff


	//   ....[155]....
        /*0728*/ 	.word	0xffffffff


	//   ....[156]....
        /*072c*/ 	.word	0xffffffff


	//   ....[157]....
        /*0730*/ 	.word	0xffffffff


	//   ....[158]....
        /*0734*/ 	.word	0xffffffff


	//   ....[159]....
        /*0738*/ 	.word	0xffffffff


	//   ....[160]....
        /*073c*/ 	.word	0xffffffff


	//   ....[161]....
        /*0740*/ 	.word	0xffffffff


	//   ....[162]....
        /*0744*/ 	.word	0xffffffff


	//   ....[163]....
        /*0748*/ 	.word	0xffffffff


	//   ....[164]....
        /*074c*/ 	.word	0xffffffff


	//   ....[165]....
        /*0750*/ 	.word	0xffffffff


	//   ....[166]....
        /*0754*/ 	.word	0xffffffff


	//   ....[167]....
        /*0758*/ 	.word	0xffffffff


	//   ....[168]....
        /*075c*/ 	.word	0xffffffff


	//   ....[169]....
        /*0760*/ 	.word	0xffffffff


	//   ....[170]....
        /*0764*/ 	.word	0xffffffff


	//   ....[171]....
        /*0768*/ 	.word	0xffffffff


	//   ....[172]....
        /*076c*/ 	.word	0xffffffff


	//   ....[173]....
        /*0770*/ 	.word	0xffffffff


	//   ....[174]....
        /*0774*/ 	.word	0xffffffff


	//----- nvinfo : EIATTR_COOP_GROUP_INSTR_OFFSETS
	.align		4
.L_446:
        /*0778*/ 	.byte	0x04, 0x28
        /*077a*/ 	.short	(.L_448 - .L_447)


	//   ....[0]....
.L_447:
        /*077c*/ 	.word	0x00000050


	//   ....[1]....
        /*0780*/ 	.word	0x00000200


	//   ....[2]....
        /*0784*/ 	.word	0x00000230


	//   ....[3]....
        /*0788*/ 	.word	0x00000260


	//   ....[4]....
        /*078c*/ 	.word	0x00000290


	//   ....[5]....
        /*0790*/ 	.word	0x000002c0


	//   ....[6]....
        /*0794*/ 	.word	0x000002f0


	//   ....[7]....
        /*0798*/ 	.word	0x00000460


	//   ....[8]....
        /*079c*/ 	.word	0x000004a0


	//   ....[9]....
        /*07a0*/ 	.word	0x000004d0


	//   ....[10]....
        /*07a4*/ 	.word	0x00000500


	//   ....[11]....
        /*07a8*/ 	.word	0x00000530


	//   ....[12]....
        /*07ac*/ 	.word	0x00000560


	//   ....[13]....
        /*07b0*/ 	.word	0x000005f0


	//   ....[14]....
        /*07b4*/ 	.word	0x00000620


	//   ....[15]....
        /*07b8*/ 	.word	0x00000630


	//   ....[16]....
        /*07bc*/ 	.word	0x000006a0


	//   ....[17]....
        /*07c0*/ 	.word	0x00007f90


	//   ....[18]....
        /*07c4*/ 	.word	0x00007fb0


	//   ....[19]....
        /*07c8*/ 	.word	0x00008110


	//   ....[20]....
        /*07cc*/ 	.word	0x00008120


	//   ....[21]....
        /*07d0*/ 	.word	0x00008280


	//   ....[22]....
        /*07d4*/ 	.word	0x000082a0


	//   ....[23]....
        /*07d8*/ 	.word	0x00008400


	//   ....[24]....
        /*07dc*/ 	.word	0x00008410


	//   ....[25]....
        /*07e0*/ 	.word	0x00008950


	//   ....[26]....
        /*07e4*/ 	.word	0x00008990


	//   ....[27]....
        /*07e8*/ 	.word	0x000089d0


	//   ....[28]....
        /*07ec*/ 	.word	0x00008a10


	//   ....[29]....
        /*07f0*/ 	.word	0x0000b3c0


	//   ....[30]....
        /*07f4*/ 	.word	0x0000b400


	//   ....[31]....
        /*07f8*/ 	.word	0x0000b440


	//   ....[32]....
        /*07fc*/ 	.word	0x0000b480


	//   ....[33]....
        /*0800*/ 	.word	0x0000ef40


	//   ....[34]....
        /*0804*/ 	.word	0x0000f070


	//   ....[35]....
        /*0808*/ 	.word	0x0000f2e0


	//   ....[36]....
        /*080c*/ 	.word	0x0000f390


	//   ....[37]....
        /*0810*/ 	.word	0x0000f400


	//   ....[38]....
        /*0814*/ 	.word	0x0000f530


	//   ....[39]....
        /*0818*/ 	.word	0x0000f550


	//   ....[40]....
        /*081c*/ 	.word	0x0000f6d0


	//   ....[41]....
        /*0820*/ 	.word	0x000112e0


	//   ....[42]....
        /*0824*/ 	.word	0x00011350


	//   ....[43]....
        /*0828*/ 	.word	0x000113e0


	//   ....[44]....
        /*082c*/ 	.word	0x00011450


	//   ....[45]....
        /*0830*/ 	.word	0x00011490


	//   ....[46]....
        /*0834*/ 	.word	0x00011580


	//   ....[47]....
        /*0838*/ 	.word	0x00011610


	//   ....[48]....
        /*083c*/ 	.word	0x000116e0


	//   ....[49]....
        /*0840*/ 	.word	0x00012cc0


	//   ....[50]....
        /*0844*/ 	.word	0x00012cd0


	//   ....[51]....
        /*0848*/ 	.word	0x00012ce0


	//   ....[52]....
        /*084c*/ 	.word	0x00012cf0


	//   ....[53]....
        /*0850*/ 	.word	0x00012d20


	//   ....[54]....
        /*0854*/ 	.word	0x00012d40


	//   ....[55]....
        /*0858*/ 	.word	0x00012d60


	//   ....[56]....
        /*085c*/ 	.word	0x00012d70


	//   ....[57]....
        /*0860*/ 	.word	0x00014300


	//   ....[58]....
        /*0864*/ 	.word	0x00014310


	//   ....[59]....
        /*0868*/ 	.word	0x00014320


	//   ....[60]....
        /*086c*/ 	.word	0x00014330


	//   ....[61]....
        /*0870*/ 	.word	0x00014340


	//   ....[62]....
        /*0874*/ 	.word	0x00014350


	//   ....[63]....
        /*0878*/ 	.word	0x00014370


	//   ....[64]....
        /*087c*/ 	.word	0x00014470


	//   ....[65]....
        /*0880*/ 	.word	0x00014820


	//   ....[66]....
        /*0884*/ 	.word	0x00014840


	//   ....[67]....
        /*0888*/ 	.word	0x00014980


	//   ....[68]....
        /*088c*/ 	.word	0x00014990


	//   ....[69]....
        /*0890*/ 	.word	0x00014ae0


	//   ....[70]....
        /*0894*/ 	.word	0x00014b00


	//   ....[71]....
        /*0898*/ 	.word	0x00014c50


	//   ....[72]....
        /*089c*/ 	.word	0x00014c60


	//   ....[73]....
        /*08a0*/ 	.word	0x00014fa0


	//   ....[74]....
        /*08a4*/ 	.word	0x00014fc0


	//   ....[75]....
        /*08a8*/ 	.word	0x00015480


	//   ....[76]....
        /*08ac*/ 	.word	0x00015490


	//   ....[77]....
        /*08b0*/ 	.word	0x000157f0


	//   ....[78]....
        /*08b4*/ 	.word	0x00015810


	//   ....[79]....
        /*08b8*/ 	.word	0x00015b90


	//   ....[80]....
        /*08bc*/ 	.word	0x00015ba0


	//   ....[81]....
        /*08c0*/ 	.word	0x00016690


	//   ....[82]....
        /*08c4*/ 	.word	0x000166b0


	//   ....[83]....
        /*08c8*/ 	.word	0x00016800


	//   ....[84]....
        /*08cc*/ 	.word	0x00016810


	//   ....[85]....
        /*08d0*/ 	.word	0x00016960


	//   ....[86]....
        /*08d4*/ 	.word	0x00016980


	//   ....[87]....
        /*08d8*/ 	.word	0x00016ad0


	//   ....[88]....
        /*08dc*/ 	.word	0x00016ae0


	//   ....[89]....
        /*08e0*/ 	.word	0x00016cf0


	//   ....[90]....
        /*08e4*/ 	.word	0x00016d10


	//   ....[91]....
        /*08e8*/ 	.word	0x00016e40


	//   ....[92]....
        /*08ec*/ 	.word	0x00016e80


	//   ....[93]....
        /*08f0*/ 	.word	0x00016eb0


	//   ....[94]....
        /*08f4*/ 	.word	0x00016ee0


	//   ....[95]....
        /*08f8*/ 	.word	0x00016f10


	//   ....[96]....
        /*08fc*/ 	.word	0x00016f40


	//   ....[97]....
        /*0900*/ 	.word	0x000170a0


	//   ....[98]....
        /*0904*/ 	.word	0x000170e0


	//   ....[99]....
        /*0908*/ 	.word	0x00017110


	//   ....[100]....
        /*090c*/ 	.word	0x00017140


	//   ....[101]....
        /*0910*/ 	.word	0x00017170


	//   ....[102]....
        /*0914*/ 	.word	0x000171a0


	//   ....[103]....
        /*0918*/ 	.word	0x00017230


	//   ....[104]....
        /*091c*/ 	.word	0x00017260


	//   ....[105]....
        /*0920*/ 	.word	0x00017270


	//   ....[106]....
        /*0924*/ 	.word	0x000172d0


	//   ....[107]....
        /*0928*/ 	.word	0x000178c0


	//   ....[108]....
        /*092c*/ 	.word	0x00017920


	//   ....[109]....
        /*0930*/ 	.word	0x00017970


	//   ....[110]....
        /*0934*/ 	.word	0x000179c0


	//   ....[111]....
        /*0938*/ 	.word	0x00017a10


	//   ....[112]....
        /*093c*/ 	.word	0x00017a80


	//   ....[113]....
        /*0940*/ 	.word	0x00017ac0


	//   ....[114]....
        /*0944*/ 	.word	0x00017b30


	//   ....[115]....
        /*0948*/ 	.word	0x00017ba0


	//   ....[116]....
        /*094c*/ 	.word	0x00017c00


	//   ....[117]....
        /*0950*/ 	.word	0x00017c70


	//   ....[118]....
        /*0954*/ 	.word	0x00017ce0


	//   ....[119]....
        /*0958*/ 	.word	0x00017d40


	//   ....[120]....
        /*095c*/ 	.word	0x00017da0


	//   ....[121]....
        /*0960*/ 	.word	0x00017e00


	//   ....[122]....
        /*0964*/ 	.word	0x00017e70


	//   ....[123]....
        /*0968*/ 	.word	0x00017ed0


	//   ....[124]....
        /*096c*/ 	.word	0x00017f30


	//   ....[125]....
        /*0970*/ 	.word	0x00017fa0


	//   ....[126]....
        /*0974*/ 	.word	0x00017ff0


	//   ....[127]....
        /*0978*/ 	.word	0x00018040


	//   ....[128]....
        /*097c*/ 	.word	0x00018090


	//   ....[129]....
        /*0980*/ 	.word	0x000180e0


	//   ....[130]....
        /*0984*/ 	.word	0x00018130


	//   ....[131]....
        /*0988*/ 	.word	0x00018180


	//   ....[132]....
        /*098c*/ 	.word	0x000181d0


	//   ....[133]....
        /*0990*/ 	.word	0x00018240


	//   ....[134]....
        /*0994*/ 	.word	0x000182b0


	//   ....[135]....
        /*0998*/ 	.word	0x00018310


	//   ....[136]....
        /*099c*/ 	.word	0x00018370


	//   ....[137]....
        /*09a0*/ 	.word	0x000183d0


	//   ....[138]....
        /*09a4*/ 	.word	0x00018440


	//   ....[139]....
        /*09a8*/ 	.word	0x000184a0


	//   ....[140]....
        /*09ac*/ 	.word	0x00018500


	//   ....[141]....
        /*09b0*/ 	.word	0x00018560


	//   ....[142]....
        /*09b4*/ 	.word	0x000185d0


	//   ....[143]....
        /*09b8*/ 	.word	0x00018630


	//   ....[144]....
        /*09bc*/ 	.word	0x00018690


	//   ....[145]....
        /*09c0*/ 	.word	0x000186f0


	//   ....[146]....
        /*09c4*/ 	.word	0x00018760


	//   ....[147]....
        /*09c8*/ 	.word	0x000187c0


	//   ....[148]....
        /*09cc*/ 	.word	0x00018820


	//   ....[149]....
        /*09d0*/ 	.word	0x00018880


	//   ....[150]....
        /*09d4*/ 	.word	0x000188f0


	//   ....[151]....
        /*09d8*/ 	.word	0x00018950


	//   ....[152]....
        /*09dc*/ 	.word	0x000189b0


	//   ....[153]....
        /*09e0*/ 	.word	0x00018a10


	//   ....[154]....
        /*09e4*/ 	.word	0x00018a80


	//   ....[155]....
        /*09e8*/ 	.word	0x00018ae0


	//   ....[156]....
        /*09ec*/ 	.word	0x00018b40


	//   ....[157]....
        /*09f0*/ 	.word	0x00018ba0


	//   ....[158]....
        /*09f4*/ 	.word	0x00018c10


	//   ....[159]....
        /*09f8*/ 	.word	0x00018c60


	//   ....[160]....
        /*09fc*/ 	.word	0x00018ca0


	//   ....[161]....
        /*0a00*/ 	.word	0x00018cf0


	//   ....[162]....
        /*0a04*/ 	.word	0x00018d40


	//   ....[163]....
        /*0a08*/ 	.word	0x00018d90


	//   ....[164]....
        /*0a0c*/ 	.word	0x00018e00


	//   ....[165]....
        /*0a10*/ 	.word	0x00018e40


	//   ....[166]....
        /*0a14*/ 	.word	0x00018e90


	//   ....[167]....
        /*0a18*/ 	.word	0x00018ee0


	//   ....[168]....
        /*0a1c*/ 	.word	0x00018f30


	//   ....[169]....
        /*0a20*/ 	.word	0x00018f80


	//   ....[170]....
        /*0a24*/ 	.word	0x00018ff0


	//   ....[171]....
        /*0a28*/ 	.word	0x00019030


	//   ....[172]....
        /*0a2c*/ 	.word	0x000190a0


	//   ....[173]....
        /*0a30*/ 	.word	0x00019100


	//   ....[174]....
        /*0a34*/ 	.word	0x00019160


	//----- nvinfo : EIATTR_EXIT_INSTR_OFFSETS
	.align		4
.L_448:
        /*0a38*/ 	.byte	0x04, 0x1c
        /*0a3a*/ 	.short	(.L_450 - .L_449)


	//   ....[0]....
.L_449:
        /*0a3c*/ 	.word	0x00000c10


	//   ....[1]....
        /*0a40*/ 	.word	0x00017880


	//----- nvinfo : EIATTR_MAX_THREADS
	.align		4
.L_450:
        /*0a44*/ 	.byte	0x04, 0x05
        /*0a46*/ 	.short	(.L_452 - .L_451)
.L_451:
        /*0a48*/ 	.word	0x00000080
        /*0a4c*/ 	.word	0x00000001
        /*0a50*/ 	.word	0x00000001


	//----- nvinfo : EIATTR_CRS_STACK_SIZE
	.align		4
.L_452:
        /*0a54*/ 	.byte	0x04, 0x1e
        /*0a56*/ 	.short	(.L_454 - .L_453)
.L_453:
        /*0a58*/ 	.word	0x00000000
.L_454:


//--------------------- .nv.info._ZN7cutlass13device_kernelIN5flash19enable_sm80_to_sm89INS1_16FlashAttnFwdSm80INS1_25CollectiveMainloopFwdSm80ILi4ELi1ELb0EN4cute5tupleIJNS5_1CILi128EEENS7_ILi48EEENS7_ILi96EEEEEELi96ENS_6half_tEfNS_4arch4Sm80ELb0ELb1ELb0ELb0ELb0ELb0ELb1ELb1EEENS1_21CollectiveEpilogueFwdINS6_IJS8_SA_S9_EEENS6_IJNS7_ILi1EEESI_SI_EEESC_SE_Li128ELb0ELb1ELb1ELb0EEENS1_19SingleTileSchedulerILb0ELb1ELb1ELi128EEEEEEEEEvNT_6ParamsE --------------------------
	.section	.nv.info._ZN7cutlass13device_kernelIN5flash19enable_sm80_to_sm89INS1_16FlashAttnFwdSm80INS1_25CollectiveMainloopFwdSm80ILi4ELi1ELb0EN4cute5tupleIJNS5_1CILi128EEENS7_ILi48EEENS7_ILi96EEEEEELi96ENS_6half_tEfNS_4arch4Sm80ELb0ELb1ELb0ELb0ELb0ELb0ELb1ELb1EEENS1_21CollectiveEpilogueFwdINS6_IJS8_SA_S9_EEENS6_IJNS7_ILi1EEESI_SI_EEESC_SE_Li128ELb0ELb1ELb1ELb0EEENS1_19SingleTileSchedulerILb0ELb1ELb1ELi128EEEEEEEEEvNT_6ParamsE,"",@"SHT_CUDA_INFO"
	.sectionflags	@""
	.align	4


	//----- nvinfo : EIATTR_CUDA_API_VERSION
	.align		4
        /*0000*/ 	.byte	0x04, 0x37
        /*0002*/ 	.short	(.L_456 - .L_455)
.L_455:
        /*0004*/ 	.word	0x00000082


	//----- nvinfo : EIATTR_SW2861232_WAR
	.align		4
.L_456:
        /*0008*/ 	.byte	0x01, 0x35
	.zero		2


	//----- nvinfo : EIATTR_PARAM_CBANK
	.align		4
        /*000c*/ 	.byte	0x04, 0x0a
        /*000e*/ 	.short	(.L_458 - .L_457)
	.align		4
.L_457:
        /*0010*/ 	.word	index@(.nv.constant0._ZN7cutlass13device_kernelIN5flash19enable_sm80_to_sm89INS1_16FlashAttnFwdSm80INS1_25CollectiveMainloopFwdSm80ILi4ELi1ELb0EN4cute5tupleIJNS5_1CILi128EEENS7_ILi48EEENS7_ILi96EEEEEELi96ENS_6half_tEfNS_4arch4Sm80ELb0ELb1ELb0ELb0ELb0ELb0ELb1ELb1EEENS1_21CollectiveEpilogueFwdINS6_IJS8_SA_S9_EEENS6_IJNS7_ILi1EEESI_SI_EEESC_SE_Li128ELb0ELb1ELb1ELb0EEENS1_19SingleTileSchedulerILb0ELb1ELb1ELi128EEEEEEEEEvNT_6ParamsE)
        /*0014*/ 	.short	0x0160
        /*0016*/ 	.short	0x0418


	//----- nvinfo : EIATTR_CBANK_PARAM_SIZE
	.align		4
.L_458:
        /*0018*/ 	.byte	0x03, 0x19
        /*001a*/ 	.short	0x0418


	//----- nvinfo : EIATTR_KPARAM_INFO
	.align		4
        /*001c*/ 	.byte	0x04, 0x17
        /*001e*/ 	.short	(.L_460 - .L_459)
.L_459:
        /*0020*/ 	.word	0x00000000
        /*0024*/ 	.short	0x0000
        /*0026*/ 	.short	0x0000
        /*0028*/ 	.byte	0x00, 0xf0, 0x61, 0x10


	//----- nvinfo : EIATTR_MAXREG_COUNT
	.align		4
.L_460:
        /*002c*/ 	.byte	0x03, 0x1b
        /*002e*/ 	.short	0x00ff


	//----- nvinfo : EIATTR_NUM_BARRIERS
	.align		4
        /*0030*/ 	.byte	0x02, 0x4c
        /*0032*/ 	.byte	0x02
	.zero		1


	//----- nvinfo : EIATTR_MERCURY_ISA_VERSION
	.align		4
        /*0034*/ 	.byte	0x03, 0x5f
        /*0036*/ 	.short	0x0000


	//----- nvinfo : EIATTR_COOP_GROUP_MASK_REGIDS
	.align		4
        /*0038*/ 	.byte	0x04, 0x29
        /*003a*/ 	.short	(.L_462 - .L_461)


	//   ....[0]....
.L_461:
        /*003c*/ 	.word	0xffffffff


	//   ....[1]....
        /*0040*/ 	.word	0xffffffff


	//   ....[2]....
        /*0044*/ 	.word	0xffffffff


	//   ....[3]....
        /*0048*/ 	.word	0xffffffff


	//   ....[4]....
        /*004c*/ 	.word	0xffffffff


	//   ....[5]....
        /*0050*/ 	.word	0xffffffff


	//   ....[6]....
        /*0054*/ 	.word	0xffffffff


	//   ....[7]....
        /*0058*/ 	.word	0xffffffff


	//   ....[8]....
        /*005c*/ 	.word	0xffffffff


	//   ....[9]....
        /*0060*/ 	.word	0xffffffff


	//   ....[10]....
        /*0064*/ 	.word	0xffffffff


	//   ....[11]....
        /*0068*/ 	.word	0xffffffff


	//   ....[12]....
        /*006c*/ 	.word	0xffffffff


	//   ....[13]....
        /*0070*/ 	.word	0xffffffff


	//   ....[14]....
        /*0074*/ 	.word	0xffffffff


	//   ....[15]....
        /*0078*/ 	.word	0xffffffff


	//   ....[16]....
        /*007c*/ 	.word	0xffffffff


	//   ....[17]....
        /*0080*/ 	.word	0xffffffff


	//   ....[18]....
        /*0084*/ 	.word	0xffffffff


	//   ....[19]....
        /*0088*/ 	.word	0xffffffff


	//   ....[20]....
        /*008c*/ 	.word	0xffffffff


	//   ....[21]....
        /*0090*/ 	.word	0xffffffff


	//   ....[22]....
        /*0094*/ 	.word	0xffffffff


	//   ....[23]....
        /*0098*/ 	.word	0xffffffff


	//   ....[24]....
        /*009c*/ 	.word	0xffffffff


	//   ....[25]....
        /*00a0*/ 	.word	0xffffffff


	//   ....[26]....
        /*00a4*/ 	.word	0xffffffff


	//   ....[27]....
        /*00a8*/ 	.word	0xffffffff


	//   ....[28]....
        /*00ac*/ 	.word	0xffffffff


	//   ....[29]....
        /*00b0*/ 	.word	0xffffffff


	//   ....[30]....
        /*00b4*/ 	.word	0xffffffff


	//   ....[31]....
        /*00b8*/ 	.word	0xffffffff


	//   ....[32]....
        /*00bc*/ 	.word	0xffffffff


	//   ....[33]....
        /*00c0*/ 	.word	0xffffffff


	//   ....[34]....
        /*00c4*/ 	.word	0xffffffff


	//   ....[35]....
        /*00c8*/ 	.word	0xffffffff


	//   ....[36]....
        /*00cc*/ 	.word	0xffffffff


	//   ....[37]....
        /*00d0*/ 	.word	0xffffffff


	//   ....[38]....
        /*00d4*/ 	.word	0xffffffff


	//   ....[39]....
        /*00d8*/ 	.word	0xffffffff


	//   ....[40]....
        /*00dc*/ 	.word	0xffffffff


	//   ....[41]....
        /*00e0*/ 	.word	0xffffffff


	//   ....[42]....
        /*00e4*/ 	.word	0xffffffff


	//   ....[43]....
        /*00e8*/ 	.word	0xffffffff


	//   ....[44]....
        /*00ec*/ 	.word	0xffffffff


	//   ....[45]....
        /*00f0*/ 	.word	0xffffffff


	//   ....[46]....
        /*00f4*/ 	.word	0xffffffff


	//   ....[47]....
        /*00f8*/ 	.word	0xffffffff


	//   ....[48]....
        /*00fc*/ 	.word	0xffffffff


	//   ....[49]....
        /*0100*/ 	.word	0xffffffff


	//   ....[50]....
        /*0104*/ 	.word	0xffffffff


	//   ....[51]....
        /*0108*/ 	.word	0xffffffff


	//   ....[52]....
        /*010c*/ 	.word	0xffffffff


	//   ....[53]....
        /*0110*/ 	.word	0xffffffff


	//   ....[54]....
        /*0114*/ 	.word	0xffffffff


	//   ....[55]....
        /*0118*/ 	.word	0xffffffff


	//   ....[56]....
        /*011c*/ 	.word	0xffffffff


	//   ....[57]....
        /*0120*/ 	.word	0xffffffff


	//   ....[58]....
        /*0124*/ 	.word	0xffffffff


	//   ....[59]....
        /*0128*/ 	.word	0xffffffff


	//   ....[60]....
        /*012c*/ 	.word	0xffffffff


	//   ....[61]....
        /*0130*/ 	.word	0xffffffff


	//   ....[62]....
        /*0134*/ 	.word	0xffffffff


	//   ....[63]....
        /*0138*/ 	.word	0xffffffff


	//   ....[64]....
        /*013c*/ 	.word	0xffffffff


	//   ....[65]....
        /*0140*/ 	.word	0xffffffff


	//   ....[66]....
        /*0144*/ 	.word	0xffffffff


	//   ....[67]....
        /*0148*/ 	.word	0xffffffff


	//   ....[68]....
        /*014c*/ 	.word	0xffffffff


	//   ....[69]....
        /*0150*/ 	.word	0xffffffff


	//   ....[70]....
        /*0154*/ 	.word	0xffffffff


	//   ....[71]....
        /*0158*/ 	.word	0xffffffff


	//   ....[72]....
        /*015c*/ 	.word	0xffffffff


	//   ....[73]....
        /*0160*/ 	.word	0xffffffff


	//   ....[74]....
        /*0164*/ 	.word	0xffffffff


	//   ....[75]....
        /*0168*/ 	.word	0xffffffff


	//   ....[76]....
        /*016c*/ 	.word	0xffffffff


	//----- nvinfo : EIATTR_COOP_GROUP_INSTR_OFFSETS
	.align		4
.L_462:
        /*0170*/ 	.byte	0x04, 0x28
        /*0172*/ 	.short	(.L_464 - .L_463)


	//   ....[0]....
.L_463:
        /*0174*/ 	.word	0x00000050


	//   ....[1]....
        /*0178*/ 	.word	0x00001310


	//   ....[2]....
        /*017c*/ 	.word	0x00001360


	//   ....[3]....
        /*0180*/ 	.word	0x00001600


	//   ....[4]....
        /*0184*/ 	.word	0x00001630


	//   ....[5]....
        /*0188*/ 	.word	0x00001770


	//   ....[6]....
        /*018c*/ 	.word	0x000017a0


	//   ....[7]....
        /*0190*/ 	.word	0x000018d0


	//   ....[8]....
        /*0194*/ 	.word	0x00001910


	//   ....[9]....
        /*0198*/ 	.word	0x00002c70


	//   ....[10]....
        /*019c*/ 	.word	0x00002e90


	//   ....[11]....
        /*01a0*/ 	.word	0x000033c0


	//   ....[12]....
        /*01a4*/ 	.word	0x00003b70


	//   ....[13]....
        /*01a8*/ 	.word	0x000041e0


	//   ....[14]....
        /*01ac*/ 	.word	0x000042b0


	//   ....[15]....
        /*01b0*/ 	.word	0x000042f0


	//   ....[16]....
        /*01b4*/ 	.word	0x000043e0


	//   ....[17]....
        /*01b8*/ 	.word	0x00004710


	//   ....[18]....
        /*01bc*/ 	.word	0x000048e0


	//   ....[19]....
        /*01c0*/ 	.word	0x00004900


	//   ....[20]....
        /*01c4*/ 	.word	0x000049d0


	//   ....[21]....
        /*01c8*/ 	.word	0x00006530


	//   ....[22]....
        /*01cc*/ 	.word	0x00006730


	//   ....[23]....
        /*01d0*/ 	.word	0x00006910


	//   ....[24]....
        /*01d4*/ 	.word	0x000073c0


	//   ....[25]....
        /*01d8*/ 	.word	0x00007840


	//   ....[26]....
        /*01dc*/ 	.word	0x00007940


	//   ....[27]....
        /*01e0*/ 	.word	0x00007990


	//   ....[28]....
        /*01e4*/ 	.word	0x00007ae0


	//   ....[29]....
        /*01e8*/ 	.word	0x00007c00


	//   ....[30]....
        /*01ec*/ 	.word	0x00007e00


	//   ....[31]....
        /*01f0*/ 	.word	0x00007e60


	//   ....[32]....
        /*01f4*/ 	.word	0x00007f50


	//   ....[33]....
        /*01f8*/ 	.word	0x0000a7f0


	//   ....[34]....
        /*01fc*/ 	.word	0x0000a860


	//   ....[35]....
        /*0200*/ 	.word	0x0000a8a0


	//   ....[36]....
        /*0204*/ 	.word	0x0000a8f0


	//   ....[37]....
        /*0208*/ 	.word	0x0000a920


	//   ....[38]....
        /*020c*/ 	.word	0x0000a950


	//   ....[39]....
        /*0210*/ 	.word	0x0000ab00


	//   ....[40]....
        /*0214*/ 	.word	0x0000ac30


	//   ....[41]....
        /*0218*/ 	.word	0x0000cfb0


	//   ....[42]....
        /*021c*/ 	.word	0x0000d1a0


	//   ....[43]....
        /*0220*/ 	.word	0x0000d4e0


	//   ....[44]....
        /*0224*/ 	.word	0x0000dca0


	//   ....[45]....
        /*0228*/ 	.word	0x0000e4d0


	//   ....[46]....
        /*022c*/ 	.word	0x0000e560


	//   ....[47]....
        /*0230*/ 	.word	0x0000e600


	//   ....[48]....
        /*0234*/ 	.word	0x0000e630


	//   ....[49]....
        /*0238*/ 	.word	0x0000e690


	//   ....[50]....
        /*023c*/ 	.word	0x0000e870


	//   ....[51]....
        /*0240*/ 	.word	0x0000e9a0


	//   ....[52]....
        /*0244*/ 	.word	0x0000eac0


	//   ....[53]....
        /*0248*/ 	.word	0x00010010


	//   ....[54]....
        /*024c*/ 	.word	0x00010040


	//   ....[55]....
        /*0250*/ 	.word	0x00010050


	//   ....[56]....
        /*0254*/ 	.word	0x00010060


	//   ....[57]....
        /*0258*/ 	.word	0x00010090


	//   ....[58]....
        /*025c*/ 	.word	0x000100c0


	//   ....[59]....
        /*0260*/ 	.word	0x000100e0


	//   ....[60]....
        /*0264*/ 	.word	0x000100f0


	//   ....[61]....
        /*0268*/ 	.word	0x00010f70


	//   ....[62]....
        /*026c*/ 	.word	0x00010fb0


	//   ....[63]....
        /*0270*/ 	.word	0x00010fe0


	//   ....[64]....
        /*0274*/ 	.word	0x00011010


	//   ....[65]....
        /*0278*/ 	.word	0x00011040


	//   ....[66]....
        /*027c*/ 	.word	0x00011070


	//   ....[67]....
        /*0280*/ 	.word	0x000110a0


	//   ....[68]....
        /*0284*/ 	.word	0x000110d0


	//   ....[69]....
        /*0288*/ 	.word	0x00011120


	//   ....[70]....
        /*028c*/ 	.word	0x00011170


	//   ....[71]....
        /*0290*/ 	.word	0x00011610


	//   ....[72]....
        /*0294*/ 	.word	0x00011630


	//   ....[73]....
        /*0298*/ 	.word	0x00011ab0


	//   ....[74]....
        /*029c*/ 	.word	0x00011ad0


	//   ....[75]....
        /*02a0*/ 	.word	0x00011f50


	//   ....[76]....
        /*02a4*/ 	.word	0x00011f60


	//----- nvinfo : EIATTR_EXIT_INSTR_OFFSETS
	.align		4
.L_464:
        /*02a8*/ 	.byte	0x04, 0x1c
        /*02aa*/ 	.short	(.L_466 - .L_465)


	//   ....[0]....
.L_465:
        /*02ac*/ 	.word	0x000001b0


	//   ....[1]....
        /*02b0*/ 	.word	0x00011f70


	//   ....[2]....
        /*02b4*/ 	.word	0x00012390


	//   ....[3]....
        /*02b8*/ 	.word	0x000123e0


	//   ....[4]....
        /*02bc*/ 	.word	0x00012410


	//   ....[5]....
        /*02c0*/ 	.word	0x00012470


	//   ....[6]....
        /*02c4*/ 	.word	0x00012700


	//----- nvinfo : EIATTR_CTAIDZ_USED
	.align		4
.L_466:
        /*02c8*/ 	.byte	0x01, 0x04
	.zero		2


	//----- nvinfo : EIATTR_MAX_THREADS
	.align		4
        /*02cc*/ 	.byte	0x04, 0x05
        /*02ce*/ 	.short	(.L_468 - .L_467)
.L_467:
        /*02d0*/ 	.word	0x00000080
        /*02d4*/ 	.word	0x00000001
        /*02d8*/ 	.word	0x00000001


	//----- nvinfo : EIATTR_CRS_STACK_SIZE
	.align		4
.L_468:
        /*02dc*/ 	.byte	0x04, 0x1e
        /*02de*/ 	.short	(.L_470 - .L_469)
.L_469:
        /*02e0*/ 	.word	0x00000000
.L_470:


//--------------------- .nv.info._ZN7cutlass13device_kernelIN5flash19enable_sm80_to_sm89INS1_16FlashAttnFwdSm80INS1_25CollectiveMainloopFwdSm80ILi4ELi1ELb0EN4cute5tupleIJNS5_1CILi128EEENS7_ILi48EEENS7_ILi96EEEEEELi96ENS_6half_tEfNS_4arch4Sm80ELb0ELb1ELb0ELb1ELb0ELb0ELb1ELb1EEENS1_21CollectiveEpilogueFwdINS6_IJS8_SA_S9_EEENS6_IJNS7_ILi1EEESI_SI_EEESC_SE_Li128ELb1ELb1ELb1ELb0EEENS1_36VarlenDynamicPersistentTileSchedulerILi128ELi48ELi128ELi128ELb1ELb1ELb0ELb1ELb0ELb1EEEEEEEEEvNT_6ParamsE --------------------------
	.section	.nv.info._ZN7cutlass13device_kernelIN5flash19enable_sm80_to_sm89INS1_16FlashAttnFwdSm80INS1_25CollectiveMainloopFwdSm80ILi4ELi1ELb0EN4cute5tupleIJNS5_1CILi128EEENS7_ILi48EEENS7_ILi96EEEEEELi96ENS_6half_tEfNS_4arch4Sm80ELb0ELb1ELb0ELb1ELb0ELb0ELb1ELb1EEENS1_21CollectiveEpilogueFwdINS6_IJS8_SA_S9_EEENS6_IJNS7_ILi1EEESI_SI_EEESC_SE_Li128ELb1ELb1ELb1ELb0EEENS1_36VarlenDynamicPersistentTileSchedulerILi128ELi48ELi128ELi128ELb1ELb1ELb0ELb1ELb0ELb1EEEEEEEEEvNT_6ParamsE,"",@"SHT_CUDA_INFO"
	.sectionflags	@""
	.align	4


	//----- nvinfo : EIATTR_CUDA_API_VERSION
	.align		4
        /*0000*/ 	.byte	0x04, 0x37
        /*0002*/ 	.short	(.L_472 - .L_471)
.L_471:
        /*0004*/ 	.word	0x00000082


	//----- nvinfo : EIATTR_SW2861232_WAR
	.align		4
.L_472:
        /*0008*/ 	.byte	0x01, 0x35
	.zero		2


	//----- nvinfo : EIATTR_PARAM_CBANK
	.align		4
        /*000c*/ 	.byte	0x04, 0x0a
        /*000e*/ 	.short	(.L_474 - .L_473)
	.align		4
.L_473:
        /*0010*/ 	.word	index@(.nv.constant0._ZN7cutlass13device_kernelIN5flash19enable_sm80_to_sm89INS1_16FlashAttnFwdSm80INS1_25CollectiveMainloopFwdSm80ILi4ELi1ELb0EN4cute5tupleIJNS5_1CILi128EEENS7_ILi48EEENS7_ILi96EEEEEELi96ENS_6half_tEfNS_4arch4Sm80ELb0ELb1ELb0ELb1ELb0ELb0ELb1ELb1EEENS1_21CollectiveEpilogueFwdINS6_IJS8_SA_S9_EEENS6_IJNS7_ILi1EEESI_SI_EEESC_SE_Li128ELb1ELb1ELb1ELb0EEENS1_36VarlenDynamicPersistentTileSchedulerILi128ELi48ELi128ELi128ELb1ELb1ELb0ELb1ELb0ELb1EEEEEEEEEvNT_6ParamsE)
        /*0014*/ 	.short	0x0160
        /*0016*/ 	.short	0x0438


	//----- nvinfo : EIATTR_CBANK_PARAM_SIZE
	.align		4
.L_474:
        /*0018*/ 	.byte	0x03, 0x19
        /*001a*/ 	.short	0x0438


	//----- nvinfo : EIATTR_KPARAM_INFO
	.align		4
        /*001c*/ 	.byte	0x04, 0x17
        /*001e*/ 	.short	(.L_476 - .L_475)
.L_475:
        /*0020*/ 	.word	0x00000000
        /*0024*/ 	.short	0x0000
        /*0026*/ 	.short	0x0000
        /*0028*/ 	.byte	0x00, 0xf0, 0xe1, 0x10


	//----- nvinfo : EIATTR_MAXREG_COUNT
	.align		4
.L_476:
        /*002c*/ 	.byte	0x03, 0x1b
        /*002e*/ 	.short	0x00ff


	//----- nvinfo : EIATTR_NUM_BARRIERS
	.align		4
        /*0030*/ 	.byte	0x02, 0x4c
        /*0032*/ 	.byte	0x06
	.zero		1


	//----- nvinfo : EIATTR_ANNOTATIONS
	.align		4
        /*0034*/ 	.byte	0x04, 0x55
        /*0036*/ 	.short	(.L_478 - .L_477)


	//   ....[0]....
.L_477:
        /* <DEDUP_REMOVED lines=94> */


	//----- nvinfo : EIATTR_MERCURY_ISA_VERSION
	.align		4
.L_478:
        /*0600*/ 	.byte	0x03, 0x5f
        /*0602*/ 	.short	0x0000


	//----- nvinfo : EIATTR_INT_WARP_WIDE_INSTR_OFFSETS
	.align		4
        /*0604*/ 	.byte	0x04, 0x31
        /*0606*/ 	.short	(.L_480 - .L_479)


	//   ....[0]....
.L_479:
        /*0608*/ 	.word	0x00011d00


	//   ....[1]....
        /*060c*/ 	.word	0x00011d80


	//----- nvinfo : EIATTR_COOP_GROUP_MASK_REGIDS
	.align		4
.L_480:
        /*0610*/ 	.byte	0x04, 0x29
        /*0612*/ 	.short	(.L_482 - .L_481)


	//   ....[0]....
.L_481:
        /*0614*/ 	.word	0xffffffff


	//   ....[1]....
        /*0618*/ 	.word	0xffffffff


	//   ....[2]....
        /*061c*/ 	.word	0xffffffff


	//   ....[3]....
        /*0620*/ 	.word	0xffffffff


	//   ....[4]....
        /*0624*/ 	.word	0xffffffff


	//   ....[5]....
        /*0628*/ 	.word	0xffffffff


	//   ....[6]....
        /*062c*/ 	.word	0xffffffff


	//   ....[7]....
        /*0630*/ 	.word	0xffffffff


	//   ....[8]....
        /*0634*/ 	.word	0xffffffff


	//   ....[9]....
        /*0638*/ 	.word	0xffffffff


	//   ....[10]....
        /*063c*/ 	.word	0xffffffff


	//   ....[11]....
        /*0640*/ 	.word	0xffffffff


	//   ....[12]....
        /*0644*/ 	.word	0xffffffff


	//   ....[13]....
        /*0648*/ 	.word	0xffffffff


	//   ....[14]....
        /*064c*/ 	.word	0xffffffff


	//   ....[15]....
        /*0650*/ 	.word	0xffffffff


	//   ....[16]....
        /*0654*/ 	.word	0xffffffff


	//   ....[17]....
        /*0658*/ 	.word	0xffffffff


	//   ....[18]....
        /*065c*/ 	.word	0xffffffff


	//   ....[19]....
        /*0660*/ 	.word	0xffffffff


	//   ....[20]....
        /*0664*/ 	.word	0xffffffff


	//   ....[21]....
        /*0668*/ 	.word	0xffffffff


	//   ....[22]....
        /*066c*/ 	.word	0xffffffff


	//   ....[23]....
        /*0670*/ 	.word	0xffffffff


	//   ....[24]....
        /*0674*/ 	.word	0xffffffff


	//   ....[25]....
        /*0678*/ 	.word	0xffffffff


	//   ....[26]....
        /*067c*/ 	.word	0xffffffff


	//   ....[27]....
        /*0680*/ 	.word	0xffffffff


	//   ....[28]....
        /*0684*/ 	.word	0xffffffff


	//   ....[29]....
        /*0688*/ 	.word	0xffffffff


	//   ....[30]....
        /*068c*/ 	.word	0xffffffff


	//   ....[31]....
        /*0690*/ 	.word	0xffffffff


	//   ....[32]....
        /*0694*/ 	.word	0xffffffff


	//   ....[33]....
        /*0698*/ 	.word	0xffffffff


	//   ....[34]....
        /*069c*/ 	.word	0xffffffff


	//   ....[35]....
        /*06a0*/ 	.word	0xffffffff


	//   ....[36]....
        /*06a4*/ 	.word	0xffffffff


	//   ....[37]....
        /*06a8*/ 	.word	0xffffffff


	//   ....[38]....
        /*06ac*/ 	.word	0xffffffff


	//   ....[39]....
        /*06b0*/ 	.word	0xffffffff


	//   ....[40]....
        /*06b4*/ 	.word	0xffffffff


	//   ....[41]....
        /*06b8*/ 	.word	0xffffffff


	//   ....[42]....
        /*06bc*/ 	.word	0xffffffff


	//   ....[43]....
        /*06c0*/ 	.word	0xffffffff


	//   ....[44]....
        /*06c4*/ 	.word	0xffffffff


	//   ....[45]....
        /*06c8*/ 	.word	0xffffffff


	//   ....[46]....
        /*06cc*/ 	.word	0xffffffff


	//   ....[47]....
        /*06d0*/ 	.word	0xffffffff


	//   ....[48]....
        /*06d4*/ 	.word	0xffffffff


	//   ....[49]....
        /*06d8*/ 	.word	0xffffffff


	//   ....[50]....
        /*06dc*/ 	.word	0xffffffff


	//   ....[51]....
        /*06e0*/ 	.word	0xffffffff


	//   ....[52]....
        /*06e4*/ 	.word	0xffffffff


	//   ....[53]....
        /*06e8*/ 	.word	0xffffffff


	//   ....[54]....
        /*06ec*/ 	.word	0xffffffff


	//   ....[55]....
        /*06f0*/ 	.word	0xffffffff


	//   ....[56]....
        /*06f4*/ 	.word	0xffffffff


	//   ....[57]....
        /*06f8*/ 	.word	0xffffffff


	//   ....[58]....
        /*06fc*/ 	.word	0xffffffff


	//   ....[59]....
        /*0700*/ 	.word	0xffffffff


	//   ....[60]....
        /*0704*/ 	.word	0xffffffff


	//   ....[61]....
        /*0708*/ 	.word	0xffffffff


	//   ....[62]....
        /*070c*/ 	.word	0xffffffff


	//   ....[63]....
        /*0710*/ 	.word	0xffffffff


	//   ....[64]....
        /*0714*/ 	.word	0xffffffff


	//   ....[65]....
        /*0718*/ 	.word	0xffffffff


	//   ....[66]....
        /*071c*/ 	.word	0xffffffff


	//   ....[67]....
        /*0720*/ 	.word	0xffffffff


	//   ....[68]....
        /*0724*/ 	.word	0xffffffff


	//   ....[69]....
        /*0728*/ 	.word	0xffffffff


	//   ....[70]....
        /*072c*/ 	.word	0xffffffff


	//   ....[71]....
        /*0730*/ 	.word	0xffffffff


	//   ....[72]....
        /*0734*/ 	.word	0xffffffff


	//   ....[73]....
        /*0738*/ 	.word	0xffffffff


	//   ....[74]....
        /*073c*/ 	.word	0xffffffff


	//   ....[75]....
        /*0740*/ 	.word	0xffffffff


	//   ....[76]....
        /*0744*/ 	.word	0xffffffff


	//   ....[77]....
        /*0748*/ 	.word	0xffffffff


	//   ....[78]....
        /*074c*/ 	.word	0xffffffff


	//   ....[79]....
        /*0750*/ 	.word	0xffffffff


	//   ....[80]....
        /*0754*/ 	.word	0xffffffff


	//   ....[81]....
        /*0758*/ 	.word	0xffffffff


	//   ....[82]....
        /*075c*/ 	.word	0xffffffff


	//   ....[83]....
        /*0760*/ 	.word	0xffffffff


	//   ....[84]....
        /*0764*/ 	.word	0xffffffff


	//   ....[85]....
        /*0768*/ 	.word	0xffffffff


	//   ....[86]....
        /*076c*/ 	.word	0xffffffff


	//   ....[87]....
        /*0770*/ 	.word	0xffffffff


	//   ....[88]....
        /*0774*/ 	.word	0xffffffff


	//   ....[89]....
        /*0778*/ 	.word	0xffffffff


	//   ....[90]....
        /*077c*/ 	.word	0xffffffff


	//   ....[91]....
        /*0780*/ 	.word	0xffffffff


	//   ....[92]....
        /*0784*/ 	.word	0xffffffff


	//   ....[93]....
        /*0788*/ 	.word	0xffffffff


	//   ....[94]....
        /*078c*/ 	.word	0xffffffff


	//   ....[95]....
        /*0790*/ 	.word	0xffffffff


	//   ....[96]....
        /*0794*/ 	.word	0xffffffff


	//   ....[97]....
        /*0798*/ 	.word	0xffffffff


	//   ....[98]....
        /*079c*/ 	.word	0xffffffff


	//   ....[99]....
        /*07a0*/ 	.word	0xffffffff


	//   ....[100]....
        /*07a4*/ 	.word	0xffffffff


	//   ....[101]....
        /*07a8*/ 	.word	0xffffffff


	//   ....[102]....
        /*07ac*/ 	.word	0xffffffff


	//   ....[103]....
        /*07b0*/ 	.word	0xffffffff


	//   ....[104]....
        /*07b4*/ 	.word	0xffffffff


	//   ....[105]....
        /*07b8*/ 	.word	0xffffffff


	//   ....[106]....
        /*07bc*/ 	.word	0xffffffff


	//   ....[107]....
        /*07c0*/ 	.word	0xffffffff


	//   ....[108]....
        /*07c4*/ 	.word	0xffffffff


	//   ....[109]....
        /*07c8*/ 	.word	0xffffffff


	//   ....[110]....
        /*07cc*/ 	.word	0xffffffff


	//   ....[111]....
        /*07d0*/ 	.word	0xffffffff


	//   ....[112]....
        /*07d4*/ 	.word	0xffffffff


	//   ....[113]....
        /*07d8*/ 	.word	0xffffffff


	//   ....[114]....
        /*07dc*/ 	.word	0xffffffff


	//   ....[115]....
        /*07e0*/ 	.word	0xffffffff


	//   ....[116]....
        /*07e4*/ 	.word	0xffffffff


	//   ....[117]....
        /*07e8*/ 	.word	0xffffffff


	//   ....[118]....
        /*07ec*/ 	.word	0xffffffff


	//   ....[119]....
        /*07f0*/ 	.word	0xffffffff


	//   ....[120]....
        /*07f4*/ 	.word	0xffffffff


	//   ....[121]....
        /*07f8*/ 	.word	0xffffffff


	//   ....[122]....
        /*07fc*/ 	.word	0xffffffff


	//   ....[123]....
        /*0800*/ 	.word	0xffffffff


	//   ....[124]....
        /*0804*/ 	.word	0xffffffff


	//   ....[125]....
        /*0808*/ 	.word	0xffffffff


	//   ....[126]....
        /*080c*/ 	.word	0xffffffff


	//   ....[127]....
        /*0810*/ 	.word	0xffffffff


	//   ....[128]....
        /*0814*/ 	.word	0xffffffff


	//   ....[129]....
        /*0818*/ 	.word	0xffffffff


	//   ....[130]....
        /*081c*/ 	.word	0xffffffff


	//   ....[131]....
        /*0820*/ 	.word	0xffffffff


	//   ....[132]....
        /*0824*/ 	.word	0xffffffff


	//   ....[133]....
        /*0828*/ 	.word	0xffffffff


	//   ....[134]....
        /*082c*/ 	.word	0xffffffff


	//   ....[135]....
        /*0830*/ 	.word	0xffffffff


	//   ....[136]....
        /*0834*/ 	.word	0xffffffff


	//   ....[137]....
        /*0838*/ 	.word	0xffffffff


	//   ....[138]....
        /*083c*/ 	.word	0xffffffff


	//   ....[139]....
        /*0840*/ 	.word	0xffffffff


	//   ....[140]....
        /*0844*/ 	.word	0xffffffff


	//   ....[141]....
        /*0848*/ 	.word	0xffffffff


	//   ....[142]....
        /*084c*/ 	.word	0xffffffff


	//   ....[143]....
        /*0850*/ 	.word	0xffffffff


	//   ....[144]....
        /*0854*/ 	.word	0xffffffff


	//   ....[145]....
        /*0858*/ 	.word	0xffffffff


	//   ....[146]....
        /*085c*/ 	.word	0xffffffff


	//   ....[147]....
        /*0860*/ 	.word	0xffffffff


	//   ....[148]....
        /*0864*/ 	.word	0xffffffff


	//   ....[149]....
        /*0868*/ 	.word	0xffffffff


	//   ....[150]....
        /*086c*/ 	.word	0xffffffff


	//   ....[151]....
        /*0870*/ 	.word	0xffffffff


	//   ....[152]....
        /*0874*/ 	.word	0xffffffff


	//   ....[153]....
        /*0878*/ 	.word	0xffffffff


	//   ....[154]....
        /*087c*/ 	.word	0xffffffff


	//   ....[155]....
        /*0880*/ 	.word	0xffffffff


	//   ....[156]....
        /*0884*/ 	.word	0xffffffff


	//   ....[157]....
        /*0888*/ 	.word	0xffffffff


	//   ....[158]....
        /*088c*/ 	.word	0xffffffff


	//   ....[159]....
        /*0890*/ 	.word	0xffffffff


	//   ....[160]....
        /*0894*/ 	.word	0xffffffff


	//   ....[161]....
        /*0898*/ 	.word	0xffffffff


	//   ....[162]....
        /*089c*/ 	.word	0xffffffff


	//   ....[163]....
        /*08a0*/ 	.word	0xffffffff


	//   ....[164]....
        /*08a4*/ 	.word	0xffffffff


	//   ....[165]....
        /*08a8*/ 	.word	0xffffffff


	//   ....[166]....
        /*08ac*/ 	.word	0xffffffff


	//   ....[167]....
        /*08b0*/ 	.word	0xffffffff


	//   ....[168]....
        /*08b4*/ 	.word	0xffffffff


	//   ....[169]....
        /*08b8*/ 	.word	0xffffffff


	//   ....[170]....
        /*08bc*/ 	.word	0xffffffff


	//   ....[171]....
        /*08c0*/ 	.word	0xffffffff


	//   ....[172]....
        /*08c4*/ 	.word	0xffffffff


	//   ....[173]....
        /*08c8*/ 	.word	0xffffffff


	//   ....[174]....
        /*08cc*/ 	.word	0xffffffff


	//   ....[175]....
        /*08d0*/ 	.word	0xffffffff


	//   ....[176]....
        /*08d4*/ 	.word	0xffffffff


	//   ....[177]....
        /*08d8*/ 	.word	0xffffffff


	//   ....[178]....
        /*08dc*/ 	.word	0xffffffff


	//   ....[179]....
        /*08e0*/ 	.word	0xffffffff


	//   ....[180]....
        /*08e4*/ 	.word	0xffffffff


	//   ....[181]....
        /*08e8*/ 	.word	0xffffffff


	//   ....[182]....
        /*08ec*/ 	.word	0xffffffff


	//   ....[183]....
        /*08f0*/ 	.word	0xffffffff


	//   ....[184]....
        /*08f4*/ 	.word	0xffffffff


	//   ....[185]....
        /*08f8*/ 	.word	0xffffffff


	//   ....[186]....
        /*08fc*/ 	.word	0xffffffff


	//   ....[187]....
        /*0900*/ 	.word	0xffffffff


	//   ....[188]....
        /*0904*/ 	.word	0xffffffff


	//   ....[189]....
        /*0908*/ 	.word	0xffffffff


	//   ....[190]....
        /*090c*/ 	.word	0xffffffff


	//   ....[191]....
        /*0910*/ 	.word	0xffffffff


	//   ....[192]....
        /*0914*/ 	.word	0xffffffff


	//   ....[193]....
        /*0918*/ 	.word	0xffffffff


	//   ....[194]....
        /*091c*/ 	.word	0xffffffff


	//----- nvinfo : EIATTR_COOP_GROUP_INSTR_OFFSETS
	.align		4
.L_482:
        /*0920*/ 	.byte	0x04, 0x28
        /*0922*/ 	.short	(.L_484 - .L_483)


	//   ....[0]....
.L_483:
        /*0924*/ 	.word	0x00000050


	//   ....[1]....
        /*0928*/ 	.word	0x00000200


	//   ....[2]....
        /*092c*/ 	.word	0x00000230


	//   ....[3]....
        /*0930*/ 	.word	0x00000260


	//   ....[4]....
        /*0934*/ 	.word	0x00000290


	//   ....[5]....
        /*0938*/ 	.word	0x000002c0


	//   ....[6]....
        /*093c*/ 	.word	0x000002f0


	//   ....[7]....
        /*0940*/ 	.word	0x00000450


	//   ....[8]....
        /*0944*/ 	.word	0x00000490


	//   ....[9]....
        /*0948*/ 	.word	0x000004c0


	//   ....[10]....
        /*094c*/ 	.word	0x000004f0


	//   ....[11]....
        /*0950*/ 	.word	0x00000520


	//   ....[12]....
        /*0954*/ 	.word	0x00000550


	//   ....[13]....
        /*0958*/ 	.word	0x000005e0


	//   ....[14]....
        /*095c*/ 	.word	0x00000630


	//   ....[15]....
        /*0960*/ 	.word	0x00000650


	//   ....[16]....
        /*0964*/ 	.word	0x000006b0


	//   ....[17]....
        /*0968*/ 	.word	0x00002f40


	//   ....[18]....
        /*096c*/ 	.word	0x00002f60


	//   ....[19]....
        /*0970*/ 	.word	0x00003100


	//   ....[20]....
        /*0974*/ 	.word	0x00003110


	//   ....[21]....
        /*0978*/ 	.word	0x000032b0


	//   ....[22]....
        /*097c*/ 	.word	0x000032d0


	//   ....[23]....
        /*0980*/ 	.word	0x00003470


	//   ....[24]....
        /*0984*/ 	.word	0x00003480


	//   ....[25]....
        /*0988*/ 	.word	0x00004550


	//   ....[26]....
        /*098c*/ 	.word	0x00004710


	//   ....[27]....
        /*0990*/ 	.word	0x000048b0


	//   ....[28]....
        /*0994*/ 	.word	0x00005030


	//   ....[29]....
        /*0998*/ 	.word	0x00005680


	//   ....[30]....
        /*099c*/ 	.word	0x00005760


	//   ....[31]....
        /*09a0*/ 	.word	0x000059e0


	//   ....[32]....
        /*09a4*/ 	.word	0x00005a30


	//   ....[33]....
        /*09a8*/ 	.word	0x00005c10


	//   ....[34]....
        /*09ac*/ 	.word	0x00005ca0


	//   ....[35]....
        /*09b0*/ 	.word	0x00005cd0


	//   ....[36]....
        /*09b4*/ 	.word	0x00005d70


	//   ....[37]....
        /*09b8*/ 	.word	0x00007ac0


	//   ....[38]....
        /*09bc*/ 	.word	0x00007cb0


	//   ....[39]....
        /*09c0*/ 	.word	0x00007e70


	//   ....[40]....
        /*09c4*/ 	.word	0x000084f0


	//   ....[41]....
        /*09c8*/ 	.word	0x00008ca0


	//   ....[42]....
        /*09cc*/ 	.word	0x00008de0


	//   ....[43]....
        /*09d0*/ 	.word	0x00008f20


	//   ....[44]....
        /*09d4*/ 	.word	0x00009070


	//   ....[45]....
        /*09d8*/ 	.word	0x00009080


	//   ....[46]....
        /*09dc*/ 	.word	0x00009170


	//   ....[47]....
        /*09e0*/ 	.word	0x000092e0


	//   ....[48]....
        /*09e4*/ 	.word	0x000093b0


	//   ....[49]....
        /*09e8*/ 	.word	0x0000bd50


	//   ....[50]....
        /*09ec*/ 	.word	0x0000bdb0


	//   ....[51]....
        /*09f0*/ 	.word	0x0000bdf0


	//   ....[52]....
        /*09f4*/ 	.word	0x0000be20


	//   ....[53]....
        /*09f8*/ 	.word	0x0000be60


	//   ....[54]....
        /*09fc*/ 	.word	0x0000be90


	//   ....[55]....
        /*0a00*/ 	.word	0x0000c0f0


	//   ....[56]....
        /*0a04*/ 	.word	0x0000c680


	//   ....[57]....
        /*0a08*/ 	.word	0x0000e3c0


	//   ....[58]....
        /*0a0c*/ 	.word	0x0000e5b0


	//   ....[59]....
        /*0a10*/ 	.word	0x0000e770


	//   ....[60]....
        /*0a14*/ 	.word	0x0000edf0


	//   ....[61]....
        /*0a18*/ 	.word	0x0000f5a0


	//   ....[62]....
        /*0a1c*/ 	.word	0x0000f810


	//   ....[63]....
        /*0a20*/ 	.word	0x0000f8f0


	//   ....[64]....
        /*0a24*/ 	.word	0x0000f900


	//   ....[65]....
        /*0a28*/ 	.word	0x0000f920


	//   ....[66]....
        /*0a2c*/ 	.word	0x0000fae0


	//   ....[67]....
        /*0a30*/ 	.word	0x0000fcb0


	//   ....[68]....
        /*0a34*/ 	.word	0x0000fe10


	//   ....[69]....
        /*0a38*/ 	.word	0x00011320


	//   ....[70]....
        /*0a3c*/ 	.word	0x00011370


	//   ....[71]....
        /*0a40*/ 	.word	0x00011390


	//   ....[72]....
        /*0a44*/ 	.word	0x000113b0


	//   ....[73]....
        /*0a48*/ 	.word	0x000113c0


	//   ....[74]....
        /*0a4c*/ 	.word	0x000113e0


	//   ....[75]....
        /*0a50*/ 	.word	0x00011400


	//   ....[76]....
        /*0a54*/ 	.word	0x00011410


	//   ....[77]....
        /*0a58*/ 	.word	0x000129b0


	//   ....[78]....
        /*0a5c*/ 	.word	0x000129c0


	//   ....[79]....
        /*0a60*/ 	.word	0x000129d0


	//   ....[80]....
        /*0a64*/ 	.word	0x000129e0


	//   ....[81]....
        /*0a68*/ 	.word	0x000129f0


	//   ....[82]....
        /*0a6c*/ 	.word	0x00012a00


	//   ....[83]....
        /*0a70*/ 	.word	0x00012a20


	//   ....[84]....
        /*0a74*/ 	.word	0x00012a30


	//   ....[85]....
        /*0a78*/ 	.word	0x00012ee0


	//   ....[86]....
        /*0a7c*/ 	.word	0x00012f00


	//   ....[87]....
        /*0a80*/ 	.word	0x00013070


	//   ....[88]....
        /*0a84*/ 	.word	0x00013080


	//   ....[89]....
        /*0a88*/ 	.word	0x00013200


	//   ....[90]....
        /*0a8c*/ 	.word	0x00013220


	//   ....[91]....
        /*0a90*/ 	.word	0x000133a0


	//   ....[92]....
        /*0a94*/ 	.word	0x000133b0


	//   ....[93]....
        /*0a98*/ 	.word	0x00013740


	//   ....[94]....
        /*0a9c*/ 	.word	0x00013760


	//   ....[95]....
        /*0aa0*/ 	.word	0x00013cd0


	//   ....[96]....
        /*0aa4*/ 	.word	0x00013ce0


	//   ....[97]....
        /*0aa8*/ 	.word	0x00014250


	//   ....[98]....
        /*0aac*/ 	.word	0x00014270


	//   ....[99]....
        /*0ab0*/ 	.word	0x000147f0


	//   ....[100]....
        /*0ab4*/ 	.word	0x00014800


	//   ....[101]....
        /*0ab8*/ 	.word	0x00015580


	//   ....[102]....
        /*0abc*/ 	.word	0x000155a0


	//   ....[103]....
        /*0ac0*/ 	.word	0x00015720


	//   ....[104]....
        /*0ac4*/ 	.word	0x00015730


	//   ....[105]....
        /*0ac8*/ 	.word	0x000158b0


	//   ....[106]....
        /*0acc*/ 	.word	0x000158d0


	//   ....[107]....
        /*0ad0*/ 	.word	0x00015a50


	//   ....[108]....
        /*0ad4*/ 	.word	0x00015a60


	//   ....[109]....
        /*0ad8*/ 	.word	0x00015ca0


	//   ....[110]....
        /*0adc*/ 	.word	0x00015cc0


	//   ....[111]....
        /*0ae0*/ 	.word	0x00015df0


	//   ....[112]....
        /*0ae4*/ 	.word	0x00015e30


	//   ....[113]....
        /*0ae8*/ 	.word	0x00015e60


	//   ....[114]....
        /*0aec*/ 	.word	0x00015e90


	//   ....[115]....
        /*0af0*/ 	.word	0x00015ec0


	//   ....[116]....
        /*0af4*/ 	.word	0x00015ef0


	//   ....[117]....
        /*0af8*/ 	.word	0x00016050


	//   ....[118]....
        /*0afc*/ 	.word	0x00016090


	//   ....[119]....
        /*0b00*/ 	.word	0x000160c0


	//   ....[120]....
        /*0b04*/ 	.word	0x000160f0


	//   ....[121]....
        /*0b08*/ 	.word	0x00016120


	//   ....[122]....
        /*0b0c*/ 	.word	0x00016150


	//   ....[123]....
        /*0b10*/ 	.word	0x000161e0


	//   ....[124]....
        /*0b14*/ 	.word	0x00016240


	//   ....[125]....
        /*0b18*/ 	.word	0x00016250


	//   ....[126]....
        /*0b1c*/ 	.word	0x000162b0


	//   ....[127]....
        /*0b20*/ 	.word	0x00016d10


	//   ....[128]....
        /*0b24*/ 	.word	0x00016d70


	//   ....[129]....
        /*0b28*/ 	.word	0x00016dc0


	//   ....[130]....
        /*0b2c*/ 	.word	0x00016e10


	//   ....[131]....
        /*0b30*/ 	.word	0x00016e60


	//   ....[132]....
        /*0b34*/ 	.word	0x00016ed0


	//   ....[133]....
        /*0b38*/ 	.word	0x00016f10


	//   ....[134]....
        /*0b3c*/ 	.word	0x00016f80


	//   ....[135]....
        /*0b40*/ 	.word	0x00016ff0


	//   ....[136]....
        /*0b44*/ 	.word	0x00017050


	//   ....[137]....
        /*0b48*/ 	.word	0x000170c0


	//   ....[138]....
        /*0b4c*/ 	.word	0x00017130


	//   ....[139]....
        /*0b50*/ 	.word	0x00017190


	//   ....[140]....
        /*0b54*/ 	.word	0x000171f0


	//   ....[141]....
        /*0b58*/ 	.word	0x00017250


	//   ....[142]....
        /*0b5c*/ 	.word	0x000172c0


	//   ....[143]....
        /*0b60*/ 	.word	0x00017320


	//   ....[144]....
        /*0b64*/ 	.word	0x00017380


	//   ....[145]....
        /*0b68*/ 	.word	0x000173d0


	//   ....[146]....
        /*0b6c*/ 	.word	0x00017420


	//   ....[147]....
        /*0b70*/ 	.word	0x00017470


	//   ....[148]....
        /*0b74*/ 	.word	0x000174c0


	//   ....[149]....
        /*0b78*/ 	.word	0x00017510


	//   ....[150]....
        /*0b7c*/ 	.word	0x00017570


	//   ....[151]....
        /*0b80*/ 	.word	0x000175c0


	//   ....[152]....
        /*0b84*/ 	.word	0x00017620


	//   ....[153]....
        /*0b88*/ 	.word	0x00017690


	//   ....[154]....
        /*0b8c*/ 	.word	0x00017700


	//   ....[155]....
        /*0b90*/ 	.word	0x00017760


	//   ....[156]....
        /*0b94*/ 	.word	0x000177c0


	//   ....[157]....
        /*0b98*/ 	.word	0x00017820


	//   ....[158]....
        /*0b9c*/ 	.word	0x00017890


	//   ....[159]....
        /*0ba0*/ 	.word	0x000178f0


	//   ....[160]....
        /*0ba4*/ 	.word	0x00017950


	//   ....[161]....
        /*0ba8*/ 	.word	0x000179b0


	//   ....[162]....
        /*0bac*/ 	.word	0x00017a20


	//   ....[163]....
        /*0bb0*/ 	.word	0x00017a80


	//   ....[164]....
        /*0bb4*/ 	.word	0x00017ae0


	//   ....[165]....
        /*0bb8*/ 	.word	0x00017b40


	//   ....[166]....
        /*0bbc*/ 	.word	0x00017bb0


	//   ....[167]....
        /*0bc0*/ 	.word	0x00017c10


	//   ....[168]....
        /*0bc4*/ 	.word	0x00017c70


	//   ....[169]....
        /*0bc8*/ 	.word	0x00017cd0


	//   ....[170]....
        /*0bcc*/ 	.word	0x00017d40


	//   ....[171]....
        /*0bd0*/ 	.word	0x00017da0


	//   ....[172]....
        /*0bd4*/ 	.word	0x00017e00


	//   ....[173]....
        /*0bd8*/ 	.word	0x00017e60


	//   ....[174]....
        /*0bdc*/ 	.word	0x00017ed0


	//   ....[175]....
        /*0be0*/ 	.word	0x00017f30


	//   ....[176]....
        /*0be4*/ 	.word	0x00017f90


	//   ....[177]....
        /*0be8*/ 	.word	0x00017ff0


	//   ....[178]....
        /*0bec*/ 	.word	0x00018060


	//   ....[179]....
        /*0bf0*/ 	.word	0x000180b0


	//   ....[180]....
        /*0bf4*/ 	.word	0x000180f0


	//   ....[181]....
        /*0bf8*/ 	.word	0x00018140


	//   ....[182]....
        /*0bfc*/ 	.word	0x00018190


	//   ....[183]....
        /*0c00*/ 	.word	0x000181e0


	//   ....[184]....
        /*0c04*/ 	.word	0x00018250


	//   ....[185]....
        /*0c08*/ 	.word	0x00018290


	//   ....[186]....
        /*0c0c*/ 	.word	0x000182e0


	//   ....[187]....
        /*0c10*/ 	.word	0x00018330


	//   ....[188]....
        /*0c14*/ 	.word	0x00018380


	//   ....[189]....
        /*0c18*/ 	.word	0x000183d0


	//   ....[190]....
        /*0c1c*/ 	.word	0x00018440


	//   ....[191]....
        /*0c20*/ 	.word	0x00018480


	//   ....[192]....
        /*0c24*/ 	.word	0x000184f0


	//   ....[193]....
        /*0c28*/ 	.word	0x00018550


	//   ....[194]....
        /*0c2c*/ 	.word	0x000185b0


	//----- nvinfo : EIATTR_EXIT_INSTR_OFFSETS
	.align		4
.L_484:
        /*0c30*/ 	.byte	0x04, 0x1c
        /*0c32*/ 	.short	(.L_486 - .L_485)


	//   ....[0]....
.L_485:
        /*0c34*/ 	.word	0x000010d0


	//   ....[1]....
        /*0c38*/ 	.word	0x00016cd0


	//----- nvinfo : EIATTR_MAX_THREADS
	.align		4
.L_486:
        /*0c3c*/ 	.byte	0x04, 0x05
        /*0c3e*/ 	.short	(.L_488 - .L_487)
.L_487:
        /*0c40*/ 	.word	0x00000080
        /*0c44*/ 	.word	0x00000001
        /*0c48*/ 	.word	0x00000001


	//----- nvinfo : EIATTR_CRS_STACK_SIZE
	.align		4
.L_488:
        /*0c4c*/ 	.byte	0x04, 0x1e
        /*0c4e*/ 	.short	(.L_490 - .L_489)
.L_489:
        /*0c50*/ 	.word	0x00000000
.L_490:


//--------------------- .nv.info._ZN7cutlass13device_kernelIN5flash19enable_sm80_to_sm89INS1_16FlashAttnFwdSm80INS1_25CollectiveMainloopFwdSm80ILi4ELi1ELb0EN4cute5tupleIJNS5_1CILi128EEENS7_ILi48EEENS7_ILi96EEEEEELi96ENS_6half_tEfNS_4arch4Sm80ELb0ELb1ELb0ELb1ELb0ELb1ELb1ELb1EEENS1_21CollectiveEpilogueFwdINS6_IJS8_SA_S9_EEENS6_IJNS7_ILi1EEESI_SI_EEESC_SE_Li128ELb1ELb1ELb1ELb0EEENS1_36VarlenDynamicPersistentTileSchedulerILi128ELi48ELi128ELi128ELb1ELb1ELb0ELb1ELb0ELb1EEEEEEEEEvNT_6ParamsE --------------------------
	.section	.nv.info._ZN7cutlass13device_kernelIN5flash19enable_sm80_to_sm89INS1_16FlashAttnFwdSm80INS1_25CollectiveMainloopFwdSm80ILi4ELi1ELb0EN4cute5tupleIJNS5_1CILi128EEENS7_ILi48EEENS7_ILi96EEEEEELi96ENS_6half_tEfNS_4arch4Sm80ELb0ELb1ELb0ELb1ELb0ELb1ELb1ELb1EEENS1_21CollectiveEpilogueFwdINS6_IJS8_SA_S9_EEENS6_IJNS7_ILi1EEESI_SI_EEESC_SE_Li128ELb1ELb1ELb1ELb0EEENS1_36VarlenDynamicPersistentTileSchedulerILi128ELi48ELi128ELi128ELb1ELb1ELb0ELb1ELb0ELb1EEEEEEEEEvNT_6ParamsE,"",@"SHT_CUDA_INFO"
	.sectionflags	@""
	.align	4


	//----- nvinfo : EIATTR_CUDA_API_VERSION
	.align		4
        /*0000*/ 	.byte	0x04, 0x37
        /*0002*/ 	.short	(.L_492 - .L_491)
.L_491:
        /*0004*/ 	.word	0x00000082


	//----- nvinfo : EIATTR_SW2861232_WAR
	.align		4
.L_492:
        /*0008*/ 	.byte	0x01, 0x35
	.zero		2


	//----- nvinfo : EIATTR_PARAM_CBANK
	.align		4
        /*000c*/ 	.byte	0x04, 0x0a
        /*000e*/ 	.short	(.L_494 - .L_493)
	.align		4
.L_493:
        /*0010*/ 	.word	index@(.nv.constant0._ZN7cutlass13device_kernelIN5flash19enable_sm80_to_sm89INS1_16FlashAttnFwdSm80INS1_25CollectiveMainloopFwdSm80ILi4ELi1ELb0EN4cute5tupleIJNS5_1CILi128EEENS7_ILi48EEENS7_ILi96EEEEEELi96ENS_6half_tEfNS_4arch4Sm80ELb0ELb1ELb0ELb1ELb0ELb1ELb1ELb1EEENS1_21CollectiveEpilogueFwdINS6_IJS8_SA_S9_EEENS6_IJNS7_ILi1EEESI_SI_EEESC_SE_Li128ELb1ELb1ELb1ELb0EEENS1_36VarlenDynamicPersistentTileSchedulerILi128ELi48ELi128ELi128ELb1ELb1ELb0ELb1ELb0ELb1EEEEEEEEEvNT_6ParamsE)
        /*0014*/ 	.short	0x0160
        /*0016*/ 	.short	0x0438


	//----- nvinfo : EIATTR_CBANK_PARAM_SIZE
	.align		4
.L_494:
        /*0018*/ 	.byte	0x03, 0x19
        /*001a*/ 	.short	0x0438


	//----- nvinfo : EIATTR_KPARAM_INFO
	.align		4
        /*001c*/ 	.byte	0x04, 0x17
        /*001e*/ 	.short	(.L_496 - .L_495)
.L_495:
        /*0020*/ 	.word	0x00000000
        /*0024*/ 	.short	0x0000
        /*0026*/ 	.short	0x0000
        /*0028*/ 	.byte	0x00, 0xf0, 0xe1, 0x10


	//----- nvinfo : EIATTR_MAXREG_COUNT
	.align		4
.L_496:
        /*002c*/ 	.byte	0x03, 0x1b
        /*002e*/ 	.short	0x00ff


	//----- nvinfo : EIATTR_NUM_BARRIERS
	.align		4
        /*0030*/ 	.byte	0x02, 0x4c
        /*0032*/ 	.byte	0x06
	.zero		1


	//----- nvinfo : EIATTR_ANNOTATIONS
	.align		4
        /*0034*/ 	.byte	0x04, 0x55
        /*0036*/ 	.short	(.L_498 - .L_497)


	//   ....[0]....
.L_497:
        /* <DEDUP_REMOVED lines=139> */


	//----- nvinfo : EIATTR_MERCURY_ISA_VERSION
	.align		4
.L_498:
        /*08d0*/ 	.byte	0x03, 0x5f
        /*08d2*/ 	.short	0x0000


	//----- nvinfo : EIATTR_INT_WARP_WIDE_INSTR_OFFSETS
	.align		4
        /*08d4*/ 	.byte	0x04, 0x31
        /*08d6*/ 	.short	(.L_500 - .L_499)


	//   ....[0]....
.L_499:
        /*08d8*/ 	.word	0x0001e760


	//   ....[1]....
        /*08dc*/ 	.word	0x0001e7e0


	//----- nvinfo : EIATTR_COOP_GROUP_MASK_REGIDS
	.align		4
.L_500:
        /*08e0*/ 	.byte	0x04, 0x29
        /*08e2*/ 	.short	(.L_502 - .L_501)


	//   ....[0]....
.L_501:
        /*08e4*/ 	.word	0xffffffff


	//   ....[1]....
        /*08e8*/ 	.word	0xffffffff


	//   ....[2]....
        /*08ec*/ 	.word	0xffffffff


	//   ....[3]....
        /*08f0*/ 	.word	0xffffffff


	//   ....[4]....
        /*08f4*/ 	.word	0xffffffff


	//   ....[5]....
        /*08f8*/ 	.word	0xffffffff


	//   ....[6]....
        /*08fc*/ 	.word	0xffffffff


	//   ....[7]....
        /*0900*/ 	.word	0xffffffff


	//   ....[8]....
        /*0904*/ 	.word	0xffffffff


	//   ....[9]....
        /*0908*/ 	.word	0xffffffff


	//   ....[10]....
        /*090c*/ 	.word	0xffffffff


	//   ....[11]....
        /*0910*/ 	.word	0xffffffff


	//   ....[12]....
        /*0914*/ 	.word	0xffffffff


	//   ....[13]....
        /*0918*/ 	.word	0xffffffff


	//   ....[14]....
        /*091c*/ 	.word	0xffffffff


	//   ....[15]....
        /*0920*/ 	.word	0xffffffff


	//   ....[16]....
        /*0924*/ 	.word	0xffffffff


	//   ....[17]....
        /*0928*/ 	.word	0xffffffff


	//   ....[18]....
        /*092c*/ 	.word	0xffffffff


	//   ....[19]....
        /*0930*/ 	.word	0xffffffff


	//   ....[20]....
        /*0934*/ 	.word	0xffffffff


	//   ....[21]....
        /*0938*/ 	.word	0xffffffff


	//   ....[22]....
        /*093c*/ 	.word	0xffffffff


	//   ....[23]....
        /*0940*/ 	.word	0xffffffff


	//   ....[24]....
        /*0944*/ 	.word	0xffffffff


	//   ....[25]....
        /*0948*/ 	.word	0xffffffff


	//   ....[26]....
        /*094c*/ 	.word	0xffffffff


	//   ....[27]....
        /*0950*/ 	.word	0xffffffff


	//   ....[28]....
        /*0954*/ 	.word	0xffffffff


	//   ....[29]....
        /*0958*/ 	.word	0xffffffff


	//   ....[30]....
        /*095c*/ 	.word	0xffffffff


	//   ....[31]....
        /*0960*/ 	.word	0xffffffff


	//   ....[32]....
        /*0964*/ 	.word	0xffffffff


	//   ....[33]....
        /*0968*/ 	.word	0xffffffff


	//   ....[34]....
        /*096c*/ 	.word	0xffffffff


	//   ....[35]....
        /*0970*/ 	.word	0xffffffff


	//   ....[36]....
        /*0974*/ 	.word	0xffffffff


	//   ....[37]....
        /*0978*/ 	.word	0xffffffff


	//   ....[38]....
        /*097c*/ 	.word	0xffffffff


	//   ....[39]....
        /*0980*/ 	.word	0xffffffff


	//   ....[40]....
        /*0984*/ 	.word	0xffffffff


	//   ....[41]....
        /*0988*/ 	.word	0xffffffff


	//   ....[42]....
        /*098c*/ 	.word	0xffffffff


	//   ....[43]....
        /*0990*/ 	.word	0xffffffff


	//   ....[44]....
        /*0994*/ 	.word	0xffffffff


	//   ....[45]....
        /*0998*/ 	.word	0xffffffff


	//   ....[46]....
        /*099c*/ 	.word	0xffffffff


	//   ....[47]....
        /*09a0*/ 	.word	0xffffffff


	//   ....[48]....
        /*09a4*/ 	.word	0xffffffff


	//   ....[49]....
        /*09a8*/ 	.word	0xffffffff


	//   ....[50]....
        /*09ac*/ 	.word	0xffffffff


	//   ....[51]....
        /*09b0*/ 	.word	0xffffffff


	//   ....[52]....
        /*09b4*/ 	.word	0xffffffff


	//   ....[53]....
        /*09b8*/ 	.word	0xffffffff


	//   ....[54]....
        /*09bc*/ 	.word	0xffffffff


	//   ....[55]....
        /*09c0*/ 	.word	0xffffffff


	//   ....[56]....
        /*09c4*/ 	.word	0xffffffff


	//   ....[57]....
        /*09c8*/ 	.word	0xffffffff


	//   ....[58]....
        /*09cc*/ 	.word	0xffffffff


	//   ....[59]....
        /*09d0*/ 	.word	0xffffffff


	//   ....[60]....
        /*09d4*/ 	.word	0xffffffff


	//   ....[61]....
        /*09d8*/ 	.word	0xffffffff


	//   ....[62]....
        /*09dc*/ 	.word	0xffffffff


	//   ....[63]....
        /*09e0*/ 	.word	0xffffffff


	//   ....[64]....
        /*09e4*/ 	.word	0xffffffff


	//   ....[65]....
        /*09e8*/ 	.word	0xffffffff


	//   ....[66]....
        /*09ec*/ 	.word	0xffffffff


	//   ....[67]....
        /*09f0*/ 	.word	0xffffffff


	//   ....[68]....
        /*09f4*/ 	.word	0xffffffff


	//   ....[69]....
        /*09f8*/ 	.word	0xffffffff


	//   ....[70]....
        /*09fc*/ 	.word	0xffffffff


	//   ....[71]....
        /*0a00*/ 	.word	0xffffffff


	//   ....[72]....
        /*0a04*/ 	.word	0xffffffff


	//   ....[73]....
        /*0a08*/ 	.word	0xffffffff


	//   ....[74]....
        /*0a0c*/ 	.word	0xffffffff


	//   ....[75]....
        /*0a10*/ 	.word	0xffffffff


	//   ....[76]....
        /*0a14*/ 	.word	0xffffffff


	//   ....[77]....
        /*0a18*/ 	.word	0xffffffff


	//   ....[78]....
        /*0a1c*/ 	.word	0xffffffff


	//   ....[79]....
        /*0a20*/ 	.word	0xffffffff


	//   ....[80]....
        /*0a24*/ 	.word	0xffffffff


	//   ....[81]....
        /*0a28*/ 	.word	0xffffffff


	//   ....[82]....
        /*0a2c*/ 	.word	0xffffffff


	//   ....[83]....
        /*0a30*/ 	.word	0xffffffff


	//   ....[84]....
        /*0a34*/ 	.word	0xffffffff


	//   ....[85]....
        /*0a38*/ 	.word	0xffffffff


	//   ....[86]....
        /*0a3c*/ 	.word	0xffffffff


	//   ....[87]....
        /*0a40*/ 	.word	0xffffffff


	//   ....[88]....
        /*0a44*/ 	.word	0xffffffff


	//   ....[89]....
        /*0a48*/ 	.word	0xffffffff


	//   ....[90]....
        /*0a4c*/ 	.word	0xffffffff


	//   ....[91]....
        /*0a50*/ 	.word	0xffffffff


	//   ....[92]....
        /*0a54*/ 	.word	0xffffffff


	//   ....[93]....
        /*0a58*/ 	.word	0xffffffff


	//   ....[94]....
        /*0a5c*/ 	.word	0xffffffff


	//   ....[95]....
        /*0a60*/ 	.word	0xffffffff


	//   ....[96]....
        /*0a64*/ 	.word	0xffffffff


	//   ....[97]....
        /*0a68*/ 	.word	0xffffffff


	//   ....[98]....
        /*0a6c*/ 	.word	0xffffffff


	//   ....[99]....
        /*0a70*/ 	.word	0xffffffff


	//   ....[100]....
        /*0a74*/ 	.word	0xffffffff


	//   ....[101]....
        /*0a78*/ 	.word	0xffffffff


	//   ....[102]....
        /*0a7c*/ 	.word	0xffffffff


	//   ....[103]....
        /*0a80*/ 	.word	0xffffffff


	//   ....[104]....
        /*0a84*/ 	.word	0xffffffff


	//   ....[105]....
        /*0a88*/ 	.word	0xffffffff


	//   ....[106]....
        /*0a8c*/ 	.word	0xffffffff


	//   ....[107]....
        /*0a90*/ 	.word	0xffffffff


	//   ....[108]....
        /*0a94*/ 	.word	0xffffffff


	//   ....[109]....
        /*0a98*/ 	.word	0xffffffff


	//   ....[110]....
        /*0a9c*/ 	.word	0xffffffff


	//   ....[111]....
        /*0aa0*/ 	.word	0xffffffff


	//   ....[112]....
        /*0aa4*/ 	.word	0xffffffff


	//   ....[113]....
        /*0aa8*/ 	.word	0xffffffff


	//   ....[114]....
        /*0aac*/ 	.word	0xffffffff


	//   ....[115]....
        /*0ab0*/ 	.word	0xffffffff


	//   ....[116]....
        /*0ab4*/ 	.word	0xffffffff


	//   ....[117]....
        /*0ab8*/ 	.word	0xffffffff


	//   ....[118]....
        /*0abc*/ 	.word	0xffffffff


	//   ....[119]....
        /*0ac0*/ 	.word	0xffffffff


	//   ....[120]....
        /*0ac4*/ 	.word	0xffffffff


	//   ....[121]....
        /*0ac8*/ 	.word	0xffffffff


	//   ....[122]....
        /*0acc*/ 	.word	0xffffffff


	//   ....[123]....
        /*0ad0*/ 	.word	0xffffffff


	//   ....[124]....
        /*0ad4*/ 	.word	0xffffffff


	//   ....[125]....
        /*0ad8*/ 	.word	0xffffffff


	//   ....[126]....
        /*0adc*/ 	.word	0xffffffff


	//   ....[127]....
        /*0ae0*/ 	.word	0xffffffff


	//   ....[128]....
        /*0ae4*/ 	.word	0xffffffff


	//   ....[129]....
        /*0ae8*/ 	.word	0xffffffff


	//   ....[130]....
        /*0aec*/ 	.word	0xffffffff


	//   ....[131]....
        /*0af0*/ 	.word	0xffffffff


	//   ....[132]....
        /*0af4*/ 	.word	0xffffffff


	//   ....[133]....
        /*0af8*/ 	.word	0xffffffff


	//   ....[134]....
        /*0afc*/ 	.word	0xffffffff


	//   ....[135]....
        /*0b00*/ 	.word	0xffffffff


	//   ....[136]....
        /*0b04*/ 	.word	0xffffffff


	//   ....[137]....
        /*0b08*/ 	.word	0xffffffff


	//   ....[138]....
        /*0b0c*/ 	.word	0xffffffff


	//   ....[139]....
        /*0b10*/ 	.word	0xffffffff


	//   ....[140]....
        /*0b14*/ 	.word	0xffffffff


	//   ....[141]....
        /*0b18*/ 	.word	0xffffffff


	//   ....[142]....
        /*0b1c*/ 	.word	0xffffffff


	//   ....[143]....
        /*0b20*/ 	.word	0xffffffff


	//   ....[144]....
        /*0b24*/ 	.word	0xffffffff


	//   ....[145]....
        /*0b28*/ 	.word	0xffffffff


	//   ....[146]....
        /*0b2c*/ 	.word	0xffffffff


	//   ....[147]....
        /*0b30*/ 	.word	0xffffffff


	//   ....[148]....
        /*0b34*/ 	.word	0xffffffff


	//   ....[149]....
        /*0b38*/ 	.word	0xffffffff


	//   ....[150]....
        /*0b3c*/ 	.word	0xffffffff


	//   ....[151]....
        /*0b40*/ 	.word	0xffffffff


	//   ....[152]....
        /*0b44*/ 	.word	0xffffffff


	//   ....[153]....
        /*0b48*/ 	.word	0xffffffff


	//   ....[154]....
        /*0b4c*/ 	.word	0xffffffff


	//   ....[155]....
        /*0b50*/ 	.word	0xffffffff


	//   ....[156]....
        /*0b54*/ 	.word	0xffffffff


	//   ....[157]....
        /*0b58*/ 	.word	0xffffffff


	//   ....[158]....
        /*0b5c*/ 	.word	0xffffffff


	//   ....[159]....
        /*0b60*/ 	.word	0xffffffff


	//   ....[160]....
        /*0b64*/ 	.word	0xffffffff


	//   ....[161]....
        /*0b68*/ 	.word	0xffffffff


	//   ....[162]....
        /*0b6c*/ 	.word	0xffffffff


	//   ....[163]....
        /*0b70*/ 	.word	0xffffffff


	//   ....[164]....
        /*0b74*/ 	.word	0xffffffff


	//   ....[165]....
        /*0b78*/ 	.word	0xffffffff


	//   ....[166]....
        /*0b7c*/ 	.word	0xffffffff


	//   ....[167]....
        /*0b80*/ 	.word	0xffffffff


	//   ....[168]....
        /*0b84*/ 	.word	0xffffffff


	//   ....[169]....
        /*0b88*/ 	.word	0xffffffff


	//   ....[170]....
        /*0b8c*/ 	.word	0xffffffff


	//   ....[171]....
        /*0b90*/ 	.word	0xffffffff


	//   ....[172]....
        /*0b94*/ 	.word	0xffffffff


	//   ....[173]....
        /*0b98*/ 	.word	0xffffffff


	//   ....[174]....
        /*0b9c*/ 	.word	0xffffffff


	//   ....[175]....
        /*0ba0*/ 	.word	0xffffffff


	//   ....[176]....
        /*0ba4*/ 	.word	0xffffffff


	//   ....[177]....
        /*0ba8*/ 	.word	0xffffffff


	//   ....[178]....
        /*0bac*/ 	.word	0xffffffff


	//   ....[179]....
        /*0bb0*/ 	.word	0xffffffff


	//   ....[180]....
        /*0bb4*/ 	.word	0xffffffff


	//   ....[181]....
        /*0bb8*/ 	.word	0xffffffff


	//   ....[182]....
        /*0bbc*/ 	.word	0xffffffff


	//   ....[183]....
        /*0bc0*/ 	.word	0xffffffff


	//   ....[184]....
        /*0bc4*/ 	.word	0xffffffff


	//   ....[185]....
        /*0bc8*/ 	.word	0xffffffff


	//   ....[186]....
        /*0bcc*/ 	.word	0xffffffff


	//   ....[187]....
        /*0bd0*/ 	.word	0xffffffff


	//   ....[188]....
        /*0bd4*/ 	.word	0xffffffff


	//   ....[189]....
        /*0bd8*/ 	.word	0xffffffff


	//   ....[190]....
        /*0bdc*/ 	.word	0xffffffff


	//   ....[191]....
        /*0be0*/ 	.word	0xffffffff


	//   ....[192]....
        /*0be4*/ 	.word	0xffffffff


	//   ....[193]....
        /*0be8*/ 	.word	0xffffffff


	//   ....[194]....
        /*0bec*/ 	.word	0xffffffff


	//   ....[195]....
        /*0bf0*/ 	.word	0xffffffff


	//   ....[196]....
        /*0bf4*/ 	.word	0xffffffff


	//   ....[197]....
        /*0bf8*/ 	.word	0xffffffff


	//   ....[198]....
        /*0bfc*/ 	.word	0xffffffff


	//   ....[199]....
        /*0c00*/ 	.word	0xffffffff


	//   ....[200]....
        /*0c04*/ 	.word	0xffffffff


	//   ....[201]....
        /*0c08*/ 	.word	0xffffffff


	//   ....[202]....
        /*0c0c*/ 	.word	0xffffffff


	//   ....[203]....
        /*0c10*/ 	.word	0xffffffff


	//   ....[204]....
        /*0c14*/ 	.word	0xffffffff


	//   ....[205]....
        /*0c18*/ 	.word	0xffffffff


	//   ....[206]....
        /*0c1c*/ 	.word	0xffffffff


	//   ....[207]....
        /*0c20*/ 	.word	0xffffffff


	//   ....[208]....
        /*0c24*/ 	.word	0xffffffff


	//   ....[209]....
        /*0c28*/ 	.word	0xffffffff


	//   ....[210]....
        /*0c2c*/ 	.word	0xffffffff


	//----- nvinfo : EIATTR_COOP_GROUP_INSTR_OFFSETS
	.align		4
.L_502:
        /*0c30*/ 	.byte	0x04, 0x28
        /*0c32*/ 	.short	(.L_504 - .L_503)


	//   ....[0]....
.L_503:
        /*0c34*/ 	.word	0x00000050


	//   ....[1]....
        /*0c38*/ 	.word	0x00000200


	//   ....[2]....
        /*0c3c*/ 	.word	0x00000230


	//   ....[3]....
        /*0c40*/ 	.word	0x00000260


	//   ....[4]....
        /*0c44*/ 	.word	0x00000290


	//   ....[5]....
        /*0c48*/ 	.word	0x000002c0


	//   ....[6]....
        /*0c4c*/ 	.word	0x000002f0


	//   ....[7]....
        /*0c50*/ 	.word	0x00000450


	//   ....[8]....
        /*0c54*/ 	.word	0x00000490


	//   ....[9]....
        /*0c58*/ 	.word	0x000004c0


	//   ....[10]....
        /*0c5c*/ 	.word	0x000004f0


	//   ....[11]....
        /*0c60*/ 	.word	0x00000520


	//   ....[12]....
        /*0c64*/ 	.word	0x00000550


	//   ....[13]....
        /*0c68*/ 	.word	0x000005e0


	//   ....[14]....
        /*0c6c*/ 	.word	0x00000630


	//   ....[15]....
        /*0c70*/ 	.word	0x00000650


	//   ....[16]....
        /*0c74*/ 	.word	0x000006b0


	//   ....[17]....
        /*0c78*/ 	.word	0x00008f40


	//   ....[18]....
        /*0c7c*/ 	.word	0x00008f60


	//   ....[19]....
        /*0c80*/ 	.word	0x00009110


	//   ....[20]....
        /*0c84*/ 	.word	0x00009120


	//   ....[21]....
        /*0c88*/ 	.word	0x000092c0


	//   ....[22]....
        /*0c8c*/ 	.word	0x000092e0


	//   ....[23]....
        /*0c90*/ 	.word	0x00009480


	//   ....[24]....
        /*0c94*/ 	.word	0x00009490


	//   ....[25]....
        /*0c98*/ 	.word	0x00009ce0


	//   ....[26]....
        /*0c9c*/ 	.word	0x00009d20


	//   ....[27]....
        /*0ca0*/ 	.word	0x00009d60


	//   ....[28]....
        /*0ca4*/ 	.word	0x00009d70


	//   ....[29]....
        /*0ca8*/ 	.word	0x0000a1e0


	//   ....[30]....
        /*0cac*/ 	.word	0x0000a450


	//   ....[31]....
        /*0cb0*/ 	.word	0x0000a490


	//   ....[32]....
        /*0cb4*/ 	.word	0x0000a4b0


	//   ....[33]....
        /*0cb8*/ 	.word	0x0000d0a0


	//   ....[34]....
        /*0cbc*/ 	.word	0x0000d170


	//   ....[35]....
        /*0cc0*/ 	.word	0x0000d190


	//   ....[36]....
        /*0cc4*/ 	.word	0x0000d1a0


	//   ....[37]....
        /*0cc8*/ 	.word	0x0000d500


	//   ....[38]....
        /*0ccc*/ 	.word	0x0000d660


	//   ....[39]....
        /*0cd0*/ 	.word	0x0000d6b0


	//   ....[40]....
        /*0cd4*/ 	.word	0x0000d6f0


	//   ....[41]....
        /*0cd8*/ 	.word	0x00011010


	//   ....[42]....
        /*0cdc*/ 	.word	0x000111d0


	//   ....[43]....
        /*0ce0*/ 	.word	0x00011370


	//   ....[44]....
        /*0ce4*/ 	.word	0x00011af0


	//   ....[45]....
        /*0ce8*/ 	.word	0x00012160


	//   ....[46]....
        /*0cec*/ 	.word	0x00012230


	//   ....[47]....
        /*0cf0*/ 	.word	0x000124d0


	//   ....[48]....
        /*0cf4*/ 	.word	0x00012520


	//   ....[49]....
        /*0cf8*/ 	.word	0x00012720


	//   ....[50]....
        /*0cfc*/ 	.word	0x000127d0


	//   ....[51]....
        /*0d00*/ 	.word	0x00012850


	//   ....[52]....
        /*0d04*/ 	.word	0x00012910


	//   ....[53]....
        /*0d08*/ 	.word	0x000145b0


	//   ....[54]....
        /*0d0c*/ 	.word	0x000147a0


	//   ....[55]....
        /*0d10*/ 	.word	0x00014960


	//   ....[56]....
        /*0d14*/ 	.word	0x00014fe0


	//   ....[57]....
        /*0d18*/ 	.word	0x000157a0


	//   ....[58]....
        /*0d1c*/ 	.word	0x00015910


	//   ....[59]....
        /*0d20*/ 	.word	0x000159a0


	//   ....[60]....
        /*0d24*/ 	.word	0x00015b10


	//   ....[61]....
        /*0d28*/ 	.word	0x00015b60


	//   ....[62]....
        /*0d2c*/ 	.word	0x00015d00


	//   ....[63]....
        /*0d30*/ 	.word	0x00015f20


	//   ....[64]....
        /*0d34*/ 	.word	0x000160a0


	//   ....[65]....
        /*0d38*/ 	.word	0x000187d0


	//   ....[66]....
        /*0d3c*/ 	.word	0x00018830


	//   ....[67]....
        /*0d40*/ 	.word	0x00018870


	//   ....[68]....
        /*0d44*/ 	.word	0x000188a0


	//   ....[69]....
        /*0d48*/ 	.word	0x000188e0


	//   ....[70]....
        /*0d4c*/ 	.word	0x00018910


	//   ....[71]....
        /*0d50*/ 	.word	0x00018b60


	//   ....[72]....
        /*0d54*/ 	.word	0x000190d0


	//   ....[73]....
        /*0d58*/ 	.word	0x0001ae80


	//   ....[74]....
        /*0d5c*/ 	.word	0x0001b070


	//   ....[75]....
        /*0d60*/ 	.word	0x0001b230


	//   ....[76]....
        /*0d64*/ 	.word	0x0001b8b0


	//   ....[77]....
        /*0d68*/ 	.word	0x0001c080


	//   ....[78]....
        /*0d6c*/ 	.word	0x0001c1f0


	//   ....[79]....
        /*0d70*/ 	.word	0x0001c280


	//   ....[80]....
        /*0d74*/ 	.word	0x0001c3f0


	//   ....[81]....
        /*0d78*/ 	.word	0x0001c430


	//   ....[82]....
        /*0d7c*/ 	.word	0x0001c570


	//   ....[83]....
        /*0d80*/ 	.word	0x0001c770


	//   ....[84]....
        /*0d84*/ 	.word	0x0001c8c0


	//   ....[85]....
        /*0d88*/ 	.word	0x0001dda0


	//   ....[86]....
        /*0d8c*/ 	.word	0x0001ddd0


	//   ....[87]....
        /*0d90*/ 	.word	0x0001dde0


	//   ....[88]....
        /*0d94*/ 	.word	0x0001ddf0


	//   ....[89]....
        /*0d98*/ 	.word	0x0001de00


	//   ....[90]....
        /*0d9c*/ 	.word	0x0001de30


	//   ....[91]....
        /*0da0*/ 	.word	0x0001de50


	//   ....[92]....
        /*0da4*/ 	.word	0x0001de70


	//   ....[93]....
        /*0da8*/ 	.word	0x0001f400


	//   ....[94]....
        /*0dac*/ 	.word	0x0001f410


	//   ....[95]....
        /*0db0*/ 	.word	0x0001f430


	//   ....[96]....
        /*0db4*/ 	.word	0x0001f440


	//   ....[97]....
        /*0db8*/ 	.word	0x0001f450


	//   ....[98]....
        /*0dbc*/ 	.word	0x0001f460


	//   ....[99]....
        /*0dc0*/ 	.word	0x0001f480


	//   ....[100]....
        /*0dc4*/ 	.word	0x0001f490


	//   ....[101]....
        /*0dc8*/ 	.word	0x0001f940


	//   ....[102]....
        /*0dcc*/ 	.word	0x0001f960


	//   ....[103]....
        /*0dd0*/ 	.word	0x0001fad0


	//   ....[104]....
        /*0dd4*/ 	.word	0x0001fae0


	//   ....[105]....
        /*0dd8*/ 	.word	0x0001fc60


	//   ....[106]....
        /*0ddc*/ 	.word	0x0001fc80


	//   ....[107]....
        /*0de0*/ 	.word	0x0001fe00


	//   ....[108]....
        /*0de4*/ 	.word	0x0001fe10


	//   ....[109]....
        /*0de8*/ 	.word	0x00020190


	//   ....[110]....
        /*0dec*/ 	.word	0x000201b0


	//   ....[111]....
        /*0df0*/ 	.word	0x00020680


	//   ....[112]....
        /*0df4*/ 	.word	0x00020690


	//   ....[113]....
        /*0df8*/ 	.word	0x00020a10


	//   ....[114]....
        /*0dfc*/ 	.word	0x00020a30


	//   ....[115]....
        /*0e00*/ 	.word	0x00020dc0


	//   ....[116]....
        /*0e04*/ 	.word	0x00020dd0


	//   ....[117]....
        /*0e08*/ 	.word	0x00021920


	//   ....[118]....
        /*0e0c*/ 	.word	0x00021940


	//   ....[119]....
        /*0e10*/ 	.word	0x00021ac0


	//   ....[120]....
        /*0e14*/ 	.word	0x00021ad0


	//   ....[121]....
        /*0e18*/ 	.word	0x00021c50


	//   ....[122]....
        /*0e1c*/ 	.word	0x00021c70


	//   ....[123]....
        /*0e20*/ 	.word	0x00021df0


	//   ....[124]....
        /*0e24*/ 	.word	0x00021e00


	//   ....[125]....
        /*0e28*/ 	.word	0x00022040


	//   ....[126]....
        /*0e2c*/ 	.word	0x00022060


	//   ....[127]....
        /*0e30*/ 	.word	0x00022190


	//   ....[128]....
        /*0e34*/ 	.word	0x000221d0


	//   ....[129]....
        /*0e38*/ 	.word	0x00022200


	//   ....[130]....
        /*0e3c*/ 	.word	0x00022230


	//   ....[131]....
        /*0e40*/ 	.word	0x00022260


	//   ....[132]....
        /*0e44*/ 	.word	0x00022290


	//   ....[133]....
        /*0e48*/ 	.word	0x000223f0


	//   ....[134]....
        /*0e4c*/ 	.word	0x00022430


	//   ....[135]....
        /*0e50*/ 	.word	0x00022460


	//   ....[136]....
        /*0e54*/ 	.word	0x00022490


	//   ....[137]....
        /*0e58*/ 	.word	0x000224c0


	//   ....[138]....
        /*0e5c*/ 	.word	0x000224f0


	//   ....[139]....
        /*0e60*/ 	.word	0x00022580


	//   ....[140]....
        /*0e64*/ 	.word	0x000225e0


	//   ....[141]....
        /*0e68*/ 	.word	0x000225f0


	//   ....[142]....
        /*0e6c*/ 	.word	0x00022650


	//   ....[143]....
        /*0e70*/ 	.word	0x000230b0


	//   ....[144]....
        /*0e74*/ 	.word	0x00023110


	//   ....[145]....
        /*0e78*/ 	.word	0x00023160


	//   ....[146]....
        /*0e7c*/ 	.word	0x000231b0


	//   ....[147]....
        /*0e80*/ 	.word	0x00023200


	//   ....[148]....
        /*0e84*/ 	.word	0x00023270


	//   ....[149]....
        /*0e88*/ 	.word	0x000232b0


	//   ....[150]....
        /*0e8c*/ 	.word	0x00023320


	//   ....[151]....
        /*0e90*/ 	.word	0x00023390


	//   ....[152]....
        /*0e94*/ 	.word	0x000233f0


	//   ....[153]....
        /*0e98*/ 	.word	0x00023460


	//   ....[154]....
        /*0e9c*/ 	.word	0x000234d0


	//   ....[155]....
        /*0ea0*/ 	.word	0x00023530


	//   ....[156]....
        /*0ea4*/ 	.word	0x00023590


	//   ....[157]....
        /*0ea8*/ 	.word	0x000235f0


	//   ....[158]....
        /*0eac*/ 	.word	0x00023660


	//   ....[159]....
        /*0eb0*/ 	.word	0x000236c0


	//   ....[160]....
        /*0eb4*/ 	.word	0x00023720


	//   ....[161]....
        /*0eb8*/ 	.word	0x00023770


	//   ....[162]....
        /*0ebc*/ 	.word	0x000237c0


	//   ....[163]....
        /*0ec0*/ 	.word	0x00023810


	//   ....[164]....
        /*0ec4*/ 	.word	0x00023860


	//   ....[165]....
        /*0ec8*/ 	.word	0x000238b0


	//   ....[166]....
        /*0ecc*/ 	.word	0x00023900


	//   ....[167]....
        /*0ed0*/ 	.word	0x00023950


	//   ....[168]....
        /*0ed4*/ 	.word	0x000239a0


	//   ....[169]....
        /*0ed8*/ 	.word	0x00023a10


	//   ....[170]....
        /*0edc*/ 	.word	0x00023a80


	//   ....[171]....
        /*0ee0*/ 	.word	0x00023ae0


	//   ....[172]....
        /*0ee4*/ 	.word	0x00023b40


	//   ....[173]....
        /*0ee8*/ 	.word	0x00023ba0


	//   ....[174]....
        /*0eec*/ 	.word	0x00023c10


	//   ....[175]....
        /*0ef0*/ 	.word	0x00023c70


	//   ....[176]....
        /*0ef4*/ 	.word	0x00023cd0


	//   ....[177]....
        /*0ef8*/ 	.word	0x00023d30


	//   ....[178]....
        /*0efc*/ 	.word	0x00023da0


	//   ....[179]....
        /*0f00*/ 	.word	0x00023e00


	//   ....[180]....
        /*0f04*/ 	.word	0x00023e60


	//   ....[181]....
        /*0f08*/ 	.word	0x00023ec0


	//   ....[182]....
        /*0f0c*/ 	.word	0x00023f30


	//   ....[183]....
        /*0f10*/ 	.word	0x00023f90


	//   ....[184]....
        /*0f14*/ 	.word	0x00023ff0


	//   ....[185]....
        /*0f18*/ 	.word	0x00024050


	//   ....[186]....
        /*0f1c*/ 	.word	0x000240c0


	//   ....[187]....
        /*0f20*/ 	.word	0x00024120


	//   ....[188]....
        /*0f24*/ 	.word	0x00024180


	//   ....[189]....
        /*0f28*/ 	.word	0x000241e0


	//   ....[190]....
        /*0f2c*/ 	.word	0x00024250


	//   ....[191]....
        /*0f30*/ 	.word	0x000242b0


	//   ....[192]....
        /*0f34*/ 	.word	0x00024310


	//   ....[193]....
        /*0f38*/ 	.word	0x00024370


	//   ....[194]....
        /*0f3c*/ 	.word	0x000243e0


	//   ....[195]....
        /*0f40*/ 	.word	0x00024430


	//   ....[196]....
        /*0f44*/ 	.word	0x00024470


	//   ....[197]....
        /*0f48*/ 	.word	0x000244c0


	//   ....[198]....
        /*0f4c*/ 	.word	0x00024510


	//   ....[199]....
        /*0f50*/ 	.word	0x00024560


	//   ....[200]....
        /*0f54*/ 	.word	0x000245d0


	//   ....[201]....
        /*0f58*/ 	.word	0x00024610


	//   ....[202]....
        /*0f5c*/ 	.word	0x00024660


	//   ....[203]....
        /*0f60*/ 	.word	0x000246b0


	//   ....[204]....
        /*0f64*/ 	.word	0x00024700


	//   ....[205]....
        /*0f68*/ 	.word	0x00024750


	//   ....[206]....
        /*0f6c*/ 	.word	0x000247c0


	//   ....[207]....
        /*0f70*/ 	.word	0x00024800


	//   ....[208]....
        /*0f74*/ 	.word	0x00024870


	//   ....[209]....
        /*0f78*/ 	.word	0x000248d0


	//   ....[210]....
        /*0f7c*/ 	.word	0x00024930


	//----- nvinfo : EIATTR_EXIT_INSTR_OFFSETS
	.align		4
.L_504:
        /*0f80*/ 	.byte	0x04, 0x1c
        /*0f82*/ 	.short	(.L_506 - .L_505)


	//   ....[0]....
.L_505:
        /*0f84*/ 	.word	0x000010d0


	//   ....[1]....
        /*0f88*/ 	.word	0x00023070


	//----- nvinfo : EIATTR_MAX_THREADS
	.align		4
.L_506:
        /*0f8c*/ 	.byte	0x04, 0x05
        /*0f8e*/ 	.short	(.L_508 - .L_507)
.L_507:
        /*0f90*/ 	.word	0x00000080
        /*0f94*/ 	.word	0x00000001
        /*0f98*/ 	.word	0x00000001


	//----- nvinfo : EIATTR_CRS_STACK_SIZE
	.align		4
.L_508:
        /*0f9c*/ 	.byte	0x04, 0x1e
        /*0f9e*/ 	.short	(.L_510 - .L_509)
.L_509:
        /*0fa0*/ 	.word	0x00000000
.L_510:


//--------------------- .nv.info._ZN7cutlass13device_kernelIN5flash19enable_sm80_to_sm89INS1_16FlashAttnFwdSm80INS1_25CollectiveMainloopFwdSm80ILi4ELi1ELb0EN4cute5tupleIJNS5_1CILi128EEENS7_ILi64EEENS7_ILi96EEEEEELi96ENS_6half_tEfNS_4arch4Sm80ELb1ELb0ELb0ELb0ELb0ELb0ELb1ELb1EEENS1_21CollectiveEpilogueFwdINS6_IJS8_SA_S9_EEENS6_IJNS7_ILi1EEESI_SI_EEESC_SE_Li128ELb0ELb1ELb1ELb0EEENS1_30DynamicPersistentTileSchedulerILi128ELi128ELb1ELb1ELb0EEEEEEEEEvNT_6ParamsE --------------------------
	.section	.nv.info._ZN7cutlass13device_kernelIN5flash19enable_sm80_to_sm89INS1_16FlashAttnFwdSm80INS1_25CollectiveMainloopFwdSm80ILi4ELi1ELb0EN4cute5tupleIJNS5_1CILi128EEENS7_ILi64EEENS7_ILi96EEEEEELi96ENS_6half_tEfNS_4arch4Sm80ELb1ELb0ELb0ELb0ELb0ELb0ELb1ELb1EEENS1_21CollectiveEpilogueFwdINS6_IJS8_SA_S9_EEENS6_IJNS7_ILi1EEESI_SI_EEESC_SE_Li128ELb0ELb1ELb1ELb0EEENS1_30DynamicPersistentTileSchedulerILi128ELi128ELb1ELb1ELb0EEEEEEEEEvNT_6ParamsE,"",@"SHT_CUDA_INFO"
	.sectionflags	@""
	.align	4


	//----- nvinfo : EIATTR_CUDA_API_VERSION
	.align		4
        /*0000*/ 	.byte	0x04, 0x37
        /*0002*/ 	.short	(.L_512 - .L_511)
.L_511:
        /*0004*/ 	.word	0x00000082


	//----- nvinfo : EIATTR_SW2861232_WAR
	.align		4
.L_512:
        /*0008*/ 	.byte	0x01, 0x35
	.zero		2


	//----- nvinfo : EIATTR_PARAM_CBANK
	.align		4
        /*000c*/ 	.byte	0x04, 0x0a
        /*000e*/ 	.short	(.L_514 - .L_513)
	.align		4
.L_513:
        /*0010*/ 	.word	index@(.nv.constant0._ZN7cutlass13device_kernelIN5flash19enable_sm80_to_sm89INS1_16FlashAttnFwdSm80INS1_25CollectiveMainloopFwdSm80ILi4ELi1ELb0EN4cute5tupleIJNS5_1CILi128EEENS7_ILi64EEENS7_ILi96EEEEEELi96ENS_6half_tEfNS_4arch4Sm80ELb1ELb0ELb0ELb0ELb0ELb0ELb1ELb1EEENS1_21CollectiveEpilogueFwdINS6_IJS8_SA_S9_EEENS6_IJNS7_ILi1EEESI_SI_EEESC_SE_Li128ELb0ELb1ELb1ELb0EEENS1_30DynamicPersistentTileSchedulerILi128ELi128ELb1ELb1ELb0EEEEEEEEEvNT_6ParamsE)
        /*0014*/ 	.short	0x0160
        /*0016*/ 	.short	0x0428


	//----- nvinfo : EIATTR_CBANK_PARAM_SIZE
	.align		4
.L_514:
        /*0018*/ 	.byte	0x03, 0x19
        /*001a*/ 	.short	0x0428


	//----- nvinfo : EIATTR_KPARAM_INFO
	.align		4
        /*001c*/ 	.byte	0x04, 0x17
        /*001e*/ 	.short	(.L_516 - .L_515)
.L_515:
        /*0020*/ 	.word	0x00000000
        /*0024*/ 	.short	0x0000
        /*0026*/ 	.short	0x0000
        /*0028*/ 	.byte	0x00, 0xf0, 0xa1, 0x10


	//----- nvinfo : EIATTR_MAXREG_COUNT
	.align		4
.L_516:
        /*002c*/ 	.byte	0x03, 0x1b
        /*002e*/ 	.short	0x00ff


	//----- nvinfo : EIATTR_NUM_BARRIERS
	.align		4
        /*0030*/ 	.byte	0x02, 0x4c
        /*0032*/ 	.byte	0x06
	.zero		1


	//----- nvinfo : EIATTR_ANNOTATIONS
	.align		4
        /*0034*/ 	.byte	0x04, 0x55
        /*0036*/ 	.short	(.L_518 - .L_517)


	//   ....[0]....
.L_517:
        /* <DEDUP_REMOVED lines=60> */


	//----- nvinfo : EIATTR_MERCURY_ISA_VERSION
	.align		4
.L_518:
        /*03e0*/ 	.byte	0x03, 0x5f
        /*03e2*/ 	.short	0x0000


	//----- nvinfo : EIATTR_INT_WARP_WIDE_INSTR_OFFSETS
	.align		4
        /*03e4*/ 	.byte	0x04, 0x31
        /*03e6*/ 	.short	(.L_520 - .L_519)


	//   ....[0]....
.L_519:
        /*03e8*/ 	.word	0x0000d2f0


	//   ....[1]....
        /*03ec*/ 	.word	0x0000d370


	//----- nvinfo : EIATTR_COOP_GROUP_MASK_REGIDS
	.align		4
.L_520:
        /*03f0*/ 	.byte	0x04, 0x29
        /*03f2*/ 	.short	(.L_522 - .L_521)


	//   ....[0]....
.L_521:
        /*03f4*/ 	.word	0xffffffff


	//   ....[1]....
        /*03f8*/ 	.word	0xffffffff


	//   ....[2]....
        /*03fc*/ 	.word	0xffffffff


	//   ....[3]....
        /*0400*/ 	.word	0xffffffff


	//   ....[4]....
        /*0404*/ 	.word	0xffffffff


	//   ....[5]....
        /*0408*/ 	.word	0xffffffff


	//   ....[6]....
        /*040c*/ 	.word	0xffffffff


	//   ....[7]....
        /*0410*/ 	.word	0xffffffff


	//   ....[8]....
        /*0414*/ 	.word	0xffffffff


	//   ....[9]....
        /*0418*/ 	.word	0xffffffff


	//   ....[10]....
        /*041c*/ 	.word	0xffffffff


	//   ....[11]....
        /*0420*/ 	.word	0xffffffff


	//   ....[12]....
        /*0424*/ 	.word	0xffffffff


	//   ....[13]....
        /*0428*/ 	.word	0xffffffff


	//   ....[14]....
        /*042c*/ 	.word	0xffffffff


	//   ....[15]....
        /*0430*/ 	.word	0xffffffff


	//   ....[16]....
        /*0434*/ 	.word	0xffffffff


	//   ....[17]....
        /*0438*/ 	.word	0xffffffff


	//   ....[18]....
        /*043c*/ 	.word	0xffffffff


	//   ....[19]....
        /*0440*/ 	.word	0xffffffff


	//   ....[20]....
        /*0444*/ 	.word	0xffffffff


	//   ....[21]....
        /*0448*/ 	.word	0xffffffff


	//   ....[22]....
        /*044c*/ 	.word	0xffffffff


	//   ....[23]....
        /*0450*/ 	.word	0xffffffff


	//   ....[24]....
        /*0454*/ 	.word	0xffffffff


	//   ....[25]....
        /*0458*/ 	.word	0xffffffff


	//   ....[26]....
        /*045c*/ 	.word	0xffffffff


	//   ....[27]....
        /*0460*/ 	.word	0xffffffff


	//   ....[28]....
        /*0464*/ 	.word	0xffffffff


	//   ....[29]....
        /*0468*/ 	.word	0xffffffff


	//   ....[30]....
        /*046c*/ 	.word	0xffffffff


	//   ....[31]....
        /*0470*/ 	.word	0xffffffff


	//   ....[32]....
        /*0474*/ 	.word	0xffffffff


	//   ....[33]....
        /*0478*/ 	.word	0xffffffff


	//   ....[34]....
        /*047c*/ 	.word	0xffffffff


	//   ....[35]....
        /*0480*/ 	.word	0xffffffff


	//   ....[36]....
        /*0484*/ 	.word	0xffffffff


	//   ....[37]....
        /*0488*/ 	.word	0xffffffff


	//   ....[38]....
        /*048c*/ 	.word	0xffffffff


	//   ....[39]....
        /*0490*/ 	.word	0xffffffff


	//   ....[40]....
        /*0494*/ 	.word	0xffffffff


	//   ....[41]....
        /*0498*/ 	.word	0xffffffff


	//   ....[42]....
        /*049c*/ 	.word	0xffffffff


	//   ....[43]....
        /*04a0*/ 	.word	0xffffffff


	//   ....[44]....
        /*04a4*/ 	.word	0xffffffff


	//   ....[45]....
        /*04a8*/ 	.word	0xffffffff


	//   ....[46]....
        /*04ac*/ 	.word	0xffffffff


	//   ....[47]....
        /*04b0*/ 	.word	0xffffffff


	//   ....[48]....
        /*04b4*/ 	.word	0xffffffff


	//   ....[49]....
        /*04b8*/ 	.word	0xffffffff


	//   ....[50]....
        /*04bc*/ 	.word	0xffffffff


	//   ....[51]....
        /*04c0*/ 	.word	0xffffffff


	//   ....[52]....
        /*04c4*/ 	.word	0xffffffff


	//   ....[53]....
        /*04c8*/ 	.word	0xffffffff


	//   ....[54]....
        /*04cc*/ 	.word	0xffffffff


	//   ....[55]....
        /*04d0*/ 	.word	0xffffffff


	//   ....[56]....
        /*04d4*/ 	.word	0xffffffff


	//   ....[57]....
        /*04d8*/ 	.word	0xffffffff


	//   ....[58]....
        /*04dc*/ 	.word	0xffffffff


	//   ....[59]....
        /*04e0*/ 	.word	0xffffffff


	//   ....[60]....
        /*04e4*/ 	.word	0xffffffff


	//   ....[61]....
        /*04e8*/ 	.word	0xffffffff


	//   ....[62]....
        /*04ec*/ 	.word	0xffffffff


	//   ....[63]....
        /*04f0*/ 	.word	0xffffffff


	//   ....[64]....
        /*04f4*/ 	.word	0xffffffff


	//   ....[65]....
        /*04f8*/ 	.word	0xffffffff


	//   ....[66]....
        /*04fc*/ 	.word	0xffffffff


	//   ....[67]....
        /*0500*/ 	.word	0xffffffff


	//   ....[68]....
        /*0504*/ 	.word	0xffffffff


	//   ....[69]....
        /*0508*/ 	.word	0xffffffff


	//   ....[70]....
        /*050c*/ 	.word	0xffffffff


	//   ....[71]....
        /*0510*/ 	.word	0xffffffff


	//   ....[72]....
        /*0514*/ 	.word	0xffffffff


	//   ....[73]....
        /*0518*/ 	.word	0xffffffff


	//   ....[74]....
        /*051c*/ 	.word	0xffffffff


	//   ....[75]....
        /*0520*/ 	.word	0xffffffff


	//   ....[76]....
        /*0524*/ 	.word	0xffffffff


	//   ....[77]....
        /*0528*/ 	.word	0xffffffff


	//   ....[78]....
        /*052c*/ 	.word	0xffffffff


	//   ....[79]....
        /*0530*/ 	.word	0xffffffff


	//   ....[80]....
        /*0534*/ 	.word	0xffffffff


	//   ....[81]....
        /*0538*/ 	.word	0xffffffff


	//   ....[82]....
        /*053c*/ 	.word	0xffffffff


	//   ....[83]....
        /*0540*/ 	.word	0xffffffff


	//----- nvinfo : EIATTR_COOP_GROUP_INSTR_OFFSETS
	.align		4
.L_522:
        /*0544*/ 	.byte	0x04, 0x28
        /*0546*/ 	.short	(.L_524 - .L_523)


	//   ....[0]....
.L_523:
        /*0548*/ 	.word	0x00000050


	//   ....[1]....
        /*054c*/ 	.word	0x00001830


	//   ....[2]....
        /*0550*/ 	.word	0x00001850


	//   ....[3]....
        /*0554*/ 	.word	0x00001a10


	//   ....[4]....
        /*0558*/ 	.word	0x00001a20


	//   ....[5]....
        /*055c*/ 	.word	0x00001bd0


	//   ....[6]....
        /*0560*/ 	.word	0x00001bf0


	//   ....[7]....
        /*0564*/ 	.word	0x00001da0


	//   ....[8]....
        /*0568*/ 	.word	0x00001db0


	//   ....[9]....
        /*056c*/ 	.word	0x00002f80


	//   ....[10]....
        /*0570*/ 	.word	0x00002f90


	//   ....[11]....
        /*0574*/ 	.word	0x000034f0


	//   ....[12]....
        /*0578*/ 	.word	0x00003590


	//   ....[13]....
        /*057c*/ 	.word	0x00003620


	//   ....[14]....
        /*0580*/ 	.word	0x000036a0


	//   ....[15]....
        /*0584*/ 	.word	0x000036c0


	//   ....[16]....
        /*0588*/ 	.word	0x00003700


	//   ....[17]....
        /*058c*/ 	.word	0x00003ec0


	//   ....[18]....
        /*0590*/ 	.word	0x00003f50


	//   ....[19]....
        /*0594*/ 	.word	0x00003fa0


	//   ....[20]....
        /*0598*/ 	.word	0x00003fc0


	//   ....[21]....
        /*059c*/ 	.word	0x00006290


	//   ....[22]....
        /*05a0*/ 	.word	0x00006360


	//   ....[23]....
        /*05a4*/ 	.word	0x00006380


	//   ....[24]....
        /*05a8*/ 	.word	0x000063a0


	//   ....[25]....
        /*05ac*/ 	.word	0x00006c70


	//   ....[26]....
        /*05b0*/ 	.word	0x00006d70


	//   ....[27]....
        /*05b4*/ 	.word	0x000070f0


	//   ....[28]....
        /*05b8*/ 	.word	0x00007230


	//   ....[29]....
        /*05bc*/ 	.word	0x00007280


	//   ....[30]....
        /*05c0*/ 	.word	0x00007390


	//   ....[31]....
        /*05c4*/ 	.word	0x00007400


	//   ....[32]....
        /*05c8*/ 	.word	0x000074d0


	//   ....[33]....
        /*05cc*/ 	.word	0x0000a640


	//   ....[34]....
        /*05d0*/ 	.word	0x0000a690


	//   ....[35]....
        /*05d4*/ 	.word	0x0000a750


	//   ....[36]....
        /*05d8*/ 	.word	0x0000a7a0


	//   ....[37]....
        /*05dc*/ 	.word	0x0000a7e0


	//   ....[38]....
        /*05e0*/ 	.word	0x0000a8f0


	//   ....[39]....
        /*05e4*/ 	.word	0x0000adc0


	//   ....[40]....
        /*05e8*/ 	.word	0x0000aef0


	//   ....[41]....
        /*05ec*/ 	.word	0x0000c8f0


	//   ....[42]....
        /*05f0*/ 	.word	0x0000c960


	//   ....[43]....
        /*05f4*/ 	.word	0x0000c970


	//   ....[44]....
        /*05f8*/ 	.word	0x0000c980


	//   ....[45]....
        /*05fc*/ 	.word	0x0000c9b0


	//   ....[46]....
        /*0600*/ 	.word	0x0000c9d0


	//   ....[47]....
        /*0604*/ 	.word	0x0000c9e0


	//   ....[48]....
        /*0608*/ 	.word	0x0000c9f0


	//   ....[49]....
        /*060c*/ 	.word	0x0000d4b0


	//   ....[50]....
        /*0610*/ 	.word	0x0000d910


	//   ....[51]....
        /*0614*/ 	.word	0x0000d920


	//   ....[52]....
        /*0618*/ 	.word	0x0000d940


	//   ....[53]....
        /*061c*/ 	.word	0x0000d950


	//   ....[54]....
        /*0620*/ 	.word	0x0000d990


	//   ....[55]....
        /*0624*/ 	.word	0x0000d9b0


	//   ....[56]....
        /*0628*/ 	.word	0x0000d9d0


	//   ....[57]....
        /*062c*/ 	.word	0x0000d9f0


	//   ....[58]....
        /*0630*/ 	.word	0x0000db40


	//   ....[59]....
        /*0634*/ 	.word	0x0000db70


	//   ....[60]....
        /*0638*/ 	.word	0x0000e000


	//   ....[61]....
        /*063c*/ 	.word	0x0000e020


	//   ....[62]....
        /*0640*/ 	.word	0x0000e350


	//   ....[63]....
        /*0644*/ 	.word	0x0000e370


	//   ....[64]....
        /*0648*/ 	.word	0x0000e6a0


	//   ....[65]....
        /*064c*/ 	.word	0x0000e6b0


	//   ....[66]....
        /*0650*/ 	.word	0x0000ed50


	//   ....[67]....
        /*0654*/ 	.word	0x0000ee60


	//   ....[68]....
        /*0658*/ 	.word	0x0000eed0


	//   ....[69]....
        /*065c*/ 	.word	0x0000ef40


	//   ....[70]....
        /*0660*/ 	.word	0x0000efa0


	//   ....[71]....
        /*0664*/ 	.word	0x0000f010


	//   ....[72]....
        /*0668*/ 	.word	0x0000f080


	//   ....[73]....
        /*066c*/ 	.word	0x0000f0f0


	//   ....[74]....
        /*0670*/ 	.word	0x0000f150


	//   ....[75]....
        /*0674*/ 	.word	0x0000f1b0


	//   ....[76]....
        /*0678*/ 	.word	0x0000f210


	//   ....[77]....
        /*067c*/ 	.word	0x0000f260


	//   ....[78]....
        /*0680*/ 	.word	0x0000f2c0


	//   ....[79]....
        /*0684*/ 	.word	0x0000f310


	//   ....[80]....
        /*0688*/ 	.word	0x0000f370


	//   ....[81]....
        /*068c*/ 	.word	0x0000f3c0


	//   ....[82]....
        /*0690*/ 	.word	0x0000f420


	//   ....[83]....
        /*0694*/ 	.word	0x0000f480


	//----- nvinfo : EIATTR_EXIT_INSTR_OFFSETS
	.align		4
.L_524:
        /*0698*/ 	.byte	0x04, 0x1c
        /*069a*/ 	.short	(.L_526 - .L_525)


	//   ....[0]....
.L_525:
        /*069c*/ 	.word	0x000000a0


	//   ....[1]....
        /*06a0*/ 	.word	0x0000ee10


	//----- nvinfo : EIATTR_MAX_THREADS
	.align		4
.L_526:
        /*06a4*/ 	.byte	0x04, 0x05
        /*06a6*/ 	.short	(.L_528 - .L_527)
.L_527:
        /*06a8*/ 	.word	0x00000080
        /*06ac*/ 	.word	0x00000001
        /*06b0*/ 	.word	0x00000001


	//----- nvinfo : EIATTR_CRS_STACK_SIZE
	.align		4
.L_528:
        /*06b4*/ 	.byte	0x04, 0x1e
        /*06b6*/ 	.short	(.L_530 - .L_529)
.L_529:
        /*06b8*/ 	.word	0x00000000
.L_530:


//--------------------- .nv.info._ZN7cutlass13device_kernelIN5flash19enable_sm80_to_sm89INS1_16FlashAttnFwdSm80INS1_25CollectiveMainloopFwdSm80ILi4ELi1ELb0EN4cute5tupleIJNS5_1CILi128EEENS7_ILi48EEENS7_ILi96EEEEEELi96ENS_6half_tEfNS_4arch4Sm80ELb1ELb0ELb0ELb1ELb0ELb0ELb1ELb1EEENS1_21CollectiveEpilogueFwdINS6_IJS8_SA_S9_EEENS6_IJNS7_ILi1EEESI_SI_EEESC_SE_Li128ELb1ELb1ELb1ELb0EEENS1_36VarlenDynamicPersistentTileSchedulerILi128ELi48ELi128ELi128ELb1ELb1ELb0ELb1ELb1ELb1EEEEEEEEEvNT_6ParamsE --------------------------
	.section	.nv.info._ZN7cutlass13device_kernelIN5flash19enable_sm80_to_sm89INS1_16FlashAttnFwdSm80INS1_25CollectiveMainloopFwdSm80ILi4ELi1ELb0EN4cute5tupleIJNS5_1CILi128EEENS7_ILi48EEENS7_ILi96EEEEEELi96ENS_6half_tEfNS_4arch4Sm80ELb1ELb0ELb0ELb1ELb0ELb0ELb1ELb1EEENS1_21CollectiveEpilogueFwdINS6_IJS8_SA_S9_EEENS6_IJNS7_ILi1EEESI_SI_EEESC_SE_Li128ELb1ELb1ELb1ELb0EEENS1_36VarlenDynamicPersistentTileSchedulerILi128ELi48ELi128ELi128ELb1ELb1ELb0ELb1ELb1ELb1EEEEEEEEEvNT_6ParamsE,"",@"SHT_CUDA_INFO"
	.sectionflags	@""
	.align	4


	//----- nvinfo : EIATTR_CUDA_API_VERSION
	.align		4
        /*0000*/ 	.byte	0x04, 0x37
        /*0002*/ 	.short	(.L_532 - .L_531)
.L_531:
        /*0004*/ 	.word	0x00000082


	//----- nvinfo : EIATTR_SW2861232_WAR
	.align		4
.L_532:
        /*0008*/ 	.byte	0x01, 0x35
	.zero		2


	//----- nvinfo : EIATTR_PARAM_CBANK
	.align		4
        /*000c*/ 	.byte	0x04, 0x0a
        /*000e*/ 	.short	(.L_534 - .L_533)
	.align		4
.L_533:
        /*0010*/ 	.word	index@(.nv.constant0._ZN7cutlass13device_kernelIN5flash19enable_sm80_to_sm89INS1_16FlashAttnFwdSm80INS1_25CollectiveMainloopFwdSm80ILi4ELi1ELb0EN4cute5tupleIJNS5_1CILi128EEENS7_ILi48EEENS7_ILi96EEEEEELi96ENS_6half_tEfNS_4arch4Sm80ELb1ELb0ELb0ELb1ELb0ELb0ELb1ELb1EEENS1_21CollectiveEpilogueFwdINS6_IJS8_SA_S9_EEENS6_IJNS7_ILi1EEESI_SI_EEESC_SE_Li128ELb1ELb1ELb1ELb0EEENS1_36VarlenDynamicPersistentTileSchedulerILi128ELi48ELi128ELi128ELb1ELb1ELb0ELb1ELb1ELb1EEEEEEEEEvNT_6ParamsE)
        /*0014*/ 	.short	0x0160
        /*0016*/ 	.short	0x0438


	//----- nvinfo : EIATTR_CBANK_PARAM_SIZE
	.align		4
.L_534:
        /*0018*/ 	.byte	0x03, 0x19
        /*001a*/ 	.short	0x0438


	//----- nvinfo : EIATTR_KPARAM_INFO
	.align		4
        /*001c*/ 	.byte	0x04, 0x17
        /*001e*/ 	.short	(.L_536 - .L_535)
.L_535:
        /*0020*/ 	.word	0x00000000
        /*0024*/ 	.short	0x0000
        /*0026*/ 	.short	0x0000
        /*0028*/ 	.byte	0x00, 0xf0, 0xe1, 0x10


	//----- nvinfo : EIATTR_MAXREG_COUNT
	.align		4
.L_536:
        /*002c*/ 	.byte	0x03, 0x1b
        /*002e*/ 	.short	0x00ff


	//----- nvinfo : EIATTR_NUM_BARRIERS
	.align		4
        /*0030*/ 	.byte	0x02, 0x4c
        /*0032*/ 	.byte	0x06
	.zero		1


	//----- nvinfo : EIATTR_ANNOTATIONS
	.align		4
        /*0034*/ 	.byte	0x04, 0x55
        /*0036*/ 	.short	(.L_538 - .L_537)


	//   ....[0]....
.L_537:
        /* <DEDUP_REMOVED lines=136> */


	//----- nvinfo : EIATTR_MERCURY_ISA_VERSION
	.align		4
.L_538:
        /*08a0*/ 	.byte	0x03, 0x5f
        /*08a2*/ 	.short	0x0000


	//----- nvinfo : EIATTR_INT_WARP_WIDE_INSTR_OFFSETS
	.align		4
        /*08a4*/ 	.byte	0x04, 0x31
        /*08a6*/ 	.short	(.L_540 - .L_539)


	//   ....[0]....
.L_539:
        /*08a8*/ 	.word	0x0000c420


	//   ....[1]....
        /*08ac*/ 	.word	0x0000c4a0


	//----- nvinfo : EIATTR_COOP_GROUP_MASK_REGIDS
	.align		4
.L_540:
        /*08b0*/ 	.byte	0x04, 0x29
        /*08b2*/ 	.short	(.L_542 - .L_541)


	//   ....[0]....
.L_541:
        /*08b4*/ 	.word	0xffffffff


	//   ....[1]....
        /*08b8*/ 	.word	0xffffffff


	//   ....[2]....
        /*08bc*/ 	.word	0xffffffff


	//   ....[3]....
        /*08c0*/ 	.word	0xffffffff


	//   ....[4]....
        /*08c4*/ 	.word	0xffffffff


	//   ....[5]....
        /*08c8*/ 	.word	0xffffffff


	//   ....[6]....
        /*08cc*/ 	.word	0xffffffff


	//   ....[7]....
        /*08d0*/ 	.word	0xffffffff


	//   ....[8]....
        /*08d4*/ 	.word	0xffffffff


	//   ....[9]....
        /*08d8*/ 	.word	0xffffffff


	//   ....[10]....
        /*08dc*/ 	.word	0xffffffff


	//   ....[11]....
        /*08e0*/ 	.word	0xffffffff


	//   ....[12]....
        /*08e4*/ 	.word	0xffffffff


	//   ....[13]....
        /*08e8*/ 	.word	0xffffffff


	//   ....[14]....
        /*08ec*/ 	.word	0xffffffff


	//   ....[15]....
        /*08f0*/ 	.word	0xffffffff


	//   ....[16]....
        /*08f4*/ 	.word	0xffffffff


	//   ....[17]....
        /*08f8*/ 	.word	0xffffffff


	//   ....[18]....
        /*08fc*/ 	.word	0xffffffff


	//   ....[19]....
        /*0900*/ 	.word	0xffffffff


	//   ....[20]....
        /*0904*/ 	.word	0xffffffff


	//   ....[21]....
        /*0908*/ 	.word	0xffffffff


	//   ....[22]....
        /*090c*/ 	.word	0xffffffff


	//   ....[23]....
        /*0910*/ 	.word	0xffffffff


	//   ....[24]....
        /*0914*/ 	.word	0xffffffff


	//   ....[25]....
        /*0918*/ 	.word	0xffffffff


	//   ....[26]....
        /*091c*/ 	.word	0xffffffff


	//   ....[27]....
        /*0920*/ 	.word	0xffffffff


	//   ....[28]....
        /*0924*/ 	.word	0xffffffff


	//   ....[29]....
        /*0928*/ 	.word	0xffffffff


	//   ....[30]....
        /*092c*/ 	.word	0xffffffff


	//   ....[31]....
        /*0930*/ 	.word	0xffffffff


	//   ....[32]....
        /*0934*/ 	.word	0xffffffff


	//   ....[33]....
        /*0938*/ 	.word	0xffffffff


	//   ....[34]....
        /*093c*/ 	.word	0xffffffff


	//   ....[35]....
        /*0940*/ 	.word	0xffffffff


	//   ....[36]....
        /*0944*/ 	.word	0xffffffff


	//   ....[37]....
        /*0948*/ 	.word	0xffffffff


	//   ....[38]....
        /*094c*/ 	.word	0xffffffff


	//   ....[39]....
        /*0950*/ 	.word	0xffffffff


	//   ....[40]....
        /*0954*/ 	.word	0xffffffff


	//   ....[41]....
        /*0958*/ 	.word	0xffffffff


	//   ....[42]....
        /*095c*/ 	.word	0xffffffff


	//   ....[43]....
        /*0960*/ 	.word	0xffffffff


	//   ....[44]....
        /*0964*/ 	.word	0xffffffff


	//   ....[45]....
        /*0968*/ 	.word	0xffffffff


	//   ....[46]....
        /*096c*/ 	.word	0xffffffff


	//   ....[47]....
        /*0970*/ 	.word	0xffffffff


	//   ....[48]....
        /*0974*/ 	.word	0xffffffff


	//   ....[49]....
        /*0978*/ 	.word	0xffffffff


	//   ....[50]....
        /*097c*/ 	.word	0xffffffff


	//   ....[51]....
        /*0980*/ 	.word	0xffffffff


	//   ....[52]....
        /*0984*/ 	.word	0xffffffff


	//   ....[53]....
        /*0988*/ 	.word	0xffffffff


	//   ....[54]....
        /*098c*/ 	.word	0xffffffff


	//   ....[55]....
        /*0990*/ 	.word	0xffffffff


	//   ....[56]....
        /*0994*/ 	.word	0xffffffff


	//   ....[57]....
        /*0998*/ 	.word	0xffffffff


	//   ....[58]....
        /*099c*/ 	.word	0xffffffff


	//   ....[59]....
        /*09a0*/ 	.word	0xffffffff


	//   ....[60]....
        /*09a4*/ 	.word	0xffffffff


	//   ....[61]....
        /*09a8*/ 	.word	0xffffffff


	//   ....[62]....
        /*09ac*/ 	.word	0xffffffff


	//   ....[63]....
        /*09b0*/ 	.word	0xffffffff


	//   ....[64]....
        /*09b4*/ 	.word	0xffffffff


	//   ....[65]....
        /*09b8*/ 	.word	0xffffffff


	//   ....[66]....
        /*09bc*/ 	.word	0xffffffff


	//   ....[67]....
        /*09c0*/ 	.word	0xffffffff


	//   ....[68]....
        /*09c4*/ 	.word	0xffffffff


	//   ....[69]....
        /*09c8*/ 	.word	0xffffffff


	//   ....[70]....
        /*09cc*/ 	.word	0xffffffff


	//   ....[71]....
        /*09d0*/ 	.word	0xffffffff


	//   ....[72]....
        /*09d4*/ 	.word	0xffffffff


	//   ....[73]....
        /*09d8*/ 	.word	0xffffffff


	//   ....[74]....
        /*09dc*/ 	.word	0xffffffff


	//   ....[75]....
        /*09e0*/ 	.word	0xffffffff


	//   ....[76]....
        /*09e4*/ 	.word	0xffffffff


	//   ....[77]....
        /*09e8*/ 	.word	0xffffffff


	//   ....[78]....
        /*09ec*/ 	.word	0xffffffff


	//   ....[79]....
        /*09f0*/ 	.word	0xffffffff


	//   ....[80]....
        /*09f4*/ 	.word	0xffffffff


	//   ....[81]....
        /*09f8*/ 	.word	0xffffffff


	//   ....[82]....
        /*09fc*/ 	.word	0xffffffff


	//   ....[83]....
        /*0a00*/ 	.word	0xffffffff


	//   ....[84]....
        /*0a04*/ 	.word	0xffffffff


	//   ....[85]....
        /*0a08*/ 	.word	0xffffffff


	//   ....[86]....
        /*0a0c*/ 	.word	0xffffffff


	//   ....[87]....
        /*0a10*/ 	.word	0xffffffff


	//   ....[88]....
        /*0a14*/ 	.word	0xffffffff


	//   ....[89]....
        /*0a18*/ 	.word	0xffffffff


	//   ....[90]....
        /*0a1c*/ 	.word	0xffffffff


	//   ....[91]....
        /*0a20*/ 	.word	0xffffffff


	//   ....[92]....
        /*0a24*/ 	.word	0xffffffff


	//   ....[93]....
        /*0a28*/ 	.word	0xffffffff


	//   ....[94]....
        /*0a2c*/ 	.word	0xffffffff


	//   ....[95]....
        /*0a30*/ 	.word	0xffffffff


	//   ....[96]....
        /*0a34*/ 	.word	0xffffffff


	//   ....[97]....
        /*0a38*/ 	.word	0xffffffff


	//   ....[98]....
        /*0a3c*/ 	.word	0xffffffff


	//   ....[99]....
        /*0a40*/ 	.word	0xffffffff


	//   ....[100]....
        /*0a44*/ 	.word	0xffffffff


	//   ....[101]....
        /*0a48*/ 	.word	0xffffffff


	//   ....[102]....
        /*0a4c*/ 	.word	0xffffffff


	//   ....[103]....
        /*0a50*/ 	.word	0xffffffff


	//   ....[104]....
        /*0a54*/ 	.word	0xffffffff


	//   ....[105]....
        /*0a58*/ 	.word	0xffffffff


	//   ....[106]....
        /*0a5c*/ 	.word	0xffffffff


	//   ....[107]....
        /*0a60*/ 	.word	0xffffffff


	//   ....[108]....
        /*0a64*/ 	.word	0xffffffff


	//   ....[109]....
        /*0a68*/ 	.word	0xffffffff


	//   ....[110]....
        /*0a6c*/ 	.word	0xffffffff


	//   ....[111]....
        /*0a70*/ 	.word	0xffffffff


	//   ....[112]....
        /*0a74*/ 	.word	0xffffffff


	//   ....[113]....
        /*0a78*/ 	.word	0xffffffff


	//   ....[114]....
        /*0a7c*/ 	.word	0xffffffff


	//   ....[115]....
        /*0a80*/ 	.word	0xffffffff


	//   ....[116]....
        /*0a84*/ 	.word	0xffffffff


	//   ....[117]....
        /*0a88*/ 	.word	0xffffffff


	//   ....[118]....
        /*0a8c*/ 	.word	0xffffffff


	//   ....[119]....
        /*0a90*/ 	.word	0xffffffff


	//   ....[120]....
        /*0a94*/ 	.word	0xffffffff


	//   ....[121]....
        /*0a98*/ 	.word	0xffffffff


	//   ....[122]....
        /*0a9c*/ 	.word	0xffffffff


	//   ....[123]....
        /*0aa0*/ 	.word	0xffffffff


	//   ....[124]....
        /*0aa4*/ 	.word	0xffffffff


	//   ....[125]....
        /*0aa8*/ 	.word	0xffffffff


	//   ....[126]....
        /*0aac*/ 	.word	0xffffffff


	//   ....[127]....
        /*0ab0*/ 	.word	0xffffffff


	//   ....[128]....
        /*0ab4*/ 	.word	0xffffffff


	//   ....[129]....
        /*0ab8*/ 	.word	0xffffffff


	//   ....[130]....
        /*0abc*/ 	.word	0xffffffff


	//   ....[131]....
        /*0ac0*/ 	.word	0xffffffff


	//   ....[132]....
        /*0ac4*/ 	.word	0xffffffff


	//   ....[133]....
        /*0ac8*/ 	.word	0xffffffff


	//   ....[134]....
        /*0acc*/ 	.word	0xffffffff


	//   ....[135]....
        /*0ad0*/ 	.word	0xffffffff


	//   ....[136]....
        /*0ad4*/ 	.word	0xffffffff


	//   ....[137]....
        /*0ad8*/ 	.word	0xffffffff


	//   ....[138]....
        /*0adc*/ 	.word	0xffffffff


	//   ....[139]....
        /*0ae0*/ 	.word	0xffffffff


	//   ....[140]....
        /*0ae4*/ 	.word	0xffffffff


	//   ....[141]....
        /*0ae8*/ 	.word	0xffffffff


	//   ....[142]....
        /*0aec*/ 	.word	0xffffffff


	//   ....[143]....
        /*0af0*/ 	.word	0xffffffff


	//   ....[144]....
        /*0af4*/ 	.word	0xffffffff


	//   ....[145]....
        /*0af8*/ 	.word	0xffffffff


	//   ....[146]....
        /*0afc*/ 	.word	0xffffffff


	//   ....[147]....
        /*0b00*/ 	.word	0xffffffff


	//   ....[148]....
        /*0b04*/ 	.word	0xffffffff


	//   ....[149]....
        /*0b08*/ 	.word	0xffffffff


	//   ....[150]....
        /*0b0c*/ 	.word	0xffffffff


	//   ....[151]....
        /*0b10*/ 	.word	0xffffffff


	//   ....[152]....
        /*0b14*/ 	.word	0xffffffff


	//   ....[153]....
        /*0b18*/ 	.word	0xffffffff


	//   ....[154]....
        /*0b1c*/ 	.word	0xffffffff


	//   ....[155]....
        /*0b20*/ 	.word	0xffffffff


	//   ....[156]....
        /*0b24*/ 	.word	0xffffffff


	//   ....[157]....
        /*0b28*/ 	.word	0xffffffff


	//   ....[158]....
        /*0b2c*/ 	.word	0xffffffff


	//   ....[159]....
        /*0b30*/ 	.word	0xffffffff


	//   ....[160]....
        /*0b34*/ 	.word	0xffffffff


	//   ....[161]....
        /*0b38*/ 	.word	0xffffffff


	//   ....[162]....
        /*0b3c*/ 	.word	0xffffffff


	//   ....[163]....
        /*0b40*/ 	.word	0xffffffff


	//   ....[164]....
        /*0b44*/ 	.word	0xffffffff


	//   ....[165]....
        /*0b48*/ 	.word	0xffffffff


	//   ....[166]....
        /*0b4c*/ 	.word	0xffffffff


	//   ....[167]....
        /*0b50*/ 	.word	0xffffffff


	//   ....[168]....
        /*0b54*/ 	.word	0xffffffff


	//   ....[169]....
        /*0b58*/ 	.word	0xffffffff


	//   ....[170]....
        /*0b5c*/ 	.word	0xffffffff


	//   ....[171]....
        /*0b60*/ 	.word	0xffffffff


	//   ....[172]....
        /*0b64*/ 	.word	0xffffffff


	//   ....[173]....
        /*0b68*/ 	.word	0xffffffff


	//   ....[174]....
        /*0b6c*/ 	.word	0xffffffff


	//   ....[175]....
        /*0b70*/ 	.word	0xffffffff


	//   ....[176]....
        /*0b74*/ 	.word	0xffffffff


	//   ....[177]....
        /*0b78*/ 	.word	0xffffffff


	//   ....[178]....
        /*0b7c*/ 	.word	0xffffffff


	//   ....[179]....
        /*0b80*/ 	.word	0xffffffff


	//   ....[180]....
        /*0b84*/ 	.word	0xffffffff


	//   ....[181]....
        /*0b88*/ 	.word	0xffffffff


	//   ....[182]....
        /*0b8c*/ 	.word	0xffffffff


	//----- nvinfo : EIATTR_COOP_GROUP_INSTR_OFFSETS
	.align		4
.L_542:
        /*0b90*/ 	.byte	0x04, 0x28
        /*0b92*/ 	.short	(.L_544 - .L_543)


	//   ....[0]....
.L_543:
        /*0b94*/ 	.word	0x00000050


	//   ....[1]....
        /*0b98*/ 	.word	0x00000200


	//   ....[2]....
        /*0b9c*/ 	.word	0x00000230


	//   ....[3]....
        /*0ba0*/ 	.word	0x00000260


	//   ....[4]....
        /*0ba4*/ 	.word	0x00000290


	//   ....[5]....
        /*0ba8*/ 	.word	0x000002c0


	//   ....[6]....
        /*0bac*/ 	.word	0x000002f0


	//   ....[7]....
        /*0bb0*/ 	.word	0x00000450


	//   ....[8]....
        /*0bb4*/ 	.word	0x00000490


	//   ....[9]....
        /*0bb8*/ 	.word	0x000004c0


	//   ....[10]....
        /*0bbc*/ 	.word	0x000004f0


	//   ....[11]....
        /*0bc0*/ 	.word	0x00000520


	//   ....[12]....
        /*0bc4*/ 	.word	0x00000550


	//   ....[13]....
        /*0bc8*/ 	.word	0x000005e0


	//   ....[14]....
        /*0bcc*/ 	.word	0x00000630


	//   ....[15]....
        /*0bd0*/ 	.word	0x00000650


	//   ....[16]....
        /*0bd4*/ 	.word	0x000006b0


	//   ....[17]....
        /*0bd8*/ 	.word	0x00002d70


	//   ....[18]....
        /*0bdc*/ 	.word	0x00002d90


	//   ....[19]....
        /*0be0*/ 	.word	0x00002f50


	//   ....[20]....
        /*0be4*/ 	.word	0x00002f60


	//   ....[21]....
        /*0be8*/ 	.word	0x00003120


	//   ....[22]....
        /*0bec*/ 	.word	0x00003140


	//   ....[23]....
        /*0bf0*/ 	.word	0x00003300


	//   ....[24]....
        /*0bf4*/ 	.word	0x00003310


	//   ....[25]....
        /*0bf8*/ 	.word	0x00004360


	//   ....[26]....
        /*0bfc*/ 	.word	0x00004370


	//   ....[27]....
        /*0c00*/ 	.word	0x00004820


	//   ....[28]....
        /*0c04*/ 	.word	0x000048c0


	//   ....[29]....
        /*0c08*/ 	.word	0x000048e0


	//   ....[30]....
        /*0c0c*/ 	.word	0x00004900


	//   ....[31]....
        /*0c10*/ 	.word	0x000049d0


	//   ....[32]....
        /*0c14*/ 	.word	0x000049e0


	//   ....[33]....
        /*0c18*/ 	.word	0x00004e90


	//   ....[34]....
        /*0c1c*/ 	.word	0x00005070


	//   ....[35]....
        /*0c20*/ 	.word	0x00005190


	//   ....[36]....
        /*0c24*/ 	.word	0x00005240


	//   ....[37]....
        /*0c28*/ 	.word	0x00006d90


	//   ....[38]....
        /*0c2c*/ 	.word	0x00006da0


	//   ....[39]....
        /*0c30*/ 	.word	0x00006db0


	//   ....[40]....
        /*0c34*/ 	.word	0x00006dc0


	//   ....[41]....
        /*0c38*/ 	.word	0x00007150


	//   ....[42]....
        /*0c3c*/ 	.word	0x00007360


	//   ....[43]....
        /*0c40*/ 	.word	0x000075f0


	//   ....[44]....
        /*0c44*/ 	.word	0x000077b0


	//   ....[45]....
        /*0c48*/ 	.word	0x00007800


	//   ....[46]....
        /*0c4c*/ 	.word	0x00007880


	//   ....[47]....
        /*0c50*/ 	.word	0x000078b0


	//   ....[48]....
        /*0c54*/ 	.word	0x000079f0


	//   ....[49]....
        /*0c58*/ 	.word	0x0000a0c0


	//   ....[50]....
        /*0c5c*/ 	.word	0x0000a120


	//   ....[51]....
        /*0c60*/ 	.word	0x0000a150


	//   ....[52]....
        /*0c64*/ 	.word	0x0000a180


	//   ....[53]....
        /*0c68*/ 	.word	0x0000a1c0


	//   ....[54]....
        /*0c6c*/ 	.word	0x0000a1f0


	//   ....[55]....
        /*0c70*/ 	.word	0x0000a440


	//   ....[56]....
        /*0c74*/ 	.word	0x0000a890


	//   ....[57]....
        /*0c78*/ 	.word	0x0000ba60


	//   ....[58]....
        /*0c7c*/ 	.word	0x0000ba90


	//   ....[59]....
        /*0c80*/ 	.word	0x0000baa0


	//   ....[60]....
        /*0c84*/ 	.word	0x0000bab0


	//   ....[61]....
        /*0c88*/ 	.word	0x0000bac0


	//   ....[62]....
        /*0c8c*/ 	.word	0x0000baf0


	//   ....[63]....
        /*0c90*/ 	.word	0x0000bb10


	//   ....[64]....
        /*0c94*/ 	.word	0x0000bb30


	//   ....[65]....
        /*0c98*/ 	.word	0x0000d0b0


	//   ....[66]....
        /*0c9c*/ 	.word	0x0000d0c0


	//   ....[67]....
        /*0ca0*/ 	.word	0x0000d0d0


	//   ....[68]....
        /*0ca4*/ 	.word	0x0000d0e0


	//   ....[69]....
        /*0ca8*/ 	.word	0x0000d0f0


	//   ....[70]....
        /*0cac*/ 	.word	0x0000d100


	//   ....[71]....
        /*0cb0*/ 	.word	0x0000d110


	//   ....[72]....
        /*0cb4*/ 	.word	0x0000d130


	//   ....[73]....
        /*0cb8*/ 	.word	0x0000d5a0


	//   ....[74]....
        /*0cbc*/ 	.word	0x0000d5c0


	//   ....[75]....
        /*0cc0*/ 	.word	0x0000d720


	//   ....[76]....
        /*0cc4*/ 	.word	0x0000d730


	//   ....[77]....
        /*0cc8*/ 	.word	0x0000d8a0


	//   ....[78]....
        /*0ccc*/ 	.word	0x0000d8c0


	//   ....[79]....
        /*0cd0*/ 	.word	0x0000da30


	//   ....[80]....
        /*0cd4*/ 	.word	0x0000da40


	//   ....[81]....
        /*0cd8*/ 	.word	0x0000ddc0


	//   ....[82]....
        /*0cdc*/ 	.word	0x0000dde0


	//   ....[83]....
        /*0ce0*/ 	.word	0x0000e2b0


	//   ....[84]....
        /*0ce4*/ 	.word	0x0000e2c0


	//   ....[85]....
        /*0ce8*/ 	.word	0x0000e790


	//   ....[86]....
        /*0cec*/ 	.word	0x0000e7b0


	//   ....[87]....
        /*0cf0*/ 	.word	0x0000ec80


	//   ....[88]....
        /*0cf4*/ 	.word	0x0000ec90


	//   ....[89]....
        /*0cf8*/ 	.word	0x0000f900


	//   ....[90]....
        /*0cfc*/ 	.word	0x0000f920


	//   ....[91]....
        /*0d00*/ 	.word	0x0000fa90


	//   ....[92]....
        /*0d04*/ 	.word	0x0000faa0


	//   ....[93]....
        /*0d08*/ 	.word	0x0000fc10


	//   ....[94]....
        /*0d0c*/ 	.word	0x0000fc30


	//   ....[95]....
        /*0d10*/ 	.word	0x0000fda0


	//   ....[96]....
        /*0d14*/ 	.word	0x0000fdb0


	//   ....[97]....
        /*0d18*/ 	.word	0x0000ffe0


	//   ....[98]....
        /*0d1c*/ 	.word	0x00010000


	//   ....[99]....
        /*0d20*/ 	.word	0x00010130


	//   ....[100]....
        /*0d24*/ 	.word	0x00010170


	//   ....[101]....
        /*0d28*/ 	.word	0x000101a0


	//   ....[102]....
        /*0d2c*/ 	.word	0x000101d0


	//   ....[103]....
        /*0d30*/ 	.word	0x00010200


	//   ....[104]....
        /*0d34*/ 	.word	0x00010230


	//   ....[105]....
        /*0d38*/ 	.word	0x00010390


	//   ....[106]....
        /*0d3c*/ 	.word	0x000103d0


	//   ....[107]....
        /*0d40*/ 	.word	0x00010400


	//   ....[108]....
        /*0d44*/ 	.word	0x00010430


	//   ....[109]....
        /*0d48*/ 	.word	0x00010460


	//   ....[110]....
        /*0d4c*/ 	.word	0x00010490


	//   ....[111]....
        /*0d50*/ 	.word	0x00010520


	//   ....[112]....
        /*0d54*/ 	.word	0x00010580


	//   ....[113]....
        /*0d58*/ 	.word	0x00010590


	//   ....[114]....
        /*0d5c*/ 	.word	0x000105f0


	//   ....[115]....
        /*0d60*/ 	.word	0x00011050


	//   ....[116]....
        /*0d64*/ 	.word	0x000110b0


	//   ....[117]....
        /*0d68*/ 	.word	0x00011100


	//   ....[118]....
        /*0d6c*/ 	.word	0x00011150


	//   ....[119]....
        /*0d70*/ 	.word	0x000111a0


	//   ....[120]....
        /*0d74*/ 	.word	0x00011210


	//   ....[121]....
        /*0d78*/ 	.word	0x00011250


	//   ....[122]....
        /*0d7c*/ 	.word	0x000112c0


	//   ....[123]....
        /*0d80*/ 	.word	0x00011330


	//   ....[124]....
        /*0d84*/ 	.word	0x00011390


	//   ....[125]....
        /*0d88*/ 	.word	0x00011400


	//   ....[126]....
        /*0d8c*/ 	.word	0x00011470


	//   ....[127]....
        /*0d90*/ 	.word	0x000114d0


	//   ....[128]....
        /*0d94*/ 	.word	0x00011530


	//   ....[129]....
        /*0d98*/ 	.word	0x00011590


	//   ....[130]....
        /*0d9c*/ 	.word	0x00011600


	//   ....[131]....
        /*0da0*/ 	.word	0x00011660


	//   ....[132]....
        /*0da4*/ 	.word	0x000116c0


	//   ....[133]....
        /*0da8*/ 	.word	0x00011710


	//   ....[134]....
        /*0dac*/ 	.word	0x00011760


	//   ....[135]....
        /*0db0*/ 	.word	0x000117b0


	//   ....[136]....
        /*0db4*/ 	.word	0x00011800


	//   ....[137]....
        /*0db8*/ 	.word	0x00011850


	//   ....[138]....
        /*0dbc*/ 	.word	0x000118a0


	//   ....[139]....
        /*0dc0*/ 	.word	0x000118f0


	//   ....[140]....
        /*0dc4*/ 	.word	0x00011940


	//   ....[141]....
        /*0dc8*/ 	.word	0x000119b0


	//   ....[142]....
        /*0dcc*/ 	.word	0x00011a20


	//   ....[143]....
        /*0dd0*/ 	.word	0x00011a80


	//   ....[144]....
        /*0dd4*/ 	.word	0x00011ae0


	//   ....[145]....
        /*0dd8*/ 	.word	0x00011b40


	//   ....[146]....
        /*0ddc*/ 	.word	0x00011bb0


	//   ....[147]....
        /*0de0*/ 	.word	0x00011c10


	//   ....[148]....
        /*0de4*/ 	.word	0x00011c70


	//   ....[149]....
        /*0de8*/ 	.word	0x00011cd0


	//   ....[150]....
        /*0dec*/ 	.word	0x00011d40


	//   ....[151]....
        /*0df0*/ 	.word	0x00011da0


	//   ....[152]....
        /*0df4*/ 	.word	0x00011e00


	//   ....[153]....
        /*0df8*/ 	.word	0x00011e60


	//   ....[154]....
        /*0dfc*/ 	.word	0x00011ed0


	//   ....[155]....
        /*0e00*/ 	.word	0x00011f30


	//   ....[156]....
        /*0e04*/ 	.word	0x00011f90


	//   ....[157]....
        /*0e08*/ 	.word	0x00011ff0


	//   ....[158]....
        /*0e0c*/ 	.word	0x00012060


	//   ....[159]....
        /*0e10*/ 	.word	0x000120c0


	//   ....[160]....
        /*0e14*/ 	.word	0x00012120


	//   ....[161]....
        /*0e18*/ 	.word	0x00012180


	//   ....[162]....
        /*0e1c*/ 	.word	0x000121f0


	//   ....[163]....
        /*0e20*/ 	.word	0x00012250


	//   ....[164]....
        /*0e24*/ 	.word	0x000122b0


	//   ....[165]....
        /*0e28*/ 	.word	0x00012310


	//   ....[166]....
        /*0e2c*/ 	.word	0x00012380


	//   ....[167]....
        /*0e30*/ 	.word	0x000123d0


	//   ....[168]....
        /*0e34*/ 	.word	0x00012410


	//   ....[169]....
        /*0e38*/ 	.word	0x00012460


	//   ....[170]....
        /*0e3c*/ 	.word	0x000124b0


	//   ....[171]....
        /*0e40*/ 	.word	0x00012500


	//   ....[172]....
        /*0e44*/ 	.word	0x00012570


	//   ....[173]....
        /*0e48*/ 	.word	0x000125b0


	//   ....[174]....
        /*0e4c*/ 	.word	0x00012600


	//   ....[175]....
        /*0e50*/ 	.word	0x00012650


	//   ....[176]....
        /*0e54*/ 	.word	0x000126a0


	//   ....[177]....
        /*0e58*/ 	.word	0x000126f0


	//   ....[178]....
        /*0e5c*/ 	.word	0x00012760


	//   ....[179]....
        /*0e60*/ 	.word	0x000127a0


	//   ....[180]....
        /*0e64*/ 	.word	0x00012810


	//   ....[181]....
        /*0e68*/ 	.word	0x00012870


	//   ....[182]....
        /*0e6c*/ 	.word	0x000128d0


	//----- nvinfo : EIATTR_EXIT_INSTR_OFFSETS
	.align		4
.L_544:
        /*0e70*/ 	.byte	0x04, 0x1c
        /*0e72*/ 	.short	(.L_546 - .L_545)


	//   ....[0]....
.L_545:
        /*0e74*/ 	.word	0x000010d0


	//   ....[1]....
        /*0e78*/ 	.word	0x00011010


	//----- nvinfo : EIATTR_MAX_THREADS
	.align		4
.L_546:
        /*0e7c*/ 	.byte	0x04, 0x05
        /*0e7e*/ 	.short	(.L_548 - .L_547)
.L_547:
        /*0e80*/ 	.word	0x00000080
        /*0e84*/ 	.word	0x00000001
        /*0e88*/ 	.word	0x00000001


	//----- nvinfo : EIATTR_CRS_STACK_SIZE
	.align		4
.L_548:
        /*0e8c*/ 	.byte	0x04, 0x1e
        /*0e8e*/ 	.short	(.L_550 - .L_549)
.L_549:
        /*0e90*/ 	.word	0x00000000
.L_550:


//--------------------- .nv.info._ZN7cutlass13device_kernelIN5flash19enable_sm80_to_sm89INS1_16FlashAttnFwdSm80INS1_25CollectiveMainloopFwdSm80ILi4ELi1ELb0EN4cute5tupleIJNS5_1CILi128EEENS7_ILi48EEENS7_ILi96EEEEEELi96ENS_6half_tEfNS_4arch4Sm80ELb1ELb0ELb0ELb1ELb0ELb1ELb1ELb1EEENS1_21CollectiveEpilogueFwdINS6_IJS8_SA_S9_EEENS6_IJNS7_ILi1EEESI_SI_EEESC_SE_Li128ELb1ELb1ELb1ELb0EEENS1_36VarlenDynamicPersistentTileSchedulerILi128ELi48ELi128ELi128ELb1ELb1ELb0ELb1ELb1ELb1EEEEEEEEEvNT_6ParamsE --------------------------
	.section	.nv.info._ZN7cutlass13device_kernelIN5flash19enable_sm80_to_sm89INS1_16FlashAttnFwdSm80INS1_25CollectiveMainloopFwdSm80ILi4ELi1ELb0EN4cute5tupleIJNS5_1CILi128EEENS7_ILi48EEENS7_ILi96EEEEEELi96ENS_6half_tEfNS_4arch4Sm80ELb1ELb0ELb0ELb1ELb0ELb1ELb1ELb1EEENS1_21CollectiveEpilogueFwdINS6_IJS8_SA_S9_EEENS6_IJNS7_ILi1EEESI_SI_EEESC_SE_Li128ELb1ELb1ELb1ELb0EEENS1_36VarlenDynamicPersistentTileSchedulerILi128ELi48ELi128ELi128ELb1ELb1ELb0ELb1ELb1ELb1EEEEEEEEEvNT_6ParamsE,"",@"SHT_CUDA_INFO"
	.sectionflags	@""
	.align	4


	//----- nvinfo : EIATTR_CUDA_API_VERSION
	.align		4
        /*0000*/ 	.byte	0x04, 0x37
        /*0002*/ 	.short	(.L_552 - .L_551)
.L_551:
        /*0004*/ 	.word	0x00000082


	//----- nvinfo : EIATTR_SW2861232_WAR
	.align		4
.L_552:
        /*0008*/ 	.byte	0x01, 0x35
	.zero		2


	//----- nvinfo : EIATTR_PARAM_CBANK
	.align		4
        /*000c*/ 	.byte	0x04, 0x0a
        /*000e*/ 	.short	(.L_554 - .L_553)
	.align		4
.L_553:
        /*0010*/ 	.word	index@(.nv.constant0._ZN7cutlass13device_kernelIN5flash19enable_sm80_to_sm89INS1_16FlashAttnFwdSm80INS1_25CollectiveMainloopFwdSm80ILi4ELi1ELb0EN4cute5tupleIJNS5_1CILi128EEENS7_ILi48EEENS7_ILi96EEEEEELi96ENS_6half_tEfNS_4arch4Sm80ELb1ELb0ELb0ELb1ELb0ELb1ELb1ELb1EEENS1_21CollectiveEpilogueFwdINS6_IJS8_SA_S9_EEENS6_IJNS7_ILi1EEESI_SI_EEESC_SE_Li128ELb1ELb1ELb1ELb0EEENS1_36VarlenDynamicPersistentTileSchedulerILi128ELi48ELi128ELi128ELb1ELb1ELb0ELb1ELb1ELb1EEEEEEEEEvNT_6ParamsE)
        /*0014*/ 	.short	0x0160
        /*0016*/ 	.short	0x0438


	//----- nvinfo : EIATTR_CBANK_PARAM_SIZE
	.align		4
.L_554:
        /*0018*/ 	.byte	0x03, 0x19
        /*001a*/ 	.short	0x0438


	//----- nvinfo : EIATTR_KPARAM_INFO
	.align		4
        /*001c*/ 	.byte	0x04, 0x17
        /*001e*/ 	.short	(.L_556 - .L_555)
.L_555:
        /*0020*/ 	.word	0x00000000
        /*0024*/ 	.short	0x0000
        /*0026*/ 	.short	0x0000
        /*0028*/ 	.byte	0x00, 0xf0, 0xe1, 0x10


	//----- nvinfo : EIATTR_MAXREG_COUNT
	.align		4
.L_556:
        /*002c*/ 	.byte	0x03, 0x1b
        /*002e*/ 	.short	0x00ff


	//----- nvinfo : EIATTR_NUM_BARRIERS
	.align		4
        /*0030*/ 	.byte	0x02, 0x4c
        /*0032*/ 	.byte	0x06
	.zero		1


	//----- nvinfo : EIATTR_ANNOTATIONS
	.align		4
        /*0034*/ 	.byte	0x04, 0x55
        /*0036*/ 	.short	(.L_558 - .L_557)


	//   ....[0]....
.L_557:
        /* <DEDUP_REMOVED lines=122> */


	//----- nvinfo : EIATTR_MERCURY_ISA_VERSION
	.align		4
.L_558:
        /*07c0*/ 	.byte	0x03, 0x5f
        /*07c2*/ 	.short	0x0000


	//----- nvinfo : EIATTR_INT_WARP_WIDE_INSTR_OFFSETS
	.align		4
        /*07c4*/ 	.byte	0x04, 0x31
        /*07c6*/ 	.short	(.L_560 - .L_559)


	//   ....[0]....
.L_559:
        /*07c8*/ 	.word	0x000189f0


	//   ....[1]....
        /*07cc*/ 	.word	0x00018a70


	//----- nvinfo : EIATTR_COOP_GROUP_MASK_REGIDS
	.align		4
.L_560:
        /*07d0*/ 	.byte	0x04, 0x29
        /*07d2*/ 	.short	(.L_562 - .L_561)


	//   ....[0]....
.L_561:
        /*07d4*/ 	.word	0xffffffff


	//   ....[1]....
        /*07d8*/ 	.word	0xffffffff


	//   ....[2]....
        /*07dc*/ 	.word	0xffffffff


	//   ....[3]....
        /*07e0*/ 	.word	0xffffffff


	//   ....[4]....
        /*07e4*/ 	.word	0xffffffff


	//   ....[5]....
        /*07e8*/ 	.word	0xffffffff


	//   ....[6]....
        /*07ec*/ 	.word	0xffffffff


	//   ....[7]....
        /*07f0*/ 	.word	0xffffffff


	//   ....[8]....
        /*07f4*/ 	.word	0xffffffff


	//   ....[9]....
        /*07f8*/ 	.word	0xffffffff


	//   ....[10]....
        /*07fc*/ 	.word	0xffffffff


	//   ....[11]....
        /*0800*/ 	.word	0xffffffff


	//   ....[12]....
        /*0804*/ 	.word	0xffffffff


	//   ....[13]....
        /*0808*/ 	.word	0xffffffff


	//   ....[14]....
        /*080c*/ 	.word	0xffffffff


	//   ....[15]....
        /*0810*/ 	.word	0xffffffff


	//   ....[16]....
        /*0814*/ 	.word	0xffffffff


	//   ....[17]....
        /*0818*/ 	.word	0xffffffff


	//   ....[18]....
        /*081c*/ 	.word	0xffffffff


	//   ....[19]....
        /*0820*/ 	.word	0xffffffff


	//   ....[20]....
        /*0824*/ 	.word	0xffffffff


	//   ....[21]....
        /*0828*/ 	.word	0xffffffff


	//   ....[22]....
        /*082c*/ 	.word	0xffffffff


	//   ....[23]....
        /*0830*/ 	.word	0xffffffff


	//   ....[24]....
        /*0834*/ 	.word	0xffffffff


	//   ....[25]....
        /*0838*/ 	.word	0xffffffff


	//   ....[26]....
        /*083c*/ 	.word	0xffffffff


	//   ....[27]....
        /*0840*/ 	.word	0xffffffff


	//   ....[28]....
        /*0844*/ 	.word	0xffffffff


	//   ....[29]....
        /*0848*/ 	.word	0xffffffff


	//   ....[30]....
        /*084c*/ 	.word	0xffffffff


	//   ....[31]....
        /*0850*/ 	.word	0xffffffff


	//   ....[32]....
        /*0854*/ 	.word	0xffffffff


	//   ....[33]....
        /*0858*/ 	.word	0xffffffff


	//   ....[34]....
        /*085c*/ 	.word	0xffffffff


	//   ....[35]....
        /*0860*/ 	.word	0xffffffff


	//   ....[36]....
        /*0864*/ 	.word	0xffffffff


	//   ....[37]....
        /*0868*/ 	.word	0xffffffff


	//   ....[38]....
        /*086c*/ 	.word	0xffffffff


	//   ....[39]....
        /*0870*/ 	.word	0xffffffff


	//   ....[40]....
        /*0874*/ 	.word	0xffffffff


	//   ....[41]....
        /*0878*/ 	.word	0xffffffff


	//   ....[42]....
        /*087c*/ 	.word	0xffffffff


	//   ....[43]....
        /*0880*/ 	.word	0xffffffff


	//   ....[44]....
        /*0884*/ 	.word	0xffffffff


	//   ....[45]....
        /*0888*/ 	.word	0xffffffff


	//   ....[46]....
        /*088c*/ 	.word	0xffffffff


	//   ....[47]....
        /*0890*/ 	.word	0xffffffff


	//   ....[48]....
        /*0894*/ 	.word	0xffffffff


	//   ....[49]....
        /*0898*/ 	.word	0xffffffff


	//   ....[50]....
        /*089c*/ 	.word	0xffffffff


	//   ....[51]....
        /*08a0*/ 	.word	0xffffffff


	//   ....[52]....
        /*08a4*/ 	.word	0xffffffff


	//   ....[53]....
        /*08a8*/ 	.word	0xffffffff


	//   ....[54]....
        /*08ac*/ 	.word	0xffffffff


	//   ....[55]....
        /*08b0*/ 	.word	0xffffffff


	//   ....[56]....
        /*08b4*/ 	.word	0xffffffff


	//   ....[57]....
        /*08b8*/ 	.word	0xffffffff


	//   ....[58]....
        /*08bc*/ 	.word	0xffffffff


	//   ....[59]....
        /*08c0*/ 	.word	0xffffffff


	//   ....[60]....
        /*08c4*/ 	.word	0xffffffff


	//   ....[61]....
        /*08c8*/ 	.word	0xffffffff


	//   ....[62]....
        /*08cc*/ 	.word	0xffffffff


	//   ....[63]....
        /*08d0*/ 	.word	0xffffffff


	//   ....[64]....
        /*08d4*/ 	.word	0xffffffff


	//   ....[65]....
        /*08d8*/ 	.word	0xffffffff


	//   ....[66]....
        /*08dc*/ 	.word	0xffffffff


	//   ....[67]....
        /*08e0*/ 	.word	0xffffffff


	//   ....[68]....
        /*08e4*/ 	.word	0xffffffff


	//   ....[69]....
        /*08e8*/ 	.word	0xffffffff


	//   ....[70]....
        /*08ec*/ 	.word	0xffffffff


	//   ....[71]....
        /*08f0*/ 	.word	0xffffffff


	//   ....[72]....
        /*08f4*/ 	.word	0xffffffff


	//   ....[73]....
        /*08f8*/ 	.word	0xffffffff


	//   ....[74]....
        /*08fc*/ 	.word	0xffffffff


	//   ....[75]....
        /*0900*/ 	.word	0xffffffff


	//   ....[76]....
        /*0904*/ 	.word	0xffffffff


	//   ....[77]....
        /*0908*/ 	.word	0xffffffff


	//   ....[78]....
        /*090c*/ 	.word	0xffffffff


	//   ....[79]....
        /*0910*/ 	.word	0xffffffff


	//   ....[80]....
        /*0914*/ 	.word	0xffffffff


	//   ....[81]....
        /*0918*/ 	.word	0xffffffff


	//   ....[82]....
        /*091c*/ 	.word	0xffffffff


	//   ....[83]....
        /*0920*/ 	.word	0xffffffff


	//   ....[84]....
        /*0924*/ 	.word	0xffffffff


	//   ....[85]....
        /*0928*/ 	.word	0xffffffff


	//   ....[86]....
        /*092c*/ 	.word	0xffffffff


	//   ....[87]....
        /*0930*/ 	.word	0xffffffff


	//   ....[88]....
        /*0934*/ 	.word	0xffffffff


	//   ....[89]....
        /*0938*/ 	.word	0xffffffff


	//   ....[90]....
        /*093c*/ 	.word	0xffffffff


	//   ....[91]....
        /*0940*/ 	.word	0xffffffff


	//   ....[92]....
        /*0944*/ 	.word	0xffffffff


	//   ....[93]....
        /*0948*/ 	.word	0xffffffff


	//   ....[94]....
        /*094c*/ 	.word	0xffffffff


	//   ....[95]....
        /*0950*/ 	.word	0xffffffff


	//   ....[96]....
        /*0954*/ 	.word	0xffffffff


	//   ....[97]....
        /*0958*/ 	.word	0xffffffff


	//   ....[98]....
        /*095c*/ 	.word	0xffffffff


	//   ....[99]....
        /*0960*/ 	.word	0xffffffff


	//   ....[100]....
        /*0964*/ 	.word	0xffffffff


	//   ....[101]....
        /*0968*/ 	.word	0xffffffff


	//   ....[102]....
        /*096c*/ 	.word	0xffffffff


	//   ....[103]....
        /*0970*/ 	.word	0xffffffff


	//   ....[104]....
        /*0974*/ 	.word	0xffffffff


	//   ....[105]....
        /*0978*/ 	.word	0xffffffff


	//   ....[106]....
        /*097c*/ 	.word	0xffffffff


	//   ....[107]....
        /*0980*/ 	.word	0xffffffff


	//   ....[108]....
        /*0984*/ 	.word	0xffffffff


	//   ....[109]....
        /*0988*/ 	.word	0xffffffff


	//   ....[110]....
        /*098c*/ 	.word	0xffffffff


	//   ....[111]....
        /*0990*/ 	.word	0xffffffff


	//   ....[112]....
        /*0994*/ 	.word	0xffffffff


	//   ....[113]....
        /*0998*/ 	.word	0xffffffff


	//   ....[114]....
        /*099c*/ 	.word	0xffffffff


	//   ....[115]....
        /*09a0*/ 	.word	0xffffffff


	//   ....[116]....
        /*09a4*/ 	.word	0xffffffff


	//   ....[117]....
        /*09a8*/ 	.word	0xffffffff


	//   ....[118]....
        /*09ac*/ 	.word	0xffffffff


	//   ....[119]....
        /*09b0*/ 	.word	0xffffffff


	//   ....[120]....
        /*09b4*/ 	.word	0xffffffff


	//   ....[121]....
        /*09b8*/ 	.word	0xffffffff


	//   ....[122]....
        /*09bc*/ 	.word	0xffffffff


	//   ....[123]....
        /*09c0*/ 	.word	0xffffffff


	//   ....[124]....
        /*09c4*/ 	.word	0xffffffff


	//   ....[125]....
        /*09c8*/ 	.word	0xffffffff


	//   ....[126]....
        /*09cc*/ 	.word	0xffffffff


	//   ....[127]....
        /*09d0*/ 	.word	0xffffffff


	//   ....[128]....
        /*09d4*/ 	.word	0xffffffff


	//   ....[129]....
        /*09d8*/ 	.word	0xffffffff


	//   ....[130]....
        /*09dc*/ 	.word	0xffffffff


	//   ....[131]....
        /*09e0*/ 	.word	0xffffffff


	//   ....[132]....
        /*09e4*/ 	.word	0xffffffff


	//   ....[133]....
        /*09e8*/ 	.word	0xffffffff


	//   ....[134]....
        /*09ec*/ 	.word	0xffffffff


	//   ....[135]....
        /*09f0*/ 	.word	0xffffffff


	//   ....[136]....
        /*09f4*/ 	.word	0xffffffff


	//   ....[137]....
        /*09f8*/ 	.word	0xffffffff


	//   ....[138]....
        /*09fc*/ 	.word	0xffffffff


	//   ....[139]....
        /*0a00*/ 	.word	0xffffffff


	//   ....[140]....
        /*0a04*/ 	.word	0xffffffff


	//   ....[141]....
        /*0a08*/ 	.word	0xffffffff


	//   ....[142]....
        /*0a0c*/ 	.word	0xffffffff


	//   ....[143]....
        /*0a10*/ 	.word	0xffffffff


	//   ....[144]....
        /*0a14*/ 	.word	0xffffffff


	//   ....[145]....
        /*0a18*/ 	.word	0xffffffff


	//   ....[146]....
        /*0a1c*/ 	.word	0xffffffff


	//   ....[147]....
        /*0a20*/ 	.word	0xffffffff


	//   ....[148]....
        /*0a24*/ 	.word	0xffffffff


	//   ....[149]....
        /*0a28*/ 	.word	0xffffffff


	//   ....[150]....
        /*0a2c*/ 	.word	0xffffffff


	//   ....[151]....
        /*0a30*/ 	.word	0xffffffff


	//   ....[152]....
        /*0a34*/ 	.word	0xffffffff


	//   ....[153]....
        /*0a38*/ 	.word	0xffffffff


	//   ....[154]....
        /*0a3c*/ 	.word	0xffffffff


	//   ....[155]....
        /*0a40*/ 	.word	0xffffffff


	//   ....[156]....
        /*0a44*/ 	.word	0xffffffff


	//   ....[157]....
        /*0a48*/ 	.word	0xffffffff


	//   ....[158]....
        /*0a4c*/ 	.word	0xffffffff


	//   ....[159]....
        /*0a50*/ 	.word	0xffffffff


	//   ....[160]....
        /*0a54*/ 	.word	0xffffffff


	//   ....[161]....
        /*0a58*/ 	.word	0xffffffff


	//   ....[162]....
        /*0a5c*/ 	.word	0xffffffff


	//   ....[163]....
        /*0a60*/ 	.word	0xffffffff


	//   ....[164]....
        /*0a64*/ 	.word	0xffffffff


	//   ....[165]....
        /*0a68*/ 	.word	0xffffffff


	//   ....[166]....
        /*0a6c*/ 	.word	0xffffffff


	//   ....[167]....
        /*0a70*/ 	.word	0xffffffff


	//   ....[168]....
        /*0a74*/ 	.word	0xffffffff


	//   ....[169]....
        /*0a78*/ 	.word	0xffffffff


	//   ....[170]....
        /*0a7c*/ 	.word	0xffffffff


	//   ....[171]....
        /*0a80*/ 	.word	0xffffffff


	//   ....[172]....
        /*0a84*/ 	.word	0xffffffff


	//   ....[173]....
        /*0a88*/ 	.word	0xffffffff


	//   ....[174]....
        /*0a8c*/ 	.word	0xffffffff


	//   ....[175]....
        /*0a90*/ 	.word	0xffffffff


	//   ....[176]....
        /*0a94*/ 	.word	0xffffffff


	//   ....[177]....
        /*0a98*/ 	.word	0xffffffff


	//   ....[178]....
        /*0a9c*/ 	.word	0xffffffff


	//   ....[179]....
        /*0aa0*/ 	.word	0xffffffff


	//   ....[180]....
        /*0aa4*/ 	.word	0xffffffff


	//   ....[181]....
        /*0aa8*/ 	.word	0xffffffff


	//   ....[182]....
        /*0aac*/ 	.word	0xffffffff


	//   ....[183]....
        /*0ab0*/ 	.word	0xffffffff


	//   ....[184]....
        /*0ab4*/ 	.word	0xffffffff


	//   ....[185]....
        /*0ab8*/ 	.word	0xffffffff


	//   ....[186]....
        /*0abc*/ 	.word	0xffffffff


	//   ....[187]....
        /*0ac0*/ 	.word	0xffffffff


	//   ....[188]....
        /*0ac4*/ 	.word	0xffffffff


	//   ....[189]....
        /*0ac8*/ 	.word	0xffffffff


	//   ....[190]....
        /*0acc*/ 	.word	0xffffffff


	//   ....[191]....
        /*0ad0*/ 	.word	0xffffffff


	//   ....[192]....
        /*0ad4*/ 	.word	0xffffffff


	//   ....[193]....
        /*0ad8*/ 	.word	0xffffffff


	//   ....[194]....
        /*0adc*/ 	.word	0xffffffff


	//   ....[195]....
        /*0ae0*/ 	.word	0xffffffff


	//   ....[196]....
        /*0ae4*/ 	.word	0xffffffff


	//   ....[197]....
        /*0ae8*/ 	.word	0xffffffff


	//   ....[198]....
        /*0aec*/ 	.word	0xffffffff


	//----- nvinfo : EIATTR_COOP_GROUP_INSTR_OFFSETS
	.align		4
.L_562:
        /*0af0*/ 	.byte	0x04, 0x28
        /*0af2*/ 	.short	(.L_564 - .L_563)


	//   ....[0]....
.L_563:
        /*0af4*/ 	.word	0x00000050


	//   ....[1]....
        /*0af8*/ 	.word	0x00000200


	//   ....[2]....
        /*0afc*/ 	.word	0x00000230


	//   ....[3]....
        /*0b00*/ 	.word	0x00000260


	//   ....[4]....
        /*0b04*/ 	.word	0x00000290


	//   ....[5]....
        /*0b08*/ 	.word	0x000002c0


	//   ....[6]....
        /*0b0c*/ 	.word	0x000002f0


	//   ....[7]....
        /*0b10*/ 	.word	0x00000450


	//   ....[8]....
        /*0b14*/ 	.word	0x00000490


	//   ....[9]....
        /*0b18*/ 	.word	0x000004c0


	//   ....[10]....
        /*0b1c*/ 	.word	0x000004f0


	//   ....[11]....
        /*0b20*/ 	.word	0x00000520


	//   ....[12]....
        /*0b24*/ 	.word	0x00000550


	//   ....[13]....
        /*0b28*/ 	.word	0x000005e0


	//   ....[14]....
        /*0b2c*/ 	.word	0x00000630


	//   ....[15]....
        /*0b30*/ 	.word	0x00000650


	//   ....[16]....
        /*0b34*/ 	.word	0x000006b0


	//   ....[17]....
        /*0b38*/ 	.word	0x00008860


	//   ....[18]....
        /*0b3c*/ 	.word	0x00008880


	//   ....[19]....
        /*0b40*/ 	.word	0x00008a30


	//   ....[20]....
        /*0b44*/ 	.word	0x00008a40


	//   ....[21]....
        /*0b48*/ 	.word	0x00008be0


	//   ....[22]....
        /*0b4c*/ 	.word	0x00008c00


	//   ....[23]....
        /*0b50*/ 	.word	0x00008da0


	//   ....[24]....
        /*0b54*/ 	.word	0x00008db0


	//   ....[25]....
        /*0b58*/ 	.word	0x00009620


	//   ....[26]....
        /*0b5c*/ 	.word	0x00009640


	//   ....[27]....
        /*0b60*/ 	.word	0x00009650


	//   ....[28]....
        /*0b64*/ 	.word	0x00009660


	//   ....[29]....
        /*0b68*/ 	.word	0x00009ad0


	//   ....[30]....
        /*0b6c*/ 	.word	0x00009d40


	//   ....[31]....
        /*0b70*/ 	.word	0x00009d80


	//   ....[32]....
        /*0b74*/ 	.word	0x00009da0


	//   ....[33]....
        /*0b78*/ 	.word	0x0000c900


	//   ....[34]....
        /*0b7c*/ 	.word	0x0000c9b0


	//   ....[35]....
        /*0b80*/ 	.word	0x0000c9d0


	//   ....[36]....
        /*0b84*/ 	.word	0x0000c9e0


	//   ....[37]....
        /*0b88*/ 	.word	0x0000cd40


	//   ....[38]....
        /*0b8c*/ 	.word	0x0000cea0


	//   ....[39]....
        /*0b90*/ 	.word	0x0000cef0


	//   ....[40]....
        /*0b94*/ 	.word	0x0000cf30


	//   ....[41]....
        /*0b98*/ 	.word	0x00010820


	//   ....[42]....
        /*0b9c*/ 	.word	0x00010840


	//   ....[43]....
        /*0ba0*/ 	.word	0x00010c90


	//   ....[44]....
        /*0ba4*/ 	.word	0x00010d60


	//   ....[45]....
        /*0ba8*/ 	.word	0x00010d70


	//   ....[46]....
        /*0bac*/ 	.word	0x00010da0


	//   ....[47]....
        /*0bb0*/ 	.word	0x00010e10


	//   ....[48]....
        /*0bb4*/ 	.word	0x00010e40


	//   ....[49]....
        /*0bb8*/ 	.word	0x00011500


	//   ....[50]....
        /*0bbc*/ 	.word	0x00011730


	//   ....[51]....
        /*0bc0*/ 	.word	0x00011770


	//   ....[52]....
        /*0bc4*/ 	.word	0x00011860


	//   ....[53]....
        /*0bc8*/ 	.word	0x000132d0


	//   ....[54]....
        /*0bcc*/ 	.word	0x000132e0


	//   ....[55]....
        /*0bd0*/ 	.word	0x000132f0


	//   ....[56]....
        /*0bd4*/ 	.word	0x00013300


	//   ....[57]....
        /*0bd8*/ 	.word	0x00013670


	//   ....[58]....
        /*0bdc*/ 	.word	0x00013890


	//   ....[59]....
        /*0be0*/ 	.word	0x00013b60


	//   ....[60]....
        /*0be4*/ 	.word	0x00013ce0


	//   ....[61]....
        /*0be8*/ 	.word	0x00013d30


	//   ....[62]....
        /*0bec*/ 	.word	0x00013dc0


	//   ....[63]....
        /*0bf0*/ 	.word	0x00013e00


	//   ....[64]....
        /*0bf4*/ 	.word	0x00013f20


	//   ....[65]....
        /*0bf8*/ 	.word	0x00016680


	//   ....[66]....
        /*0bfc*/ 	.word	0x000166e0


	//   ....[67]....
        /*0c00*/ 	.word	0x00016710


	//   ....[68]....
        /*0c04*/ 	.word	0x00016740


	//   ....[69]....
        /*0c08*/ 	.word	0x00016780


	//   ....[70]....
        /*0c0c*/ 	.word	0x000167b0


	//   ....[71]....
        /*0c10*/ 	.word	0x00016a10


	//   ....[72]....
        /*0c14*/ 	.word	0x00016e50


	//   ....[73]....
        /*0c18*/ 	.word	0x00018030


	//   ....[74]....
        /*0c1c*/ 	.word	0x00018060


	//   ....[75]....
        /*0c20*/ 	.word	0x00018070


	//   ....[76]....
        /*0c24*/ 	.word	0x00018080


	//   ....[77]....
        /*0c28*/ 	.word	0x00018090


	//   ....[78]....
        /*0c2c*/ 	.word	0x000180c0


	//   ....[79]....
        /*0c30*/ 	.word	0x000180e0


	//   ....[80]....
        /*0c34*/ 	.word	0x00018100


	//   ....[81]....
        /*0c38*/ 	.word	0x00019690


	//   ....[82]....
        /*0c3c*/ 	.word	0x000196a0


	//   ....[83]....
        /*0c40*/ 	.word	0x000196c0


	//   ....[84]....
        /*0c44*/ 	.word	0x000196d0


	//   ....[85]....
        /*0c48*/ 	.word	0x000196e0


	//   ....[86]....
        /*0c4c*/ 	.word	0x000196f0


	//   ....[87]....
        /*0c50*/ 	.word	0x00019710


	//   ....[88]....
        /*0c54*/ 	.word	0x00019810


	//   ....[89]....
        /*0c58*/ 	.word	0x00019c00


	//   ....[90]....
        /*0c5c*/ 	.word	0x00019c20


	//   ....[91]....
        /*0c60*/ 	.word	0x00019d90


	//   ....[92]....
        /*0c64*/ 	.word	0x00019da0


	//   ....[93]....
        /*0c68*/ 	.word	0x00019f20


	//   ....[94]....
        /*0c6c*/ 	.word	0x00019f40


	//   ....[95]....
        /*0c70*/ 	.word	0x0001a0c0


	//   ....[96]....
        /*0c74*/ 	.word	0x0001a0d0


	//   ....[97]....
        /*0c78*/ 	.word	0x0001a450


	//   ....[98]....
        /*0c7c*/ 	.word	0x0001a470


	//   ....[99]....
        /*0c80*/ 	.word	0x0001a940


	//   ....[100]....
        /*0c84*/ 	.word	0x0001a950


	//   ....[101]....
        /*0c88*/ 	.word	0x0001acb0


	//   ....[102]....
        /*0c8c*/ 	.word	0x0001acd0


	//   ....[103]....
        /*0c90*/ 	.word	0x0001b050


	//   ....[104]....
        /*0c94*/ 	.word	0x0001b060


	//   ....[105]....
        /*0c98*/ 	.word	0x0001bbb0


	//   ....[106]....
        /*0c9c*/ 	.word	0x0001bbd0


	//   ....[107]....
        /*0ca0*/ 	.word	0x0001bd50


	//   ....[108]....
        /*0ca4*/ 	.word	0x0001bd60


	//   ....[109]....
        /*0ca8*/ 	.word	0x0001bee0


	//   ....[110]....
        /*0cac*/ 	.word	0x0001bf00


	//   ....[111]....
        /*0cb0*/ 	.word	0x0001c080


	//   ....[112]....
        /*0cb4*/ 	.word	0x0001c090


	//   ....[113]....
        /*0cb8*/ 	.word	0x0001c2d0


	//   ....[114]....
        /*0cbc*/ 	.word	0x0001c2f0


	//   ....[115]....
        /*0cc0*/ 	.word	0x0001c420


	//   ....[116]....
        /*0cc4*/ 	.word	0x0001c460


	//   ....[117]....
        /*0cc8*/ 	.word	0x0001c490


	//   ....[118]....
        /*0ccc*/ 	.word	0x0001c4c0


	//   ....[119]....
        /*0cd0*/ 	.word	0x0001c4f0


	//   ....[120]....
        /*0cd4*/ 	.word	0x0001c520


	//   ....[121]....
        /*0cd8*/ 	.word	0x0001c680


	//   ....[122]....
        /*0cdc*/ 	.word	0x0001c6c0


	//   ....[123]....
        /*0ce0*/ 	.word	0x0001c6f0


	//   ....[124]....
        /*0ce4*/ 	.word	0x0001c720


	//   ....[125]....
        /*0ce8*/ 	.word	0x0001c750


	//   ....[126]....
        /*0cec*/ 	.word	0x0001c780


	//   ....[127]....
        /*0cf0*/ 	.word	0x0001c810


	//   ....[128]....
        /*0cf4*/ 	.word	0x0001c870


	//   ....[129]....
        /*0cf8*/ 	.word	0x0001c880


	//   ....[130]....
        /*0cfc*/ 	.word	0x0001c8e0


	//   ....[131]....
        /*0d00*/ 	.word	0x0001d340


	//   ....[132]....
        /*0d04*/ 	.word	0x0001d3a0


	//   ....[133]....
        /*0d08*/ 	.word	0x0001d3f0


	//   ....[134]....
        /*0d0c*/ 	.word	0x0001d440


	//   ....[135]....
        /*0d10*/ 	.word	0x0001d490


	//   ....[136]....
        /*0d14*/ 	.word	0x0001d500


	//   ....[137]....
        /*0d18*/ 	.word	0x0001d540


	//   ....[138]....
        /*0d1c*/ 	.word	0x0001d5b0


	//   ....[139]....
        /*0d20*/ 	.word	0x0001d620


	//   ....[140]....
        /*0d24*/ 	.word	0x0001d680


	//   ....[141]....
        /*0d28*/ 	.word	0x0001d6f0


	//   ....[142]....
        /*0d2c*/ 	.word	0x0001d760


	//   ....[143]....
        /*0d30*/ 	.word	0x0001d7c0


	//   ....[144]....
        /*0d34*/ 	.word	0x0001d820


	//   ....[145]....
        /*0d38*/ 	.word	0x0001d880


	//   ....[146]....
        /*0d3c*/ 	.word	0x0001d8f0


	//   ....[147]....
        /*0d40*/ 	.word	0x0001d950


	//   ....[148]....
        /*0d44*/ 	.word	0x0001d9b0


	//   ....[149]....
        /*0d48*/ 	.word	0x0001da00


	//   ....[150]....
        /*0d4c*/ 	.word	0x0001da50


	//   ....[151]....
        /*0d50*/ 	.word	0x0001daa0


	//   ....[152]....
        /*0d54*/ 	.word	0x0001daf0


	//   ....[153]....
        /*0d58*/ 	.word	0x0001db40


	//   ....[154]....
        /*0d5c*/ 	.word	0x0001db90


	//   ....[155]....
        /*0d60*/ 	.word	0x0001dbe0


	//   ....[156]....
        /*0d64*/ 	.word	0x0001dc30


	//   ....[157]....
        /*0d68*/ 	.word	0x0001dca0


	//   ....[158]....
        /*0d6c*/ 	.word	0x0001dd10


	//   ....[159]....
        /*0d70*/ 	.word	0x0001dd70


	//   ....[160]....
        /*0d74*/ 	.word	0x0001ddd0


	//   ....[161]....
        /*0d78*/ 	.word	0x0001de30


	//   ....[162]....
        /*0d7c*/ 	.word	0x0001dea0


	//   ....[163]....
        /*0d80*/ 	.word	0x0001df00


	//   ....[164]....
        /*0d84*/ 	.word	0x0001df60


	//   ....[165]....
        /*0d88*/ 	.word	0x0001dfc0


	//   ....[166]....
        /*0d8c*/ 	.word	0x0001e030


	//   ....[167]....
        /*0d90*/ 	.word	0x0001e090


	//   ....[168]....
        /*0d94*/ 	.word	0x0001e0f0


	//   ....[169]....
        /*0d98*/ 	.word	0x0001e150


	//   ....[170]....
        /*0d9c*/ 	.word	0x0001e1c0


	//   ....[171]....
        /*0da0*/ 	.word	0x0001e220


	//   ....[172]....
        /*0da4*/ 	.word	0x0001e280


	//   ....[173]....
        /*0da8*/ 	.word	0x0001e2e0


	//   ....[174]....
        /*0dac*/ 	.word	0x0001e350


	//   ....[175]....
        /*0db0*/ 	.word	0x0001e3b0


	//   ....[176]....
        /*0db4*/ 	.word	0x0001e410


	//   ....[177]....
        /*0db8*/ 	.word	0x0001e470


	//   ....[178]....
        /*0dbc*/ 	.word	0x0001e4e0


	//   ....[179]....
        /*0dc0*/ 	.word	0x0001e540


	//   ....[180]....
        /*0dc4*/ 	.word	0x0001e5a0


	//   ....[181]....
        /*0dc8*/ 	.word	0x0001e600


	//   ....[182]....
        /*0dcc*/ 	.word	0x0001e670


	//   ....[183]....
        /*0dd0*/ 	.word	0x0001e6c0


	//   ....[184]....
        /*0dd4*/ 	.word	0x0001e700


	//   ....[185]....
        /*0dd8*/ 	.word	0x0001e750


	//   ....[186]....
        /*0ddc*/ 	.word	0x0001e7a0


	//   ....[187]....
        /*0de0*/ 	.word	0x0001e7f0


	//   ....[188]....
        /*0de4*/ 	.word	0x0001e860


	//   ....[189]....
        /*0de8*/ 	.word	0x0001e8a0


	//   ....[190]....
        /*0dec*/ 	.word	0x0001e8f0


	//   ....[191]....
        /*0df0*/ 	.word	0x0001e940


	//   ....[192]....
        /*0df4*/ 	.word	0x0001e990


	//   ....[193]....
        /*0df8*/ 	.word	0x0001e9e0


	//   ....[194]....
        /*0dfc*/ 	.word	0x0001ea50


	//   ....[195]....
        /*0e00*/ 	.word	0x0001ea90


	//   ....[196]....
        /*0e04*/ 	.word	0x0001eb00


	//   ....[197]....
        /*0e08*/ 	.word	0x0001eb60


	//   ....[198]....
        /*0e0c*/ 	.word	0x0001ebc0


	//----- nvinfo : EIATTR_EXIT_INSTR_OFFSETS
	.align		4
.L_564:
        /*0e10*/ 	.byte	0x04, 0x1c
        /*0e12*/ 	.short	(.L_566 - .L_565)


	//   ....[0]....
.L_565:
        /*0e14*/ 	.word	0x000010d0


	//   ....[1]....
        /*0e18*/ 	.word	0x0001d300


	//----- nvinfo : EIATTR_MAX_THREADS
	.align		4
.L_566:
        /*0e1c*/ 	.byte	0x04, 0x05
        /*0e1e*/ 	.short	(.L_568 - .L_567)
.L_567:
        /*0e20*/ 	.word	0x00000080
        /*0e24*/ 	.word	0x00000001
        /*0e28*/ 	.word	0x00000001


	//----- nvinfo : EIATTR_CRS_STACK_SIZE
	.align		4
.L_568:
        /*0e2c*/ 	.byte	0x04, 0x1e
        /*0e2e*/ 	.short	(.L_570 - .L_569)
.L_569:
        /*0e30*/ 	.word	0x00000000
.L_570:


//--------------------- .nv.callgraph             --------------------------
	.section	.nv.callgraph,"",@"SHT_CUDA_CALLGRAPH"
	.align	4
	.sectionentsize	8
	.align		4
        /*0000*/ 	.word	0x00000000
	.align		4
        /*0004*/ 	.word	0xffffffff
	.align		4
        /*0008*/ 	.word	0x00000000
	.align		4
        /*000c*/ 	.word	0xfffffffe
	.align		4
        /*0010*/ 	.word	0x00000000
	.align		4
        /*0014*/ 	.word	0xfffffffd
	.align		4
        /*0018*/ 	.word	0x00000000
	.align		4
        /*001c*/ 	.word	0xfffffffc


//--------------------- .nv.rel.action            --------------------------
	.section	.nv.rel.action,"",@"SHT_CUDA_RELOCINFO"
	.align	8
	.sectionentsize	8
        /*0000*/ 	.byte	0x73, 0x00, 0x00, 0x00, 0x00, 0x00, 0x00, 0x00, 0x00, 0x00, 0x00, 0x11, 0x25, 0x00, 0x05, 0x36


//--------------------- .nv.constant4             --------------------------
	.section	.nv.constant4,"a",@progbits
	.align	8
	.align		8
.nv.constant4:
        /*0000*/ 	.dword	_ZN82_INTERNAL_2e67bb2b_46_flash_fwd_hdim96_fp16_split_softcapall_sm80_cu_c04999b1_36084cuda3std3__45__cpo5beginE
	.align		8
        /*0008*/ 	.dword	_ZN82_INTERNAL_2e67bb2b_46_flash_fwd_hdim96_fp16_split_softcapall_sm80_cu_c04999b1_36084cuda3std3__45__cpo3endE
	.align		8
        /*0010*/ 	.dword	_ZN82_INTERNAL_2e67bb2b_46_flash_fwd_hdim96_fp16_split_softcapall_sm80_cu_c04999b1_36084cuda3std3__45__cpo6cbeginE
	.align		8
        /*0018*/ 	.dword	_ZN82_INTERNAL_2e67bb2b_46_flash_fwd_hdim96_fp16_split_softcapall_sm80_cu_c04999b1_36084cuda3std3__45__cpo4cendE
	.align		8
        /*0020*/ 	.dword	_ZN82_INTERNAL_2e67bb2b_46_flash_fwd_hdim96_fp16_split_softcapall_sm80_cu_c04999b1_36084cuda3std3__484_GLOBAL__N__2e67bb2b_46_flash_fwd_hdim96_fp16_split_softcapall_sm80_cu_c04999b1_36086ignoreE
	.align		8
        /*0028*/ 	.dword	_ZN82_INTERNAL_2e67bb2b_46_flash_fwd_hdim96_fp16_split_softcapall_sm80_cu_c04999b1_36084cuda3std3__419piecewise_constructE
	.align		8
        /*0030*/ 	.dword	_ZN82_INTERNAL_2e67bb2b_46_flash_fwd_hdim96_fp16_split_softcapall_sm80_cu_c04999b1_36084cuda3std3__48in_placeE
	.align		8
        /*0038*/ 	.dword	_ZN82_INTERNAL_2e67bb2b_46_flash_fwd_hdim96_fp16_split_softcapall_sm80_cu_c04999b1_36084cuda3std6ranges3__45__cpo4swapE
	.align		8
        /*0040*/ 	.dword	_ZN82_INTERNAL_2e67bb2b_46_flash_fwd_hdim96_fp16_split_softcapall_sm80_cu_c04999b1_36084cuda3std6ranges3__45__cpo9iter_moveE
	.align		8
        /*0048*/ 	.dword	_ZN82_INTERNAL_2e67bb2b_46_flash_fwd_hdim96_fp16_split_softcapall_sm80_cu_c04999b1_36084cute7productE
	.align		8
        /*0050*/ 	.dword	_ZN82_INTERNAL_2e67bb2b_46_flash_fwd_hdim96_fp16_split_softcapall_sm80_cu_c04999b1_36084cute1_E


//--------------------- .nv.constant0._ZN7cutlass13device_kernelIN5flash19enable_sm80_to_sm89INS1_16FlashAttnFwdSm80INS1_25CollectiveMainloopFwdSm80ILi4ELi1ELb0EN4cute5tupleIJNS5_1CILi128EEENS7_ILi64EEENS7_ILi96EEEEEELi96ENS_6half_tEfNS_4arch4Sm80ELb0ELb0ELb1ELb0ELb0ELb0ELb1ELb1EEENS1_21CollectiveEpilogueFwdINS6_IJS8_SA_S9_EEENS6_IJNS7_ILi1EEESI_SI_EEESC_SE_Li128ELb0ELb1ELb1ELb0EEENS1_19SingleTileSchedulerILb0ELb1ELb1ELi128EEEEEEEEEvNT_6ParamsE --------------------------
	.section	.nv.constant0._ZN7cutlass13device_kernelIN5flash19enable_sm80_to_sm89INS1_16FlashAttnFwdSm80INS1_25CollectiveMainloopFwdSm80ILi4ELi1ELb0EN4cute5tupleIJNS5_1CILi128EEENS7_ILi64EEENS7_ILi96EEEEEELi96ENS_6half_tEfNS_4arch4Sm80ELb0ELb0ELb1ELb0ELb0ELb0ELb1ELb1EEENS1_21CollectiveEpilogueFwdINS6_IJS8_SA_S9_EEENS6_IJNS7_ILi1EEESI_SI_EEESC_SE_Li128ELb0ELb1ELb1ELb0EEENS1_19SingleTileSchedulerILb0ELb1ELb1ELi128EEEEEEEEEvNT_6ParamsE,"a",@progbits
	.sectionflags	@""
	.align	4
.nv.constant0._ZN7cutlass13device_kernelIN5flash19enable_sm80_to_sm89INS1_16FlashAttnFwdSm80INS1_25CollectiveMainloopFwdSm80ILi4ELi1ELb0EN4cute5tupleIJNS5_1CILi128EEENS7_ILi64EEENS7_ILi96EEEEEELi96ENS_6half_tEfNS_4arch4Sm80ELb0ELb0ELb1ELb0ELb0ELb0ELb1ELb1EEENS1_21CollectiveEpilogueFwdINS6_IJS8_SA_S9_EEENS6_IJNS7_ILi1EEESI_SI_EEESC_SE_Li128ELb0ELb1ELb1ELb0EEENS1_19SingleTileSchedulerILb0ELb1ELb1ELi128EEEEEEEEEvNT_6ParamsE:
	.zero		1400


//--------------------- .nv.constant0._ZN7cutlass13device_kernelIN5flash19enable_sm80_to_sm89INS1_16FlashAttnFwdSm80INS1_25CollectiveMainloopFwdSm80ILi4ELi1ELb0EN4cute5tupleIJNS5_1CILi128EEENS7_ILi48EEENS7_ILi96EEEEEELi96ENS_6half_tEfNS_4arch4Sm80ELb0ELb0ELb1ELb1ELb0ELb0ELb1ELb1EEENS1_21CollectiveEpilogueFwdINS6_IJS8_SA_S9_EEENS6_IJNS7_ILi1EEESI_SI_EEESC_SE_Li128ELb1ELb1ELb1ELb0EEENS1_36VarlenDynamicPersistentTileSchedulerILi128ELi48ELi128ELi128ELb1ELb1ELb0ELb0ELb1ELb1EEEEEEEEEvNT_6ParamsE --------------------------
	.section	.nv.constant0._ZN7cutlass13device_kernelIN5flash19enable_sm80_to_sm89INS1_16FlashAttnFwdSm80INS1_25CollectiveMainloopFwdSm80ILi4ELi1ELb0EN4cute5tupleIJNS5_1CILi128EEENS7_ILi48EEENS7_ILi96EEEEEELi96ENS_6half_tEfNS_4arch4Sm80ELb0ELb0ELb1ELb1ELb0ELb0ELb1ELb1EEENS1_21CollectiveEpilogueFwdINS6_IJS8_SA_S9_EEENS6_IJNS7_ILi1EEESI_SI_EEESC_SE_Li128ELb1ELb1ELb1ELb0EEENS1_36VarlenDynamicPersistentTileSchedulerILi128ELi48ELi128ELi128ELb1ELb1ELb0ELb0ELb1ELb1EEEEEEEEEvNT_6ParamsE,"a",@progbits
	.sectionflags	@""
	.align	4
.nv.constant0._ZN7cutlass13device_kernelIN5flash19enable_sm80_to_sm89INS1_16FlashAttnFwdSm80INS1_25CollectiveMainloopFwdSm80ILi4ELi1ELb0EN4cute5tupleIJNS5_1CILi128EEENS7_ILi48EEENS7_ILi96EEEEEELi96ENS_6half_tEfNS_4arch4Sm80ELb0ELb0ELb1ELb1ELb0ELb0ELb1ELb1EEENS1_21CollectiveEpilogueFwdINS6_IJS8_SA_S9_EEENS6_IJNS7_ILi1EEESI_SI_EEESC_SE_Li128ELb1ELb1ELb1ELb0EEENS1_36VarlenDynamicPersistentTileSchedulerILi128ELi48ELi128ELi128ELb1ELb1ELb0ELb0ELb1ELb1EEEEEEEEEvNT_6ParamsE:
	.zero		1432


//--------------------- .nv.constant0._ZN7cutlass13device_kernelIN5flash19enable_sm80_to_sm89INS1_16FlashAttnFwdSm80INS1_25CollectiveMainloopFwdSm80ILi4ELi1ELb0EN4cute5tupleIJNS5_1CILi128EEENS7_ILi48EEENS7_ILi96EEEEEELi96ENS_6half_tEfNS_4arch4Sm80ELb0ELb0ELb1ELb1ELb0ELb1ELb1ELb1EEENS1_21CollectiveEpilogueFwdINS6_IJS8_SA_S9_EEENS6_IJNS7_ILi1EEESI_SI_EEESC_SE_Li128ELb1ELb1ELb1ELb0EEENS1_36VarlenDynamicPersistentTileSchedulerILi128ELi48ELi128ELi128ELb1ELb1ELb0ELb0ELb1ELb1EEEEEEEEEvNT_6ParamsE --------------------------
	.section	.nv.constant0._ZN7cutlass13device_kernelIN5flash19enable_sm80_to_sm89INS1_16FlashAttnFwdSm80INS1_25CollectiveMainloopFwdSm80ILi4ELi1ELb0EN4cute5tupleIJNS5_1CILi128EEENS7_ILi48EEENS7_ILi96EEEEEELi96ENS_6half_tEfNS_4arch4Sm80ELb0ELb0ELb1ELb1ELb0ELb1ELb1ELb1EEENS1_21CollectiveEpilogueFwdINS6_IJS8_SA_S9_EEENS6_IJNS7_ILi1EEESI_SI_EEESC_SE_Li128ELb1ELb1ELb1ELb0EEENS1_36VarlenDynamicPersistentTileSchedulerILi128ELi48ELi128ELi128ELb1ELb1ELb0ELb0ELb1ELb1EEEEEEEEEvNT_6ParamsE,"a",@progbits
	.sectionflags	@""
	.align	4
.nv.constant0._ZN7cutlass13device_kernelIN5flash19enable_sm80_to_sm89INS1_16FlashAttnFwdSm80INS1_25CollectiveMainloopFwdSm80ILi4ELi1ELb0EN4cute5tupleIJNS5_1CILi128EEENS7_ILi48EEENS7_ILi96EEEEEELi96ENS_6half_tEfNS_4arch4Sm80ELb0ELb0ELb1ELb1ELb0ELb1ELb1ELb1EEENS1_21CollectiveEpilogueFwdINS6_IJS8_SA_S9_EEENS6_IJNS7_ILi1EEESI_SI_EEESC_SE_Li128ELb1ELb1ELb1ELb0EEENS1_36VarlenDynamicPersistentTileSchedulerILi128ELi48ELi128ELi128ELb1ELb1ELb0ELb0ELb1ELb1EEEEEEEEEvNT_6ParamsE:
	.zero		1432


//--------------------- .nv.constant0._ZN7cutlass13device_kernelIN5flash19enable_sm80_to_sm89INS1_16FlashAttnFwdSm80INS1_25CollectiveMainloopFwdSm80ILi4ELi1ELb0EN4cute5tupleIJNS5_1CILi128EEENS7_ILi48EEENS7_ILi96EEEEEELi96ENS_6half_tEfNS_4arch4Sm80ELb0ELb1ELb1ELb0ELb0ELb0ELb1ELb1EEENS1_21CollectiveEpilogueFwdINS6_IJS8_SA_S9_EEENS6_IJNS7_ILi1EEESI_SI_EEESC_SE_Li128ELb0ELb1ELb1ELb0EEENS1_19SingleTileSchedulerILb0ELb1ELb1ELi128EEEEEEEEEvNT_6ParamsE --------------------------
	.section	.nv.constant0._ZN7cutlass13device_kernelIN5flash19enable_sm80_to_sm89INS1_16FlashAttnFwdSm80INS1_25CollectiveMainloopFwdSm80ILi4ELi1ELb0EN4cute5tupleIJNS5_1CILi128EEENS7_ILi48EEENS7_ILi96EEEEEELi96ENS_6half_tEfNS_4arch4Sm80ELb0ELb1ELb1ELb0ELb0ELb0ELb1ELb1EEENS1_21CollectiveEpilogueFwdINS6_IJS8_SA_S9_EEENS6_IJNS7_ILi1EEESI_SI_EEESC_SE_Li128ELb0ELb1ELb1ELb0EEENS1_19SingleTileSchedulerILb0ELb1ELb1ELi128EEEEEEEEEvNT_6ParamsE,"a",@progbits
	.sectionflags	@""
	.align	4
.nv.constant0._ZN7cutlass13device_kernelIN5flash19enable_sm80_to_sm89INS1_16FlashAttnFwdSm80INS1_25CollectiveMainloopFwdSm80ILi4ELi1ELb0EN4cute5tupleIJNS5_1CILi128EEENS7_ILi48EEENS7_ILi96EEEEEELi96ENS_6half_tEfNS_4arch4Sm80ELb0ELb1ELb1ELb0ELb0ELb0ELb1ELb1EEENS1_21CollectiveEpilogueFwdINS6_IJS8_SA_S9_EEENS6_IJNS7_ILi1EEESI_SI_EEESC_SE_Li128ELb0ELb1ELb1ELb0EEENS1_19SingleTileSchedulerILb0ELb1ELb1ELi128EEEEEEEEEvNT_6ParamsE:
	.zero		1400


//--------------------- .nv.constant0._ZN7cutlass13device_kernelIN5flash19enable_sm80_to_sm89INS1_16FlashAttnFwdSm80INS1_25CollectiveMainloopFwdSm80ILi4ELi1ELb0EN4cute5tupleIJNS5_1CILi128EEENS7_ILi48EEENS7_ILi96EEEEEELi96ENS_6half_tEfNS_4arch4Sm80ELb0ELb1ELb1ELb1ELb0ELb0ELb1ELb1EEENS1_21CollectiveEpilogueFwdINS6_IJS8_SA_S9_EEENS6_IJNS7_ILi1EEESI_SI_EEESC_SE_Li128ELb1ELb1ELb1ELb0EEENS1_36VarlenDynamicPersistentTileSchedulerILi128ELi48ELi128ELi128ELb1ELb1ELb0ELb1ELb0ELb1EEEEEEEEEvNT_6ParamsE --------------------------
	.section	.nv.constant0._ZN7cutlass13device_kernelIN5flash19enable_sm80_to_sm89INS1_16FlashAttnFwdSm80INS1_25CollectiveMainloopFwdSm80ILi4ELi1ELb0EN4cute5tupleIJNS5_1CILi128EEENS7_ILi48EEENS7_ILi96EEEEEELi96ENS_6half_tEfNS_4arch4Sm80ELb0ELb1ELb1ELb1ELb0ELb0ELb1ELb1EEENS1_21CollectiveEpilogueFwdINS6_IJS8_SA_S9_EEENS6_IJNS7_ILi1EEESI_SI_EEESC_SE_Li128ELb1ELb1ELb1ELb0EEENS1_36VarlenDynamicPersistentTileSchedulerILi128ELi48ELi128ELi128ELb1ELb1ELb0ELb1ELb0ELb1EEEEEEEEEvNT_6ParamsE,"a",@progbits
	.sectionflags	@""
	.align	4
.nv.constant0._ZN7cutlass13device_kernelIN5flash19enable_sm80_to_sm89INS1_16FlashAttnFwdSm80INS1_25CollectiveMainloopFwdSm80ILi4ELi1ELb0EN4cute5tupleIJNS5_1CILi128EEENS7_ILi48EEENS7_ILi96EEEEEELi96ENS_6half_tEfNS_4arch4Sm80ELb0ELb1ELb1ELb1ELb0ELb0ELb1ELb1EEENS1_21CollectiveEpilogueFwdINS6_IJS8_SA_S9_EEENS6_IJNS7_ILi1EEESI_SI_EEESC_SE_Li128ELb1ELb1ELb1ELb0EEENS1_36VarlenDynamicPersistentTileSchedulerILi128ELi48ELi128ELi128ELb1ELb1ELb0ELb1ELb0ELb1EEEEEEEEEvNT_6ParamsE:
	.zero		1432


//--------------------- .nv.constant0._ZN7cutlass13device_kernelIN5flash19enable_sm80_to_sm89INS1_16FlashAttnFwdSm80INS1_25CollectiveMainloopFwdSm80ILi4ELi1ELb0EN4cute5tupleIJNS5_1CILi128EEENS7_ILi48EEENS7_ILi96EEEEEELi96ENS_6half_tEfNS_4arch4Sm80ELb0ELb1ELb1ELb1ELb0ELb1ELb1ELb1EEENS1_21CollectiveEpilogueFwdINS6_IJS8_SA_S9_EEENS6_IJNS7_ILi1EEESI_SI_EEESC_SE_Li128ELb1ELb1ELb1ELb0EEENS1_36VarlenDynamicPersistentTileSchedulerILi128ELi48ELi128ELi128ELb1ELb1ELb0ELb1ELb0ELb1EEEEEEEEEvNT_6ParamsE --------------------------
	.section	.nv.constant0._ZN7cutlass13device_kernelIN5flash19enable_sm80_to_sm89INS1_16FlashAttnFwdSm80INS1_25CollectiveMainloopFwdSm80ILi4ELi1ELb0EN4cute5tupleIJNS5_1CILi128EEENS7_ILi48EEENS7_ILi96EEEEEELi96ENS_6half_tEfNS_4arch4Sm80ELb0ELb1ELb1ELb1ELb0ELb1ELb1ELb1EEENS1_21CollectiveEpilogueFwdINS6_IJS8_SA_S9_EEENS6_IJNS7_ILi1EEESI_SI_EEESC_SE_Li128ELb1ELb1ELb1ELb0EEENS1_36VarlenDynamicPersistentTileSchedulerILi128ELi48ELi128ELi128ELb1ELb1ELb0ELb1ELb0ELb1EEEEEEEEEvNT_6ParamsE,"a",@progbits
	.sectionflags	@""
	.align	4
.nv.constant0._ZN7cutlass13device_kernelIN5flash19enable_sm80_to_sm89INS1_16FlashAttnFwdSm80INS1_25CollectiveMainloopFwdSm80ILi4ELi1ELb0EN4cute5tupleIJNS5_1CILi128EEENS7_ILi48EEENS7_ILi96EEEEEELi96ENS_6half_tEfNS_4arch4Sm80ELb0ELb1ELb1ELb1ELb0ELb1ELb1ELb1EEENS1_21CollectiveEpilogueFwdINS6_IJS8_SA_S9_EEENS6_IJNS7_ILi1EEESI_SI_EEESC_SE_Li128ELb1ELb1ELb1ELb0EEENS1_36VarlenDynamicPersistentTileSchedulerILi128ELi48ELi128ELi128ELb1ELb1ELb0ELb1ELb0ELb1EEEEEEEEEvNT_6ParamsE:
	.zero		1432


//--------------------- .nv.constant0._ZN7cutlass13device_kernelIN5flash19enable_sm80_to_sm89INS1_16FlashAttnFwdSm80INS1_25CollectiveMainloopFwdSm80ILi4ELi1ELb0EN4cute5tupleIJNS5_1CILi128EEENS7_ILi64EEENS7_ILi96EEEEEELi96ENS_6half_tEfNS_4arch4Sm80ELb1ELb0ELb1ELb0ELb0ELb0ELb1ELb1EEENS1_21CollectiveEpilogueFwdINS6_IJS8_SA_S9_EEENS6_IJNS7_ILi1EEESI_SI_EEESC_SE_Li128ELb0ELb1ELb1ELb0EEENS1_30DynamicPersistentTileSchedulerILi128ELi128ELb1ELb1ELb0EEEEEEEEEvNT_6ParamsE --------------------------
	.section	.nv.constant0._ZN7cutlass13device_kernelIN5flash19enable_sm80_to_sm89INS1_16FlashAttnFwdSm80INS1_25CollectiveMainloopFwdSm80ILi4ELi1ELb0EN4cute5tupleIJNS5_1CILi128EEENS7_ILi64EEENS7_ILi96EEEEEELi96ENS_6half_tEfNS_4arch4Sm80ELb1ELb0ELb1ELb0ELb0ELb0ELb1ELb1EEENS1_21CollectiveEpilogueFwdINS6_IJS8_SA_S9_EEENS6_IJNS7_ILi1EEESI_SI_EEESC_SE_Li128ELb0ELb1ELb1ELb0EEENS1_30DynamicPersistentTileSchedulerILi128ELi128ELb1ELb1ELb0EEEEEEEEEvNT_6ParamsE,"a",@progbits
	.sectionflags	@""
	.align	4
.nv.constant0._ZN7cutlass13device_kernelIN5flash19enable_sm80_to_sm89INS1_16FlashAttnFwdSm80INS1_25CollectiveMainloopFwdSm80ILi4ELi1ELb0EN4cute5tupleIJNS5_1CILi128EEENS7_ILi64EEENS7_ILi96EEEEEELi96ENS_6half_tEfNS_4arch4Sm80ELb1ELb0ELb1ELb0ELb0ELb0ELb1ELb1EEENS1_21CollectiveEpilogueFwdINS6_IJS8_SA_S9_EEENS6_IJNS7_ILi1EEESI_SI_EEESC_SE_Li128ELb0ELb1ELb1ELb0EEENS1_30DynamicPersistentTileSchedulerILi128ELi128ELb1ELb1ELb0EEEEEEEEEvNT_6ParamsE:
	.zero		1416


//--------------------- .nv.constant0._ZN7cutlass13device_kernelIN5flash19enable_sm80_to_sm89INS1_16FlashAttnFwdSm80INS1_25CollectiveMainloopFwdSm80ILi4ELi1ELb0EN4cute5tupleIJNS5_1CILi128EEENS7_ILi48EEENS7_ILi96EEEEEELi96ENS_6half_tEfNS_4arch4Sm80ELb1ELb0ELb1ELb1ELb0ELb0ELb1ELb1EEENS1_21CollectiveEpilogueFwdINS6_IJS8_SA_S9_EEENS6_IJNS7_ILi1EEESI_SI_EEESC_SE_Li128ELb1ELb1ELb1ELb0EEENS1_36VarlenDynamicPersistentTileSchedulerILi128ELi48ELi128ELi128ELb1ELb1ELb0ELb1ELb1ELb1EEEEEEEEEvNT_6ParamsE --------------------------
	.section	.nv.constant0._ZN7cutlass13device_kernelIN5flash19enable_sm80_to_sm89INS1_16FlashAttnFwdSm80INS1_25CollectiveMainloopFwdSm80ILi4ELi1ELb0EN4cute5tupleIJNS5_1CILi128EEENS7_ILi48EEENS7_ILi96EEEEEELi96ENS_6half_tEfNS_4arch4Sm80ELb1ELb0ELb1ELb1ELb0ELb0ELb1ELb1EEENS1_21CollectiveEpilogueFwdINS6_IJS8_SA_S9_EEENS6_IJNS7_ILi1EEESI_SI_EEESC_SE_Li128ELb1ELb1ELb1ELb0EEENS1_36VarlenDynamicPersistentTileSchedulerILi128ELi48ELi128ELi128ELb1ELb1ELb0ELb1ELb1ELb1EEEEEEEEEvNT_6ParamsE,"a",@progbits
	.sectionflags	@""
	.align	4
.nv.constant0._ZN7cutlass13device_kernelIN5flash19enable_sm80_to_sm89INS1_16FlashAttnFwdSm80INS1_25CollectiveMainloopFwdSm80ILi4ELi1ELb0EN4cute5tupleIJNS5_1CILi128EEENS7_ILi48EEENS7_ILi96EEEEEELi96ENS_6half_tEfNS_4arch4Sm80ELb1ELb0ELb1ELb1ELb0ELb0ELb1ELb1EEENS1_21CollectiveEpilogueFwdINS6_IJS8_SA_S9_EEENS6_IJNS7_ILi1EEESI_SI_EEESC_SE_Li128ELb1ELb1ELb1ELb0EEENS1_36VarlenDynamicPersistentTileSchedulerILi128ELi48ELi128ELi128ELb1ELb1ELb0ELb1ELb1ELb1EEEEEEEEEvNT_6ParamsE:
	.zero		1432


//--------------------- .nv.constant0._ZN7cutlass13device_kernelIN5flash19enable_sm80_to_sm89INS1_16FlashAttnFwdSm80INS1_25CollectiveMainloopFwdSm80ILi4ELi1ELb0EN4cute5tupleIJNS5_1CILi128EEENS7_ILi48EEENS7_ILi96EEEEEELi96ENS_6half_tEfNS_4arch4Sm80ELb1ELb0ELb1ELb1ELb0ELb1ELb1ELb1EEENS1_21CollectiveEpilogueFwdINS6_IJS8_SA_S9_EEENS6_IJNS7_ILi1EEESI_SI_EEESC_SE_Li128ELb1ELb1ELb1ELb0EEENS1_36VarlenDynamicPersistentTileSchedulerILi128ELi48ELi128ELi128ELb1ELb1ELb0ELb1ELb1ELb1EEEEEEEEEvNT_6ParamsE --------------------------
	.section	.nv.constant0._ZN7cutlass13device_kernelIN5flash19enable_sm80_to_sm89INS1_16FlashAttnFwdSm80INS1_25CollectiveMainloopFwdSm80ILi4ELi1ELb0EN4cute5tupleIJNS5_1CILi128EEENS7_ILi48EEENS7_ILi96EEEEEELi96ENS_6half_tEfNS_4arch4Sm80ELb1ELb0ELb1ELb1ELb0ELb1ELb1ELb1EEENS1_21CollectiveEpilogueFwdINS6_IJS8_SA_S9_EEENS6_IJNS7_ILi1EEESI_SI_EEESC_SE_Li128ELb1ELb1ELb1ELb0EEENS1_36VarlenDynamicPersistentTileSchedulerILi128ELi48ELi128ELi128ELb1ELb1ELb0ELb1ELb1ELb1EEEEEEEEEvNT_6ParamsE,"a",@progbits
	.sectionflags	@""
	.align	4
.nv.constant0._ZN7cutlass13device_kernelIN5flash19enable_sm80_to_sm89INS1_16FlashAttnFwdSm80INS1_25CollectiveMainloopFwdSm80ILi4ELi1ELb0EN4cute5tupleIJNS5_1CILi128EEENS7_ILi48EEENS7_ILi96EEEEEELi96ENS_6half_tEfNS_4arch4Sm80ELb1ELb0ELb1ELb1ELb0ELb1ELb1ELb1EEENS1_21CollectiveEpilogueFwdINS6_IJS8_SA_S9_EEENS6_IJNS7_ILi1EEESI_SI_EEESC_SE_Li128ELb1ELb1ELb1ELb0EEENS1_36VarlenDynamicPersistentTileSchedulerILi128ELi48ELi128ELi128ELb1ELb1ELb0ELb1ELb1ELb1EEEEEEEEEvNT_6ParamsE:
	.zero		1432


//--------------------- .nv.constant0._ZN7cutlass13device_kernelIN5flash19enable_sm80_to_sm89INS1_16FlashAttnFwdSm80INS1_25CollectiveMainloopFwdSm80ILi4ELi1ELb0EN4cute5tupleIJNS5_1CILi128EEENS7_ILi64EEENS7_ILi96EEEEEELi96ENS_6half_tEfNS_4arch4Sm80ELb0ELb0ELb0ELb0ELb0ELb0ELb1ELb1EEENS1_21CollectiveEpilogueFwdINS6_IJS8_SA_S9_EEENS6_IJNS7_ILi1EEESI_SI_EEESC_SE_Li128ELb0ELb1ELb1ELb0EEENS1_19SingleTileSchedulerILb0ELb1ELb1ELi128EEEEEEEEEvNT_6ParamsE --------------------------
	.section	.nv.constant0._ZN7cutlass13device_kernelIN5flash19enable_sm80_to_sm89INS1_16FlashAttnFwdSm80INS1_25CollectiveMainloopFwdSm80ILi4ELi1ELb0EN4cute5tupleIJNS5_1CILi128EEENS7_ILi64EEENS7_ILi96EEEEEELi96ENS_6half_tEfNS_4arch4Sm80ELb0ELb0ELb0ELb0ELb0ELb0ELb1ELb1EEENS1_21CollectiveEpilogueFwdINS6_IJS8_SA_S9_EEENS6_IJNS7_ILi1EEESI_SI_EEESC_SE_Li128ELb0ELb1ELb1ELb0EEENS1_19SingleTileSchedulerILb0ELb1ELb1ELi128EEEEEEEEEvNT_6ParamsE,"a",@progbits
	.sectionflags	@""
	.align	4
.nv.constant0._ZN7cutlass13device_kernelIN5flash19enable_sm80_to_sm89INS1_16FlashAttnFwdSm80INS1_25CollectiveMainloopFwdSm80ILi4ELi1ELb0EN4cute5tupleIJNS5_1CILi128EEENS7_ILi64EEENS7_ILi96EEEEEELi96ENS_6half_tEfNS_4arch4Sm80ELb0ELb0ELb0ELb0ELb0ELb0ELb1ELb1EEENS1_21CollectiveEpilogueFwdINS6_IJS8_SA_S9_EEENS6_IJNS7_ILi1EEESI_SI_EEESC_SE_Li128ELb0ELb1ELb1ELb0EEENS1_19SingleTileSchedulerILb0ELb1ELb1ELi128EEEEEEEEEvNT_6ParamsE:
	.zero		1400


//--------------------- .nv.constant0._ZN7cutlass13device_kernelIN5flash19enable_sm80_to_sm89INS1_16FlashAttnFwdSm80INS1_25CollectiveMainloopFwdSm80ILi4ELi1ELb0EN4cute5tupleIJNS5_1CILi128EEENS7_ILi48EEENS7_ILi96EEEEEELi96ENS_6half_tEfNS_4arch4Sm80ELb0ELb0ELb0ELb1ELb0ELb0ELb1ELb1EEENS1_21CollectiveEpilogueFwdINS6_IJS8_SA_S9_EEENS6_IJNS7_ILi1EEESI_SI_EEESC_SE_Li128ELb1ELb1ELb1ELb0EEENS1_36VarlenDynamicPersistentTileSchedulerILi128ELi48ELi128ELi128ELb1ELb1ELb0ELb0ELb1ELb1EEEEEEEEEvNT_6ParamsE --------------------------
	.section	.nv.constant0._ZN7cutlass13device_kernelIN5flash19enable_sm80_to_sm89INS1_16FlashAttnFwdSm80INS1_25CollectiveMainloopFwdSm80ILi4ELi1ELb0EN4cute5tupleIJNS5_1CILi128EEENS7_ILi48EEENS7_ILi96EEEEEELi96ENS_6half_tEfNS_4arch4Sm80ELb0ELb0ELb0ELb1ELb0ELb0ELb1ELb1EEENS1_21CollectiveEpilogueFwdINS6_IJS8_SA_S9_EEENS6_IJNS7_ILi1EEESI_SI_EEESC_SE_Li128ELb1ELb1ELb1ELb0EEENS1_36VarlenDynamicPersistentTileSchedulerILi128ELi48ELi128ELi128ELb1ELb1ELb0ELb0ELb1ELb1EEEEEEEEEvNT_6ParamsE,"a",@progbits
	.sectionflags	@""
	.align	4
.nv.constant0._ZN7cutlass13device_kernelIN5flash19enable_sm80_to_sm89INS1_16FlashAttnFwdSm80INS1_25CollectiveMainloopFwdSm80ILi4ELi1ELb0EN4cute5tupleIJNS5_1CILi128EEENS7_ILi48EEENS7_ILi96EEEEEELi96ENS_6half_tEfNS_4arch4Sm80ELb0ELb0ELb0ELb1ELb0ELb0ELb1ELb1EEENS1_21CollectiveEpilogueFwdINS6_IJS8_SA_S9_EEENS6_IJNS7_ILi1EEESI_SI_EEESC_SE_Li128ELb1ELb1ELb1ELb0EEENS1_36VarlenDynamicPersistentTileSchedulerILi128ELi48ELi128ELi128ELb1ELb1ELb0ELb0ELb1ELb1EEEEEEEEEvNT_6ParamsE:
	.zero		1432


//--------------------- .nv.constant0._ZN7cutlass13device_kernelIN5flash19enable_sm80_to_sm89INS1_16FlashAttnFwdSm80INS1_25CollectiveMainloopFwdSm80ILi4ELi1ELb0EN4cute5tupleIJNS5_1CILi128EEENS7_ILi48EEENS7_ILi96EEEEEELi96ENS_6half_tEfNS_4arch4Sm80ELb0ELb0ELb0ELb1ELb0ELb1ELb1ELb1EEENS1_21CollectiveEpilogueFwdINS6_IJS8_SA_S9_EEENS6_IJNS7_ILi1EEESI_SI_EEESC_SE_Li128ELb1ELb1ELb1ELb0EEENS1_36VarlenDynamicPersistentTileSchedulerILi128ELi48ELi128ELi128ELb1ELb1ELb0ELb0ELb1ELb1EEEEEEEEEvNT_6ParamsE --------------------------
	.section	.nv.constant0._ZN7cutlass13device_kernelIN5flash19enable_sm80_to_sm89INS1_16FlashAttnFwdSm80INS1_25CollectiveMainloopFwdSm80ILi4ELi1ELb0EN4cute5tupleIJNS5_1CILi128EEENS7_ILi48EEENS7_ILi96EEEEEELi96ENS_6half_tEfNS_4arch4Sm80ELb0ELb0ELb0ELb1ELb0ELb1ELb1ELb1EEENS1_21CollectiveEpilogueFwdINS6_IJS8_SA_S9_EEENS6_IJNS7_ILi1EEESI_SI_EEESC_SE_Li128ELb1ELb1ELb1ELb0EEENS1_36VarlenDynamicPersistentTileSchedulerILi128ELi48ELi128ELi128ELb1ELb1ELb0ELb0ELb1ELb1EEEEEEEEEvNT_6ParamsE,"a",@progbits
	.sectionflags	@""
	.align	4
.nv.constant0._ZN7cutlass13device_kernelIN5flash19enable_sm80_to_sm89INS1_16FlashAttnFwdSm80INS1_25CollectiveMainloopFwdSm80ILi4ELi1ELb0EN4cute5tupleIJNS5_1CILi128EEENS7_ILi48EEENS7_ILi96EEEEEELi96ENS_6half_tEfNS_4arch4Sm80ELb0ELb0ELb0ELb1ELb0ELb1ELb1ELb1EEENS1_21CollectiveEpilogueFwdINS6_IJS8_SA_S9_EEENS6_IJNS7_ILi1EEESI_SI_EEESC_SE_Li128ELb1ELb1ELb1ELb0EEENS1_36VarlenDynamicPersistentTileSchedulerILi128ELi48ELi128ELi128ELb1ELb1ELb0ELb0ELb1ELb1EEEEEEEEEvNT_6ParamsE:
	.zero		1432


//--------------------- .nv.constant0._ZN7cutlass13device_kernelIN5flash19enable_sm80_to_sm89INS1_16FlashAttnFwdSm80INS1_25CollectiveMainloopFwdSm80ILi4ELi1ELb0EN4cute5tupleIJNS5_1CILi128EEENS7_ILi48EEENS7_ILi96EEEEEELi96ENS_6half_tEfNS_4arch4Sm80ELb0ELb1ELb0ELb0ELb0ELb0ELb1ELb1EEENS1_21CollectiveEpilogueFwdINS6_IJS8_SA_S9_EEENS6_IJNS7_ILi1EEESI_SI_EEESC_SE_Li128ELb0ELb1ELb1ELb0EEENS1_19SingleTileSchedulerILb0ELb1ELb1ELi128EEEEEEEEEvNT_6ParamsE --------------------------
	.section	.nv.constant0._ZN7cutlass13device_kernelIN5flash19enable_sm80_to_sm89INS1_16FlashAttnFwdSm80INS1_25CollectiveMainloopFwdSm80ILi4ELi1ELb0EN4cute5tupleIJNS5_1CILi128EEENS7_ILi48EEENS7_ILi96EEEEEELi96ENS_6half_tEfNS_4arch4Sm80ELb0ELb1ELb0ELb0ELb0ELb0ELb1ELb1EEENS1_21CollectiveEpilogueFwdINS6_IJS8_SA_S9_EEENS6_IJNS7_ILi1EEESI_SI_EEESC_SE_Li128ELb0ELb1ELb1ELb0EEENS1_19SingleTileSchedulerILb0ELb1ELb1ELi128EEEEEEEEEvNT_6ParamsE,"a",@progbits
	.sectionflags	@""
	.align	4
.nv.constant0._ZN7cutlass13device_kernelIN5flash19enable_sm80_to_sm89INS1_16FlashAttnFwdSm80INS1_25CollectiveMainloopFwdSm80ILi4ELi1ELb0EN4cute5tupleIJNS5_1CILi128EEENS7_ILi48EEENS7_ILi96EEEEEELi96ENS_6half_tEfNS_4arch4Sm80ELb0ELb1ELb0ELb0ELb0ELb0ELb1ELb1EEENS1_21CollectiveEpilogueFwdINS6_IJS8_SA_S9_EEENS6_IJNS7_ILi1EEESI_SI_EEESC_SE_Li128ELb0ELb1ELb1ELb0EEENS1_19SingleTileSchedulerILb0ELb1ELb1ELi128EEEEEEEEEvNT_6ParamsE:
	.zero		1400


//--------------------- .nv.constant0._ZN7cutlass13device_kernelIN5flash19enable_sm80_to_sm89INS1_16FlashAttnFwdSm80INS1_25CollectiveMainloopFwdSm80ILi4ELi1ELb0EN4cute5tupleIJNS5_1CILi128EEENS7_ILi48EEENS7_ILi96EEEEEELi96ENS_6half_tEfNS_4arch4Sm80ELb0ELb1ELb0ELb1ELb0ELb0ELb1ELb1EEENS1_21CollectiveEpilogueFwdINS6_IJS8_SA_S9_EEENS6_IJNS7_ILi1EEESI_SI_EEESC_SE_Li128ELb1ELb1ELb1ELb0EEENS1_36VarlenDynamicPersistentTileSchedulerILi128ELi48ELi128ELi128ELb1ELb1ELb0ELb1ELb0ELb1EEEEEEEEEvNT_6ParamsE --------------------------
	.section	.nv.constant0._ZN7cutlass13device_kernelIN5flash19enable_sm80_to_sm89INS1_16FlashAttnFwdSm80INS1_25CollectiveMainloopFwdSm80ILi4ELi1ELb0EN4cute5tupleIJNS5_1CILi128EEENS7_ILi48EEENS7_ILi96EEEEEELi96ENS_6half_tEfNS_4arch4Sm80ELb0ELb1ELb0ELb1ELb0ELb0ELb1ELb1EEENS1_21CollectiveEpilogueFwdINS6_IJS8_SA_S9_EEENS6_IJNS7_ILi1EEESI_SI_EEESC_SE_Li128ELb1ELb1ELb1ELb0EEENS1_36VarlenDynamicPersistentTileSchedulerILi128ELi48ELi128ELi128ELb1ELb1ELb0ELb1ELb0ELb1EEEEEEEEEvNT_6ParamsE,"a",@progbits
	.sectionflags	@""
	.align	4
.nv.constant0._ZN7cutlass13device_kernelIN5flash19enable_sm80_to_sm89INS1_16FlashAttnFwdSm80INS1_25CollectiveMainloopFwdSm80ILi4ELi1ELb0EN4cute5tupleIJNS5_1CILi128EEENS7_ILi48EEENS7_ILi96EEEEEELi96ENS_6half_tEfNS_4arch4Sm80ELb0ELb1ELb0ELb1ELb0ELb0ELb1ELb1EEENS1_21CollectiveEpilogueFwdINS6_IJS8_SA_S9_EEENS6_IJNS7_ILi1EEESI_SI_EEESC_SE_Li128ELb1ELb1ELb1ELb0EEENS1_36VarlenDynamicPersistentTileSchedulerILi128ELi48ELi128ELi128ELb1ELb1ELb0ELb1ELb0ELb1EEEEEEEEEvNT_6ParamsE:
	.zero		1432


//--------------------- .nv.constant0._ZN7cutlass13device_kernelIN5flash19enable_sm80_to_sm89INS1_16FlashAttnFwdSm80INS1_25CollectiveMainloopFwdSm80ILi4ELi1ELb0EN4cute5tupleIJNS5_1CILi128EEENS7_ILi48EEENS7_ILi96EEEEEELi96ENS_6half_tEfNS_4arch4Sm80ELb0ELb1ELb0ELb1ELb0ELb1ELb1ELb1EEENS1_21CollectiveEpilogueFwdINS6_IJS8_SA_S9_EEENS6_IJNS7_ILi1EEESI_SI_EEESC_SE_Li128ELb1ELb1ELb1ELb0EEENS1_36VarlenDynamicPersistentTileSchedulerILi128ELi48ELi128ELi128ELb1ELb1ELb0ELb1ELb0ELb1EEEEEEEEEvNT_6ParamsE --------------------------
	.section	.nv.constant0._ZN7cutlass13device_kernelIN5flash19enable_sm80_to_sm89INS1_16FlashAttnFwdSm80INS1_25CollectiveMainloopFwdSm80ILi4ELi1ELb0EN4cute5tupleIJNS5_1CILi128EEENS7_ILi48EEENS7_ILi96EEEEEELi96ENS_6half_tEfNS_4arch4Sm80ELb0ELb1ELb0ELb1ELb0ELb1ELb1ELb1EEENS1_21CollectiveEpilogueFwdINS6_IJS8_SA_S9_EEENS6_IJNS7_ILi1EEESI_SI_EEESC_SE_Li128ELb1ELb1ELb1ELb0EEENS1_36VarlenDynamicPersistentTileSchedulerILi128ELi48ELi128ELi128ELb1ELb1ELb0ELb1ELb0ELb1EEEEEEEEEvNT_6ParamsE,"a",@progbits
	.sectionflags	@""
	.align	4
.nv.constant0._ZN7cutlass13device_kernelIN5flash19enable_sm80_to_sm89INS1_16FlashAttnFwdSm80INS1_25CollectiveMainloopFwdSm80ILi4ELi1ELb0EN4cute5tupleIJNS5_1CILi128EEENS7_ILi48EEENS7_ILi96EEEEEELi96ENS_6half_tEfNS_4arch4Sm80ELb0ELb1ELb0ELb1ELb0ELb1ELb1ELb1EEENS1_21CollectiveEpilogueFwdINS6_IJS8_SA_S9_EEENS6_IJNS7_ILi1EEESI_SI_EEESC_SE_Li128ELb1ELb1ELb1ELb0EEENS1_36VarlenDynamicPersistentTileSchedulerILi128ELi48ELi128ELi128ELb1ELb1ELb0ELb1ELb0ELb1EEEEEEEEEvNT_6ParamsE:
	.zero		1432


//--------------------- .nv.constant0._ZN7cutlass13device_kernelIN5flash19enable_sm80_to_sm89INS1_16FlashAttnFwdSm80INS1_25CollectiveMainloopFwdSm80ILi4ELi1ELb0EN4cute5tupleIJNS5_1CILi128EEENS7_ILi64EEENS7_ILi96EEEEEELi96ENS_6half_tEfNS_4arch4Sm80ELb1ELb0ELb0ELb0ELb0ELb0ELb1ELb1EEENS1_21CollectiveEpilogueFwdINS6_IJS8_SA_S9_EEENS6_IJNS7_ILi1EEESI_SI_EEESC_SE_Li128ELb0ELb1ELb1ELb0EEENS1_30DynamicPersistentTileSchedulerILi128ELi128ELb1ELb1ELb0EEEEEEEEEvNT_6ParamsE --------------------------
	.section	.nv.constant0._ZN7cutlass13device_kernelIN5flash19enable_sm80_to_sm89INS1_16FlashAttnFwdSm80INS1_25CollectiveMainloopFwdSm80ILi4ELi1ELb0EN4cute5tupleIJNS5_1CILi128EEENS7_ILi64EEENS7_ILi96EEEEEELi96ENS_6half_tEfNS_4arch4Sm80ELb1ELb0ELb0ELb0ELb0ELb0ELb1ELb1EEENS1_21CollectiveEpilogueFwdINS6_IJS8_SA_S9_EEENS6_IJNS7_ILi1EEESI_SI_EEESC_SE_Li128ELb0ELb1ELb1ELb0EEENS1_30DynamicPersistentTileSchedulerILi128ELi128ELb1ELb1ELb0EEEEEEEEEvNT_6ParamsE,"a",@progbits
	.sectionflags	@""
	.align	4
.nv.constant0._ZN7cutlass13device_kernelIN5flash19enable_sm80_to_sm89INS1_16FlashAttnFwdSm80INS1_25CollectiveMainloopFwdSm80ILi4ELi1ELb0EN4cute5tupleIJNS5_1CILi128EEENS7_ILi64EEENS7_ILi96EEEEEELi96ENS_6half_tEfNS_4arch4Sm80ELb1ELb0ELb0ELb0ELb0ELb0ELb1ELb1EEENS1_21CollectiveEpilogueFwdINS6_IJS8_SA_S9_EEENS6_IJNS7_ILi1EEESI_SI_EEESC_SE_Li128ELb0ELb1ELb1ELb0EEENS1_30DynamicPersistentTileSchedulerILi128ELi128ELb1ELb1ELb0EEEEEEEEEvNT_6ParamsE:
	.zero		1416


//--------------------- .nv.constant0._ZN7cutlass13device_kernelIN5flash19enable_sm80_to_sm89INS1_16FlashAttnFwdSm80INS1_25CollectiveMainloopFwdSm80ILi4ELi1ELb0EN4cute5tupleIJNS5_1CILi128EEENS7_ILi48EEENS7_ILi96EEEEEELi96ENS_6half_tEfNS_4arch4Sm80ELb1ELb0ELb0ELb1ELb0ELb0ELb1ELb1EEENS1_21CollectiveEpilogueFwdINS6_IJS8_SA_S9_EEENS6_IJNS7_ILi1EEESI_SI_EEESC_SE_Li128ELb1ELb1ELb1ELb0EEENS1_36VarlenDynamicPersistentTileSchedulerILi128ELi48ELi128ELi128ELb1ELb1ELb0ELb1ELb1ELb1EEEEEEEEEvNT_6ParamsE --------------------------
	.section	.nv.constant0._ZN7cutlass13device_kernelIN5flash19enable_sm80_to_sm89INS1_16FlashAttnFwdSm80INS1_25CollectiveMainloopFwdSm80ILi4ELi1ELb0EN4cute5tupleIJNS5_1CILi128EEENS7_ILi48EEENS7_ILi96EEEEEELi96ENS_6half_tEfNS_4arch4Sm80ELb1ELb0ELb0ELb1ELb0ELb0ELb1ELb1EEENS1_21CollectiveEpilogueFwdINS6_IJS8_SA_S9_EEENS6_IJNS7_ILi1EEESI_SI_EEESC_SE_Li128ELb1ELb1ELb1ELb0EEENS1_36VarlenDynamicPersistentTileSchedulerILi128ELi48ELi128ELi128ELb1ELb1ELb0ELb1ELb1ELb1EEEEEEEEEvNT_6ParamsE,"a",@progbits
	.sectionflags	@""
	.align	4
.nv.constant0._ZN7cutlass13device_kernelIN5flash19enable_sm80_to_sm89INS1_16FlashAttnFwdSm80INS1_25CollectiveMainloopFwdSm80ILi4ELi1ELb0EN4cute5tupleIJNS5_1CILi128EEENS7_ILi48EEENS7_ILi96EEEEEELi96ENS_6half_tEfNS_4arch4Sm80ELb1ELb0ELb0ELb1ELb0ELb0ELb1ELb1EEENS1_21CollectiveEpilogueFwdINS6_IJS8_SA_S9_EEENS6_IJNS7_ILi1EEESI_SI_EEESC_SE_Li128ELb1ELb1ELb1ELb0EEENS1_36VarlenDynamicPersistentTileSchedulerILi128ELi48ELi128ELi128ELb1ELb1ELb0ELb1ELb1ELb1EEEEEEEEEvNT_6ParamsE:
	.zero		1432


//--------------------- .nv.constant0._ZN7cutlass13device_kernelIN5flash19enable_sm80_to_sm89INS1_16FlashAttnFwdSm80INS1_25CollectiveMainloopFwdSm80ILi4ELi1ELb0EN4cute5tupleIJNS5_1CILi128EEENS7_ILi48EEENS7_ILi96EEEEEELi96ENS_6half_tEfNS_4arch4Sm80ELb1ELb0ELb0ELb1ELb0ELb1ELb1ELb1EEENS1_21CollectiveEpilogueFwdINS6_IJS8_SA_S9_EEENS6_IJNS7_ILi1EEESI_SI_EEESC_SE_Li128ELb1ELb1ELb1ELb0EEENS1_36VarlenDynamicPersistentTileSchedulerILi128ELi48ELi128ELi128ELb1ELb1ELb0ELb1ELb1ELb1EEEEEEEEEvNT_6ParamsE --------------------------
	.section	.nv.constant0._ZN7cutlass13device_kernelIN5flash19enable_sm80_to_sm89INS1_16FlashAttnFwdSm80INS1_25CollectiveMainloopFwdSm80ILi4ELi1ELb0EN4cute5tupleIJNS5_1CILi128EEENS7_ILi48EEENS7_ILi96EEEEEELi96ENS_6half_tEfNS_4arch4Sm80ELb1ELb0ELb0ELb1ELb0ELb1ELb1ELb1EEENS1_21CollectiveEpilogueFwdINS6_IJS8_SA_S9_EEENS6_IJNS7_ILi1EEESI_SI_EEESC_SE_Li128ELb1ELb1ELb1ELb0EEENS1_36VarlenDynamicPersistentTileSchedulerILi128ELi48ELi128ELi128ELb1ELb1ELb0ELb1ELb1ELb1EEEEEEEEEvNT_6ParamsE,"a",@progbits
	.sectionflags	@""
	.align	4
.nv.constant0._ZN7cutlass13device_kernelIN5flash19enable_sm80_to_sm89INS1_16FlashAttnFwdSm80INS1_25CollectiveMainloopFwdSm80ILi4ELi1ELb0EN4cute5tupleIJNS5_1CILi128EEENS7_ILi48EEENS7_ILi96EEEEEELi96ENS_6half_tEfNS_4arch4Sm80ELb1ELb0ELb0ELb1ELb0ELb1ELb1ELb1EEENS1_21CollectiveEpilogueFwdINS6_IJS8_SA_S9_EEENS6_IJNS7_ILi1EEESI_SI_EEESC_SE_Li128ELb1ELb1ELb1ELb0EEENS1_36VarlenDynamicPersistentTileSchedulerILi128ELi48ELi128ELi128ELb1ELb1ELb0ELb1ELb1ELb1EEEEEEEEEvNT_6ParamsE:
	.zero		1432


//--------------------- .text._ZN7cutlass13device_kernelIN5flash19enable_sm80_to_sm89INS1_16FlashAttnFwdSm80INS1_25CollectiveMainloopFwdSm80ILi4ELi1ELb0EN4cute5tupleIJNS5_1CILi128EEENS7_ILi64EEENS7_ILi96EEEEEELi96ENS_6half_tEfNS_4arch4Sm80ELb0ELb0ELb1ELb0ELb0ELb0ELb1ELb1EEENS1_21CollectiveEpilogueFwdINS6_IJS8_SA_S9_EEENS6_IJNS7_ILi1EEESI_SI_EEESC_SE_Li128ELb0ELb1ELb1ELb0EEENS1_19SingleTileSchedulerILb0ELb1ELb1ELi128EEEEEEEEEvNT_6ParamsE --------------------------
	.section	.text._ZN7cutlass13device_kernelIN5flash19enable_sm80_to_sm89INS1_16FlashAttnFwdSm80INS1_25CollectiveMainloopFwdSm80ILi4ELi1ELb0EN4cute5tupleIJNS5_1CILi128EEENS7_ILi64EEENS7_ILi96EEEEEELi96ENS_6half_tEfNS_4arch4Sm80ELb0ELb0ELb1ELb0ELb0ELb0ELb1ELb1EEENS1_21CollectiveEpilogueFwdINS6_IJS8_SA_S9_EEENS6_IJNS7_ILi1EEESI_SI_EEESC_SE_Li128ELb0ELb1ELb1ELb0EEENS1_19SingleTileSchedulerILb0ELb1ELb1ELi128EEEEEEEEEvNT_6ParamsE,"ax",@progbits
	.sectioninfo	@"SHI_REGISTERS=255"
	.align	128
.text._ZN7cutlass13device_kernelIN5flash19enable_sm80_to_sm89INS1_16FlashAttnFwdSm80INS1_25CollectiveMainloopFwdSm80ILi4ELi1ELb0EN4cute5tupleIJNS5_1CILi128EEENS7_ILi64EEENS7_ILi96EEEEEELi96ENS_6half_tEfNS_4arch4Sm80ELb0ELb0ELb1ELb0ELb0ELb0ELb1ELb1EEENS1_21CollectiveEpilogueFwdINS6_IJS8_SA_S9_EEENS6_IJNS7_ILi1EEESI_SI_EEESC_SE_Li128ELb0ELb1ELb1ELb0EEENS1_19SingleTileSchedulerILb0ELb1ELb1ELi128EEEEEEEEEvNT_6ParamsE:
        .type           _ZN7cutlass13device_kernelIN5flash19enable_sm80_to_sm89INS1_16FlashAttnFwdSm80INS1_25CollectiveMainloopFwdSm80ILi4ELi1ELb0EN4cute5tupleIJNS5_1CILi128EEENS7_ILi64EEENS7_ILi96EEEEEELi96ENS_6half_tEfNS_4arch4Sm80ELb0ELb0ELb1ELb0ELb0ELb0ELb1ELb1EEENS1_21CollectiveEpilogueFwdINS6_IJS8_SA_S9_EEENS6_IJNS7_ILi1EEESI_SI_EEESC_SE_Li128ELb0ELb1ELb1ELb0EEENS1_19SingleTileSchedulerILb0ELb1ELb1ELi128EEEEEEEEEvNT_6ParamsE,@function
        .size           _ZN7cutlass13device_kernelIN5flash19enable_sm80_to_sm89INS1_16FlashAttnFwdSm80INS1_25CollectiveMainloopFwdSm80ILi4ELi1ELb0EN4cute5tupleIJNS5_1CILi128EEENS7_ILi64EEENS7_ILi96EEEEEELi96ENS_6half_tEfNS_4arch4Sm80ELb0ELb0ELb1ELb0ELb0ELb0ELb1ELb1EEENS1_21CollectiveEpilogueFwdINS6_IJS8_SA_S9_EEENS6_IJNS7_ILi1EEESI_SI_EEESC_SE_Li128ELb0ELb1ELb1ELb0EEENS1_19SingleTileSchedulerILb0ELb1ELb1ELi128EEEEEEEEEvNT_6ParamsE,(.L_x_2848 - _ZN7cutlass13device_kernelIN5flash19enable_sm80_to_sm89INS1_16FlashAttnFwdSm80INS1_25CollectiveMainloopFwdSm80ILi4ELi1ELb0EN4cute5tupleIJNS5_1CILi128EEENS7_ILi64EEENS7_ILi96EEEEEELi96ENS_6half_tEfNS_4arch4Sm80ELb0ELb0ELb1ELb0ELb0ELb0ELb1ELb1EEENS1_21CollectiveEpilogueFwdINS6_IJS8_SA_S9_EEENS6_IJNS7_ILi1EEESI_SI_EEESC_SE_Li128ELb0ELb1ELb1ELb0EEENS1_19SingleTileSchedulerILb0ELb1ELb1ELi128EEEEEEEEEvNT_6ParamsE)
        .other          _ZN7cutlass13device_kernelIN5flash19enable_sm80_to_sm89INS1_16FlashAttnFwdSm80INS1_25CollectiveMainloopFwdSm80ILi4ELi1ELb0EN4cute5tupleIJNS5_1CILi128EEENS7_ILi64EEENS7_ILi96EEEEEELi96ENS_6half_tEfNS_4arch4Sm80ELb0ELb0ELb1ELb0ELb0ELb0ELb1ELb1EEENS1_21CollectiveEpilogueFwdINS6_IJS8_SA_S9_EEENS6_IJNS7_ILi1EEESI_SI_EEESC_SE_Li128ELb0ELb1ELb1ELb0EEENS1_19SingleTileSchedulerILb0ELb1ELb1ELi128EEEEEEEEEvNT_6ParamsE,@"STO_CUDA_ENTRY STV_DEFAULT"
_ZN7cutlass13device_kernelIN5flash19enable_sm80_to_sm89INS1_16FlashAttnFwdSm80INS1_25CollectiveMainloopFwdSm80ILi4ELi1ELb0EN4cute5tupleIJNS5_1CILi128EEENS7_ILi64EEENS7_ILi96EEEEEELi96ENS_6half_tEfNS_4arch4Sm80ELb0ELb0ELb1ELb0ELb0ELb0ELb1ELb1EEENS1_21CollectiveEpilogueFwdINS6_IJS8_SA_S9_EEENS6_IJNS7_ILi1EEESI_SI_EEESC_SE_Li128ELb0ELb1ELb1ELb0EEENS1_19SingleTileSchedulerILb0ELb1ELb1ELi128EEEEEEEEEvNT_6ParamsE:
[----:B------:R-:W-:-:S03]  /*0000*/  MOV R1, c[0x0][0x28] ;  /* 0x00000a0000017a02 */ /* 0x000fc60000000f00 */
[----:B------:R-:W1:Y:S01]  /*0010*/  S2R R174, SR_TID.X ;  /* 0x0000000000ae7919 */ /* 0x000e620000002100 */
[----:B------:R-:W-:-:S03]  /*0020*/  IADD3 R1, R1, -0x60, RZ ;  /* 0xffffffa001017810 */ /* 0x000fc60007ffe0ff */
[----:B------:R-:W2:Y:S04]  /*0030*/  S2R R2, SR_CTAID.Y ;  /* 0x0000000000027919 */ /* 0x000ea80000002600 */
[----:B------:R-:W3:Y:S01]  /*0040*/  S2R R28, SR_CTAID.Z ;  /* 0x00000000001c7919 */ /* 0x000ee20000002700 */
[----:B-1----:R-:W-:-:S06]  /*0050*/  SHF.R.U32.HI R0, RZ, 0x5, R174 ;  /* 0x00000005ff007819 */ /* 0x002fcc00000116ae */
[----:B------:R-:W1:Y:S02]  /*0060*/  SHFL.IDX PT, R0, R0, RZ, 0x1f ;  /* 0x00001fff00007589 */ /* 0x000e6400000e0000 */
[----:B-1----:R-:W-:-:S13]  /*0070*/  ISETP.NE.AND P0, PT, R0, RZ, PT ;  /* 0x000000ff0000720c */ /* 0x002fda0003f05270 */
[----:B------:R-:W-:Y:S05]  /*0080*/  @!P0 BRA `(.L_x_0) ;  /* 0x0000008000008947 */ /* 0x000fea0003800000 */
[----:B--23--:R1:W-:Y:S01]  /*0090*/  STL [R1+0x50], R2 ;  /* 0x0000500201007387 */ /* 0x00c3e20000100800 */
[----:B------:R-:W-:-:S04]  /*00a0*/  MOV R0, c[0x0][0x550] ;  /* 0x0001540000007a02 */ /* 0x000fc80000000f00 */
[----:B------:R-:W-:-:S13]  /*00b0*/  ISETP.NE.AND P0, PT, R0, 0x1, PT ;  /* 0x000000010000780c */ /* 0x000fda0003f05270 */
[----:B------:R-:W-:Y:S05]  /*00c0*/  @!P0 BRA `(.L_x_1) ;  /* 0x000000a000008947 */ /* 0x000fea0003800000 */
[----:B------:R-:W-:-:S05]  /*00d0*/  IMAD.HI.U32 R0, R2, c[0x0][0x554], RZ ;  /* 0x0001550002007a27 */ /* 0x000fca00078e00ff */
[----:B------:R-:W-:-:S05]  /*00e0*/  SHF.R.U32.HI R0, RZ, c[0x0][0x558], R0 ;  /* 0x00015600ff007a19 */ /* 0x000fca0000011600 */
[----:B------:R2:W-:Y:S01]  /*00f0*/  STL [R1+0x50], R0 ;  /* 0x0000500001007387 */ /* 0x0005e20000100800 */
[----:B------:R-:W-:Y:S05]  /*0100*/  BRA `(.L_x_1) ;  /* 0x0000006000007947 */ /* 0x000fea0003800000 */
.L_x_0:
[----:B--23--:R-:W-:Y:S01]  /*0110*/  IMAD.MOV.U32 R0, RZ, RZ, c[0x0][0x550] ;  /* 0x00015400ff007624 */ /* 0x00cfe200078e00ff */
[----:B------:R-:W-:-:S04]  /*0120*/  MOV R3, R2 ;  /* 0x0000000200037202 */ /* 0x000fc80000000f00 */
[----:B------:R-:W-:-:S13]  /*0130*/  ISETP.NE.AND P0, PT, R0, 0x1, PT ;  /* 0x000000010000780c */ /* 0x000fda0003f05270 */
[----:B------:R-:W-:-:S05]  /*0140*/  @P0 IMAD.HI.U32 R0, R2, c[0x0][0x554], RZ ;  /* 0x0001550002000a27 */ /* 0x000fca00078e00ff */
[----:B------:R-:W-:-:S05]  /*0150*/  @P0 SHF.R.U32.HI R3, RZ, c[0x0][0x558], R0 ;  /* 0x00015600ff030a19 */ /* 0x000fca0000011600 */
[----:B------:R1:W-:Y:S02]  /*0160*/  STL [R1+0x50], R3 ;  /* 0x0000500301007387 */ /* 0x0003e40000100800 */
.L_x_1:
[----:B------:R-:W3:Y:S01]  /*0170*/  LDL R22, [R1+0x50] ;  /* 0x0000500001167983 */ /* 0x000ee20000100800 */
[----:B------:R-:W-:Y:S02]  /*0180*/  ISETP.GE.AND P0, PT, R28, RZ, PT ;  /* 0x000000ff1c00720c */ /* 0x000fe40003f06270 */
[----:B--23--:R-:W-:-:S05]  /*0190*/  IADD3 R0, -R22, RZ, RZ ;  /* 0x000000ff16007210 */ /* 0x00cfca0007ffe1ff */
[----:B------:R-:W-:-:S06]  /*01a0*/  IMAD R10, R0, c[0x0][0x550], R2 ;  /* 0x00015400000a7a24 */ /* 0x000fcc00078e0202 */
[----:B------:R-:W-:Y:S05]  /*01b0*/  @!P0 EXIT ;  /* 0x000000000000894d */ /* 0x000fea0003800000 */
[----:B-1----:R-:W-:-:S05]  /*01c0*/  IMAD.MOV.U32 R3, RZ, RZ, c[0x0][0x1d0] ;  /* 0x00007400ff037624 */ /* 0x002fca00078e00ff */
[C---:B------:R-:W-:Y:S02]  /*01d0*/  ISETP.GE.AND P0, PT, R3.reuse, 0x1, PT ;  /* 0x000000010300780c */ /* 0x040fe40003f06270 */
[----:B------:R-:W-:-:S04]  /*01e0*/  IADD3 R2, R3, 0x3f, RZ ;  /* 0x0000003f03027810 */ /* 0x000fc80007ffe0ff */
[----:B------:R-:W-:-:S04]  /*01f0*/  SHF.R.S32.HI R0, RZ, 0x1f, R2 ;  /* 0x0000001fff007819 */ /* 0x000fc80000011402 */
[----:B------:R-:W-:Y:S01]  /*0200*/  LEA.HI R2, R0, R2, RZ, 0x6 ;  /* 0x0000000200027211 */ /* 0x000fe200078f30ff */
[----:B------:R-:W-:-:S03]  /*0210*/  IMAD.MOV.U32 R0, RZ, RZ, RZ ;  /* 0x000000ffff007224 */ /* 0x000fc600078e00ff */
[----:B------:R-:W-:Y:S01]  /*0220*/  SHF.R.S32.HI R11, RZ, 0x6, R2 ;  /* 0x00000006ff0b7819 */ /* 0x000fe20000011402 */
[----:B------:R-:W-:Y:S05]  /*0230*/  @!P0 BRA `(.L_x_2) ;  /* 0x0000020000008947 */ /* 0x000fea0003800000 */
[----:B------:R-:W-:-:S04]  /*0240*/  SHF.R.U32.HI R0, RZ, 0x10, R10 ;  /* 0x00000010ff007819 */ /* 0x000fc8000001160a */
[----:B------:R-:W-:-:S04]  /*0250*/  ISETP.NE.AND P0, PT, R0, RZ, PT ;  /* 0x000000ff0000720c */ /* 0x000fc80003f05270 */
[----:B------:R-:W-:-:S04]  /*0260*/  SEL R5, R0, c[0x0][0x338], P0 ;  /* 0x0000ce0000057a07 */ /* 0x000fc80000000000 */
[----:B------:R-:W-:Y:S02]  /*0270*/  IABS R0, R5 ;  /* 0x0000000500007213 */ /* 0x000fe40000000000 */
[----:B------:R-:W-:-:S03]  /*0280*/  IADD3 R7, R11, -0x1, R5 ;  /* 0xffffffff0b077810 */ /* 0x000fc60007ffe005 */
[----:B------:R-:W-:Y:S01]  /*0290*/  IMAD.MOV.U32 R4, RZ, RZ, R0 ;  /* 0x000000ffff047224 */ /* 0x000fe200078e0000 */
[----:B------:R-:W-:-:S03]  /*02a0*/  IABS R9, R7 ;  /* 0x0000000700097213 */ /* 0x000fc60000000000 */
[----:B------:R-:W1:Y:S08]  /*02b0*/  I2F.RP R2, R4 ;  /* 0x0000000400027306 */ /* 0x000e700000209400 */
[----:B-1----:R-:W1:Y:S02]  /*02c0*/  MUFU.RCP R2, R2 ;  /* 0x0000000200027308 */ /* 0x002e640000001000 */
[----:B-1----:R-:W-:-:S06]  /*02d0*/  IADD3 R2, R2, 0xffffffe, RZ ;  /* 0x0ffffffe02027810 */ /* 0x002fcc0007ffe0ff */
[----:B------:R-:W1:Y:S02]  /*02e0*/  F2I.FTZ.U32.TRUNC.NTZ R3, R2 ;  /* 0x0000000200037305 */ /* 0x000e64000021f000 */
[----:B-1----:R-:W-:Y:S02]  /*02f0*/  IMAD.MOV R0, RZ, RZ, -R3 ;  /* 0x000000ffff007224 */ /* 0x002fe400078e0a03 */
[----:B------:R-:W-:Y:S02]  /*0300*/  IMAD.MOV.U32 R2, RZ, RZ, RZ ;  /* 0x000000ffff027224 */ /* 0x000fe400078e00ff */
[----:B------:R-:W-:Y:S01]  /*0310*/  IMAD.MOV.U32 R6, RZ, RZ, R0 ;  /* 0x000000ffff067224 */ /* 0x000fe200078e0000 */
[----:B------:R-:W-:-:S03]  /*0320*/  IABS R0, R5 ;  /* 0x0000000500007213 */ /* 0x000fc60000000000 */
[----:B------:R-:W-:Y:S02]  /*0330*/  IMAD R6, R6, R4, RZ ;  /* 0x0000000406067224 */ /* 0x000fe400078e02ff */
[----:B------:R-:W-:Y:S02]  /*0340*/  IMAD.MOV R8, RZ, RZ, -R0 ;  /* 0x000000ffff087224 */ /* 0x000fe400078e0a00 */
[----:B------:R-:W-:-:S04]  /*0350*/  IMAD.HI.U32 R0, R3, R6, R2 ;  /* 0x0000000603007227 */ /* 0x000fc800078e0002 */
[----:B------:R-:W-:Y:S02]  /*0360*/  IMAD.MOV.U32 R2, RZ, RZ, R9 ;  /* 0x000000ffff027224 */ /* 0x000fe400078e0009 */
[----:B------:R-:W-:Y:S02]  /*0370*/  IMAD.MOV.U32 R3, RZ, RZ, R8 ;  /* 0x000000ffff037224 */ /* 0x000fe400078e0008 */
[----:B------:R-:W-:-:S04]  /*0380*/  IMAD.HI.U32 R0, R0, R2, RZ ;  /* 0x0000000200007227 */ /* 0x000fc800078e00ff */
[----:B------:R-:W-:-:S05]  /*0390*/  IMAD R2, R0, R3, R2 ;  /* 0x0000000300027224 */ /* 0x000fca00078e0202 */
[----:B------:R-:W-:-:S13]  /*03a0*/  ISETP.GT.U32.AND P1, PT, R4, R2, PT ;  /* 0x000000020400720c */ /* 0x000fda0003f24070 */
[----:B------:R-:W-:Y:S01]  /*03b0*/  @!P1 IMAD.IADD R2, R2, 0x1, -R4 ;  /* 0x0000000102029824 */ /* 0x000fe200078e0a04 */
[----:B------:R-:W-:Y:S02]  /*03c0*/  @!P1 IADD3 R0, R0, 0x1, RZ ;  /* 0x0000000100009810 */ /* 0x000fe40007ffe0ff */
[----:B------:R-:W-:Y:S02]  /*03d0*/  ISETP.NE.AND P1, PT, R5, RZ, PT ;  /* 0x000000ff0500720c */ /* 0x000fe40003f25270 */
[----:B------:R-:W-:Y:S02]  /*03e0*/  ISETP.GE.U32.AND P2, PT, R2, R4, PT ;  /* 0x000000040200720c */ /* 0x000fe40003f46070 */
[----:B------:R-:W-:-:S04]  /*03f0*/  LOP3.LUT R2, R7, R5, RZ, 0x3c, !PT ;  /* 0x0000000507027212 */ /* 0x000fc800078e3cff */
[----:B------:R-:W-:-:S07]  /*0400*/  ISETP.GE.AND P0, PT, R2, RZ, PT ;  /* 0x000000ff0200720c */ /* 0x000fce0003f06270 */
[----:B------:R-:W-:-:S06]  /*0410*/  @P2 IADD3 R0, R0, 0x1, RZ ;  /* 0x0000000100002810 */ /* 0x000fcc0007ffe0ff */
[----:B------:R-:W-:Y:S01]  /*0420*/  @!P0 IMAD.MOV R0, RZ, RZ, -R0 ;  /* 0x000000ffff008224 */ /* 0x000fe200078e0a00 */
[----:B------:R-:W-:Y:S02]  /*0430*/  @!P1 LOP3.LUT R0, RZ, R5, RZ, 0x33, !PT ;  /* 0x00000005ff009212 */ /* 0x000fe400078e33ff */
.L_x_2:
[----:B------:R-:W-:Y:S01]  /*0440*/  LOP3.LUT R2, R10, 0xffff, RZ, 0xc0, !PT ;  /* 0x0000ffff0a027812 */ /* 0x000fe200078ec0ff */
[----:B------:R-:W-:Y:S01]  /*0450*/  ULDC.64 UR6, c[0x0][0x118] ;  /* 0x0000460000067ab9 */ /* 0x000fe20000000a00 */
[----:B------:R-:W-:Y:S01]  /*0460*/  PLOP3.LUT P4, PT, PT, PT, PT, 0x80, 0x0 ;  /* 0x000000000000781c */ /* 0x000fe20003f8f070 */
[----:B------:R-:W-:Y:S01]  /*0470*/  CS2R R20, SRZ ;  /* 0x0000000000147805 */ /* 0x000fe2000001ff00 */
[----:B------:R-:W-:Y:S01]  /*0480*/  CS2R R18, SRZ ;  /* 0x0000000000127805 */ /* 0x000fe2000001ff00 */
[----:B------:R-:W-:Y:S01]  /*0490*/  IMAD R181, R2, R0, RZ ;  /* 0x0000000002b57224 */ /* 0x000fe200078e02ff */
[----:B------:R-:W-:Y:S01]  /*04a0*/  CS2R R94, SRZ ;  /* 0x00000000005e7805 */ /* 0x000fe2000001ff00 */
[----:B------:R-:W-:Y:S01]  /*04b0*/  CS2R R92, SRZ ;  /* 0x00000000005c7805 */ /* 0x000fe2000001ff00 */
[----:B------:R-:W-:Y:S01]  /*04c0*/  CS2R R98, SRZ ;  /* 0x0000000000627805 */ /* 0x000fe2000001ff00 */
[----:B------:R-:W-:Y:S01]  /*04d0*/  IMAD.IADD R0, R181, 0x1, R0 ;  /* 0x00000001b5007824 */ /* 0x000fe200078e0200 */
[----:B------:R1:W-:Y:S01]  /*04e0*/  STL [R1+0x54], R181 ;  /* 0x000054b501007387 */ /* 0x0003e20000100800 */
[----:B------:R-:W-:Y:S01]  /*04f0*/  CS2R R96, SRZ ;  /* 0x0000000000607805 */ /* 0x000fe2000001ff00 */
[----:B------:R-:W-:Y:S01]  /*0500*/  CS2R R90, SRZ ;  /* 0x00000000005a7805 */ /* 0x000fe2000001ff00 */
[----:B------:R-:W-:Y:S01]  /*0510*/  CS2R R88, SRZ ;  /* 0x0000000000587805 */ /* 0x000fe2000001ff00 */
[----:B------:R-:W-:Y:S01]  /*0520*/  IMNMX R173, R11, R0, PT ;  /* 0x000000000bad7217 */ /* 0x000fe20003800200 */
[----:B------:R-:W-:Y:S01]  /*0530*/  CS2R R86, SRZ ;  /* 0x0000000000567805 */ /* 0x000fe2000001ff00 */
[----:B------:R-:W-:Y:S01]  /*0540*/  CS2R R84, SRZ ;  /* 0x0000000000547805 */ /* 0x000fe2000001ff00 */
[----:B------:R-:W-:Y:S01]  /*0550*/  CS2R R78, SRZ ;  /* 0x00000000004e7805 */ /* 0x000fe2000001ff00 */
[----:B------:R-:W-:Y:S01]  /*0560*/  ISETP.GT.AND P0, PT, R173, R181, PT ;  /* 0x000000b5ad00720c */ /* 0x000fe20003f04270 */
[----:B------:R-:W-:Y:S01]  /*0570*/  CS2R R76, SRZ ;  /* 0x00000000004c7805 */ /* 0x000fe2000001ff00 */
        /* <DEDUP_REMOVED lines=38> */
[----:B------:R-:W-:Y:S05]  /*07e0*/  @!P0 BRA `(.L_x_3) ;  /* 0x0000917000008947 */ /* 0x000fea0003800000 */
[----:B-1----:R-:W-:-:S04]  /*07f0*/  ISETP.NE.U32.AND P1, PT, RZ, c[0x0][0x340], PT ;  /* 0x0000d000ff007a0c */ /* 0x002fc80003f25070 */
[----:B------:R-:W-:-:S13]  /*0800*/  ISETP.NE.AND.EX P1, PT, RZ, c[0x0][0x344], PT, P1 ;  /* 0x0000d100ff007a0c */ /* 0x000fda0003f25310 */
[----:B------:R-:W-:-:S04]  /*0810*/  @P1 IMAD.MOV.U32 R2, RZ, RZ, 0x4 ;  /* 0x00000004ff021424 */ /* 0x000fc800078e00ff */
[----:B------:R-:W-:-:S05]  /*0820*/  @P1 IMAD.WIDE R2, R28, R2, c[0x0][0x340] ;  /* 0x0000d0001c021625 */ /* 0x000fca00078e0202 */
[----:B------:R1:W2:Y:S01]  /*0830*/  @P1 LDG.E R17, [R2.64] ;  /* 0x0000000602111981 */ /* 0x0002a2000c1e1900 */
[----:B------:R-:W-:Y:S01]  /*0840*/  SHF.R.S32.HI R23, RZ, 0x1f, R174 ;  /* 0x0000001fff177819 */ /* 0x000fe200000114ae */
[----:B------:R-:W-:Y:S01]  /*0850*/  IMAD.MOV.U32 R4, RZ, RZ, c[0x0][0x2c4] ;  /* 0x0000b100ff047624 */ /* 0x000fe200078e00ff */
[----:B------:R-:W-:Y:S01]  /*0860*/  SHF.R.S32.HI R16, RZ, 0x1f, R22 ;  /* 0x0000001fff107819 */ /* 0x000fe20000011416 */
[----:B------:R-:W3:Y:S01]  /*0870*/  S2R R29, SR_CTAID.X ;  /* 0x00000000001d7919 */ /* 0x000ee20000002500 */
[CC--:B------:R-:W-:Y:S01]  /*0880*/  LEA.HI R20, R23.reuse, R174.reuse, RZ, 0x2 ;  /* 0x000000ae17147211 */ /* 0x0c0fe200078f10ff */
[----:B------:R-:W-:Y:S01]  /*0890*/  ULDC UR5, c[0x0][0x2c4] ;  /* 0x0000b10000057ab9 */ /* 0x000fe20000000800 */
[----:B------:R-:W-:Y:S01]  /*08a0*/  ISETP.NE.AND P0, PT, R4, 0x1, PT ;  /* 0x000000010400780c */ /* 0x000fe20003f05270 */
[----:B------:R-:W-:Y:S01]  /*08b0*/  IMAD R0, R16, c[0x0][0x1b8], RZ ;  /* 0x00006e0010007a24 */ /* 0x000fe200078e02ff */
[----:B------:R-:W-:Y:S01]  /*08c0*/  LOP3.LUT R4, R20, 0xfffffffc, RZ, 0xc0, !PT ;  /* 0xfffffffc14047812 */ /* 0x000fe200078ec0ff */
[----:B------:R-:W-:Y:S01]  /*08d0*/  ULDC UR4, c[0x0][0x168] ;  /* 0x00005a0000047ab9 */ /* 0x000fe20000000800 */
[-C--:B------:R-:W-:Y:S01]  /*08e0*/  LEA.HI R26, R23, R174.reuse, RZ, 0x3 ;  /* 0x000000ae171a7211 */ /* 0x080fe200078f18ff */
[----:B------:R-:W-:Y:S01]  /*08f0*/  IMAD R0, R22, c[0x0][0x1bc], R0 ;  /* 0x00006f0016007a24 */ /* 0x000fe200078e0200 */
[----:B------:R-:W-:Y:S01]  /*0900*/  SHF.R.S32.HI R19, RZ, 0x2, R20 ;  /* 0x00000002ff137819 */ /* 0x000fe20000011414 */
[----:B------:R-:W-:Y:S01]  /*0910*/  UIMAD UR4, UR5, UR4, URZ ;  /* 0x00000004050472a4 */ /* 0x000fe2000f8e023f */
[----:B------:R-:W-:Y:S01]  /*0920*/  IADD3 R4, -R4, R174, RZ ;  /* 0x000000ae04047210 */ /* 0x000fe20007ffe1ff */
[----:B------:R-:W-:Y:S01]  /*0930*/  BSSY B0, `(.L_x_4) ;  /* 0x000007b000007945 */ /* 0x000fe20003800000 */
[----:B------:R-:W-:-:S02]  /*0940*/  SHF.R.S32.HI R24, RZ, 0x3, R26 ;  /* 0x00000003ff187819 */ /* 0x000fc4000001141a */
[----:B------:R-:W-:Y:S01]  /*0950*/  SHF.R.S32.HI R27, RZ, 0x1f, R28 ;  /* 0x0000001fff1b7819 */ /* 0x000fe2000001141c */
[C-C-:B------:R-:W-:Y:S01]  /*0960*/  IMAD R5, R4.reuse, 0x20, R19.reuse ;  /* 0x0000002004057824 */ /* 0x140fe200078e0213 */
[-C--:B------:R-:W-:Y:S01]  /*0970*/  LEA.HI R25, R23, R174.reuse, RZ, 0x4 ;  /* 0x000000ae17197211 */ /* 0x080fe200078f20ff */
[----:B------:R-:W-:Y:S01]  /*0980*/  IMAD.SHL.U32 R4, R4, 0x8, RZ ;  /* 0x0000000804047824 */ /* 0x000fe200078e00ff */
[----:B------:R-:W-:Y:S01]  /*0990*/  SHF.R.S32.HI R9, RZ, 0x1f, R19 ;  /* 0x0000001fff097819 */ /* 0x000fe20000011413 */
[----:B------:R-:W-:Y:S01]  /*09a0*/  IMAD R8, R27, c[0x0][0x1c0], RZ ;  /* 0x000070001b087a24 */ /* 0x000fe200078e02ff */
[----:B------:R-:W-:Y:S01]  /*09b0*/  LOP3.LUT R12, R25, 0xfffffff0, RZ, 0xc0, !PT ;  /* 0xfffffff0190c7812 */ /* 0x000fe200078ec0ff */
[----:B-1----:R-:W-:Y:S01]  /*09c0*/  IMAD.WIDE.U32 R2, R22, c[0x0][0x1b8], RZ ;  /* 0x00006e0016027a25 */ /* 0x002fe200078e00ff */
[----:B------:R-:W-:Y:S02]  /*09d0*/  LEA.HI R160, R23, R174, RZ, 0x5 ;  /* 0x000000ae17a07211 */ /* 0x000fe400078f28ff */
[----:B---3--:R-:W-:Y:S01]  /*09e0*/  LEA R11, R29, R5, 0x7 ;  /* 0x000000051d0b7211 */ /* 0x008fe200078e38ff */
[----:B------:R-:W-:Y:S01]  /*09f0*/  IMAD.IADD R3, R3, 0x1, R0 ;  /* 0x0000000103037824 */ /* 0x000fe200078e0200 */
[----:B------:R-:W-:Y:S01]  /*0a00*/  ISETP.GE.AND P3, PT, R4, c[0x0][0x1d4], PT ;  /* 0x0000750004007a0c */ /* 0x000fe20003f66270 */
[----:B------:R-:W-:-:S02]  /*0a10*/  IMAD.SHL.U32 R0, R24, 0x40, RZ ;  /* 0x0000004018007824 */ /* 0x000fc400078e00ff */
[----:B------:R-:W-:Y:S01]  /*0a20*/  @P0 IMAD.HI.U32 R5, R11, c[0x0][0x2c8], RZ ;  /* 0x0000b2000b050a27 */ /* 0x000fe200078e00ff */
[----:B------:R-:W-:Y:S02]  /*0a30*/  P2R R31, PR, RZ, 0x8 ;  /* 0x00000008ff1f7803 */ /* 0x000fe40000000000 */
[----:B------:R-:W-:Y:S01]  /*0a40*/  LOP3.LUT R0, R0, 0xc0, RZ, 0xc0, !PT ;  /* 0x000000c000007812 */ /* 0x000fe200078ec0ff */
[C---:B------:R-:W-:Y:S02]  /*0a50*/  IMAD R8, R28.reuse, c[0x0][0x1c4], R8 ;  /* 0x000071001c087a24 */ /* 0x040fe400078e0208 */
[----:B------:R-:W-:Y:S01]  /*0a60*/  IMAD.WIDE.U32 R2, R28, c[0x0][0x1c0], R2 ;  /* 0x000070001c027a25 */ /* 0x000fe200078e0002 */
[----:B------:R-:W-:Y:S01]  /*0a70*/  LOP3.LUT R7, R0, 0x18, R4, 0xf8, !PT ;  /* 0x0000001800077812 */ /* 0x000fe200078ef804 */
[----:B------:R1:W-:Y:S01]  /*0a80*/  STL [R1+0x5c], R31 ;  /* 0x00005c1f01007387 */ /* 0x0003e20000100800 */
[----:B------:R-:W-:Y:S01]  /*0a90*/  SHF.R.U32.HI R6, RZ, 0x3, R0 ;  /* 0x00000003ff067819 */ /* 0x000fe20000011600 */
[----:B------:R-:W-:Y:S01]  /*0aa0*/  IMAD.MOV.U32 R0, RZ, RZ, R11 ;  /* 0x000000ffff007224 */ /* 0x000fe200078e000b */
[----:B------:R-:W-:Y:S01]  /*0ab0*/  @P0 SHF.R.U32.HI R0, RZ, c[0x0][0x2cc], R5 ;  /* 0x0000b300ff000a19 */ /* 0x000fe20000011605 */
[----:B------:R-:W-:Y:S01]  /*0ac0*/  IMAD.IADD R3, R3, 0x1, R8 ;  /* 0x0000000103037824 */ /* 0x000fe200078e0208 */
[----:B------:R-:W-:Y:S01]  /*0ad0*/  LOP3.LUT R233, R7, R6, RZ, 0x3c, !PT ;  /* 0x0000000607e97212 */ /* 0x000fe200078e3cff */
[----:B------:R-:W-:Y:S01]  /*0ae0*/  IMAD R7, R9, c[0x0][0x1e0], RZ ;  /* 0x0000780009077a24 */ /* 0x000fe200078e02ff */
[--C-:B------:R-:W-:Y:S01]  /*0af0*/  SHF.R.S32.HI R10, RZ, 0x1f, R0.reuse ;  /* 0x0000001fff0a7819 */ /* 0x100fe20000011400 */
[----:B------:R-:W-:Y:S01]  /*0b00*/  IMAD.MOV R13, RZ, RZ, -R0 ;  /* 0x000000ffff0d7224 */ /* 0x000fe200078e0a00 */
[----:B------:R-:W-:Y:S01]  /*0b10*/  SHF.R.S32.HI R5, RZ, 0x1f, R4 ;  /* 0x0000001fff057819 */ /* 0x000fe20000011404 */
[----:B------:R-:W-:-:S04]  /*0b20*/  IMAD.WIDE.U32 R2, R0, c[0x0][0x1b0], R2 ;  /* 0x00006c0000027a25 */ /* 0x000fc800078e0002 */
[----:B------:R-:W-:Y:S02]  /*0b30*/  IMAD R10, R10, c[0x0][0x1b0], RZ ;  /* 0x00006c000a0a7a24 */ /* 0x000fe400078e02ff */
[----:B------:R-:W-:Y:S02]  /*0b40*/  IMAD R6, R9, c[0x0][0x208], RZ ;  /* 0x0000820009067a24 */ /* 0x000fe400078e02ff */
[----:B------:R-:W-:Y:S02]  /*0b50*/  IMAD R0, R0, c[0x0][0x1b4], R10 ;  /* 0x00006d0000007a24 */ /* 0x000fe400078e020a */
[----:B------:R-:W-:Y:S02]  /*0b60*/  IMAD R10, R13, c[0x0][0x2c4], R11 ;  /* 0x0000b1000d0a7a24 */ /* 0x000fe400078e020b */
[----:B------:R-:W-:Y:S01]  /*0b70*/  IMAD.IADD R18, R174, 0x1, -R12 ;  /* 0x00000001ae127824 */ /* 0x000fe200078e0a0c */
[----:B------:R-:W-:Y:S01]  /*0b80*/  IADD3 R3, R3, R0, RZ ;  /* 0x0000000003037210 */ /* 0x000fe20007ffe0ff */
[C---:B------:R-:W-:Y:S01]  /*0b90*/  IMAD R14, R19.reuse, c[0x0][0x1e4], R7 ;  /* 0x00007900130e7a24 */ /* 0x040fe200078e0207 */
[----:B------:R-:W-:Y:S01]  /*0ba0*/  SHF.R.S32.HI R0, RZ, 0x1f, R10 ;  /* 0x0000001fff007819 */ /* 0x000fe2000001140a */
[C---:B------:R-:W-:Y:S01]  /*0bb0*/  IMAD R15, R19.reuse, c[0x0][0x20c], R6 ;  /* 0x00008300130f7a24 */ /* 0x040fe200078e0206 */
[----:B------:R-:W-:Y:S01]  /*0bc0*/  LEA.HI R21, R18, R18, RZ, 0x1 ;  /* 0x0000001212157211 */ /* 0x000fe200078f08ff */
[----:B------:R-:W-:-:S03]  /*0bd0*/  IMAD.WIDE.U32 R8, R19, c[0x0][0x1e0], R4 ;  /* 0x0000780013087a25 */ /* 0x000fc600078e0004 */
[----:B------:R-:W-:Y:S01]  /*0be0*/  SHF.R.S32.HI R12, RZ, 0x1, R21 ;  /* 0x00000001ff0c7819 */ /* 0x000fe20000011415 */
[----:B------:R-:W-:Y:S01]  /*0bf0*/  IMAD.WIDE.U32 R6, R19, c[0x0][0x208], R4 ;  /* 0x0000820013067a25 */ /* 0x000fe200078e0004 */
[----:B------:R-:W-:Y:S02]  /*0c00*/  IADD3 R9, R9, R14, RZ ;  /* 0x0000000e09097210 */ /* 0x000fe40007ffe0ff */
[----:B------:R-:W-:Y:S01]  /*0c10*/  SHF.R.S32.HI R13, RZ, 0x1f, R21 ;  /* 0x0000001fff0d7819 */ /* 0x000fe20000011415 */
[----:B------:R-:W-:Y:S02]  /*0c20*/  IMAD R0, R0, c[0x0][0x1a8], RZ ;  /* 0x00006a0000007a24 */ /* 0x000fe400078e02ff */
[----:B------:R-:W-:Y:S02]  /*0c30*/  IMAD.IADD R7, R7, 0x1, R15 ;  /* 0x0000000107077824 */ /* 0x000fe400078e020f */
[C---:B------:R-:W-:Y:S02]  /*0c40*/  IMAD R14, R16.reuse, c[0x0][0x1e8], RZ ;  /* 0x00007a00100e7a24 */ /* 0x040fe400078e02ff */
[----:B------:R-:W-:-:S02]  /*0c50*/  IMAD R15, R16, c[0x0][0x210], RZ ;  /* 0x00008400100f7a24 */ /* 0x000fc400078e02ff */
[----:B------:R-:W-:Y:S01]  /*0c60*/  IMAD R16, R10, c[0x0][0x1ac], R0 ;  /* 0x00006b000a107a24 */ /* 0x000fe200078e0200 */
[----:B------:R-:W-:Y:S01]  /*0c70*/  IADD3 R0, R4, 0x40, RZ ;  /* 0x0000004004007810 */ /* 0x000fe20007ffe0ff */
[----:B------:R-:W-:Y:S01]  /*0c80*/  IMAD.WIDE.U32 R10, R10, c[0x0][0x1a8], R2 ;  /* 0x00006a000a0a7a25 */ /* 0x000fe200078e0002 */
[----:B------:R-:W-:Y:S02]  /*0c90*/  LEA.HI R2, R13, R12, RZ, 0x2 ;  /* 0x0000000c0d027211 */ /* 0x000fe400078f10ff */
[----:B------:R-:W-:Y:S01]  /*0ca0*/  ISETP.GE.AND P6, PT, R0, c[0x0][0x1d4], PT ;  /* 0x0000750000007a0c */ /* 0x000fe20003fc6270 */
[----:B------:R-:W-:Y:S01]  /*0cb0*/  IMAD R14, R22, c[0x0][0x1ec], R14 ;  /* 0x00007b00160e7a24 */ /* 0x000fe200078e020e */
[----:B------:R-:W-:Y:S01]  /*0cc0*/  LOP3.LUT R13, R2, 0xfffffffc, RZ, 0xc0, !PT ;  /* 0xfffffffc020d7812 */ /* 0x000fe200078ec0ff */
[----:B------:R-:W-:Y:S01]  /*0cd0*/  IMAD R15, R22, c[0x0][0x214], R15 ;  /* 0x00008500160f7a24 */ /* 0x000fe200078e020f */
[----:B------:R-:W-:Y:S01]  /*0ce0*/  ISETP.GE.AND P5, PT, R0, c[0x0][0x198], PT ;  /* 0x0000660000007a0c */ /* 0x000fe20003fa6270 */
[----:B------:R-:W-:-:S04]  /*0cf0*/  IMAD.WIDE.U32 R8, R22, c[0x0][0x1e8], R8 ;  /* 0x00007a0016087a25 */ /* 0x000fc800078e0008 */
[----:B------:R-:W-:-:S04]  /*0d00*/  IMAD.WIDE.U32 R2, R22, c[0x0][0x210], R6 ;  /* 0x0000840016027a25 */ /* 0x000fc800078e0006 */
[----:B------:R-:W-:Y:S01]  /*0d10*/  IMAD.IADD R0, R11, 0x1, R16 ;  /* 0x000000010b007824 */ /* 0x000fe200078e0210 */
[----:B------:R-:W-:Y:S01]  /*0d20*/  LEA R16, P0, R10, c[0x0][0x160], 0x1 ;  /* 0x000058000a107a11 */ /* 0x000fe200078008ff */
[----:B------:R-:W-:Y:S02]  /*0d30*/  IMAD.IADD R22, R12, 0x1, -R13 ;  /* 0x000000010c167824 */ /* 0x000fe400078e0a0d */
[----:B------:R-:W-:Y:S01]  /*0d40*/  IMAD.IADD R13, R9, 0x1, R14 ;  /* 0x00000001090d7824 */ /* 0x000fe200078e020e */
[----:B------:R-:W-:Y:S01]  /*0d50*/  IADD3 R9, R3, R15, RZ ;  /* 0x0000000f03097210 */ /* 0x000fe20007ffe0ff */
[----:B------:R-:W-:Y:S01]  /*0d60*/  IMAD.MOV.U32 R12, RZ, RZ, R8 ;  /* 0x000000ffff0c7224 */ /* 0x000fe200078e0008 */
[----:B------:R-:W-:Y:S01]  /*0d70*/  LEA.HI.X R15, R10, c[0x0][0x164], R0, 0x1, P0 ;  /* 0x000059000a0f7a11 */ /* 0x000fe200000f0c00 */
[----:B------:R-:W-:Y:S01]  /*0d80*/  IMAD.MOV.U32 R23, RZ, RZ, 0x10 ;  /* 0x00000010ff177424 */ /* 0x000fe200078e00ff */
[----:B------:R-:W-:Y:S01]  /*0d90*/  LEA.HI R0, R20, R19, RZ, 0x1 ;  /* 0x0000001314007211 */ /* 0x000fe200078f08ff */
[----:B------:R1:W3:Y:S01]  /*0da0*/  SHFL.IDX PT, R6, R16, RZ, 0x1c1f ;  /* 0x001c1fff10067589 */ /* 0x0002e200000e0000 */
[----:B------:R-:W-:-:S02]  /*0db0*/  SHF.R.S32.HI R20, RZ, 0x5, R160 ;  /* 0x00000005ff147819 */ /* 0x000fc400000114a0 */
[----:B------:R-:W-:Y:S01]  /*0dc0*/  LOP3.LUT R0, R0, 0x7fffffe, RZ, 0xc0, !PT ;  /* 0x07fffffe00007812 */ /* 0x000fe200078ec0ff */
[----:B------:R1:W4:Y:S01]  /*0dd0*/  SHFL.IDX PT, R7, R15, RZ, 0x1c1f ;  /* 0x001c1fff0f077589 */ /* 0x00032200000e0000 */
[----:B------:R-:W-:Y:S02]  /*0de0*/  IADD3 R14, R4, 0x20, RZ ;  /* 0x00000020040e7810 */ /* 0x000fe40007ffe0ff */
[----:B------:R-:W-:Y:S02]  /*0df0*/  IADD3 R0, R19, -R0, RZ ;  /* 0x8000000013007210 */ /* 0x000fe40007ffe0ff */
[----:B------:R-:W-:Y:S02]  /*0e00*/  MOV R8, R2 ;  /* 0x0000000200087202 */ /* 0x000fe40000000f00 */
[----:B------:R-:W-:Y:S01]  /*0e10*/  ISETP.GE.AND P4, PT, R14, c[0x0][0x1d4], PT ;  /* 0x000075000e007a0c */ /* 0x000fe20003f86270 */
[----:B------:R-:W-:Y:S01]  /*0e20*/  IMAD R11, R20, 0x8, R0 ;  /* 0x00000008140b7824 */ /* 0x000fe200078e0200 */
[----:B------:R-:W-:-:S02]  /*0e30*/  LOP3.LUT P2, RZ, R22, 0x2, RZ, 0xc0, !PT ;  /* 0x0000000216ff7812 */ /* 0x000fc4000784c0ff */
[----:B------:R-:W-:Y:S01]  /*0e40*/  P2R R34, PR, RZ, 0x10 ;  /* 0x00000010ff227803 */ /* 0x000fe20000000000 */
[----:B------:R-:W-:Y:S01]  /*0e50*/  IMAD.U32 R233, R11, 0x20, R233 ;  /* 0x000000200be97824 */ /* 0x000fe200078e00e9 */
[----:B------:R-:W-:-:S03]  /*0e60*/  ISETP.GE.AND P4, PT, R14, c[0x0][0x198], PT ;  /* 0x000066000e007a0c */ /* 0x000fc60003f86270 */
[----:B------:R1:W-:Y:S01]  /*0e70*/  STL [R1+0x58], R34 ;  /* 0x0000582201007387 */ /* 0x0003e20000100800 */
[--C-:B--2---:R-:W-:Y:S01]  /*0e80*/  @P1 SHF.R.S32.HI R3, RZ, 0x1f, R17.reuse ;  /* 0x0000001fff031819 */ /* 0x104fe20000011411 */
[----:B------:R-:W-:Y:S01]  /*0e90*/  @P1 IMAD.MOV.U32 R2, RZ, RZ, R17 ;  /* 0x000000ffff021224 */ /* 0x000fe200078e0011 */
[----:B------:R-:W-:Y:S01]  /*0ea0*/  @!P1 MOV R3, R27 ;  /* 0x0000001b00039202 */ /* 0x000fe20000000f00 */
[----:B------:R-:W-:Y:S01]  /*0eb0*/  @!P1 IMAD.MOV.U32 R2, RZ, RZ, R28 ;  /* 0x000000ffff029224 */ /* 0x000fe200078e001c */
[----:B------:R-:W-:Y:S01]  /*0ec0*/  ISETP.GE.AND P1, PT, R4, c[0x0][0x198], PT ;  /* 0x0000660004007a0c */ /* 0x000fe20003f26270 */
[----:B------:R-:W-:Y:S02]  /*0ed0*/  IMAD R17, R29, 0x80, R19 ;  /* 0x000000801d117824 */ /* 0x000fe400078e0213 */
[C---:B------:R-:W-:Y:S02]  /*0ee0*/  IMAD R10, R3.reuse, c[0x0][0x1f0], RZ ;  /* 0x00007c00030a7a24 */ /* 0x040fe400078e02ff */
[----:B------:R-:W-:Y:S01]  /*0ef0*/  IMAD R0, R3, c[0x0][0x218], RZ ;  /* 0x0000860003007a24 */ /* 0x000fe200078e02ff */
[----:B------:R-:W-:Y:S01]  /*0f00*/  ISETP.GE.AND P0, PT, R17, UR4, PT ;  /* 0x0000000411007c0c */ /* 0x000fe2000bf06270 */
[C---:B------:R-:W-:Y:S01]  /*0f10*/  IMAD R10, R2.reuse, c[0x0][0x1f4], R10 ;  /* 0x00007d00020a7a24 */ /* 0x040fe200078e020a */
[----:B------:R-:W-:Y:S01]  /*0f20*/  SEL R3, R23, 0xfffffff0, !P2 ;  /* 0xfffffff017037807 */ /* 0x000fe20005000000 */
[----:B------:R-:W-:-:S02]  /*0f30*/  IMAD R0, R2, c[0x0][0x21c], R0 ;  /* 0x0000870002007a24 */ /* 0x000fc400078e0200 */
[----:B------:R-:W-:Y:S01]  /*0f40*/  IMAD.WIDE.U32 R36, R2, c[0x0][0x1f0], R12 ;  /* 0x00007c0002247a25 */ /* 0x000fe200078e000c */
[----:B------:R-:W-:-:S03]  /*0f50*/  SEL R12, RZ, 0x1, P3 ;  /* 0x00000001ff0c7807 */ /* 0x000fc60001800000 */
[----:B------:R-:W-:Y:S01]  /*0f60*/  IMAD.WIDE.U32 R32, R2, c[0x0][0x218], R8 ;  /* 0x0000860002207a25 */ /* 0x000fe200078e0008 */
[----:B------:R-:W-:Y:S01]  /*0f70*/  IADD3 R39, R37, R10, RZ ;  /* 0x0000000a25277210 */ /* 0x000fe20007ffe0ff */
[----:B------:R1:W-:Y:S02]  /*0f80*/  STL.64 [R1+0x48], R36 ;  /* 0x0000482401007387 */ /* 0x0003e40000100a00 */
[----:B------:R-:W-:Y:S02]  /*0f90*/  IMAD.IADD R30, R33, 0x1, R0 ;  /* 0x00000001211e7824 */ /* 0x000fe400078e0200 */
[----:B------:R1:W-:Y:S04]  /*0fa0*/  STL.64 [R1+0x40], R32 ;  /* 0x0000402001007387 */ /* 0x0003e80000100a00 */
[----:B------:R1:W-:Y:S04]  /*0fb0*/  STL [R1+0x30], R30 ;  /* 0x0000301e01007387 */ /* 0x0003e80000100800 */
[----:B------:R1:W-:Y:S01]  /*0fc0*/  STL [R1+0x3c], R39 ;  /* 0x00003c2701007387 */ /* 0x0003e20000100800 */
[----:B------:R-:W-:Y:S05]  /*0fd0*/  @P0 BRA `(.L_x_5) ;  /* 0x0000010000000947 */ /* 0x000fea0003800000 */
[----:B---34-:R-:W-:Y:S02]  /*0fe0*/  IADD3 R0, R4, 0x40, RZ ;  /* 0x0000004004007810 */ /* 0x018fe40007ffe0ff */
[----:B------:R-:W-:-:S02]  /*0ff0*/  SHF.R.S32.HI R8, RZ, 0x1f, R14 ;  /* 0x0000001fff087819 */ /* 0x000fc4000001140e */
[----:B------:R-:W-:Y:S02]  /*1000*/  SHF.R.S32.HI R2, RZ, 0x1f, R0 ;  /* 0x0000001fff027819 */ /* 0x000fe40000011400 */
[----:B------:R-:W-:Y:S02]  /*1010*/  LEA.HI R10, R8, R14, RZ, 0x3 ;  /* 0x0000000e080a7211 */ /* 0x000fe400078f18ff */
[----:B------:R-:W-:Y:S01]  /*1020*/  LEA.HI R2, R2, R0, RZ, 0x3 ;  /* 0x0000000002027211 */ /* 0x000fe200078f18ff */
[----:B------:R-:W-:Y:S01]  /*1030*/  IMAD.SHL.U32 R0, R233, 0x2, RZ ;  /* 0x00000002e9007824 */ /* 0x000fe200078e00ff */
[----:B------:R-:W-:Y:S02]  /*1040*/  LEA R8, P0, R4, R6, 0x1 ;  /* 0x0000000604087211 */ /* 0x000fe400078008ff */
[----:B------:R-:W-:Y:S02]  /*1050*/  LOP3.LUT R10, R10, 0xfffffff8, RZ, 0xc0, !PT ;  /* 0xfffffff80a0a7812 */ /* 0x000fe400078ec0ff */
[----:B------:R-:W-:-:S02]  /*1060*/  LOP3.LUT R2, R2, 0xfffffff8, RZ, 0xc0, !PT ;  /* 0xfffffff802027812 */ /* 0x000fc400078ec0ff */
[----:B------:R-:W-:Y:S01]  /*1070*/  LEA.HI.X R9, R4, R7, R5, 0x1, P0 ;  /* 0x0000000704097211 */ /* 0x000fe200000f0c05 */
[----:B------:R-:W-:-:S04]  /*1080*/  IMAD.WIDE R10, R10, 0x2, R6 ;  /* 0x000000020a0a7825 */ /* 0x000fc800078e0206 */
[----:B------:R-:W-:Y:S01]  /*1090*/  IMAD.WIDE R6, R2, 0x2, R6 ;  /* 0x0000000202067825 */ /* 0x000fe200078e0206 */
[----:B------:R-:W-:Y:S01]  /*10a0*/  @!PT LDS RZ, [RZ] ;  /* 0x00000000fffff984 */ /* 0x000fe20000000800 */
[----:B------:R2:W-:Y:S04]  /*10b0*/  LDGSTS.E.BYPASS.LTC128B.128 [R0+0x6100], [R8.64], !P1 ;  /* 0x0610000008007fae */ /* 0x0005e8000c901d46 */
[----:B------:R2:W-:Y:S04]  /*10c0*/  LDGSTS.E.BYPASS.LTC128B.128 [R0+0x8100], [R10.64], !P4 ;  /* 0x081000000a007fae */ /* 0x0005e8000e101d46 */
[----:B------:R2:W-:Y:S02]  /*10d0*/  LDGSTS.E.BYPASS.LTC128B.128 [R0+0xa100], [R6.64], !P5 ;  /* 0x0a10000006007fae */ /* 0x0005e4000e901d46 */
.L_x_5:
[----:B---34-:R-:W-:Y:S05]  /*10e0*/  BSYNC B0 ;  /* 0x0000000000007941 */ /* 0x018fea0003800000 */
.L_x_4:
[----:B--2---:R-:W-:Y:S01]  /*10f0*/  IADD3 R0, R17, 0x20, RZ ;  /* 0x0000002011007810 */ /* 0x004fe20007ffe0ff */
[----:B------:R2:W3:Y:S01]  /*1100*/  SHFL.IDX PT, R7, R15, 0x1, 0x1c1f ;  /* 0x003c1f000f077f89 */ /* 0x0004e200000e0000 */
[----:B------:R-:W-:Y:S02]  /*1110*/  BSSY B0, `(.L_x_6) ;  /* 0x0000014000007945 */ /* 0x000fe40003800000 */
[----:B------:R-:W-:Y:S01]  /*1120*/  ISETP.GE.AND P0, PT, R0, UR4, PT ;  /* 0x0000000400007c0c */ /* 0x000fe2000bf06270 */
[----:B------:R2:W4:-:S12]  /*1130*/  SHFL.IDX PT, R6, R16, 0x1, 0x1c1f ;  /* 0x003c1f0010067f89 */ /* 0x00051800000e0000 */
[----:B------:R-:W-:Y:S05]  /*1140*/  @P0 BRA `(.L_x_7) ;  /* 0x0000010000000947 */ /* 0x000fea0003800000 */
[----:B------:R-:W-:Y:S02]  /*1150*/  IADD3 R0, R4, 0x40, RZ ;  /* 0x0000004004007810 */ /* 0x000fe40007ffe0ff */
[----:B------:R-:W-:Y:S02]  /*1160*/  SHF.R.S32.HI R8, RZ, 0x1f, R14 ;  /* 0x0000001fff087819 */ /* 0x000fe4000001140e */
[----:B------:R-:W-:Y:S02]  /*1170*/  SHF.R.S32.HI R2, RZ, 0x1f, R0 ;  /* 0x0000001fff027819 */ /* 0x000fe40000011400 */
[----:B------:R-:W-:Y:S02]  /*1180*/  LEA.HI R10, R8, R14, RZ, 0x3 ;  /* 0x0000000e080a7211 */ /* 0x000fe400078f18ff */
[----:B------:R-:W-:Y:S01]  /*1190*/  LEA.HI R2, R2, R0, RZ, 0x3 ;  /* 0x0000000002027211 */ /* 0x000fe200078f18ff */
[----:B------:R-:W-:Y:S01]  /*11a0*/  IMAD.SHL.U32 R0, R233, 0x2, RZ ;  /* 0x00000002e9007824 */ /* 0x000fe200078e00ff */
[----:B----4-:R-:W-:-:S02]  /*11b0*/  LEA R8, P0, R4, R6, 0x1 ;  /* 0x0000000604087211 */ /* 0x010fc400078008ff */
[----:B------:R-:W-:Y:S02]  /*11c0*/  LOP3.LUT R10, R10, 0xfffffff8, RZ, 0xc0, !PT ;  /* 0xfffffff80a0a7812 */ /* 0x000fe400078ec0ff */
[----:B------:R-:W-:Y:S02]  /*11d0*/  LOP3.LUT R2, R2, 0xfffffff8, RZ, 0xc0, !PT ;  /* 0xfffffff802027812 */ /* 0x000fe400078ec0ff */
[----:B---3--:R-:W-:Y:S01]  /*11e0*/  LEA.HI.X R9, R4, R7, R5, 0x1, P0 ;  /* 0x0000000704097211 */ /* 0x008fe200000f0c05 */
[----:B------:R-:W-:-:S04]  /*11f0*/  IMAD.WIDE R10, R10, 0x2, R6 ;  /* 0x000000020a0a7825 */ /* 0x000fc800078e0206 */
[----:B------:R-:W-:Y:S01]  /*1200*/  IMAD.WIDE R6, R2, 0x2, R6 ;  /* 0x0000000202067825 */ /* 0x000fe200078e0206 */
[----:B------:R-:W-:Y:S01]  /*1210*/  @!PT LDS RZ, [RZ] ;  /* 0x00000000fffff984 */ /* 0x000fe20000000800 */
[----:B------:R3:W-:Y:S04]  /*1220*/  LDGSTS.E.BYPASS.LTC128B.128 [R0+0x6900], [R8.64], !P1 ;  /* 0x0690000008007fae */ /* 0x0007e8000c901d46 */
[----:B------:R3:W-:Y:S04]  /*1230*/  LDGSTS.E.BYPASS.LTC128B.128 [R0+0x8900], [R10.64], !P4 ;  /* 0x089000000a007fae */ /* 0x0007e8000e101d46 */
[----:B------:R3:W-:Y:S02]  /*1240*/  LDGSTS.E.BYPASS.LTC128B.128 [R0+0xa900], [R6.64], !P5 ;  /* 0x0a90000006007fae */ /* 0x0007e4000e901d46 */
.L_x_7:
[----:B------:R-:W-:Y:S05]  /*1250*/  BSYNC B0 ;  /* 0x0000000000007941 */ /* 0x000fea0003800000 */
.L_x_6:
[----:B---3--:R-:W-:Y:S01]  /*1260*/  IADD3 R0, R17, 0x40, RZ ;  /* 0x0000004011007810 */ /* 0x008fe20007ffe0ff */
[----:B------:R3:W1:Y:S01]  /*1270*/  SHFL.IDX PT, R7, R15, 0x2, 0x1c1f ;  /* 0x005c1f000f077f89 */ /* 0x00066200000e0000 */
[----:B------:R-:W-:Y:S02]  /*1280*/  BSSY B0, `(.L_x_8) ;  /* 0x0000014000007945 */ /* 0x000fe40003800000 */
[----:B------:R-:W-:Y:S01]  /*1290*/  ISETP.GE.AND P0, PT, R0, UR4, PT ;  /* 0x0000000400007c0c */ /* 0x000fe2000bf06270 */
[----:B----4-:R3:W4:-:S12]  /*12a0*/  SHFL.IDX PT, R6, R16, 0x2, 0x1c1f ;  /* 0x005c1f0010067f89 */ /* 0x01071800000e0000 */
        /* <DEDUP_REMOVED lines=10> */
[----:B-1----:R-:W-:Y:S01]  /*1350*/  LEA.HI.X R9, R4, R7, R5, 0x1, P0 ;  /* 0x0000000704097211 */ /* 0x002fe200000f0c05 */
[----:B------:R-:W-:-:S04]  /*1360*/  IMAD.WIDE R10, R10, 0x2, R6 ;  /* 0x000000020a0a7825 */ /* 0x000fc800078e0206 */
[----:B------:R-:W-:Y:S01]  /*1370*/  IMAD.WIDE R6, R2, 0x2, R6 ;  /* 0x0000000202067825 */ /* 0x000fe200078e0206 */
[----:B------:R-:W-:Y:S01]  /*1380*/  @!PT LDS RZ, [RZ] ;  /* 0x00000000fffff984 */ /* 0x000fe20000000800 */
[----:B------:R1:W-:Y:S04]  /*1390*/  LDGSTS.E.BYPASS.LTC128B.128 [R0+0x7100], [R8.64], !P1 ;  /* 0x0710000008007fae */ /* 0x0003e8000c901d46 */
[----:B------:R1:W-:Y:S04]  /*13a0*/  LDGSTS.E.BYPASS.LTC128B.128 [R0+0x9100], [R10.64], !P4 ;  /* 0x091000000a007fae */ /* 0x0003e8000e101d46 */
[----:B------:R1:W-:Y:S02]  /*13b0*/  LDGSTS.E.BYPASS.LTC128B.128 [R0+0xb100], [R6.64], !P5 ;  /* 0x0b10000006007fae */ /* 0x0003e4000e901d46 */
.L_x_9:
[----:B------:R-:W-:Y:S05]  /*13c0*/  BSYNC B0 ;  /* 0x0000000000007941 */ /* 0x000fea0003800000 */
.L_x_8:
[----:B-1--4-:R-:W1:Y:S01]  /*13d0*/  SHFL.IDX PT, R6, R16, 0x3, 0x1c1f ;  /* 0x007c1f0010067f89 */ /* 0x012e6200000e0000 */
[----:B------:R-:W-:Y:S01]  /*13e0*/  IADD3 R0, R17, 0x60, RZ ;  /* 0x0000006011007810 */ /* 0x000fe20007ffe0ff */
[----:B------:R-:W-:Y:S01]  /*13f0*/  IMAD.MOV.U32 R161, RZ, RZ, 0x6 ;  /* 0x00000006ffa17424 */ /* 0x000fe200078e00ff */
[----:B------:R-:W-:Y:S01]  /*1400*/  IADD3 R148, R173, -0x1, RZ ;  /* 0xffffffffad947810 */ /* 0x000fe20007ffe0ff */
[----:B------:R4:W5:Y:S01]  /*1410*/  SHFL.IDX PT, R7, R15, 0x3, 0x1c1f ;  /* 0x007c1f000f077f89 */ /* 0x00096200000e0000 */
[----:B------:R-:W-:Y:S01]  /*1420*/  ISETP.GE.AND P3, PT, R0, UR4, PT ;  /* 0x0000000400007c0c */ /* 0x000fe2000bf66270 */
[----:B------:R-:W-:Y:S01]  /*1430*/  IMAD.SHL.U32 R233, R233, 0x2, RZ ;  /* 0x00000002e9e97824 */ /* 0x000fe200078e00ff */
[----:B------:R-:W-:Y:S01]  /*1440*/  IADD3 R2, -R19, c[0x0][0x1d0], RZ ;  /* 0x0000740013027a10 */ /* 0x000fe20007ffe1ff */
[----:B------:R-:W-:Y:S01]  /*1450*/  IMAD.MOV.U32 R166, RZ, RZ, R38 ;  /* 0x000000ffffa67224 */ /* 0x000fe200078e0026 */
[----:B------:R-:W-:Y:S01]  /*1460*/  SHF.R.S32.HI R13, RZ, 0x1f, R18 ;  /* 0x0000001fff0d7819 */ /* 0x000fe20000011412 */
[----:B------:R-:W-:Y:S01]  /*1470*/  IMAD.MOV.U32 R167, RZ, RZ, R39 ;  /* 0x000000ffffa77224 */ /* 0x000fe200078e0027 */
[----:B------:R-:W-:Y:S01]  /*1480*/  IADD3 R163, R173, -0x2, RZ ;  /* 0xfffffffeada37810 */ /* 0x000fe20007ffe0ff */
[----:B------:R-:W-:Y:S01]  /*1490*/  IMAD R2, R148, -0x40, R2 ;  /* 0xffffffc094027824 */ /* 0x000fe200078e0202 */
[----:B------:R-:W-:Y:S01]  /*14a0*/  LEA.HI R13, R13, R18, RZ, 0x3 ;  /* 0x000000120d0d7211 */ /* 0x000fe200078f18ff */
[----:B------:R-:W-:-:S02]  /*14b0*/  IMAD.MOV.U32 R166, RZ, RZ, R36 ;  /* 0x000000ffffa67224 */ /* 0x000fc400078e0024 */
[----:B------:R-:W-:Y:S01]  /*14c0*/  IMAD.MOV.U32 R159, RZ, RZ, -0x40 ;  /* 0xffffffc0ff9f7424 */ /* 0x000fe200078e00ff */
[----:B------:R-:W-:Y:S01]  /*14d0*/  ISETP.GE.AND P2, PT, R2, 0x1, PT ;  /* 0x000000010200780c */ /* 0x000fe20003f46270 */
[----:B------:R-:W-:Y:S01]  /*14e0*/  IMAD.MOV.U32 R17, RZ, RZ, c[0x0][0x20c] ;  /* 0x00008300ff117624 */ /* 0x000fe200078e00ff */
[----:B------:R-:W-:Y:S01]  /*14f0*/  STL.64 [R1+0x38], R166 ;  /* 0x000038a601007387 */ /* 0x000fe20000100a00 */
[----:B------:R-:W-:Y:S01]  /*1500*/  IMAD R159, R148, R159, c[0x0][0x1d0] ;  /* 0x00007400949f7624 */ /* 0x000fe200078e029f */
[C---:B-1----:R-:W-:Y:S02]  /*1510*/  @!P3 LEA R8, P0, R4.reuse, R6, 0x1 ;  /* 0x000000060408b211 */ /* 0x042fe400078008ff */
[----:B--234-:R-:W-:Y:S02]  /*1520*/  SHF.R.S32.HI R15, RZ, 0x1f, R148 ;  /* 0x0000001fff0f7819 */ /* 0x01cfe40000011494 */
[C---:B-----5:R-:W-:Y:S01]  /*1530*/  @!P3 LEA.HI.X R9, R4.reuse, R7, R5, 0x1, P0 ;  /* 0x000000070409b211 */ /* 0x060fe200000f0c05 */
[----:B------:R-:W-:Y:S01]  /*1540*/  IMAD.MOV.U32 R5, RZ, RZ, c[0x0][0x1e0] ;  /* 0x00007800ff057624 */ /* 0x000fe200078e00ff */
[----:B------:R-:W-:-:S03]  /*1550*/  @!P3 IADD3 R4, R4, 0x40, RZ ;  /* 0x000000400404b810 */ /* 0x000fc60007ffe0ff */
[----:B------:R-:W-:Y:S01]  /*1560*/  @!PT LDS RZ, [RZ] ;  /* 0x00000000fffff984 */ /* 0x000fe20000000800 */
[----:B------:R1:W-:Y:S01]  /*1570*/  @!P3 LDGSTS.E.BYPASS.LTC128B.128 [R233+0x7900], [R8.64], !P1 ;  /* 0x0790000008e9bfae */ /* 0x0003e2000c901d46 */
[C---:B------:R-:W-:Y:S01]  /*1580*/  SHF.L.U64.HI R161, R5.reuse, R161, c[0x0][0x1e4] ;  /* 0x0000790005a17619 */ /* 0x040fe200000102a1 */
[C---:B------:R-:W-:Y:S01]  /*1590*/  IMAD.SHL.U32 R162, R5.reuse, 0x40, RZ ;  /* 0x0000004005a27824 */ /* 0x040fe200078e00ff */
[----:B------:R-:W-:Y:S01]  /*15a0*/  ISETP.GE.AND P1, PT, R2, 0x21, PT ;  /* 0x000000210200780c */ /* 0x000fe20003f26270 */
[----:B------:R-:W-:Y:S02]  /*15b0*/  IMAD.SHL.U32 R164, R5, 0x20, RZ ;  /* 0x0000002005a47824 */ /* 0x000fe400078e00ff */
[----:B------:R-:W-:-:S04]  /*15c0*/  IMAD R0, R161, R148, RZ ;  /* 0x00000094a1007224 */ /* 0x000fc800078e02ff */
[-C--:B------:R-:W-:Y:S02]  /*15d0*/  IMAD R0, R15, R162.reuse, R0 ;  /* 0x000000a20f007224 */ /* 0x080fe400078e0200 */
[----:B-1----:R-:W-:-:S04]  /*15e0*/  IMAD.WIDE.U32 R8, R148, R162, R166 ;  /* 0x000000a294087225 */ /* 0x002fc800078e00a6 */
[----:B------:R-:W-:Y:S01]  /*15f0*/  IMAD.IADD R0, R9, 0x1, R0 ;  /* 0x0000000109007824 */ /* 0x000fe200078e0200 */
[----:B------:R-:W-:Y:S01]  /*1600*/  @P2 LEA R10, P0, R8, c[0x0][0x1c8], 0x1 ;  /* 0x00007200080a2a11 */ /* 0x000fe200078008ff */
[----:B------:R-:W-:-:S03]  /*1610*/  IMAD.MOV.U32 R9, RZ, RZ, 0x5 ;  /* 0x00000005ff097424 */ /* 0x000fc600078e00ff */
[----:B------:R-:W-:Y:S02]  /*1620*/  @P2 LEA.HI.X R11, R8, c[0x0][0x1cc], R0, 0x1, P0 ;  /* 0x00007300080b2a11 */ /* 0x000fe400000f0c00 */
[----:B------:R-:W-:Y:S02]  /*1630*/  @P1 IADD3 R2, P0, R164, R8, RZ ;  /* 0x00000008a4021210 */ /* 0x000fe40007f1e0ff */
[----:B------:R-:W-:Y:S02]  /*1640*/  @!P3 SHF.R.S32.HI R8, RZ, 0x1f, R14 ;  /* 0x0000001fff08b819 */ /* 0x000fe4000001140e */
[----:B------:R-:W-:Y:S02]  /*1650*/  SHF.L.U64.HI R165, R5, R9, c[0x0][0x1e4] ;  /* 0x0000790005a57619 */ /* 0x000fe40000010209 */
[----:B------:R-:W-:Y:S02]  /*1660*/  @!P3 LEA.HI R8, R8, R14, RZ, 0x3 ;  /* 0x0000000e0808b211 */ /* 0x000fe400078f18ff */
[----:B------:R-:W-:Y:S01]  /*1670*/  SHF.R.S32.HI R14, RZ, 0x4, R25 ;  /* 0x00000004ff0e7819 */ /* 0x000fe20000011419 */
[----:B------:R-:W-:Y:S01]  /*1680*/  @P1 IMAD.X R0, R165, 0x1, R0, P0 ;  /* 0x00000001a5001824 */ /* 0x000fe200000e0600 */
[----:B------:R-:W-:-:S05]  /*1690*/  @!P3 LOP3.LUT R8, R8, 0xfffffff8, RZ, 0xc0, !PT ;  /* 0xfffffff80808b812 */ /* 0x000fca00078ec0ff */
[----:B------:R-:W-:-:S05]  /*16a0*/  @!P3 IMAD.WIDE R8, R8, 0x2, R6 ;  /* 0x000000020808b825 */ /* 0x000fca00078e0206 */
[----:B------:R1:W-:Y:S01]  /*16b0*/  @!P3 LDGSTS.E.BYPASS.LTC128B.128 [R233+0x9900], [R8.64], !P4 ;  /* 0x0990000008e9bfae */ /* 0x0003e2000e101d46 */
[----:B------:R-:W-:-:S04]  /*16c0*/  ISETP.NE.AND P4, PT, R34, RZ, PT ;  /* 0x000000ff2200720c */ /* 0x000fc80003f85270 */
[----:B------:R-:W-:Y:S02]  /*16d0*/  SEL R5, RZ, 0x2, P4 ;  /* 0x00000002ff057807 */ /* 0x000fe40002000000 */
[----:B-1----:R-:W-:-:S04]  /*16e0*/  @P1 LEA R8, P0, R2, c[0x0][0x1c8], 0x1 ;  /* 0x0000720002081a11 */ /* 0x002fc800078008ff */
[----:B------:R-:W-:Y:S02]  /*16f0*/  @P1 LEA.HI.X R9, R2, c[0x0][0x1cc], R0, 0x1, P0 ;  /* 0x0000730002091a11 */ /* 0x000fe400000f0c00 */
[----:B------:R-:W-:Y:S02]  /*1700*/  @!P3 SHF.R.S32.HI R0, RZ, 0x1f, R4 ;  /* 0x0000001fff00b819 */ /* 0x000fe40000011404 */
[----:B------:R-:W-:Y:S02]  /*1710*/  SEL R2, RZ, 0x4, P6 ;  /* 0x00000004ff027807 */ /* 0x000fe40003000000 */
[----:B------:R-:W-:Y:S02]  /*1720*/  @!P3 LEA.HI R4, R0, R4, RZ, 0x3 ;  /* 0x000000040004b211 */ /* 0x000fe400078f18ff */
[----:B------:R-:W-:Y:S02]  /*1730*/  LOP3.LUT R0, R26, 0xfffffff8, RZ, 0xc0, !PT ;  /* 0xfffffff81a007812 */ /* 0x000fe400078ec0ff */
[----:B------:R-:W-:-:S02]  /*1740*/  @!P3 LOP3.LUT R4, R4, 0xfffffff8, RZ, 0xc0, !PT ;  /* 0xfffffff80404b812 */ /* 0x000fc400078ec0ff */
[----:B------:R-:W-:Y:S01]  /*1750*/  IADD3 R16, R2, R5, R12 ;  /* 0x0000000502107210 */ /* 0x000fe20007ffe00c */
[----:B------:R-:W-:Y:S01]  /*1760*/  IMAD.IADD R0, R174, 0x1, -R0 ;  /* 0x00000001ae007824 */ /* 0x000fe200078e0a00 */
[----:B------:R-:W-:Y:S01]  /*1770*/  LEA.HI R5, R25, R14, RZ, 0x1 ;  /* 0x0000000e19057211 */ /* 0x000fe200078f08ff */
[----:B------:R-:W-:Y:S01]  /*1780*/  @!P3 IMAD.WIDE R6, R4, 0x2, R6 ;  /* 0x000000020406b825 */ /* 0x000fe200078e0206 */
[----:B------:R-:W-:Y:S02]  /*1790*/  LOP3.LUT R4, R21, 0x7fffffe, RZ, 0xc0, !PT ;  /* 0x07fffffe15047812 */ /* 0x000fe400078ec0ff */
[----:B------:R-:W-:Y:S02]  /*17a0*/  LEA.HI R2, R0, R0, RZ, 0x1 ;  /* 0x0000000000027211 */ /* 0x000fe400078f08ff */
[----:B------:R1:W-:Y:S01]  /*17b0*/  @!P3 LDGSTS.E.BYPASS.LTC128B.128 [R233+0xb900], [R6.64], !P5 ;  /* 0x0b90000006e9bfae */ /* 0x0003e2000e901d46 */
[----:B------:R-:W-:Y:S01]  /*17c0*/  ISETP.NE.AND P5, PT, R31, RZ, PT ;  /* 0x000000ff1f00720c */ /* 0x000fe20003fa5270 */
[----:B------:R-:W-:Y:S01]  /*17d0*/  IMAD.IADD R151, R18, 0x1, -R4 ;  /* 0x0000000112977824 */ /* 0x000fe200078e0a04 */
[----:B------:R-:W-:Y:S01]  /*17e0*/  LOP3.LUT R5, R5, 0xfffffffe, RZ, 0xc0, !PT ;  /* 0xfffffffe05057812 */ /* 0x000fe200078ec0ff */
[----:B------:R-:W0:Y:S01]  /*17f0*/  LDGDEPBAR ;  /* 0x00000000000079af */ /* 0x000e220000000000 */
[----:B------:R-:W-:-:S03]  /*1800*/  LOP3.LUT R12, R2, 0x3fffffe, RZ, 0xc0, !PT ;  /* 0x03fffffe020c7812 */ /* 0x000fc600078ec0ff */
[----:B------:R-:W-:Y:S01]  /*1810*/  BAR.SYNC.DEFER_BLOCKING 0x0 ;  /* 0x0000000000007b1d */ /* 0x000fe20000010000 */
[----:B------:R-:W-:Y:S02]  /*1820*/  IMAD.IADD R4, R14, 0x1, -R5 ;  /* 0x000000010e047824 */ /* 0x000fe400078e0a05 */
[----:B------:R-:W-:Y:S02]  /*1830*/  IMAD.IADD R5, R0, 0x1, -R12 ;  /* 0x0000000100057824 */ /* 0x000fe400078e0a0c */
[----:B------:R-:W-:Y:S02]  /*1840*/  IMAD.SHL.U32 R0, R22, 0x40, RZ ;  /* 0x0000004016007824 */ /* 0x000fe400078e00ff */
[----:B------:R-:W-:-:S03]  /*1850*/  IMAD.SHL.U32 R12, R24, 0x8, RZ ;  /* 0x00000008180c7824 */ /* 0x000fc600078e00ff */
[----:B------:R-:W-:Y:S02]  /*1860*/  LOP3.LUT R0, R0, 0xc0, RZ, 0xc0, !PT ;  /* 0x000000c000007812 */ /* 0x000fe400078ec0ff */
[----:B-1----:R-:W-:Y:S01]  /*1870*/  SHF.R.S32.HI R7, RZ, 0x1, R2 ;  /* 0x00000001ff077819 */ /* 0x002fe20000011402 */
[----:B------:R-:W-:Y:S01]  /*1880*/  IMAD.SHL.U32 R2, R4, 0x8, RZ ;  /* 0x0000000804027824 */ /* 0x000fe200078e00ff */
[----:B------:R-:W-:Y:S01]  /*1890*/  @!PT LDS RZ, [RZ] ;  /* 0x00000000fffff984 */ /* 0x000fe20000000800 */
[----:B------:R-:W-:Y:S01]  /*18a0*/  @!PT LDS RZ, [RZ] ;  /* 0x00000000fffff984 */ /* 0x000fe20000000800 */
[----:B------:R-:W-:Y:S01]  /*18b0*/  @!PT LDS RZ, [RZ] ;  /* 0x00000000fffff984 */ /* 0x000fe20000000800 */
[----:B------:R1:W-:Y:S04]  /*18c0*/  @P2 LDGSTS.E.BYPASS.LTC128B.128 [R233+0x3100], [R10.64], !P5 ;  /* 0x031000000ae92fae */ /* 0x0003e8000e901d46 */
[----:B------:R-:W-:Y:S01]  /*18d0*/  LOP3.LUT R6, R0, 0x8, R2, 0xf8, !PT ;  /* 0x0000000800067812 */ /* 0x000fe200078ef802 */
[----:B------:R-:W-:Y:S01]  /*18e0*/  IMAD.SHL.U32 R2, R13, 0x20, RZ ;  /* 0x000000200d027824 */ /* 0x000fe200078e00ff */
[----:B------:R1:W-:Y:S04]  /*18f0*/  @P2 LDGSTS.E.BYPASS.LTC128B.128 [R233+0x4100], [R10.64+0x40], !P4 ;  /* 0x041000400ae92fae */ /* 0x0003e8000e101d46 */
[----:B------:R-:W-:Y:S01]  /*1900*/  LOP3.LUT R149, R2, 0xffffff00, RZ, 0xc0, !PT ;  /* 0xffffff0002957812 */ /* 0x000fe200078ec0ff */
[----:B------:R1:W-:Y:S01]  /*1910*/  @P2 LDGSTS.E.BYPASS.LTC128B.128 [R233+0x5100], [R10.64+0x80], !P6 ;  /* 0x051000800ae92fae */ /* 0x0003e2000f101d46 */
[----:B------:R-:W-:-:S03]  /*1920*/  LOP3.LUT P2, RZ, R7, 0x2, RZ, 0xc0, !PT ;  /* 0x0000000207ff7812 */ /* 0x000fc6000784c0ff */
[----:B------:R2:W-:Y:S04]  /*1930*/  @P1 LDGSTS.E.BYPASS.LTC128B.128 [R233+0x3900], [R8.64], !P5 ;  /* 0x0390000008e91fae */ /* 0x0005e8000e901d46 */
[----:B------:R2:W-:Y:S04]  /*1940*/  @P1 LDGSTS.E.BYPASS.LTC128B.128 [R233+0x4900], [R8.64+0x40], !P4 ;  /* 0x0490004008e91fae */ /* 0x0005e8000e101d46 */
[----:B------:R2:W-:Y:S01]  /*1950*/  @P1 LDGSTS.E.BYPASS.LTC128B.128 [R233+0x5900], [R8.64+0x80], !P6 ;  /* 0x0590008008e91fae */ /* 0x0005e2000f101d46 */
[----:B------:R-:W-:-:S03]  /*1960*/  LOP3.LUT P1, RZ, R16, 0x2, RZ, 0xc0, !PT ;  /* 0x0000000210ff7812 */ /* 0x000fc6000782c0ff */
[----:B------:R-:W0:Y:S01]  /*1970*/  LDGDEPBAR ;  /* 0x00000000000079af */ /* 0x000e220000000000 */
[----:B-1----:R-:W-:-:S04]  /*1980*/  IMAD.WIDE.U32 R10, R148, c[0x0][0x208], RZ ;  /* 0x00008200940a7a25 */ /* 0x002fc800078e00ff */
[----:B--2---:R-:W-:Y:S01]  /*1990*/  IMAD R9, R4, 0x8, R5 ;  /* 0x0000000804097824 */ /* 0x004fe200078e0205 */
[----:B------:R-:W-:Y:S01]  /*19a0*/  SHF.R.U32.HI R5, RZ, 0x3, R0 ;  /* 0x00000003ff057819 */ /* 0x000fe20000011600 */
[----:B------:R-:W-:Y:S01]  /*19b0*/  IMAD.SHL.U32 R4, R7, 0x40, RZ ;  /* 0x0000004007047824 */ /* 0x000fe200078e00ff */
[----:B------:R-:W-:-:S04]  /*19c0*/  DEPBAR.LE SB0, 0x1 ;  /* 0x000080400000791a */ /* 0x000fc80000000000 */
[----:B------:R-:W-:Y:S01]  /*19d0*/  LOP3.LUT R0, R4, 0xc0, RZ, 0xc0, !PT ;  /* 0x000000c004007812 */ /* 0x000fe200078ec0ff */
[----:B------:R-:W-:-:S04]  /*19e0*/  DEPBAR.LE SB0, 0x0 ;  /* 0x000080000000791a */ /* 0x000fc80000000000 */
[----:B------:R-:W-:Y:S01]  /*19f0*/  IMAD R8, R15, c[0x0][0x208], RZ ;  /* 0x000082000f087a24 */ /* 0x000fe200078e02ff */
[----:B------:R-:W-:Y:S01]  /*1a00*/  LOP3.LUT R2, R0, 0x8, R12, 0xf8, !PT ;  /* 0x0000000800027812 */ /* 0x000fe200078ef80c */
[----:B------:R-:W-:Y:S01]  /*1a10*/  IMAD.MOV.U32 R15, RZ, RZ, c[0x0][0x208] ;  /* 0x00008200ff0f7624 */ /* 0x000fe200078e00ff */
[----:B------:R-:W-:Y:S01]  /*1a20*/  SHF.R.U32.HI R0, RZ, 0x3, R0 ;  /* 0x00000003ff007819 */ /* 0x000fe20000011600 */
[----:B------:R-:W-:Y:S01]  /*1a30*/  IMAD R8, R148, c[0x0][0x20c], R8 ;  /* 0x0000830094087a24 */ /* 0x000fe200078e0208 */
[----:B------:R-:W-:Y:S01]  /*1a40*/  LOP3.LUT R150, R6, R5, RZ, 0x3c, !PT ;  /* 0x0000000506967212 */ /* 0x000fe200078e3cff */
[----:B------:R-:W-:Y:S01]  /*1a50*/  IMAD R5, R20, 0x200, R149 ;  /* 0x0000020014057824 */ /* 0x000fe200078e0295 */
[----:B------:R-:W-:Y:S01]  /*1a60*/  LOP3.LUT R4, R2, R0, RZ, 0x3c, !PT ;  /* 0x0000000002047212 */ /* 0x000fe200078e3cff */
[----:B------:R-:W-:Y:S01]  /*1a70*/  IMAD.IADD R0, R11, 0x1, R8 ;  /* 0x000000010b007824 */ /* 0x000fe200078e0208 */
[----:B------:R-:W-:Y:S01]  /*1a80*/  BAR.SYNC.DEFER_BLOCKING 0x0 ;  /* 0x0000000000007b1d */ /* 0x000fe20000010000 */
[----:B------:R-:W-:Y:S01]  /*1a90*/  LEA R6, P0, R10, R32, 0x6 ;  /* 0x000000200a067211 */ /* 0x000fe200078030ff */
[----:B------:R-:W-:-:S03]  /*1aa0*/  IMAD R2, R151, 0x20, R5 ;  /* 0x0000002097027824 */ /* 0x000fc600078e0205 */
[----:B------:R-:W-:Y:S01]  /*1ab0*/  LEA.HI.X R5, R10, R30, R0, 0x6, P0 ;  /* 0x0000001e0a057211 */ /* 0x000fe200000f3400 */
[----:B------:R-:W-:Y:S01]  /*1ac0*/  IMAD.IADD R2, R150, 0x1, R2 ;  /* 0x0000000196027824 */ /* 0x000fe200078e0202 */
[----:B------:R-:W-:Y:S01]  /*1ad0*/  LEA R12, P0, R6, c[0x0][0x1f8], 0x1 ;  /* 0x00007e00060c7a11 */ /* 0x000fe200078008ff */
[----:B------:R-:W-:Y:S02]  /*1ae0*/  IMAD.U32 R0, R9, 0x20, R4 ;  /* 0x0000002009007824 */ /* 0x000fe400078e0004 */
[----:B------:R-:W-:Y:S01]  /*1af0*/  IMAD.SHL.U32 R219, R2, 0x2, RZ ;  /* 0x0000000202db7824 */ /* 0x000fe200078e00ff */
[----:B------:R-:W-:Y:S01]  /*1b00*/  LEA.HI.X R13, R6, c[0x0][0x1fc], R5, 0x1, P0 ;  /* 0x00007f00060d7a11 */ /* 0x000fe200000f0c05 */
[----:B------:R-:W-:Y:S01]  /*1b10*/  IMAD.SHL.U32 R216, R0, 0x2, RZ ;  /* 0x0000000200d87824 */ /* 0x000fe200078e00ff */
[----:B------:R-:W-:Y:S01]  /*1b20*/  LEA R14, P0, R15, R12, 0x6 ;  /* 0x0000000c0f0e7211 */ /* 0x000fe200078030ff */
[----:B------:R-:W-:Y:S02]  /*1b30*/  IMAD R220, R3, 0x2, R219 ;  /* 0x0000000203dc7824 */ /* 0x000fe400078e02db */
[----:B------:R-:W-:Y:S01]  /*1b40*/  IMAD.IADD R0, R159, 0x1, -R19 ;  /* 0x000000019f007824 */ /* 0x000fe200078e0a13 */
[----:B------:R-:W-:-:S02]  /*1b50*/  IADD3 R2, R216, 0x3100, RZ ;  /* 0x00003100d8027810 */ /* 0x000fc40007ffe0ff */
[----:B------:R-:W-:Y:S02]  /*1b60*/  IADD3 R221, R216, 0x3120, RZ ;  /* 0x00003120d8dd7810 */ /* 0x000fe40007ffe0ff */
[----:B------:R-:W-:Y:S02]  /*1b70*/  @P2 IADD3 R221, R2, -0x20, RZ ;  /* 0xffffffe002dd2810 */ /* 0x000fe40007ffe0ff */
[C---:B------:R-:W-:Y:S01]  /*1b80*/  ISETP.LT.OR P3, PT, R0.reuse, 0x1, P5 ;  /* 0x000000010000780c */ /* 0x040fe20002f61670 */
[----:B------:R-:W-:Y:S01]  /*1b90*/  LDSM.16.M88.4 R8, [R219+0x6100] ;  /* 0x00610000db08783b */ /* 0x000fe20000000200 */
[----:B------:R-:W-:Y:S02]  /*1ba0*/  ISETP.LT.OR P2, PT, R0, 0x1, !P1 ;  /* 0x000000010000780c */ /* 0x000fe40004f41670 */
[----:B------:R-:W-:Y:S01]  /*1bb0*/  LEA.HI.X R15, R15, R13, R17, 0x6, P0 ;  /* 0x0000000d0f0f7211 */ /* 0x000fe200000f3411 */
[----:B------:R-:W1:Y:S01]  /*1bc0*/  LDSM.16.M88.4 R20, [R216+0x3100] ;  /* 0x00310000d814783b */ /* 0x000e620000000200 */
[----:B------:R-:W-:-:S02]  /*1bd0*/  LOP3.LUT P0, RZ, R16, 0x4, RZ, 0xc0, !PT ;  /* 0x0000000410ff7812 */ /* 0x000fc4000780c0ff */
[C---:B------:R-:W-:Y:S01]  /*1be0*/  ISETP.LT.OR P1, PT, R0.reuse, 0x21, !P1 ;  /* 0x000000210000780c */ /* 0x040fe20004f21670 */
[----:B------:R-:W2:Y:S04]  /*1bf0*/  LDSM.16.M88.4 R4, [R219+0x7100] ;  /* 0x00710000db04783b */ /* 0x000ea80000000200 */
[----:B------:R-:W3:Y:S04]  /*1c00*/  LDSM.16.M88.4 R32, [R216+0x3500] ;  /* 0x00350000d820783b */ /* 0x000ee80000000200 */
[----:B------:R-:W4:Y:S04]  /*1c10*/  LDSM.16.M88.4 R44, [R216+0x3900] ;  /* 0x00390000d82c783b */ /* 0x000f280000000200 */
[----:B------:R-:W5:Y:S04]  /*1c20*/  LDSM.16.M88.4 R40, [R216+0x3d00] ;  /* 0x003d0000d828783b */ /* 0x000f680000000200 */
[----:B------:R-:W-:Y:S04]  /*1c30*/  LDSM.16.M88.4 R36, [R220+0x6100] ;  /* 0x00610000dc24783b */ /* 0x000fe80000000200 */
[----:B------:R-:W4:Y:S04]  /*1c40*/  LDSM.16.M88.4 R48, [R221] ;  /* 0x00000000dd30783b */ /* 0x000f280000000200 */
[----:B------:R-:W5:Y:S04]  /*1c50*/  LDSM.16.M88.4 R16, [R220+0x7100] ;  /* 0x00710000dc10783b */ /* 0x000f680000000200 */
[----:B------:R-:W-:Y:S04]  /*1c60*/  LDSM.16.M88.4 R60, [R221+0x400] ;  /* 0x00040000dd3c783b */ /* 0x000fe80000000200 */
[----:B------:R-:W-:Y:S04]  /*1c70*/  LDSM.16.M88.4 R72, [R221+0x800] ;  /* 0x00080000dd48783b */ /* 0x000fe80000000200 */
[----:B------:R-:W-:Y:S01]  /*1c80*/  LDSM.16.M88.4 R84, [R221+0xc00] ;  /* 0x000c0000dd54783b */ /* 0x000fe20000000200 */
[----:B-1----:R-:W-:Y:S03]  /*1c90*/  HMMA.16816.F32 R24, R8, R20, RZ ;  /* 0x000000140818723c */ /* 0x002fe600000018ff */
[----:B------:R-:W-:Y:S01]  /*1ca0*/  @!PT LDS RZ, [RZ] ;  /* 0x00000000fffff984 */ /* 0x000fe20000000800 */
[----:B------:R-:W-:Y:S01]  /*1cb0*/  @!PT LDS RZ, [RZ] ;  /* 0x00000000fffff984 */ /* 0x000fe20000000800 */
[----:B------:R-:W-:Y:S01]  /*1cc0*/  @!PT LDS RZ, [RZ] ;  /* 0x00000000fffff984 */ /* 0x000fe20000000800 */
[----:B------:R1:W-:Y:S01]  /*1cd0*/  LDGSTS.E.BYPASS.LTC128B.128 [R233+0x100], [R12.64], !P3 ;  /* 0x001000000ce97fae */ /* 0x0003e2000d901d46 */
[----:B------:R-:W-:-:S02]  /*1ce0*/  ISETP.LT.OR P3, PT, R0, 0x1, !P0 ;  /* 0x000000010000780c */ /* 0x000fc40004761670 */
[C---:B------:R-:W-:Y:S01]  /*1cf0*/  ISETP.LT.OR P0, PT, R0.reuse, 0x21, !P0 ;  /* 0x000000210000780c */ /* 0x040fe20004701670 */
[----:B------:R1:W-:Y:S01]  /*1d00*/  LDGSTS.E.BYPASS.LTC128B.128 [R233+0x1100], [R12.64+0x40], !P2 ;  /* 0x011000400ce97fae */ /* 0x0003e2000d101d46 */
[----:B------:R-:W-:Y:S01]  /*1d10*/  ISETP.LT.OR P2, PT, R0, 0x21, P5 ;  /* 0x000000210000780c */ /* 0x000fe20002f41670 */
[C---:B--2---:R-:W-:Y:S08]  /*1d20*/  HMMA.16816.F32 R52, R4.reuse, R20, RZ ;  /* 0x000000140434723c */ /* 0x044ff000000018ff */
[----:B------:R1:W-:Y:S01]  /*1d30*/  LDGSTS.E.BYPASS.LTC128B.128 [R233+0x2100], [R12.64+0x80], !P3 ;  /* 0x021000800ce97fae */ /* 0x0003e2000d901d46 */
[C---:B---3--:R-:W-:Y:S03]  /*1d40*/  HMMA.16816.F32 R68, R4.reuse, R32, RZ ;  /* 0x000000200444723c */ /* 0x048fe600000018ff */
[----:B------:R1:W-:Y:S04]  /*1d50*/  LDGSTS.E.BYPASS.LTC128B.128 [R233+0x900], [R14.64], !P2 ;  /* 0x009000000ee97fae */ /* 0x0003e8000d101d46 */
[----:B------:R1:W-:Y:S01]  /*1d60*/  LDGSTS.E.BYPASS.LTC128B.128 [R233+0x1900], [R14.64+0x40], !P1 ;  /* 0x019000400ee97fae */ /* 0x0003e2000c901d46 */
[----:B----4-:R-:W-:Y:S01]  /*1d70*/  HMMA.16816.F32 R56, R4, R44, RZ ;  /* 0x0000002c0438723c */ /* 0x010fe200000018ff */
[----:B------:R-:W-:-:S02]  /*1d80*/  ISETP.GT.AND P1, PT, R148, R181, PT ;  /* 0x000000b59400720c */ /* 0x000fc40003f24270 */
[----:B------:R1:W-:Y:S04]  /*1d90*/  LDGSTS.E.BYPASS.LTC128B.128 [R233+0x2900], [R14.64+0x80], !P0 ;  /* 0x029000800ee97fae */ /* 0x0003e8000c101d46 */
[----:B------:R-:W-:Y:S01]  /*1da0*/  LDSM.16.M88.4 R64, [R216+0x4100] ;  /* 0x00410000d840783b */ /* 0x000fe20000000200 */
[C---:B-----5:R-:W-:Y:S03]  /*1db0*/  HMMA.16816.F32 R76, R4.reuse, R40, RZ ;  /* 0x00000028044c723c */ /* 0x060fe600000018ff */
[----:B------:R-:W2:Y:S04]  /*1dc0*/  LDSM.16.M88.4 R28, [R219+0x8100] ;  /* 0x00810000db1c783b */ /* 0x000ea80000000200 */
[----:B------:R-:W-:Y:S01]  /*1dd0*/  LDSM.16.M88.4 R80, [R221+0x1000] ;  /* 0x00100000dd50783b */ /* 0x000fe20000000200 */
[C---:B------:R-:W-:Y:S03]  /*1de0*/  HMMA.16816.F32 R112, R4.reuse, R22, RZ ;  /* 0x000000160470723c */ /* 0x040fe600000018ff */
[----:B------:R-:W0:Y:S05]  /*1df0*/  LDGDEPBAR ;  /* 0x00000000000079af */ /* 0x000e2a0000000000 */
[C---:B------:R-:W-:Y:S01]  /*1e00*/  HMMA.16816.F32 R108, R4.reuse, R34, RZ ;  /* 0x00000022046c723c */ /* 0x040fe200000018ff */
[----:B-1----:R-:W-:Y:S07]  /*1e10*/  LDSM.16.M88.4 R12, [R220+0x9100] ;  /* 0x00910000dc0c783b */ /* 0x002fee0000000200 */
[C---:B------:R-:W-:Y:S08]  /*1e20*/  HMMA.16816.F32 R104, R4.reuse, R46, RZ ;  /* 0x0000002e0468723c */ /* 0x040ff000000018ff */
[----:B------:R-:W-:Y:S08]  /*1e30*/  HMMA.16816.F32 R96, R4, R42, RZ ;  /* 0x0000002a0460723c */ /* 0x000ff000000018ff */
[----:B------:R-:W-:Y:S01]  /*1e40*/  HMMA.16816.F32 R4, R36, R48, R24 ;  /* 0x000000302404723c */ /* 0x000fe20000001818 */
[----:B------:R-:W1:Y:S07]  /*1e50*/  LDSM.16.M88.4 R24, [R219+0x9100] ;  /* 0x00910000db18783b */ /* 0x000e6e0000000200 */
[C---:B------:R-:W-:Y:S01]  /*1e60*/  HMMA.16816.F32 R92, R8.reuse, R22, RZ ;  /* 0x00000016085c723c */ /* 0x040fe200000018ff */
[----:B------:R-:W3:Y:S07]  /*1e70*/  LDSM.16.M88.4 R20, [R220+0x8100] ;  /* 0x00810000dc14783b */ /* 0x000eee0000000200 */
[C---:B------:R-:W-:Y:S08]  /*1e80*/  HMMA.16816.F32 R88, R8.reuse, R32, RZ ;  /* 0x000000200858723c */ /* 0x040ff000000018ff */
[----:B------:R-:W-:Y:S08]  /*1e90*/  HMMA.16816.F32 R120, R8, R34, RZ ;  /* 0x000000220878723c */ /* 0x000ff000000018ff */
[----:B------:R-:W-:Y:S08]  /*1ea0*/  HMMA.16816.F32 R32, R16, R48, R52 ;  /* 0x000000301020723c */ /* 0x000ff00000001834 */
[----:B--2---:R-:W-:Y:S08]  /*1eb0*/  HMMA.16816.F32 R4, R28, R64, R4 ;  /* 0x000000401c04723c */ /* 0x004ff00000001804 */
[C---:B------:R-:W-:Y:S08]  /*1ec0*/  HMMA.16816.F32 R100, R8.reuse, R44, RZ ;  /* 0x0000002c0864723c */ /* 0x040ff000000018ff */
[C---:B------:R-:W-:Y:S08]  /*1ed0*/  HMMA.16816.F32 R128, R8.reuse, R46, RZ ;  /* 0x0000002e0880723c */ /* 0x040ff000000018ff */
[C---:B------:R-:W-:Y:S08]  /*1ee0*/  HMMA.16816.F32 R116, R8.reuse, R40, RZ ;  /* 0x000000280874723c */ /* 0x040ff000000018ff */
[----:B------:R-:W-:Y:S01]  /*1ef0*/  HMMA.16816.F32 R124, R8, R42, RZ ;  /* 0x0000002a087c723c */ /* 0x000fe200000018ff */
[----:B------:R-:W-:Y:S04]  /*1f00*/  LDSM.16.M88.4 R8, [R219+0xa100] ;  /* 0x00a10000db08783b */ /* 0x000fe80000000200 */
[----:B------:R-:W-:Y:S03]  /*1f10*/  LDSM.16.M88.4 R40, [R216+0x4500] ;  /* 0x00450000d828783b */ /* 0x000fe60000000200 */
[----:B------:R-:W-:Y:S01]  /*1f20*/  HMMA.16816.F32 R136, R16, R72, R56 ;  /* 0x000000481088723c */ /* 0x000fe20000001838 */
[----:B------:R-:W2:Y:S07]  /*1f30*/  LDSM.16.M88.4 R56, [R216+0x5100] ;  /* 0x00510000d838783b */ /* 0x000eae0000000200 */
[----:B-1----:R-:W-:Y:S01]  /*1f40*/  HMMA.16816.F32 R44, R24, R64, R32 ;  /* 0x00000040182c723c */ /* 0x002fe20000001820 */
[----:B------:R-:W-:Y:S07]  /*1f50*/  LDSM.16.M88.4 R32, [R220+0xa100] ;  /* 0x00a10000dc20783b */ /* 0x000fee0000000200 */
[----:B------:R-:W-:Y:S08]  /*1f60*/  HMMA.16816.F32 R52, R36, R50, R92 ;  /* 0x000000322434723c */ /* 0x000ff0000000185c */
[C---:B------:R-:W-:Y:S08]  /*1f70*/  HMMA.16816.F32 R144, R16.reuse, R84, R76 ;  /* 0x000000541090723c */ /* 0x040ff0000000184c */
[C---:B------:R-:W-:Y:S01]  /*1f80*/  HMMA.16816.F32 R76, R16.reuse, R50, R112 ;  /* 0x00000032104c723c */ /* 0x040fe20000001870 */
[----:B------:R-:W-:Y:S07]  /*1f90*/  LDSM.16.M88.4 R48, [R221+0x2000] ;  /* 0x00200000dd30783b */ /* 0x000fee0000000200 */
[C---:B------:R-:W-:Y:S08]  /*1fa0*/  HMMA.16816.F32 R132, R16.reuse, R60, R68 ;  /* 0x0000003c1084723c */ /* 0x040ff00000001844 */
[C---:B------:R-:W-:Y:S08]  /*1fb0*/  HMMA.16816.F32 R108, R16.reuse, R62, R108 ;  /* 0x0000003e106c723c */ /* 0x040ff0000000186c */
[C---:B------:R-:W-:Y:S08]  /*1fc0*/  HMMA.16816.F32 R112, R16.reuse, R74, R104 ;  /* 0x0000004a1070723c */ /* 0x040ff00000001868 */
[----:B------:R-:W-:Y:S08]  /*1fd0*/  HMMA.16816.F32 R140, R16, R86, R96 ;  /* 0x00000056108c723c */ /* 0x000ff00000001860 */
[----:B---3--:R-:W-:Y:S01]  /*1fe0*/  HMMA.16816.F32 R16, R20, R80, R4 ;  /* 0x000000501410723c */ /* 0x008fe20000001804 */
[----:B------:R-:W1:Y:S07]  /*1ff0*/  LDSM.16.M88.4 R4, [R219+0xb100] ;  /* 0x00b10000db04783b */ /* 0x000e6e0000000200 */
[C---:B------:R-:W-:Y:S08]  /*2000*/  HMMA.16816.F32 R68, R36.reuse, R60, R88 ;  /* 0x0000003c2444723c */ /* 0x040ff00000001858 */
[----:B------:R-:W-:Y:S08]  /*2010*/  HMMA.16816.F32 R88, R36, R62, R120 ;  /* 0x0000003e2458723c */ /* 0x000ff00000001878 */
[----:B------:R-:W-:Y:S08]  /*2020*/  HMMA.16816.F32 R60, R12, R80, R44 ;  /* 0x000000500c3c723c */ /* 0x000ff0000000182c */
[----:B------:R-:W-:Y:S08]  /*2030*/  HMMA.16816.F32 R44, R28, R66, R52 ;  /* 0x000000421c2c723c */ /* 0x000ff00000001834 */
[----:B--2---:R-:W-:Y:S01]  /*2040*/  HMMA.16816.F32 R52, R8, R56, R16 ;  /* 0x000000380834723c */ /* 0x004fe20000001810 */
[----:B------:R-:W2:Y:S07]  /*2050*/  LDSM.16.M88.4 R16, [R220+0xb100] ;  /* 0x00b10000dc10783b */ /* 0x000eae0000000200 */
[----:B------:R-:W-:Y:S08]  /*2060*/  HMMA.16816.F32 R76, R24, R66, R76 ;  /* 0x00000042184c723c */ /* 0x000ff0000000184c */
[C---:B------:R-:W-:Y:S08]  /*2070*/  HMMA.16816.F32 R100, R36.reuse, R72, R100 ;  /* 0x000000482464723c */ /* 0x040ff00000001864 */
[C---:B------:R-:W-:Y:S08]  /*2080*/  HMMA.16816.F32 R116, R36.reuse, R84, R116 ;  /* 0x000000542474723c */ /* 0x040ff00000001874 */
[C---:B------:R-:W-:Y:S08]  /*2090*/  HMMA.16816.F32 R128, R36.reuse, R74, R128 ;  /* 0x0000004a2480723c */ /* 0x040ff00000001880 */
[----:B------:R-:W-:Y:S01]  /*20a0*/  HMMA.16816.F32 R124, R36, R86, R124 ;  /* 0x00000056247c723c */ /* 0x000fe2000000187c */
[----:B------:R-:W3:Y:S07]  /*20b0*/  LDSM.16.M88.4 R36, [R221+0x1400] ;  /* 0x00140000dd24783b */ /* 0x000eee0000000200 */
[----:B------:R-:W-:Y:S08]  /*20c0*/  HMMA.16816.F32 R44, R20, R82, R44 ;  /* 0x00000052142c723c */ /* 0x000ff0000000182c */
[----:B-1----:R-:W-:Y:S08]  /*20d0*/  HMMA.16816.F32 R72, R4, R56, R60 ;  /* 0x000000380448723c */ /* 0x002ff0000000183c */
[----:B------:R-:W-:Y:S01]  /*20e0*/  HMMA.16816.F32 R84, R32, R48, R52 ;  /* 0x000000302054723c */ /* 0x000fe20000001834 */
[----:B------:R-:W-:Y:S07]  /*20f0*/  LDSM.16.M88.4 R52, [R216+0x4900] ;  /* 0x00490000d834783b */ /* 0x000fee0000000200 */
[----:B------:R-:W-:Y:S08]  /*2100*/  HMMA.16816.F32 R60, R12, R82, R76 ;  /* 0x000000520c3c723c */ /* 0x000ff0000000184c */
[-C--:B------:R-:W-:Y:S08]  /*2110*/  HMMA.16816.F32 R64, R28, R40.reuse, R68 ;  /* 0x000000281c40723c */ /* 0x080ff00000001844 */
[----:B------:R-:W-:Y:S01]  /*2120*/  HMMA.16816.F32 R68, R24, R40, R132 ;  /* 0x000000281844723c */ /* 0x000fe20000001884 */
[----:B------:R-:W-:-:S04]  /*2130*/  FMUL.FTZ R0, R84, c[0x0][0x320] ;  /* 0x0000c80054007a20 */ /* 0x000fc80000410000 */
[----:B------:R1:W-:Y:S03]  /*2140*/  MUFU.TANH R158, R0 ;  /* 0x00000000009e7308 */ /* 0x0003e60000002400 */
[-C--:B------:R-:W-:Y:S08]  /*2150*/  HMMA.16816.F32 R96, R24, R42.reuse, R108 ;  /* 0x0000002a1860723c */ /* 0x080ff0000000186c */
[----:B------:R-:W-:Y:S01]  /*2160*/  HMMA.16816.F32 R92, R28, R42, R88 ;  /* 0x0000002a1c5c723c */ /* 0x000fe20000001858 */
[----:B-1----:R-:W-:-:S07]  /*2170*/  FMUL.FTZ R0, R85, c[0x0][0x320] ;  /* 0x0000c80055007a20 */ /* 0x002fce0000410000 */
[----:B------:R-:W-:Y:S01]  /*2180*/  HMMA.16816.F32 R40, R8, R58, R44 ;  /* 0x0000003a0828723c */ /* 0x000fe2000000182c */
[----:B------:R-:W1:Y:S01]  /*2190*/  LDSM.16.M88.4 R44, [R216+0x5500] ;  /* 0x00550000d82c783b */ /* 0x000e620000000200 */
[----:B------:R4:W-:Y:S06]  /*21a0*/  MUFU.TANH R157, R0 ;  /* 0x00000000009d7308 */ /* 0x0009ec0000002400 */
[----:B--2---:R-:W-:Y:S08]  /*21b0*/  HMMA.16816.F32 R76, R16, R48, R72 ;  /* 0x00000030104c723c */ /* 0x004ff00000001848 */
[----:B------:R-:W-:Y:S01]  /*21c0*/  HMMA.16816.F32 R56, R4, R58, R60 ;  /* 0x0000003a0438723c */ /* 0x000fe2000000183c */
[----:B----4-:R-:W-:-:S04]  /*21d0*/  FMUL.FTZ R0, R86, c[0x0][0x320] ;  /* 0x0000c80056007a20 */ /* 0x010fc80000410000 */
[----:B------:R2:W-:Y:S03]  /*21e0*/  MUFU.TANH R156, R0 ;  /* 0x00000000009c7308 */ /* 0x0005e60000002400 */
[----:B---3--:R-:W-:Y:S08]  /*21f0*/  HMMA.16816.F32 R64, R20, R36, R64 ;  /* 0x000000241440723c */ /* 0x008ff00000001840 */
[----:B------:R-:W-:Y:S01]  /*2200*/  HMMA.16816.F32 R60, R32, R50, R40 ;  /* 0x00000032203c723c */ /* 0x000fe20000001828 */
[----:B------:R-:W3:Y:S01]  /*2210*/  LDSM.16.M88.4 R40, [R221+0x2400] ;  /* 0x00240000dd28783b */ /* 0x000ee20000000200 */
[----:B--2---:R-:W-:-:S06]  /*2220*/  FMUL.FTZ R0, R87, c[0x0][0x320] ;  /* 0x0000c80057007a20 */ /* 0x004fcc0000410000 */
[----:B------:R-:W-:Y:S01]  /*2230*/  HMMA.16816.F32 R72, R16, R50, R56 ;  /* 0x000000321048723c */ /* 0x000fe20000001838 */
[----:B------:R2:W-:Y:S07]  /*2240*/  MUFU.TANH R155, R0 ;  /* 0x00000000009b7308 */ /* 0x0005ee0000002400 */
[----:B-1----:R-:W-:Y:S08]  /*2250*/  HMMA.16816.F32 R48, R8, R44, R64 ;  /* 0x0000002c0830723c */ /* 0x002ff00000001840 */
[----:B------:R-:W-:Y:S01]  /*2260*/  HMMA.16816.F32 R68, R12, R36, R68 ;  /* 0x000000240c44723c */ /* 0x000fe20000001844 */
[----:B--2---:R-:W-:-:S04]  /*2270*/  FMUL.FTZ R0, R76, c[0x0][0x320] ;  /* 0x0000c8004c007a20 */ /* 0x004fc80000410000 */
[----:B------:R1:W2:Y:S03]  /*2280*/  MUFU.TANH R154, R0 ;  /* 0x00000000009a7308 */ /* 0x0002a60000002400 */
[-C--:B------:R-:W-:Y:S08]  /*2290*/  HMMA.16816.F32 R88, R28, R52.reuse, R100 ;  /* 0x000000341c58723c */ /* 0x080ff00000001864 */
[----:B------:R-:W-:Y:S01]  /*22a0*/  HMMA.16816.F32 R100, R24, R52, R136 ;  /* 0x000000341864723c */ /* 0x000fe20000001888 */
[----:B-1----:R-:W-:-:S07]  /*22b0*/  FMUL.FTZ R0, R77, c[0x0][0x320] ;  /* 0x0000c8004d007a20 */ /* 0x002fce0000410000 */
[----:B------:R-:W-:Y:S01]  /*22c0*/  HMMA.16816.F32 R56, R20, R38, R92 ;  /* 0x000000261438723c */ /* 0x000fe2000000185c */
[----:B------:R1:W4:Y:S07]  /*22d0*/  MUFU.TANH R153, R0 ;  /* 0x0000000000997308 */ /* 0x00032e0000002400 */
[----:B---3--:R-:W-:Y:S01]  /*22e0*/  HMMA.16816.F32 R64, R32, R40, R48 ;  /* 0x000000282040723c */ /* 0x008fe20000001830 */
[----:B------:R-:W-:Y:S07]  /*22f0*/  LDSM.16.M88.4 R48, [R221+0x1800] ;  /* 0x00180000dd30783b */ /* 0x000fee0000000200 */
[----:B------:R-:W-:Y:S01]  /*2300*/  HMMA.16816.F32 R68, R4, R44, R68 ;  /* 0x0000002c0444723c */ /* 0x000fe20000001844 */
[----:B-1----:R-:W-:-:S04]  /*2310*/  FMUL.FTZ R0, R78, c[0x0][0x320] ;  /* 0x0000c8004e007a20 */ /* 0x002fc80000410000 */
[----:B------:R1:W3:Y:S03]  /*2320*/  MUFU.TANH R152, R0 ;  /* 0x0000000000987308 */ /* 0x0002e60000002400 */
[----:B------:R-:W-:Y:S01]  /*2330*/  HMMA.16816.F32 R80, R12, R38, R96 ;  /* 0x000000260c50723c */ /* 0x000fe20000001860 */
[----:B------:R-:W-:Y:S07]  /*2340*/  LDSM.16.M88.4 R36, [R216+0x5900] ;  /* 0x00590000d824783b */ /* 0x000fee0000000200 */
[----:B------:R-:W-:Y:S01]  /*2350*/  HMMA.16816.F32 R56, R8, R46, R56 ;  /* 0x0000002e0838723c */ /* 0x000fe20000001838 */
[----:B-1----:R-:W-:-:S02]  /*2360*/  FMUL.FTZ R0, R79, c[0x0][0x320] ;  /* 0x0000c8004f007a20 */ /* 0x002fc40000410000 */
[----:B------:R-:W1:Y:S05]  /*2370*/  LDSM.16.M88.4 R76, [R216+0x4d00] ;  /* 0x004d0000d84c783b */ /* 0x000e6a0000000200 */
[----:B------:R-:W-:Y:S01]  /*2380*/  HMMA.16816.F32 R84, R16, R40, R68 ;  /* 0x000000281054723c */ /* 0x000fe20000001844 */
[----:B------:R5:W-:Y:S07]  /*2390*/  MUFU.TANH R138, R0 ;  /* 0x00000000008a7308 */ /* 0x000bee0000002400 */
[-C--:B------:R-:W-:Y:S08]  /*23a0*/  HMMA.16816.F32 R92, R24, R54.reuse, R112 ;  /* 0x00000036185c723c */ /* 0x080ff00000001870 */
[----:B------:R-:W-:Y:S01]  /*23b0*/  HMMA.16816.F32 R52, R28, R54, R128 ;  /* 0x000000361c34723c */ /* 0x000fe20000001880 */
[----:B-----5:R-:W-:-:S04]  /*23c0*/  FMUL.FTZ R0, R60, c[0x0][0x320] ;  /* 0x0000c8003c007a20 */ /* 0x020fc80000410000 */
[----:B------:R5:W-:Y:S03]  /*23d0*/  MUFU.TANH R139, R0 ;  /* 0x00000000008b7308 */ /* 0x000be60000002400 */
[----:B------:R-:W-:Y:S01]  /*23e0*/  HMMA.16816.F32 R68, R4, R46, R80 ;  /* 0x0000002e0444723c */ /* 0x000fe20000001850 */
[----:B------:R-:W2:Y:S07]  /*23f0*/  LDSM.16.M88.4 R44, [R221+0x2800] ;  /* 0x00280000dd2c783b */ /* 0x000eae0000000200 */
[----:B------:R-:W-:Y:S01]  /*2400*/  HMMA.16816.F32 R56, R32, R42, R56 ;  /* 0x0000002a2038723c */ /* 0x000fe20000001838 */
[----:B-----5:R-:W-:-:S07]  /*2410*/  FMUL.FTZ R0, R61, c[0x0][0x320] ;  /* 0x0000c8003d007a20 */ /* 0x020fce0000410000 */
[C---:B-1----:R-:W-:Y:S01]  /*2420*/  HMMA.16816.F32 R104, R24.reuse, R76, R144 ;  /* 0x0000004c1868723c */ /* 0x042fe20000001890 */
[----:B------:R1:W-:Y:S07]  /*2430*/  MUFU.TANH R123, R0 ;  /* 0x00000000007b7308 */ /* 0x0003ee0000002400 */
[----:B------:R-:W-:Y:S08]  /*2440*/  HMMA.16816.F32 R96, R24, R78, R140 ;  /* 0x0000004e1860723c */ /* 0x000ff0000000188c */
[----:B------:R-:W-:Y:S01]  /*2450*/  HMMA.16816.F32 R24, R12, R48, R100 ;  /* 0x000000300c18723c */ /* 0x000fe20000001864 */
[----:B-1----:R-:W-:-:S04]  /*2460*/  FMUL.FTZ R0, R62, c[0x0][0x320] ;  /* 0x0000c8003e007a20 */ /* 0x002fc80000410000 */
[----:B------:R1:W-:Y:S03]  /*2470*/  MUFU.TANH R122, R0 ;  /* 0x00000000007a7308 */ /* 0x0003e60000002400 */
[----:B------:R-:W-:Y:S08]  /*2480*/  HMMA.16816.F32 R52, R20, R50, R52 ;  /* 0x000000321434723c */ /* 0x000ff00000001834 */
[----:B------:R-:W-:Y:S01]  /*2490*/  HMMA.16816.F32 R68, R16, R42, R68 ;  /* 0x0000002a1044723c */ /* 0x000fe20000001844 */
[----:B------:R-:W5:Y:S01]  /*24a0*/  LDSM.16.M88.4 R40, [R221+0x1c00] ;  /* 0x001c0000dd28783b */ /* 0x000f620000000200 */
[----:B-1----:R-:W-:-:S06]  /*24b0*/  FMUL.FTZ R0, R63, c[0x0][0x320] ;  /* 0x0000c8003f007a20 */ /* 0x002fcc0000410000 */
[----:B------:R-:W-:Y:S01]  /*24c0*/  HMMA.16816.F32 R60, R20, R48, R88 ;  /* 0x00000030143c723c */ /* 0x000fe20000001858 */
[----:B------:R1:W-:Y:S07]  /*24d0*/  MUFU.TANH R121, R0 ;  /* 0x0000000000797308 */ /* 0x0003ee0000002400 */
[----:B------:R-:W-:Y:S08]  /*24e0*/  HMMA.16816.F32 R24, R4, R36, R24 ;  /* 0x000000240418723c */ /* 0x000ff00000001818 */
[----:B------:R-:W-:Y:S01]  /*24f0*/  HMMA.16816.F32 R48, R12, R50, R92 ;  /* 0x000000320c30723c */ /* 0x000fe2000000185c */
[----:B-1----:R-:W-:-:S04]  /*2500*/  FMUL.FTZ R0, R72, c[0x0][0x320] ;  /* 0x0000c80048007a20 */ /* 0x002fc80000410000 */
[----:B------:R1:W1:Y:S03]  /*2510*/  MUFU.TANH R120, R0 ;  /* 0x0000000000787308 */ /* 0x0002660000002400 */
[----:B------:R-:W-:Y:S01]  /*2520*/  HMMA.16816.F32 R60, R8, R36, R60 ;  /* 0x00000024083c723c */ /* 0x000fe2000000183c */
[----:B-1----:R-:W-:-:S04]  /*2530*/  FMUL.FTZ R0, R73, c[0x0][0x320] ;  /* 0x0000c80049007a20 */ /* 0x002fc80000410000 */
[----:B------:R1:W1:Y:S11]  /*2540*/  MUFU.TANH R111, R0 ;  /* 0x00000000006f7308 */ /* 0x0002760000002400 */
[----:B------:R-:W-:Y:S08]  /*2550*/  @!UPT UIADD3 URZ, URZ, URZ, URZ ;  /* 0x0000003f3f3ff290 */ /* 0x000ff0000fffe03f */
[----:B--2---:R-:W-:Y:S01]  /*2560*/  HMMA.16816.F32 R60, R32, R44, R60 ;  /* 0x0000002c203c723c */ /* 0x004fe2000000183c */
[----:B-1----:R-:W-:-:S04]  /*2570*/  FMUL.FTZ R0, R74, c[0x0][0x320] ;  /* 0x0000c8004a007a20 */ /* 0x002fc80000410000 */
[----:B------:R1:W2:Y:S11]  /*2580*/  MUFU.TANH R109, R0 ;  /* 0x00000000006d7308 */ /* 0x0002b60000002400 */
[----:B------:R-:W-:Y:S08]  /*2590*/  @!UPT UIADD3 URZ, URZ, URZ, URZ ;  /* 0x0000003f3f3ff290 */ /* 0x000ff0000fffe03f */
[----:B------:R-:W-:Y:S02]  /*25a0*/  FMUL.FTZ R63, R63, c[0x0][0x320] ;  /* 0x0000c8003f3f7a20 */ /* 0x000fe40000410000 */
[----:B-1----:R-:W-:-:S04]  /*25b0*/  FMUL.FTZ R0, R75, c[0x0][0x320] ;  /* 0x0000c8004b007a20 */ /* 0x002fc80000410000 */
[----:B------:R-:W-:Y:S01]  /*25c0*/  MUFU.TANH R63, R63 ;  /* 0x0000003f003f7308 */ /* 0x000fe20000002400 */
[C---:B------:R-:W-:Y:S07]  /*25d0*/  HMMA.16816.F32 R72, R28.reuse, R76, R116 ;  /* 0x0000004c1c48723c */ /* 0x040fee0000001874 */
[----:B------:R1:W-:Y:S01]  /*25e0*/  MUFU.TANH R108, R0 ;  /* 0x00000000006c7308 */ /* 0x0003e20000002400 */
[----:B------:R-:W-:Y:S08]  /*25f0*/  HMMA.16816.F32 R76, R28, R78, R124 ;  /* 0x0000004e1c4c723c */ /* 0x000ff0000000187c */
[----:B------:R-:W-:Y:S01]  /*2600*/  HMMA.16816.F32 R28, R8, R38, R52 ;  /* 0x00000026081c723c */ /* 0x000fe20000001834 */
[----:B-1----:R-:W-:-:S07]  /*2610*/  FMUL.FTZ R0, R64, c[0x0][0x320] ;  /* 0x0000c80040007a20 */ /* 0x002fce0000410000 */
[----:B------:R-:W-:Y:S01]  /*2620*/  HMMA.16816.F32 R36, R4, R38, R48 ;  /* 0x000000260424723c */ /* 0x000fe20000001830 */
[----:B------:R1:W-:Y:S11]  /*2630*/  MUFU.TANH R110, R0 ;  /* 0x00000000006e7308 */ /* 0x0003f60000002400 */
[----:B------:R-:W-:Y:S04]  /*2640*/  @!UPT UIADD3 URZ, URZ, URZ, URZ ;  /* 0x0000003f3f3ff290 */ /* 0x000fe8000fffe03f */
[----:B------:R-:W-:Y:S01]  /*2650*/  HMMA.16816.F32 R52, R32, R46, R28 ;  /* 0x0000002e2034723c */ /* 0x000fe2000000181c */
[----:B------:R-:W-:Y:S01]  /*2660*/  LDSM.16.M88.4 R28, [R221+0x2c00] ;  /* 0x002c0000dd1c783b */ /* 0x000fe20000000200 */
[----:B-1----:R-:W-:-:S04]  /*2670*/  FMUL.FTZ R0, R65, c[0x0][0x320] ;  /* 0x0000c80041007a20 */ /* 0x002fc80000410000 */
[----:B------:R1:W-:Y:S02]  /*2680*/  MUFU.TANH R132, R0 ;  /* 0x0000000000847308 */ /* 0x0003e40000002400 */
[----:B-1----:R-:W-:Y:S11]  /*2690*/  FMUL.FTZ R0, R66, c[0x0][0x320] ;  /* 0x0000c80042007a20 */ /* 0x002ff60000410000 */
[----:B------:R-:W-:Y:S05]  /*26a0*/  @!UPT UIADD3 URZ, URZ, URZ, URZ ;  /* 0x0000003f3f3ff290 */ /* 0x000fea000fffe03f */
[----:B------:R-:W-:Y:S01]  /*26b0*/  FMUL.FTZ R2, R55, c[0x0][0x320] ;  /* 0x0000c80037027a20 */ /* 0x000fe20000410000 */
[----:B------:R1:W-:Y:S01]  /*26c0*/  MUFU.TANH R137, R0 ;  /* 0x0000000000897308 */ /* 0x0003e20000002400 */
[----:B------:R-:W-:Y:S02]  /*26d0*/  FMUL.FTZ R54, R54, c[0x0][0x320] ;  /* 0x0000c80036367a20 */ /* 0x000fe40000410000 */
[----:B-1----:R-:W-:Y:S02]  /*26e0*/  FMUL.FTZ R0, R67, c[0x0][0x320] ;  /* 0x0000c80043007a20 */ /* 0x002fe40000410000 */
[----:B-----5:R-:W-:Y:S03]  /*26f0*/  HMMA.16816.F32 R64, R12, R40, R104 ;  /* 0x000000280c40723c */ /* 0x020fe60000001868 */
[----:B------:R1:W-:Y:S02]  /*2700*/  MUFU.TANH R136, R0 ;  /* 0x0000000000887308 */ /* 0x0003e40000002400 */
[----:B-1----:R-:W-:-:S06]  /*2710*/  FMUL.FTZ R0, R84, c[0x0][0x320] ;  /* 0x0000c80054007a20 */ /* 0x002fcc0000410000 */
[----:B------:R1:W5:Y:S02]  /*2720*/  MUFU.TANH R88, R0 ;  /* 0x0000000000587308 */ /* 0x0003640000002400 */
[----:B-1----:R-:W-:-:S06]  /*2730*/  FMUL.FTZ R0, R85, c[0x0][0x320] ;  /* 0x0000c80055007a20 */ /* 0x002fcc0000410000 */
[----:B------:R1:W1:Y:S02]  /*2740*/  MUFU.TANH R84, R0 ;  /* 0x0000000000547308 */ /* 0x0002640000002400 */
[----:B-1----:R-:W-:-:S06]  /*2750*/  FMUL.FTZ R0, R86, c[0x0][0x320] ;  /* 0x0000c80056007a20 */ /* 0x002fcc0000410000 */
[----:B------:R1:W1:Y:S02]  /*2760*/  MUFU.TANH R100, R0 ;  /* 0x0000000000647308 */ /* 0x0002640000002400 */
[----:B-1----:R-:W-:-:S06]  /*2770*/  FMUL.FTZ R0, R87, c[0x0][0x320] ;  /* 0x0000c80057007a20 */ /* 0x002fcc0000410000 */
[----:B------:R1:W-:Y:S02]  /*2780*/  MUFU.TANH R101, R0 ;  /* 0x0000000000657308 */ /* 0x0003e40000002400 */
[----:B-1----:R-:W-:-:S06]  /*2790*/  FMUL.FTZ R0, R56, c[0x0][0x320] ;  /* 0x0000c80038007a20 */ /* 0x002fcc0000410000 */
[----:B------:R1:W-:Y:S02]  /*27a0*/  MUFU.TANH R134, R0 ;  /* 0x0000000000867308 */ /* 0x0003e40000002400 */
[----:B-1----:R-:W-:-:S06]  /*27b0*/  FMUL.FTZ R0, R57, c[0x0][0x320] ;  /* 0x0000c80039007a20 */ /* 0x002fcc0000410000 */
[----:B------:R1:W-:Y:S02]  /*27c0*/  MUFU.TANH R133, R0 ;  /* 0x0000000000857308 */ /* 0x0003e40000002400 */
[----:B-1----:R-:W-:-:S06]  /*27d0*/  FMUL.FTZ R0, R58, c[0x0][0x320] ;  /* 0x0000c8003a007a20 */ /* 0x002fcc0000410000 */
[----:B------:R1:W-:Y:S02]  /*27e0*/  MUFU.TANH R135, R0 ;  /* 0x0000000000877308 */ /* 0x0003e40000002400 */
[----:B-1----:R-:W-:Y:S02]  /*27f0*/  FMUL.FTZ R0, R59, c[0x0][0x320] ;  /* 0x0000c8003b007a20 */ /* 0x002fe40000410000 */
[----:B------:R-:W-:Y:S01]  /*2800*/  HMMA.16816.F32 R56, R16, R44, R24 ;  /* 0x0000002c1038723c */ /* 0x000fe20000001818 */
[----:B------:R-:W1:Y:S03]  /*2810*/  LDSM.16.M88.4 R24, [R216+0x5d00] ;  /* 0x005d0000d818783b */ /* 0x000e660000000200 */
[----:B------:R2:W-:Y:S01]  /*2820*/  MUFU.TANH R144, R0 ;  /* 0x0000000000907308 */ /* 0x0005e20000002400 */
[----:B------:R-:W-:-:S04]  /*2830*/  DEPBAR.LE SB0, 0x0 ;  /* 0x000080000000791a */ /* 0x000fc80000000000 */
[----:B------:R-:W-:Y:S01]  /*2840*/  HMMA.16816.F32 R44, R16, R46, R36 ;  /* 0x0000002e102c723c */ /* 0x000fe20000001824 */
[----:B--2---:R-:W-:-:S04]  /*2850*/  FMUL.FTZ R0, R68, c[0x0][0x320] ;  /* 0x0000c80044007a20 */ /* 0x004fc80000410000 */
[----:B------:R2:W1:Y:S10]  /*2860*/  MUFU.TANH R83, R0 ;  /* 0x0000000000537308 */ /* 0x0004740000002400 */
[----:B------:R-:W-:-:S02]  /*2870*/  FMUL.FTZ R59, R59, c[0x0][0x320] ;  /* 0x0000c8003b3b7a20 */ /* 0x000fc40000410000 */
[----:B------:R-:W-:Y:S02]  /*2880*/  FMUL.FTZ R58, R58, c[0x0][0x320] ;  /* 0x0000c8003a3a7a20 */ /* 0x000fe40000410000 */
[----:B------:R-:W-:Y:S02]  /*2890*/  FMUL.FTZ R56, R56, c[0x0][0x320] ;  /* 0x0000c80038387a20 */ /* 0x000fe40000410000 */
[----:B------:R-:W-:Y:S02]  /*28a0*/  FMUL.FTZ R57, R57, c[0x0][0x320] ;  /* 0x0000c80039397a20 */ /* 0x000fe40000410000 */
[----:B------:R-:W-:Y:S01]  /*28b0*/  MUFU.TANH R147, R56 ;  /* 0x0000003800937308 */ /* 0x000fe20000002400 */
[----:B--2---:R-:W-:-:S07]  /*28c0*/  FMUL.FTZ R0, R69, c[0x0][0x320] ;  /* 0x0000c80045007a20 */ /* 0x004fce0000410000 */
[----:B------:R-:W-:Y:S08]  /*28d0*/  MUFU.TANH R56, R2 ;  /* 0x0000000200387308 */ /* 0x000ff00000002400 */
[----:B------:R2:W-:Y:S08]  /*28e0*/  MUFU.TANH R82, R0 ;  /* 0x0000000000527308 */ /* 0x0005f00000002400 */
[----:B------:R-:W-:Y:S01]  /*28f0*/  MUFU.TANH R172, R57 ;  /* 0x0000003900ac7308 */ /* 0x000fe20000002400 */
[----:B--2---:R-:W-:-:S07]  /*2900*/  FMUL.FTZ R0, R70, c[0x0][0x320] ;  /* 0x0000c80046007a20 */ /* 0x004fce0000410000 */
[----:B------:R-:W-:Y:S08]  /*2910*/  MUFU.TANH R57, R54 ;  /* 0x0000003600397308 */ /* 0x000ff00000002400 */
[----:B------:R2:W-:Y:S02]  /*2920*/  MUFU.TANH R81, R0 ;  /* 0x0000000000517308 */ /* 0x0005e40000002400 */
[----:B--2---:R-:W-:-:S02]  /*2930*/  FMUL.FTZ R0, R71, c[0x0][0x320] ;  /* 0x0000c80047007a20 */ /* 0x004fc40000410000 */
[----:B------:R-:W-:Y:S04]  /*2940*/  HMMA.16816.F32 R68, R12, R42, R96 ;  /* 0x0000002a0c44723c */ /* 0x000fe80000001860 */
[----:B------:R2:W1:Y:S04]  /*2950*/  MUFU.TANH R80, R0 ;  /* 0x0000000000507308 */ /* 0x0004680000002400 */
[C---:B------:R-:W-:Y:S08]  /*2960*/  HMMA.16816.F32 R12, R20.reuse, R40, R72 ;  /* 0x00000028140c723c */ /* 0x040ff00000001848 */
[----:B------:R-:W-:Y:S01]  /*2970*/  HMMA.16816.F32 R20, R20, R42, R76 ;  /* 0x0000002a1414723c */ /* 0x000fe2000000184c */
[----:B--2---:R-:W-:-:S02]  /*2980*/  FMUL.FTZ R0, R60, c[0x0][0x320] ;  /* 0x0000c8003c007a20 */ /* 0x004fc40000410000 */
[----:B------:R-:W-:Y:S05]  /*2990*/  MUFU.TANH R60, R59 ;  /* 0x0000003b003c7308 */ /* 0x000fea0000002400 */
[-C--:B-1----:R-:W-:Y:S03]  /*29a0*/  HMMA.16816.F32 R40, R4, R24.reuse, R64 ;  /* 0x000000180428723c */ /* 0x082fe60000001840 */
[----:B------:R1:W-:Y:S05]  /*29b0*/  MUFU.TANH R177, R0 ;  /* 0x0000000000b17308 */ /* 0x0003ea0000002400 */
[----:B------:R-:W-:Y:S08]  /*29c0*/  HMMA.16816.F32 R12, R8, R24, R12 ;  /* 0x00000018080c723c */ /* 0x000ff0000000180c */
[----:B------:R-:W-:Y:S01]  /*29d0*/  HMMA.16816.F32 R36, R4, R26, R68 ;  /* 0x0000001a0424723c */ /* 0x000fe20000001844 */
[----:B-1----:R-:W-:-:S02]  /*29e0*/  FMUL.FTZ R0, R61, c[0x0][0x320] ;  /* 0x0000c8003d007a20 */ /* 0x002fc40000410000 */
[----:B------:R-:W-:Y:S04]  /*29f0*/  MUFU.TANH R61, R58 ;  /* 0x0000003a003d7308 */ /* 0x000fe80000002400 */
[----:B------:R-:W-:Y:S01]  /*2a00*/  @P1 SHF.R.S32.HI R7, RZ, 0x1f, R163 ;  /* 0x0000001fff071819 */ /* 0x000fe200000114a3 */
[----:B------:R-:W-:Y:S01]  /*2a10*/  HMMA.16816.F32 R48, R8, R26, R20 ;  /* 0x0000001a0830723c */ /* 0x000fe20000001814 */
[----:B------:R-:W-:-:S04]  /*2a20*/  @P1 IMAD R6, R161, R163, RZ ;  /* 0x000000a3a1061224 */ /* 0x000fc800078e02ff */
[----:B------:R-:W-:Y:S01]  /*2a30*/  @P1 IMAD R6, R7, R162, R6 ;  /* 0x000000a207061224 */ /* 0x000fe200078e0206 */
[----:B------:R1:W-:Y:S01]  /*2a40*/  MUFU.TANH R179, R0 ;  /* 0x0000000000b37308 */ /* 0x0003e20000002400 */
[----:B------:R-:W-:Y:S01]  /*2a50*/  FMUL.FTZ R8, R44, c[0x0][0x320] ;  /* 0x0000c8002c087a20 */ /* 0x000fe20000410000 */
[C---:B------:R-:W-:Y:S01]  /*2a60*/  HMMA.16816.F32 R24, R32.reuse, R28, R12 ;  /* 0x0000001c2018723c */ /* 0x040fe2000000180c */
[----:B------:R-:W-:Y:S02]  /*2a70*/  FMUL.FTZ R7, R45, c[0x0][0x320] ;  /* 0x0000c8002d077a20 */ /* 0x000fe40000410000 */
[----:B-1----:R-:W-:Y:S11]  /*2a80*/  FMUL.FTZ R0, R62, c[0x0][0x320] ;  /* 0x0000c8003e007a20 */ /* 0x002ff60000410000 */
[----:B------:R-:W-:Y:S02]  /*2a90*/  @!UPT UIADD3 URZ, URZ, URZ, URZ ;  /* 0x0000003f3f3ff290 */ /* 0x000fe4000fffe03f */
[----:B------:R-:W-:Y:S01]  /*2aa0*/  HMMA.16816.F32 R32, R32, R30, R48 ;  /* 0x0000001e2020723c */ /* 0x000fe20000001830 */
[----:B------:R1:W-:Y:S02]  /*2ab0*/  MUFU.TANH R62, R0 ;  /* 0x00000000003e7308 */ /* 0x0003e40000002400 */
[----:B-1----:R-:W-:-:S06]  /*2ac0*/  FMUL.FTZ R0, R52, c[0x0][0x320] ;  /* 0x0000c80034007a20 */ /* 0x002fcc0000410000 */
[----:B------:R1:W-:Y:S08]  /*2ad0*/  MUFU.TANH R52, R8 ;  /* 0x0000000800347308 */ /* 0x0003f00000002400 */
[----:B------:R2:W-:Y:S01]  /*2ae0*/  MUFU.TANH R59, R0 ;  /* 0x00000000003b7308 */ /* 0x0005e20000002400 */
[C---:B-1----:R-:W-:Y:S07]  /*2af0*/  HMMA.16816.F32 R8, R16.reuse, R28, R40 ;  /* 0x0000001c1008723c */ /* 0x042fee0000001828 */
[----:B------:R-:W-:Y:S01]  /*2b00*/  MUFU.TANH R40, R7 ;  /* 0x0000000700287308 */ /* 0x000fe20000002400 */
[----:B--2---:R-:W-:Y:S01]  /*2b10*/  FMUL.FTZ R0, R53, c[0x0][0x320] ;  /* 0x0000c80035007a20 */ /* 0x004fe20000410000 */
[----:B------:R-:W-:Y:S06]  /*2b20*/  HMMA.16816.F32 R16, R16, R30, R36 ;  /* 0x0000001e1010723c */ /* 0x000fec0000001824 */
[----:B------:R1:W-:Y:S02]  /*2b30*/  MUFU.TANH R58, R0 ;  /* 0x00000000003a7308 */ /* 0x0003e40000002400 */
[----:B-1----:R-:W-:-:S05]  /*2b40*/  LOP3.LUT R0, R160, 0xffffffe0, RZ, 0xc0, !PT ;  /* 0xffffffe0a0007812 */ /* 0x002fca00078ec0ff */
[----:B------:R-:W-:-:S05]  /*2b50*/  IMAD.IADD R0, R174, 0x1, -R0 ;  /* 0x00000001ae007824 */ /* 0x000fca00078e0a00 */
[----:B------:R-:W-:-:S04]  /*2b60*/  SHF.R.S32.HI R4, RZ, 0x1f, R0 ;  /* 0x0000001fff047819 */ /* 0x000fc80000011400 */
[----:B------:R-:W-:Y:S01]  /*2b70*/  LEA.HI R2, R4, R0, RZ, 0x2 ;  /* 0x0000000004027211 */ /* 0x000fe200078f10ff */
[----:B------:R-:W-:-:S03]  /*2b80*/  @P1 IMAD.WIDE.U32 R4, R163, R162, R166 ;  /* 0x000000a2a3041225 */ /* 0x000fc600078e00a6 */
[----:B------:R-:W-:Y:S01]  /*2b90*/  LOP3.LUT R2, R2, 0x7ffffffc, RZ, 0xc0, !PT ;  /* 0x7ffffffc02027812 */ /* 0x000fe200078ec0ff */
[----:B------:R-:W-:Y:S01]  /*2ba0*/  BAR.SYNC.DEFER_BLOCKING 0x0 ;  /* 0x0000000000007b1d */ /* 0x000fe20000010000 */
[----:B------:R-:W-:-:S03]  /*2bb0*/  @P1 LEA R14, P0, R4, c[0x0][0x1c8], 0x1 ;  /* 0x00007200040e1a11 */ /* 0x000fc600078008ff */
[----:B------:R-:W-:Y:S02]  /*2bc0*/  IMAD.IADD R0, R0, 0x1, -R2 ;  /* 0x0000000100007824 */ /* 0x000fe400078e0a02 */
[----:B------:R-:W-:Y:S02]  /*2bd0*/  @P1 IMAD.IADD R2, R5, 0x1, R6 ;  /* 0x0000000105021824 */ /* 0x000fe400078e0206 */
[----:B------:R-:W-:Y:S02]  /*2be0*/  IMAD R0, R0, -0x2, R159 ;  /* 0xfffffffe00007824 */ /* 0x000fe400078e029f */
[----:B------:R-:W-:Y:S01]  /*2bf0*/  FMUL.FTZ R5, R16, c[0x0][0x320] ;  /* 0x0000c80010057a20 */ /* 0x000fe20000410000 */
[----:B------:R-:W-:Y:S01]  /*2c00*/  @P1 LEA.HI.X R15, R4, c[0x0][0x1cc], R2, 0x1, P0 ;  /* 0x00007300040f1a11 */ /* 0x000fe200000f0c02 */
[----:B------:R-:W-:Y:S01]  /*2c10*/  FMUL.FTZ R2, R47, c[0x0][0x320] ;  /* 0x0000c8002f027a20 */ /* 0x000fe20000410000 */
[----:B------:R-:W-:Y:S01]  /*2c20*/  ISETP.GT.AND P2, PT, R0, RZ, PT ;  /* 0x000000ff0000720c */ /* 0x000fe20003f44270 */
[----:B------:R-:W-:Y:S01]  /*2c30*/  FMUL.FTZ R4, R46, c[0x0][0x320] ;  /* 0x0000c8002e047a20 */ /* 0x000fe20000410000 */
[C---:B------:R-:W-:Y:S01]  /*2c40*/  ISETP.GT.AND P0, PT, R0.reuse, 0x1, PT ;  /* 0x000000010000780c */ /* 0x040fe20003f04270 */
[----:B------:R1:W-:Y:S01]  /*2c50*/  MUFU.TANH R12, R2 ;  /* 0x00000002000c7308 */ /* 0x0003e20000002400 */
[----:B------:R-:W-:-:S02]  /*2c60*/  ISETP.GT.AND P3, PT, R0, 0x8, PT ;  /* 0x000000080000780c */ /* 0x000fc40003f64270 */
[----:B------:R-:W-:Y:S02]  /*2c70*/  FSEL R21, R154, -INF , P2 ;  /* 0xff8000009a157808 */ /* 0x000fe40001000000 */
[----:B----4-:R-:W-:Y:S02]  /*2c80*/  FSEL R22, R153, -INF , P0 ;  /* 0xff80000099167808 */ /* 0x010fe40000000000 */
[----:B---3--:R-:W-:Y:S01]  /*2c90*/  FSEL R28, R152, -INF , P2 ;  /* 0xff800000981c7808 */ /* 0x008fe20001000000 */
[----:B------:R2:W3:Y:S01]  /*2ca0*/  MUFU.TANH R7, R4 ;  /* 0x0000000400077308 */ /* 0x0004e20000002400 */
[----:B------:R-:W-:Y:S01]  /*2cb0*/  FSEL R43, R156, -INF , P2 ;  /* 0xff8000009c2b7808 */ /* 0x000fe20001000000 */
[----:B------:R-:W-:Y:S01]  /*2cc0*/  @!PT LDS RZ, [RZ] ;  /* 0x00000000fffff984 */ /* 0x000fe20000000800 */
[----:B------:R-:W-:Y:S01]  /*2cd0*/  @!PT LDS RZ, [RZ] ;  /* 0x00000000fffff984 */ /* 0x000fe20000000800 */
[----:B------:R-:W-:Y:S01]  /*2ce0*/  @!PT LDS RZ, [RZ] ;  /* 0x00000000fffff984 */ /* 0x000fe20000000800 */
[----:B------:R4:W-:Y:S01]  /*2cf0*/  @P1 LDGSTS.E.BYPASS.LTC128B.128 [R233+0x3100], [R14.64], !P5 ;  /* 0x031000000ee91fae */ /* 0x0009e2000e901d46 */
[----:B------:R-:W-:Y:S02]  /*2d00*/  FSEL R38, R158, -INF , P2 ;  /* 0xff8000009e267808 */ /* 0x000fe40001000000 */
[----:B------:R-:W-:Y:S01]  /*2d10*/  ISETP.GT.AND P2, PT, R0, 0x9, PT ;  /* 0x000000090000780c */ /* 0x000fe20003f44270 */
[----:B------:R4:W-:Y:S01]  /*2d20*/  @P1 LDGSTS.E.BYPASS.LTC128B.128 [R233+0x4100], [R14.64+0x40], !P4 ;  /* 0x041000400ee91fae */ /* 0x0009e2000e101d46 */
[----:B------:R-:W-:Y:S01]  /*2d30*/  FSEL R23, R120, -INF , P3 ;  /* 0xff80000078177808 */ /* 0x000fe20001800000 */
[----:B-1----:R-:W-:Y:S01]  /*2d40*/  FMUL.FTZ R2, R24, c[0x0][0x320] ;  /* 0x0000c80018027a20 */ /* 0x002fe20000410000 */
[----:B------:R-:W-:Y:S01]  /*2d50*/  FSEL R29, R138, -INF , P0 ;  /* 0xff8000008a1d7808 */ /* 0x000fe20000000000 */
[----:B------:R4:W-:Y:S01]  /*2d60*/  @P1 LDGSTS.E.BYPASS.LTC128B.128 [R233+0x5100], [R14.64+0x80], !P6 ;  /* 0x051000800ee91fae */ /* 0x0009e2000f101d46 */
[----:B------:R-:W-:Y:S01]  /*2d70*/  FSEL R46, R155, -INF , P0 ;  /* 0xff8000009b2e7808 */ /* 0x000fe20000000000 */
[----:B------:R1:W-:Y:S01]  /*2d80*/  MUFU.TANH R20, R2 ;  /* 0x0000000200147308 */ /* 0x0003e20000002400 */
[----:B------:R-:W-:-:S02]  /*2d90*/  FSEL R39, R157, -INF , P0 ;  /* 0xff8000009d277808 */ /* 0x000fc40000000000 */
[----:B------:R-:W-:Y:S01]  /*2da0*/  ISETP.GT.AND P0, PT, R0, 0x10, PT ;  /* 0x000000100000780c */ /* 0x000fe20003f04270 */
[----:B--2---:R-:W-:Y:S01]  /*2db0*/  FMUL.FTZ R4, R9, c[0x0][0x320] ;  /* 0x0000c80009047a20 */ /* 0x004fe20000410000 */
[----:B------:R-:W-:Y:S02]  /*2dc0*/  FSEL R24, R111, -INF , P2 ;  /* 0xff8000006f187808 */ /* 0x000fe40001000000 */
[----:B------:R-:W-:Y:S01]  /*2dd0*/  FSEL R36, R109, -INF , P3 ;  /* 0xff8000006d247808 */ /* 0x000fe20001800000 */
[----:B------:R2:W-:Y:S01]  /*2de0*/  MUFU.TANH R16, R4 ;  /* 0x0000000400107308 */ /* 0x0005e20000002400 */
[----:B------:R-:W-:Y:S02]  /*2df0*/  FSEL R45, R122, -INF , P3 ;  /* 0xff8000007a2d7808 */ /* 0x000fe40001800000 */
[----:B------:R-:W-:Y:S02]  /*2e00*/  FSEL R41, R139, -INF , P3 ;  /* 0xff8000008b297808 */ /* 0x000fe40001800000 */
[----:B------:R-:W-:-:S02]  /*2e10*/  ISETP.GT.AND P3, PT, R0, 0x11, PT ;  /* 0x000000110000780c */ /* 0x000fc40003f64270 */
[----:B-----5:R-:W-:Y:S01]  /*2e20*/  FSEL R47, R88, -INF , P0 ;  /* 0xff800000582f7808 */ /* 0x020fe20000000000 */
[----:B-1----:R-:W-:Y:S01]  /*2e30*/  FMUL.FTZ R2, R26, c[0x0][0x320] ;  /* 0x0000c8001a027a20 */ /* 0x002fe20000410000 */
[----:B------:R-:W-:Y:S01]  /*2e40*/  FSEL R37, R108, -INF , P2 ;  /* 0xff8000006c257808 */ /* 0x000fe20001000000 */
[----:B------:R1:W-:Y:S01]  /*2e50*/  MUFU.TANH R9, R5 ;  /* 0x0000000500097308 */ /* 0x0003e20000002400 */
[----:B------:R-:W-:Y:S02]  /*2e60*/  FSEL R44, R121, -INF , P2 ;  /* 0xff800000792c7808 */ /* 0x000fe40001000000 */
[----:B------:R-:W-:Y:S02]  /*2e70*/  FSEL R42, R123, -INF , P2 ;  /* 0xff8000007b2a7808 */ /* 0x000fe40001000000 */
[----:B------:R-:W-:Y:S01]  /*2e80*/  ISETP.GT.AND P2, PT, R0, 0x18, PT ;  /* 0x000000180000780c */ /* 0x000fe20003f44270 */
[----:B--2---:R-:W-:Y:S01]  /*2e90*/  FMUL.FTZ R4, R17, c[0x0][0x320] ;  /* 0x0000c80011047a20 */ /* 0x004fe20000410000 */
[----:B------:R-:W-:Y:S01]  /*2ea0*/  FSEL R54, R84, -INF , P3 ;  /* 0xff80000054367808 */ /* 0x000fe20001800000 */
[----:B------:R2:W-:Y:S01]  /*2eb0*/  MUFU.TANH R13, R2 ;  /* 0x00000002000d7308 */ /* 0x0005e20000002400 */
[----:B------:R-:W-:-:S02]  /*2ec0*/  FSEL R100, R100, -INF , P0 ;  /* 0xff80000064647808 */ /* 0x000fc40000000000 */
[----:B------:R-:W-:Y:S02]  /*2ed0*/  FSEL R137, R137, -INF , P0 ;  /* 0xff80000089897808 */ /* 0x000fe40000000000 */
[----:B------:R-:W-:Y:S02]  /*2ee0*/  FSEL R107, R110, -INF , P0 ;  /* 0xff8000006e6b7808 */ /* 0x000fe40000000000 */
[----:B------:R-:W-:Y:S01]  /*2ef0*/  ISETP.GT.AND P0, PT, R0, 0x19, PT ;  /* 0x000000190000780c */ /* 0x000fe20003f04270 */
[----:B-1----:R-:W-:Y:S01]  /*2f00*/  FMUL.FTZ R5, R11, c[0x0][0x320] ;  /* 0x0000c8000b057a20 */ /* 0x002fe20000410000 */
[----:B------:R-:W-:Y:S02]  /*2f10*/  FSEL R53, R83, -INF , P2 ;  /* 0xff80000053357808 */ /* 0x000fe40001000000 */
[----:B------:R-:W-:Y:S02]  /*2f20*/  FSEL R106, R80, -INF , P0 ;  /* 0xff800000506a7808 */ /* 0x000fe40000000000 */
[----:B------:R-:W-:-:S02]  /*2f30*/  FSEL R55, R82, -INF , P0 ;  /* 0xff80000052377808 */ /* 0x000fc40000000000 */
[----:B------:R-:W-:Y:S01]  /*2f40*/  FSEL R144, R144, -INF , P0 ;  /* 0xff80000090907808 */ /* 0x000fe20000000000 */
[----:B--2---:R-:W-:Y:S01]  /*2f50*/  FMUL.FTZ R2, R8, c[0x0][0x320] ;  /* 0x0000c80008027a20 */ /* 0x004fe20000410000 */
[----:B------:R-:W-:Y:S02]  /*2f60*/  FSEL R133, R133, -INF , P0 ;  /* 0xff80000085857808 */ /* 0x000fe40000000000 */
[----:B------:R-:W-:Y:S01]  /*2f70*/  FSEL R101, R101, -INF , P3 ;  /* 0xff80000065657808 */ /* 0x000fe20001800000 */
[----:B------:R1:W-:Y:S01]  /*2f80*/  MUFU.TANH R8, R2 ;  /* 0x0000000200087308 */ /* 0x0003e20000002400 */
[----:B------:R-:W-:Y:S02]  /*2f90*/  FSEL R136, R136, -INF , P3 ;  /* 0xff80000088887808 */ /* 0x000fe40001800000 */
[----:B------:R-:W-:Y:S02]  /*2fa0*/  FSEL R132, R132, -INF , P3 ;  /* 0xff80000084847808 */ /* 0x000fe40001800000 */
[----:B------:R-:W-:-:S02]  /*2fb0*/  ISETP.GT.AND P0, PT, R0, 0x28, PT ;  /* 0x000000280000780c */ /* 0x000fc40003f04270 */
[----:B------:R-:W-:Y:S02]  /*2fc0*/  ISETP.GT.AND P3, PT, R0, 0x20, PT ;  /* 0x000000200000780c */ /* 0x000fe40003f64270 */
[----:B------:R-:W-:Y:S02]  /*2fd0*/  FSEL R105, R81, -INF , P2 ;  /* 0xff80000051697808 */ /* 0x000fe40001000000 */
[----:B------:R-:W-:Y:S02]  /*2fe0*/  FSEL R135, R135, -INF , P2 ;  /* 0xff80000087877808 */ /* 0x000fe40001000000 */
[----:B------:R-:W-:Y:S02]  /*2ff0*/  FSEL R134, R134, -INF , P2 ;  /* 0xff80000086867808 */ /* 0x000fe40001000000 */
[----:B---3--:R-:W-:Y:S01]  /*3000*/  FSEL R175, R7, -INF , P0 ;  /* 0xff80000007af7808 */ /* 0x008fe20000000000 */
[----:B-1----:R-:W-:Y:S01]  /*3010*/  FMUL.FTZ R2, R10, c[0x0][0x320] ;  /* 0x0000c8000a027a20 */ /* 0x002fe20000410000 */
[----:B------:R-:W-:Y:S01]  /*3020*/  ISETP.GT.AND P2, PT, R0, 0x21, PT ;  /* 0x000000210000780c */ /* 0x000fe20003f44270 */
[----:B------:R1:W-:Y:S01]  /*3030*/  MUFU.TANH R7, R4 ;  /* 0x0000000400077308 */ /* 0x0003e20000002400 */
[----:B------:R-:W-:-:S02]  /*3040*/  FSEL R147, R147, -INF , P3 ;  /* 0xff80000093937808 */ /* 0x000fc40001800000 */
[----:B------:R-:W-:Y:S02]  /*3050*/  FSEL R172, R172, -INF , P2 ;  /* 0xff800000acac7808 */ /* 0x000fe40001000000 */
[----:B------:R-:W-:Y:S02]  /*3060*/  FSEL R173, R61, -INF , P3 ;  /* 0xff8000003dad7808 */ /* 0x000fe40001800000 */
[----:B------:R-:W-:Y:S01]  /*3070*/  FSEL R186, R62, -INF , P3 ;  /* 0xff8000003eba7808 */ /* 0x000fe20001800000 */
[----:B------:R2:W3:Y:S01]  /*3080*/  MUFU.TANH R6, R2 ;  /* 0x0000000200067308 */ /* 0x0004e20000002400 */
[----:B------:R-:W-:Y:S02]  /*3090*/  FSEL R177, R177, -INF , P3 ;  /* 0xff800000b1b17808 */ /* 0x000fe40001800000 */
[----:B------:R-:W-:Y:S02]  /*30a0*/  FSEL R174, R60, -INF , P2 ;  /* 0xff8000003cae7808 */ /* 0x000fe40001000000 */
[----:B------:R-:W-:-:S02]  /*30b0*/  FSEL R187, R63, -INF , P2 ;  /* 0xff8000003fbb7808 */ /* 0x000fc40001000000 */
[----:B------:R-:W-:Y:S01]  /*30c0*/  FSEL R179, R179, -INF , P2 ;  /* 0xff800000b3b37808 */ /* 0x000fe20001000000 */
[----:B------:R5:W3:Y:S01]  /*30d0*/  MUFU.TANH R10, R5 ;  /* 0x00000005000a7308 */ /* 0x000ae20000002400 */
[----:B-1----:R-:W-:Y:S02]  /*30e0*/  FMNMX.FTZ R4, R28, R29, !PT ;  /* 0x0000001d1c047209 */ /* 0x002fe40007810000 */
[----:B------:R-:W-:Y:S02]  /*30f0*/  ISETP.GT.AND P3, PT, R0, 0x29, PT ;  /* 0x000000290000780c */ /* 0x000fe40003f64270 */
[----:B------:R-:W-:Y:S02]  /*3100*/  FMNMX.FTZ R4, R36, R4, !PT ;  /* 0x0000000424047209 */ /* 0x000fe40007810000 */
[----:B------:R-:W-:Y:S02]  /*3110*/  ISETP.GT.AND P2, PT, R0, 0x30, PT ;  /* 0x000000300000780c */ /* 0x000fe40003f44270 */
[----:B--2---:R-:W-:-:S02]  /*3120*/  FMNMX.FTZ R2, R21, R22, !PT ;  /* 0x0000001615027209 */ /* 0x004fc40007810000 */
[----:B------:R-:W-:Y:S02]  /*3130*/  FSEL R146, R52, -INF , P0 ;  /* 0xff80000034927808 */ /* 0x000fe40000000000 */
[----:B------:R-:W-:Y:S02]  /*3140*/  FMNMX.FTZ R2, R23, R2, !PT ;  /* 0x0000000217027209 */ /* 0x000fe40007810000 */
[----:B------:R-:W-:Y:S01]  /*3150*/  FMNMX.FTZ R4, R37, R4, !PT ;  /* 0x0000000425047209 */ /* 0x000fe20007810000 */
[----:B-----5:R-:W-:Y:S01]  /*3160*/  FMUL.FTZ R5, R19, c[0x0][0x320] ;  /* 0x0000c80013057a20 */ /* 0x020fe20000410000 */
[----:B------:R-:W-:Y:S02]  /*3170*/  FMNMX.FTZ R2, R24, R2, !PT ;  /* 0x0000000218027209 */ /* 0x000fe40007810000 */
[----:B------:R-:W-:Y:S02]  /*3180*/  FSEL R185, R57, -INF , P0 ;  /* 0xff80000039b97808 */ /* 0x000fe40000000000 */
[----:B------:R-:W-:-:S02]  /*3190*/  FMNMX.FTZ R2, R47, R2, !PT ;  /* 0x000000022f027209 */ /* 0x000fc40007810000 */
[----:B------:R-:W-:Y:S02]  /*31a0*/  FSEL R184, R59, -INF , P0 ;  /* 0xff8000003bb87808 */ /* 0x000fe40000000000 */
[----:B------:R-:W-:Y:S02]  /*31b0*/  FMNMX.FTZ R2, R54, R2, !PT ;  /* 0x0000000236027209 */ /* 0x000fe40007810000 */
[----:B------:R-:W-:Y:S02]  /*31c0*/  FSEL R176, R12, -INF , P3 ;  /* 0xff8000000cb07808 */ /* 0x000fe40001800000 */
[----:B------:R-:W-:Y:S02]  /*31d0*/  FMNMX.FTZ R2, R53, R2, !PT ;  /* 0x0000000235027209 */ /* 0x000fe40007810000 */
[----:B------:R-:W-:Y:S02]  /*31e0*/  FSEL R145, R40, -INF , P3 ;  /* 0xff80000028917808 */ /* 0x000fe40001800000 */
[----:B------:R-:W-:-:S02]  /*31f0*/  FMNMX.FTZ R2, R55, R2, !PT ;  /* 0x0000000237027209 */ /* 0x000fc40007810000 */
[----:B------:R-:W-:Y:S02]  /*3200*/  FSEL R192, R56, -INF , P3 ;  /* 0xff80000038c07808 */ /* 0x000fe40001800000 */
[----:B------:R-:W-:Y:S02]  /*3210*/  FMNMX.FTZ R2, R147, R2, !PT ;  /* 0x0000000293027209 */ /* 0x000fe40007810000 */
[----:B------:R-:W-:Y:S02]  /*3220*/  FSEL R178, R58, -INF , P3 ;  /* 0xff8000003ab27808 */ /* 0x000fe40001800000 */
[----:B------:R-:W-:Y:S02]  /*3230*/  FMNMX.FTZ R2, R172, R2, !PT ;  /* 0x00000002ac027209 */ /* 0x000fe40007810000 */
[----:B---3--:R-:W-:Y:S02]  /*3240*/  FSEL R227, R6, -INF , P2 ;  /* 0xff80000006e37808 */ /* 0x008fe40001000000 */
[----:B------:R-:W-:-:S02]  /*3250*/  FSEL R210, R8, -INF , P2 ;  /* 0xff80000008d27808 */ /* 0x000fc40001000000 */
[----:B------:R-:W-:Y:S01]  /*3260*/  FSEL R180, R13, -INF , P2 ;  /* 0xff8000000db47808 */ /* 0x000fe20001000000 */
[----:B------:R1:W2:Y:S01]  /*3270*/  MUFU.TANH R8, R5 ;  /* 0x0000000500087308 */ /* 0x0002a20000002400 */
[----:B------:R-:W-:Y:S02]  /*3280*/  FSEL R244, R20, -INF , P2 ;  /* 0xff80000014f47808 */ /* 0x000fe40001000000 */
[C---:B------:R-:W-:Y:S02]  /*3290*/  ISETP.GT.AND P0, PT, R0.reuse, 0x31, PT ;  /* 0x000000310000780c */ /* 0x040fe40003f04270 */
[C---:B------:R-:W-:Y:S02]  /*32a0*/  ISETP.GT.AND P3, PT, R0.reuse, 0x38, PT ;  /* 0x000000380000780c */ /* 0x040fe40003f64270 */
[----:B------:R-:W-:Y:S02]  /*32b0*/  ISETP.GT.AND P2, PT, R0, 0x39, PT ;  /* 0x000000390000780c */ /* 0x000fe40003f44270 */
[----:B------:R-:W-:-:S02]  /*32c0*/  FMNMX.FTZ R0, R146, R2, !PT ;  /* 0x0000000292007209 */ /* 0x000fc40007810000 */
[----:B------:R-:W-:Y:S01]  /*32d0*/  FMNMX.FTZ R2, R100, R4, !PT ;  /* 0x0000000464027209 */ /* 0x000fe20007810000 */
[----:B------:R-:W-:Y:S01]  /*32e0*/  FMUL.FTZ R4, R18, c[0x0][0x320] ;  /* 0x0000c80012047a20 */ /* 0x000fe20000410000 */
[----:B------:R-:W-:Y:S02]  /*32f0*/  FMNMX.FTZ R0, R145, R0, !PT ;  /* 0x0000000091007209 */ /* 0x000fe40007810000 */
[----:B------:R-:W-:Y:S01]  /*3300*/  FMNMX.FTZ R2, R101, R2, !PT ;  /* 0x0000000265027209 */ /* 0x000fe20007810000 */
[----:B-1----:R-:W-:Y:S01]  /*3310*/  FMUL.FTZ R5, R25, c[0x0][0x320] ;  /* 0x0000c80019057a20 */ /* 0x002fe20000410000 */
[----:B------:R-:W-:Y:S02]  /*3320*/  FSEL R203, R16, -INF , P0 ;  /* 0xff80000010cb7808 */ /* 0x000fe40000000000 */
[----:B------:R-:W-:Y:S01]  /*3330*/  FMNMX.FTZ R0, R210, R0, !PT ;  /* 0x00000000d2007209 */ /* 0x000fe20007810000 */
[----:B------:R-:W-:Y:S01]  /*3340*/  MUFU.TANH R12, R5 ;  /* 0x00000005000c7308 */ /* 0x000fe20000002400 */
[----:B------:R-:W-:-:S02]  /*3350*/  FMNMX.FTZ R2, R105, R2, !PT ;  /* 0x0000000269027209 */ /* 0x000fc40007810000 */
[----:B------:R-:W-:Y:S02]  /*3360*/  FSEL R204, R9, -INF , P3 ;  /* 0xff80000009cc7808 */ /* 0x000fe40001800000 */
[----:B------:R-:W-:Y:S02]  /*3370*/  FMNMX.FTZ R0, R203, R0, !PT ;  /* 0x00000000cb007209 */ /* 0x000fe40007810000 */
[----:B------:R-:W-:Y:S01]  /*3380*/  FMNMX.FTZ R2, R106, R2, !PT ;  /* 0x000000026a027209 */ /* 0x000fe20007810000 */
[----:B------:R1:W3:Y:S01]  /*3390*/  MUFU.TANH R9, R4 ;  /* 0x0000000400097308 */ /* 0x0002e20000002400 */
[----:B------:R-:W-:Y:S02]  /*33a0*/  FSEL R206, R7, -INF , P2 ;  /* 0xff80000007ce7808 */ /* 0x000fe40001000000 */
[----:B------:R-:W-:Y:S02]  /*33b0*/  FMNMX.FTZ R0, R204, R0, !PT ;  /* 0x00000000cc007209 */ /* 0x000fe40007810000 */
[----:B------:R-:W-:-:S02]  /*33c0*/  FMNMX.FTZ R2, R173, R2, !PT ;  /* 0x00000002ad027209 */ /* 0x000fc40007810000 */
[----:B------:R-:W-:Y:S02]  /*33d0*/  FMNMX.FTZ R6, R206, R0, !PT ;  /* 0x00000000ce067209 */ /* 0x000fe40007810000 */
[----:B------:R-:W-:Y:S02]  /*33e0*/  FMNMX.FTZ R0, R174, R2, !PT ;  /* 0x00000002ae007209 */ /* 0x000fe40007810000 */
[----:B------:R-:W-:Y:S01]  /*33f0*/  FSEL R207, R10, -INF , P0 ;  /* 0xff8000000acf7808 */ /* 0x000fe20000000000 */
[----:B------:R-:W5:Y:S01]  /*3400*/  SHFL.BFLY PT, R7, R6, 0x2, 0x1f ;  /* 0x0c401f0006077f89 */ /* 0x000f6200000e0000 */
[----:B------:R-:W-:Y:S02]  /*3410*/  FMNMX.FTZ R0, R175, R0, !PT ;  /* 0x00000000af007209 */ /* 0x000fe40007810000 */
[----:B--2---:R-:W-:Y:S01]  /*3420*/  FSEL R209, R8, -INF , P2 ;  /* 0xff80000008d17808 */ /* 0x004fe20001000000 */
[----:B------:R-:W-:Y:S01]  /*3430*/  FMUL.FTZ R8, R33, c[0x0][0x320] ;  /* 0x0000c80021087a20 */ /* 0x000fe20000410000 */
[----:B-1----:R-:W-:-:S02]  /*3440*/  FMNMX.FTZ R4, R38, R39, !PT ;  /* 0x0000002726047209 */ /* 0x002fc40007810000 */
[----:B------:R-:W-:Y:S02]  /*3450*/  FMNMX.FTZ R0, R176, R0, !PT ;  /* 0x00000000b0007209 */ /* 0x000fe40007810000 */
[----:B------:R-:W-:Y:S01]  /*3460*/  FMNMX.FTZ R4, R41, R4, !PT ;  /* 0x0000000429047209 */ /* 0x000fe20007810000 */
[----:B------:R-:W-:Y:S01]  /*3470*/  MUFU.TANH R8, R8 ;  /* 0x0000000800087308 */ /* 0x000fe20000002400 */
[----:B------:R-:W-:Y:S02]  /*3480*/  FMNMX.FTZ R0, R227, R0, !PT ;  /* 0x00000000e3007209 */ /* 0x000fe40007810000 */
[----:B------:R-:W-:Y:S01]  /*3490*/  FMNMX.FTZ R2, R42, R4, !PT ;  /* 0x000000042a027209 */ /* 0x000fe20007810000 */
[----:B------:R-:W-:Y:S01]  /*34a0*/  FMUL.FTZ R4, R32, c[0x0][0x320] ;  /* 0x0000c80020047a20 */ /* 0x000fe20000410000 */
[----:B---3--:R-:W-:Y:S01]  /*34b0*/  FSEL R205, R9, -INF , P3 ;  /* 0xff80000009cd7808 */ /* 0x008fe20001800000 */
[----:B------:R-:W-:Y:S01]  /*34c0*/  FMUL.FTZ R9, R35, c[0x0][0x320] ;  /* 0x0000c80023097a20 */ /* 0x000fe20000410000 */
[----:B------:R-:W-:Y:S01]  /*34d0*/  FMNMX.FTZ R2, R107, R2, !PT ;  /* 0x000000026b027209 */ /* 0x000fe20007810000 */
[----:B------:R1:W2:Y:S01]  /*34e0*/  MUFU.TANH R11, R4 ;  /* 0x00000004000b7308 */ /* 0x0002a20000002400 */
[----:B------:R-:W-:-:S02]  /*34f0*/  FMNMX.FTZ R0, R207, R0, !PT ;  /* 0x00000000cf007209 */ /* 0x000fc40007810000 */
[----:B------:R-:W-:Y:S02]  /*3500*/  FMNMX.FTZ R2, R132, R2, !PT ;  /* 0x0000000284027209 */ /* 0x000fe40007810000 */
[----:B------:R-:W-:Y:S02]  /*3510*/  FMNMX.FTZ R0, R205, R0, !PT ;  /* 0x00000000cd007209 */ /* 0x000fe40007810000 */
[----:B------:R-:W-:Y:S02]  /*3520*/  FMNMX.FTZ R2, R134, R2, !PT ;  /* 0x0000000286027209 */ /* 0x000fe40007810000 */
[----:B------:R-:W-:Y:S02]  /*3530*/  FMNMX.FTZ R5, R209, R0, !PT ;  /* 0x00000000d1057209 */ /* 0x000fe40007810000 */
[----:B------:R-:W-:Y:S02]  /*3540*/  FMNMX.FTZ R2, R133, R2, !PT ;  /* 0x0000000285027209 */ /* 0x000fe40007810000 */
[----:B-----5:R-:W-:Y:S01]  /*3550*/  FMNMX.FTZ R102, R6, R7, !PT ;  /* 0x0000000706667209 */ /* 0x020fe20007810000 */
[----:B------:R-:W-:Y:S01]  /*3560*/  FMUL.FTZ R6, R27, c[0x0][0x320] ;  /* 0x0000c8001b067a20 */ /* 0x000fe20000410000 */
[----:B------:R-:W-:Y:S01]  /*3570*/  FMNMX.FTZ R2, R177, R2, !PT ;  /* 0x00000002b1027209 */ /* 0x000fe20007810000 */
[----:B------:R-:W3:Y:S01]  /*3580*/  SHFL.BFLY PT, R7, R5, 0x2, 0x1f ;  /* 0x0c401f0005077f89 */ /* 0x000ee200000e0000 */
[----:B-1----:R-:W-:Y:S01]  /*3590*/  FMNMX.FTZ R4, R43, R46, !PT ;  /* 0x0000002e2b047209 */ /* 0x002fe20007810000 */
[----:B------:R1:W5:Y:S01]  /*35a0*/  MUFU.TANH R10, R6 ;  /* 0x00000006000a7308 */ /* 0x0003620000002400 */
[----:B------:R-:W-:-:S02]  /*35b0*/  FMNMX.FTZ R0, R179, R2, !PT ;  /* 0x00000002b3007209 */ /* 0x000fc40007810000 */
[----:B------:R-:W-:Y:S02]  /*35c0*/  FMNMX.FTZ R4, R45, R4, !PT ;  /* 0x000000042d047209 */ /* 0x000fe40007810000 */
[----:B------:R-:W-:Y:S02]  /*35d0*/  FMNMX.FTZ R0, R184, R0, !PT ;  /* 0x00000000b8007209 */ /* 0x000fe40007810000 */
[----:B------:R-:W-:Y:S02]  /*35e0*/  FMNMX.FTZ R2, R44, R4, !PT ;  /* 0x000000042c027209 */ /* 0x000fe40007810000 */
[----:B------:R-:W-:Y:S01]  /*35f0*/  FMNMX.FTZ R0, R178, R0, !PT ;  /* 0x00000000b2007209 */ /* 0x000fe20007810000 */
[----:B------:R-:W4:Y:S01]  /*3600*/  SHFL.BFLY PT, R4, R102, 0x1, 0x1f ;  /* 0x0c201f0066047f89 */ /* 0x000f2200000e0000 */
[----:B------:R-:W-:Y:S02]  /*3610*/  FMNMX.FTZ R2, R137, R2, !PT ;  /* 0x0000000289027209 */ /* 0x000fe40007810000 */
[----:B------:R-:W-:-:S02]  /*3620*/  FSEL R208, R12, -INF , P0 ;  /* 0xff8000000cd07808 */ /* 0x000fc40000000000 */
[----:B------:R-:W-:Y:S01]  /*3630*/  FMNMX.FTZ R0, R244, R0, !PT ;  /* 0x00000000f4007209 */ /* 0x000fe20007810000 */
[----:B-1----:R-:W-:Y:S01]  /*3640*/  FMUL.FTZ R6, R34, c[0x0][0x320] ;  /* 0x0000c80022067a20 */ /* 0x002fe20000410000 */
[----:B------:R-:W-:Y:S02]  /*3650*/  FMNMX.FTZ R2, R136, R2, !PT ;  /* 0x0000000288027209 */ /* 0x000fe40007810000 */
[----:B--2---:R-:W-:Y:S02]  /*3660*/  FSEL R215, R11, -INF , P3 ;  /* 0xff8000000bd77808 */ /* 0x004fe40001800000 */
[----:B------:R-:W-:Y:S01]  /*3670*/  FMNMX.FTZ R0, R208, R0, !PT ;  /* 0x00000000d0007209 */ /* 0x000fe20007810000 */
[----:B------:R1:W2:Y:S01]  /*3680*/  MUFU.TANH R11, R6 ;  /* 0x00000006000b7308 */ /* 0x0002a20000002400 */
[----:B------:R-:W-:Y:S02]  /*3690*/  FMNMX.FTZ R2, R135, R2, !PT ;  /* 0x0000000287027209 */ /* 0x000fe40007810000 */
[----:B------:R-:W-:-:S02]  /*36a0*/  FSEL R224, R8, -INF , P2 ;  /* 0xff80000008e07808 */ /* 0x000fc40001000000 */
[----:B------:R-:W-:Y:S02]  /*36b0*/  FMNMX.FTZ R0, R215, R0, !PT ;  /* 0x00000000d7007209 */ /* 0x000fe40007810000 */
[----:B------:R-:W-:Y:S02]  /*36c0*/  FMNMX.FTZ R2, R144, R2, !PT ;  /* 0x0000000290027209 */ /* 0x000fe40007810000 */
[----:B---3--:R-:W-:Y:S02]  /*36d0*/  FMNMX.FTZ R7, R5, R7, !PT ;  /* 0x0000000705077209 */ /* 0x008fe40007810000 */
[----:B------:R-:W-:Y:S01]  /*36e0*/  FMNMX.FTZ R2, R186, R2, !PT ;  /* 0x00000002ba027209 */ /* 0x000fe20007810000 */
[----:B------:R3:W3:Y:S01]  /*36f0*/  MUFU.TANH R5, R9 ;  /* 0x0000000900057308 */ /* 0x0006e20000002400 */
[----:B-----5:R-:W-:Y:S02]  /*3700*/  FSEL R223, R10, -INF , P0 ;  /* 0xff8000000adf7808 */ /* 0x020fe40000000000 */
[----:B----4-:R-:W-:Y:S01]  /*3710*/  FMNMX.FTZ R102, R102, R4, !PT ;  /* 0x0000000466667209 */ /* 0x010fe20007810000 */
[----:B------:R-:W-:Y:S01]  /*3720*/  IMAD R4, R151, 0x20, R149 ;  /* 0x0000002097047824 */ /* 0x000fe200078e0295 */
[----:B-1----:R-:W-:-:S02]  /*3730*/  FMNMX.FTZ R6, R224, R0, !PT ;  /* 0x00000000e0067209 */ /* 0x002fc40007810000 */
[----:B------:R-:W-:Y:S01]  /*3740*/  FMNMX.FTZ R0, R187, R2, !PT ;  /* 0x00000002bb007209 */ /* 0x000fe20007810000 */
[C---:B------:R-:W-:Y:S01]  /*3750*/  FMUL.FTZ R13, R102.reuse, c[0x0][0x2d0] ;  /* 0x0000b400660d7a20 */ /* 0x040fe20000410000 */
[----:B--2---:R-:W-:Y:S01]  /*3760*/  FSEL R222, R11, -INF , P3 ;  /* 0xff8000000bde7808 */ /* 0x004fe20001800000 */
[----:B------:R-:W1:Y:S01]  /*3770*/  SHFL.BFLY PT, R8, R6, 0x2, 0x1f ;  /* 0x0c401f0006087f89 */ /* 0x000e6200000e0000 */
[----:B------:R-:W-:Y:S02]  /*3780*/  FMNMX.FTZ R0, R185, R0, !PT ;  /* 0x00000000b9007209 */ /* 0x000fe40007810000 */
[----:B------:R-:W-:Y:S02]  /*3790*/  FSETP.NEU.FTZ.AND P0, PT, R102, -INF , PT ;  /* 0xff8000006600780b */ /* 0x000fe40003f1d000 */
[----:B------:R-:W-:Y:S01]  /*37a0*/  FMNMX.FTZ R0, R192, R0, !PT ;  /* 0x00000000c0007209 */ /* 0x000fe20007810000 */
[----:B---3--:R-:W2:Y:S01]  /*37b0*/  SHFL.BFLY PT, R9, R7, 0x1, 0x1f ;  /* 0x0c201f0007097f89 */ /* 0x008ea200000e0000 */
[----:B------:R-:W-:-:S02]  /*37c0*/  FSEL R225, R5, -INF , P2 ;  /* 0xff80000005e17808 */ /* 0x000fc40001000000 */
[----:B------:R-:W-:Y:S02]  /*37d0*/  FMNMX.FTZ R2, R180, R0, !PT ;  /* 0x00000000b4027209 */ /* 0x000fe40007810000 */
[----:B------:R-:W-:Y:S02]  /*37e0*/  FSEL R13, R13, RZ, P0 ;  /* 0x000000ff0d0d7208 */ /* 0x000fe40000000000 */
[----:B------:R-:W-:-:S03]  /*37f0*/  FMNMX.FTZ R2, R223, R2, !PT ;  /* 0x00000002df027209 */ /* 0x000fc60007810000 */
[--C-:B------:R-:W-:Y:S01]  /*3800*/  FFMA.FTZ R0, R21, c[0x0][0x2d0], -R13.reuse ;  /* 0x0000b40015007a23 */ /* 0x100fe2000001080d */
[----:B------:R-:W-:Y:S01]  /*3810*/  FMNMX.FTZ R2, R222, R2, !PT ;  /* 0x00000002de027209 */ /* 0x000fe20007810000 */
[----:B------:R-:W-:Y:S02]  /*3820*/  FFMA.FTZ R5, R22, c[0x0][0x2d0], -R13 ;  /* 0x0000b40016057a23 */ /* 0x000fe4000001080d */
[----:B------:R3:W-:Y:S01]  /*3830*/  MUFU.EX2 R252, R0 ;  /* 0x0000000000fc7308 */ /* 0x0007e20000000800 */
[----:B-1----:R-:W-:Y:S02]  /*3840*/  FMNMX.FTZ R8, R6, R8, !PT ;  /* 0x0000000806087209 */ /* 0x002fe40007810000 */
[----:B------:R-:W-:-:S05]  /*3850*/  FMNMX.FTZ R6, R225, R2, !PT ;  /* 0x00000002e1067209 */ /* 0x000fca0007810000 */
[----:B------:R1:W-:Y:S01]  /*3860*/  MUFU.EX2 R250, R5 ;  /* 0x0000000500fa7308 */ /* 0x0003e20000000800 */
[----:B------:R-:W4:Y:S01]  /*3870*/  SHFL.BFLY PT, R10, R8, 0x1, 0x1f ;  /* 0x0c201f00080a7f89 */ /* 0x000f2200000e0000 */
[----:B--2---:R-:W-:Y:S01]  /*3880*/  FMNMX.FTZ R2, R7, R9, !PT ;  /* 0x0000000907027209 */ /* 0x004fe20007810000 */
[----:B------:R-:W-:Y:S02]  /*3890*/  FFMA.FTZ R7, R23, c[0x0][0x2d0], -R13 ;  /* 0x0000b40017077a23 */ /* 0x000fe4000001080d */
[----:B------:R-:W2:Y:S02]  /*38a0*/  SHFL.BFLY PT, R9, R6, 0x2, 0x1f ;  /* 0x0c401f0006097f89 */ /* 0x000ea400000e0000 */
[----:B------:R-:W-:Y:S01]  /*38b0*/  FMUL.FTZ R12, R2, c[0x0][0x2d0] ;  /* 0x0000b400020c7a20 */ /* 0x000fe20000410000 */
[----:B------:R5:W-:Y:S01]  /*38c0*/  MUFU.EX2 R249, R7 ;  /* 0x0000000700f97308 */ /* 0x000be20000000800 */
[----:B---3--:R-:W-:Y:S01]  /*38d0*/  IMAD.IADD R0, R150, 0x1, R4 ;  /* 0x0000000196007824 */ /* 0x008fe200078e0204 */
[----:B------:R-:W-:Y:S01]  /*38e0*/  @P1 LEA R4, P0, R164, R14, 0x1 ;  /* 0x0000000ea4041211 */ /* 0x000fe200078008ff */
[----:B------:R-:W-:-:S02]  /*38f0*/  IMAD.MOV.U32 R14, RZ, RZ, R163 ;  /* 0x000000ffff0e7224 */ /* 0x000fc400078e00a3 */
[----:B------:R-:W-:Y:S01]  /*3900*/  IMAD.SHL.U32 R217, R0, 0x2, RZ ;  /* 0x0000000200d97824 */ /* 0x000fe200078e00ff */
[----:B-1----:R-:W-:-:S03]  /*3910*/  @P1 LEA.HI.X R5, R164, R15, R165, 0x1, P0 ;  /* 0x0000000fa4051211 */ /* 0x002fc600000f0ca5 */
[----:B------:R-:W-:Y:S01]  /*3920*/  IMAD R218, R3, 0x2, R217 ;  /* 0x0000000203da7824 */ /* 0x000fe200078e02d9 */
[----:B------:R-:W-:Y:S01]  /*3930*/  FSETP.NEU.FTZ.AND P0, PT, R2, -INF , PT ;  /* 0xff8000000200780b */ /* 0x000fe20003f1d000 */
[----:B------:R-:W-:Y:S01]  /*3940*/  IMAD.MOV.U32 R15, RZ, RZ, R181 ;  /* 0x000000ffff0f7224 */ /* 0x000fe200078e00b5 */
[----:B------:R2:W-:Y:S02]  /*3950*/  @P1 LDGSTS.E.BYPASS.LTC128B.128 [R233+0x3900], [R4.64], !P5 ;  /* 0x0390000004e91fae */ /* 0x0005e4000e901d46 */
[----:B------:R-:W-:Y:S01]  /*3960*/  FSEL R12, R12, RZ, P0 ;  /* 0x000000ff0c0c7208 */ /* 0x000fe20000000000 */
[----:B-----5:R-:W-:Y:S01]  /*3970*/  FFMA.FTZ R7, R24, c[0x0][0x2d0], -R13 ;  /* 0x0000b40018077a23 */ /* 0x020fe2000001080d */
[----:B------:R2:W-:Y:S01]  /*3980*/  @P1 LDGSTS.E.BYPASS.LTC128B.128 [R233+0x4900], [R4.64+0x40], !P4 ;  /* 0x0490004004e91fae */ /* 0x0005e2000e101d46 */
[----:B----4-:R-:W-:Y:S02]  /*3990*/  FMNMX.FTZ R104, R8, R10, !PT ;  /* 0x0000000a08687209 */ /* 0x010fe40007810000 */
[--C-:B------:R-:W-:Y:S01]  /*39a0*/  FFMA.FTZ R0, R29, c[0x0][0x2d0], -R12.reuse ;  /* 0x0000b4001d007a23 */ /* 0x100fe2000001080c */
[----:B------:R1:W3:Y:S01]  /*39b0*/  MUFU.EX2 R251, R7 ;  /* 0x0000000700fb7308 */ /* 0x0002e20000000800 */
[----:B------:R2:W-:Y:S01]  /*39c0*/  @P1 LDGSTS.E.BYPASS.LTC128B.128 [R233+0x5900], [R4.64+0x80], !P6 ;  /* 0x0590008004e91fae */ /* 0x0005e2000f101d46 */
[----:B------:R-:W-:Y:S01]  /*39d0*/  FSETP.NEU.FTZ.AND P0, PT, R104, -INF , PT ;  /* 0xff8000006800780b */ /* 0x000fe20003f1d000 */
[----:B------:R-:W-:-:S02]  /*39e0*/  FFMA.FTZ R3, R37, c[0x0][0x2d0], -R12 ;  /* 0x0000b40025037a23 */ /* 0x000fc4000001080c */
[----:B------:R-:W-:Y:S03]  /*39f0*/  LDSM.16.MT88.4 R24, [R217+0x100] ;  /* 0x00010000d918783b */ /* 0x000fe60000004200 */
[----:B------:R4:W-:Y:S01]  /*3a00*/  MUFU.EX2 R246, R0 ;  /* 0x0000000000f67308 */ /* 0x0009e20000000800 */
[----:B------:R-:W-:Y:S04]  /*3a10*/  LDSM.16.MT88.4 R16, [R218+0x100] ;  /* 0x00010000da10783b */ /* 0x000fe80000004200 */
[----:B------:R-:W-:Y:S03]  /*3a20*/  LDSM.16.MT88.4 R20, [R217+0x1100] ;  /* 0x00110000d914783b */ /* 0x000fe60000004200 */
[----:B------:R-:W-:Y:S01]  /*3a30*/  MUFU.EX2 R247, R3 ;  /* 0x0000000300f77308 */ /* 0x000fe20000000800 */
[--C-:B-1----:R-:W-:Y:S01]  /*3a40*/  FFMA.FTZ R7, R28, c[0x0][0x2d0], -R12.reuse ;  /* 0x0000b4001c077a23 */ /* 0x102fe2000001080c */
[----:B------:R-:W-:Y:S04]  /*3a50*/  LDSM.16.MT88.4 R32, [R217+0x2100] ;  /* 0x00210000d920783b */ /* 0x000fe80000004200 */
[----:B------:R-:W-:Y:S01]  /*3a60*/  LDSM.16.MT88.4 R28, [R218+0x1100] ;  /* 0x00110000da1c783b */ /* 0x000fe20000004200 */
[----:B----4-:R-:W-:Y:S01]  /*3a70*/  FFMA.FTZ R0, R36, c[0x0][0x2d0], -R12 ;  /* 0x0000b40024007a23 */ /* 0x010fe2000001080c */
[----:B------:R-:W-:Y:S02]  /*3a80*/  MUFU.EX2 R248, R7 ;  /* 0x0000000700f87308 */ /* 0x000fe40000000800 */
[----:B------:R-:W0:Y:S01]  /*3a90*/  LDGDEPBAR ;  /* 0x00000000000079af */ /* 0x000e220000000000 */
[----:B--2---:R-:W-:-:S02]  /*3aa0*/  FMNMX.FTZ R4, R6, R9, !PT ;  /* 0x0000000906047209 */ /* 0x004fc40007810000 */
[----:B---3--:R-:W-:-:S03]  /*3ab0*/  F2FP.PACK_AB R6, R251, R249 ;  /* 0x000000f9fb06723e */ /* 0x008fc600000000ff */
[----:B------:R-:W1:Y:S01]  /*3ac0*/  SHFL.BFLY PT, R5, R4, 0x1, 0x1f ;  /* 0x0c201f0004057f89 */ /* 0x000e6200000e0000 */
[----:B------:R2:W3:Y:S02]  /*3ad0*/  MUFU.EX2 R245, R0 ;  /* 0x0000000000f57308 */ /* 0x0004e40000000800 */
[----:B--2---:R-:W-:Y:S01]  /*3ae0*/  FMUL.FTZ R0, R104, c[0x0][0x2d0] ;  /* 0x0000b40068007a20 */ /* 0x004fe20000410000 */
[----:B---3--:R-:W-:-:S04]  /*3af0*/  F2FP.PACK_AB R7, R247, R245 ;  /* 0x000000f5f707723e */ /* 0x008fc800000000ff */
[----:B------:R-:W-:Y:S02]  /*3b00*/  FSEL R0, R0, RZ, P0 ;  /* 0x000000ff00007208 */ /* 0x000fe40000000000 */
[----:B-1----:R-:W-:Y:S02]  /*3b10*/  FMNMX.FTZ R103, R4, R5, !PT ;  /* 0x0000000504677209 */ /* 0x002fe40007810000 */
[----:B------:R-:W-:Y:S01]  /*3b20*/  F2FP.PACK_AB R4, R250, R252 ;  /* 0x000000fcfa04723e */ /* 0x000fe200000000ff */
[--C-:B------:R-:W-:Y:S01]  /*3b30*/  FFMA.FTZ R3, R38, c[0x0][0x2d0], -R0.reuse ;  /* 0x0000b40026037a23 */ /* 0x100fe20000010800 */
[----:B------:R-:W-:Y:S01]  /*3b40*/  FSETP.NEU.FTZ.AND P0, PT, R103, -INF , PT ;  /* 0xff8000006700780b */ /* 0x000fe20003f1d000 */
[--C-:B------:R-:W-:Y:S01]  /*3b50*/  FFMA.FTZ R8, R41, c[0x0][0x2d0], -R0.reuse ;  /* 0x0000b40029087a23 */ /* 0x100fe20000010800 */
[----:B------:R-:W-:Y:S01]  /*3b60*/  F2FP.PACK_AB R5, R246, R248 ;  /* 0x000000f8f605723e */ /* 0x000fe200000000ff */
[----:B------:R1:W-:Y:S06]  /*3b70*/  MUFU.EX2 R241, R3 ;  /* 0x0000000300f17308 */ /* 0x0003ec0000000800 */
[C---:B------:R-:W-:Y:S02]  /*3b80*/  HMMA.16816.F32 R120, R4.reuse, R24, RZ ;  /* 0x000000180478723c */ /* 0x040fe400000018ff */
[----:B------:R2:W-:Y:S06]  /*3b90*/  MUFU.EX2 R242, R8 ;  /* 0x0000000800f27308 */ /* 0x0005ec0000000800 */
[----:B------:R-:W-:Y:S01]  /*3ba0*/  HMMA.16816.F32 R116, R4, R16, RZ ;  /* 0x000000100474723c */ /* 0x000fe200000018ff */
[----:B-1----:R-:W-:-:S02]  /*3bb0*/  FFMA.FTZ R3, R39, c[0x0][0x2d0], -R0 ;  /* 0x0000b40027037a23 */ /* 0x002fc40000010800 */
[----:B------:R-:W1:Y:S02]  /*3bc0*/  LDSM.16.MT88.4 R36, [R218+0x2100] ;  /* 0x00210000da24783b */ /* 0x000e640000004200 */
[----:B------:R3:W-:Y:S03]  /*3bd0*/  MUFU.EX2 R236, R3 ;  /* 0x0000000300ec7308 */ /* 0x0007e60000000800 */
[----:B------:R-:W-:Y:S01]  /*3be0*/  HMMA.16816.F32 R112, R4, R20, RZ ;  /* 0x000000140470723c */ /* 0x000fe200000018ff */
[----:B--2---:R-:W-:-:S04]  /*3bf0*/  FFMA.FTZ R8, R42, c[0x0][0x2d0], -R0 ;  /* 0x0000b4002a087a23 */ /* 0x004fc80000010800 */
[----:B------:R-:W2:Y:S03]  /*3c00*/  MUFU.EX2 R243, R8 ;  /* 0x0000000800f37308 */ /* 0x000ea60000000800 */
[----:B------:R-:W-:Y:S01]  /*3c10*/  HMMA.16816.F32 R108, R4, R28, RZ ;  /* 0x0000001c046c723c */ /* 0x000fe200000018ff */
[----:B---3--:R-:W-:-:S07]  /*3c20*/  FMUL.FTZ R3, R103, c[0x0][0x2d0] ;  /* 0x0000b40067037a20 */ /* 0x008fce0000410000 */
[----:B------:R-:W-:Y:S01]  /*3c30*/  HMMA.16816.F32 R96, R4, R32, RZ ;  /* 0x000000200460723c */ /* 0x000fe200000018ff */
[----:B------:R-:W-:Y:S02]  /*3c40*/  FSEL R3, R3, RZ, P0 ;  /* 0x000000ff03037208 */ /* 0x000fe40000000000 */
[----:B--2---:R-:W-:-:S03]  /*3c50*/  F2FP.PACK_AB R10, R243, R242 ;  /* 0x000000f2f30a723e */ /* 0x004fc600000000ff */
[--C-:B------:R-:W-:Y:S02]  /*3c60*/  FFMA.FTZ R8, R43, c[0x0][0x2d0], -R3.reuse ;  /* 0x0000b4002b087a23 */ /* 0x100fe40000010803 */
[C---:B------:R-:W-:Y:S01]  /*3c70*/  HMMA.16816.F32 R88, R4.reuse, R26, RZ ;  /* 0x0000001a0458723c */ /* 0x040fe200000018ff */
[----:B------:R-:W-:Y:S01]  /*3c80*/  LDSM.16.MT88.4 R40, [R218+0x2500] ;  /* 0x00250000da28783b */ /* 0x000fe20000004200 */
[----:B------:R2:W-:Y:S06]  /*3c90*/  MUFU.EX2 R232, R8 ;  /* 0x0000000800e87308 */ /* 0x0005ec0000000800 */
[C---:B------:R-:W-:Y:S08]  /*3ca0*/  HMMA.16816.F32 R84, R4.reuse, R18, RZ ;  /* 0x000000120454723c */ /* 0x040ff000000018ff */
[----:B-1----:R-:W-:Y:S01]  /*3cb0*/  HMMA.16816.F32 R92, R4, R36, RZ ;  /* 0x00000024045c723c */ /* 0x002fe200000018ff */
[----:B--2---:R-:W-:-:S04]  /*3cc0*/  FFMA.FTZ R8, R46, c[0x0][0x2d0], -R3 ;  /* 0x0000b4002e087a23 */ /* 0x004fc80000010803 */
[----:B------:R1:W2:Y:S03]  /*3cd0*/  MUFU.EX2 R231, R8 ;  /* 0x0000000800e77308 */ /* 0x0002a60000000800 */
[C---:B------:R-:W-:Y:S08]  /*3ce0*/  HMMA.16816.F32 R80, R4.reuse, R22, RZ ;  /* 0x000000160450723c */ /* 0x040ff000000018ff */
[----:B------:R-:W-:Y:S01]  /*3cf0*/  HMMA.16816.F32 R76, R4, R30, RZ ;  /* 0x0000001e044c723c */ /* 0x000fe200000018ff */
[----:B-1----:R-:W-:-:S07]  /*3d00*/  FFMA.FTZ R8, R45, c[0x0][0x2d0], -R3 ;  /* 0x0000b4002d087a23 */ /* 0x002fce0000010803 */
[C---:B------:R-:W-:Y:S01]  /*3d10*/  HMMA.16816.F32 R72, R4.reuse, R34, RZ ;  /* 0x000000220448723c */ /* 0x040fe200000018ff */
[----:B--2---:R-:W-:Y:S01]  /*3d20*/  F2FP.PACK_AB R9, R231, R232 ;  /* 0x000000e8e709723e */ /* 0x004fe200000000ff */
[----:B------:R1:W-:Y:S06]  /*3d30*/  MUFU.EX2 R235, R8 ;  /* 0x0000000800eb7308 */ /* 0x0003ec0000000800 */
[----:B------:R-:W-:Y:S07]  /*3d40*/  HMMA.16816.F32 R64, R4, R38, RZ ;  /* 0x000000260440723c */ /* 0x000fee00000018ff */
[----:B------:R-:W-:-:S02]  /*3d50*/  FFMA.FTZ R4, R47, c[0x0][0x2d0], -R13 ;  /* 0x0000b4002f047a23 */ /* 0x000fc4000001080d */
[----:B-1----:R-:W-:Y:S02]  /*3d60*/  FFMA.FTZ R8, R44, c[0x0][0x2d0], -R3 ;  /* 0x0000b4002c087a23 */ /* 0x002fe40000010803 */
[----:B------:R1:W-:Y:S08]  /*3d70*/  MUFU.EX2 R234, R4 ;  /* 0x0000000400ea7308 */ /* 0x0003f00000000800 */
[----:B------:R2:W3:Y:S01]  /*3d80*/  MUFU.EX2 R240, R8 ;  /* 0x0000000800f07308 */ /* 0x0004e20000000800 */
[----:B-1----:R-:W-:-:S07]  /*3d90*/  FFMA.FTZ R4, R54, c[0x0][0x2d0], -R13 ;  /* 0x0000b40036047a23 */ /* 0x002fce000001080d */
[----:B------:R1:W-:Y:S01]  /*3da0*/  MUFU.EX2 R239, R4 ;  /* 0x0000000400ef7308 */ /* 0x0003e20000000800 */
[----:B--2---:R-:W-:Y:S02]  /*3db0*/  F2FP.PACK_AB R8, R236, R241 ;  /* 0x000000f1ec08723e */ /* 0x004fe400000000ff */
[----:B---3--:R-:W-:-:S07]  /*3dc0*/  F2FP.PACK_AB R11, R240, R235 ;  /* 0x000000ebf00b723e */ /* 0x008fce00000000ff */
[----:B------:R-:W-:Y:S01]  /*3dd0*/  HMMA.16816.F32 R68, R8, R24, RZ ;  /* 0x000000180844723c */ /* 0x000fe200000018ff */
[----:B-1----:R-:W-:-:S04]  /*3de0*/  FFMA.FTZ R4, R53, c[0x0][0x2d0], -R13 ;  /* 0x0000b40035047a23 */ /* 0x002fc8000001080d */
[----:B------:R1:W-:Y:S03]  /*3df0*/  MUFU.EX2 R238, R4 ;  /* 0x0000000400ee7308 */ /* 0x0003e60000000800 */
[C---:B------:R-:W-:Y:S01]  /*3e00*/  HMMA.16816.F32 R140, R8.reuse, R26, RZ ;  /* 0x0000001a088c723c */ /* 0x040fe200000018ff */
[----:B------:R-:W2:Y:S07]  /*3e10*/  LDSM.16.MT88.4 R24, [R217+0x500] ;  /* 0x00050000d918783b */ /* 0x000eae0000004200 */
[----:B------:R-:W-:Y:S01]  /*3e20*/  HMMA.16816.F32 R60, R8, R16, RZ ;  /* 0x00000010083c723c */ /* 0x000fe200000018ff */
[----:B-1----:R-:W-:-:S07]  /*3e30*/  FFMA.FTZ R4, R55, c[0x0][0x2d0], -R13 ;  /* 0x0000b40037047a23 */ /* 0x002fce000001080d */
[C---:B------:R-:W-:Y:S01]  /*3e40*/  HMMA.16816.F32 R128, R8.reuse, R18, RZ ;  /* 0x000000120880723c */ /* 0x040fe200000018ff */
[----:B------:R-:W-:Y:S01]  /*3e50*/  LDSM.16.MT88.4 R16, [R217+0x1500] ;  /* 0x00150000d910783b */ /* 0x000fe20000004200 */
[----:B------:R1:W3:Y:S06]  /*3e60*/  MUFU.EX2 R237, R4 ;  /* 0x0000000400ed7308 */ /* 0x0002ec0000000800 */
[C---:B------:R-:W-:Y:S08]  /*3e70*/  HMMA.16816.F32 R56, R8.reuse, R20, RZ ;  /* 0x000000140838723c */ /* 0x040ff000000018ff */
[----:B------:R-:W-:Y:S01]  /*3e80*/  HMMA.16816.F32 R124, R8, R22, RZ ;  /* 0x00000016087c723c */ /* 0x000fe200000018ff */
[----:B------:R-:W4:Y:S01]  /*3e90*/  LDSM.16.MT88.4 R20, [R218+0x500] ;  /* 0x00050000da14783b */ /* 0x000f220000004200 */
[----:B-1----:R-:W-:Y:S01]  /*3ea0*/  FFMA.FTZ R4, R100, c[0x0][0x2d0], -R12 ;  /* 0x0000b40064047a23 */ /* 0x002fe2000001080c */
[----:B---3--:R-:W-:-:S03]  /*3eb0*/  F2FP.PACK_AB R6, R237, R238 ;  /* 0x000000eeed06723e */ /* 0x008fc600000000ff */
[----:B------:R1:W-:Y:S02]  /*3ec0*/  MUFU.EX2 R226, R4 ;  /* 0x0000000400e27308 */ /* 0x0003e40000000800 */
[C---:B------:R-:W-:Y:S08]  /*3ed0*/  HMMA.16816.F32 R52, R8.reuse, R28, RZ ;  /* 0x0000001c0834723c */ /* 0x040ff000000018ff */
[----:B------:R-:W-:Y:S01]  /*3ee0*/  HMMA.16816.F32 R148, R8, R30, RZ ;  /* 0x0000001e0894723c */ /* 0x000fe200000018ff */
[----:B------:R-:W-:Y:S01]  /*3ef0*/  LDSM.16.MT88.4 R28, [R218+0x1500] ;  /* 0x00150000da1c783b */ /* 0x000fe20000004200 */
[----:B-1----:R-:W-:-:S06]  /*3f00*/  FFMA.FTZ R4, R101, c[0x0][0x2d0], -R12 ;  /* 0x0000b40065047a23 */ /* 0x002fcc000001080c */
[C---:B------:R-:W-:Y:S01]  /*3f10*/  HMMA.16816.F32 R48, R8.reuse, R32, RZ ;  /* 0x000000200830723c */ /* 0x040fe200000018ff */
[----:B------:R1:W3:Y:S07]  /*3f20*/  MUFU.EX2 R230, R4 ;  /* 0x0000000400e67308 */ /* 0x0002ee0000000800 */
[C---:B------:R-:W-:Y:S01]  /*3f30*/  HMMA.16816.F32 R156, R8.reuse, R34, RZ ;  /* 0x00000022089c723c */ /* 0x040fe200000018ff */
[----:B------:R-:W5:Y:S07]  /*3f40*/  LDSM.16.MT88.4 R32, [R217+0x2500] ;  /* 0x00250000d920783b */ /* 0x000f6e0000004200 */
[----:B------:R-:W-:Y:S01]  /*3f50*/  HMMA.16816.F32 R44, R8, R36, RZ ;  /* 0x00000024082c723c */ /* 0x000fe200000018ff */
[----:B-1----:R-:W-:Y:S01]  /*3f60*/  FFMA.FTZ R4, R105, c[0x0][0x2d0], -R12 ;  /* 0x0000b40069047a23 */ /* 0x002fe2000001080c */
[----:B---3--:R-:W-:-:S03]  /*3f70*/  F2FP.PACK_AB R5, R230, R226 ;  /* 0x000000e2e605723e */ /* 0x008fc600000000ff */
[----:B------:R1:W-:Y:S03]  /*3f80*/  MUFU.EX2 R229, R4 ;  /* 0x0000000400e57308 */ /* 0x0003e60000000800 */
[----:B------:R-:W-:Y:S01]  /*3f90*/  HMMA.16816.F32 R160, R8, R38, RZ ;  /* 0x0000002608a0723c */ /* 0x000fe200000018ff */
[----:B------:R-:W-:Y:S06]  /*3fa0*/  LDSM.16.MT88.4 R36, [R218+0x2900] ;  /* 0x00290000da24783b */ /* 0x000fec0000004200 */
[----:B------:R-:W-:-:S04]  /*3fb0*/  FFMA.FTZ R8, R134, c[0x0][0x2d0], -R0 ;  /* 0x0000b40086087a23 */ /* 0x000fc80000010800 */
[----:B------:R3:W-:Y:S01]  /*3fc0*/  MUFU.EX2 R212, R8 ;  /* 0x0000000800d47308 */ /* 0x0007e20000000800 */
[----:B-1----:R-:W-:-:S07]  /*3fd0*/  FFMA.FTZ R4, R106, c[0x0][0x2d0], -R12 ;  /* 0x0000b4006a047a23 */ /* 0x002fce000001080c */
[----:B------:R1:W1:Y:S01]  /*3fe0*/  MUFU.EX2 R228, R4 ;  /* 0x0000000400e47308 */ /* 0x0002620000000800 */
[----:B---3--:R-:W-:-:S07]  /*3ff0*/  FFMA.FTZ R8, R133, c[0x0][0x2d0], -R0 ;  /* 0x0000b40085087a23 */ /* 0x008fce0000010800 */
[----:B------:R3:W-:Y:S01]  /*4000*/  MUFU.EX2 R211, R8 ;  /* 0x0000000800d37308 */ /* 0x0007e20000000800 */
[----:B-1----:R-:W-:Y:S01]  /*4010*/  FFMA.FTZ R4, R107, c[0x0][0x2d0], -R0 ;  /* 0x0000b4006b047a23 */ /* 0x002fe20000010800 */
[----:B------:R-:W-:-:S06]  /*4020*/  F2FP.PACK_AB R7, R228, R229 ;  /* 0x000000e5e407723e */ /* 0x000fcc00000000ff */
[----:B------:R1:W-:Y:S01]  /*4030*/  MUFU.EX2 R214, R4 ;  /* 0x0000000400d67308 */ /* 0x0003e20000000800 */
[----:B---3--:R-:W-:-:S07]  /*4040*/  FFMA.FTZ R8, R137, c[0x0][0x2d0], -R3 ;  /* 0x0000b40089087a23 */ /* 0x008fce0000010803 */
[----:B------:R3:W-:Y:S01]  /*4050*/  MUFU.EX2 R201, R8 ;  /* 0x0000000800c97308 */ /* 0x0007e20000000800 */
[----:B-1----:R-:W-:-:S07]  /*4060*/  FFMA.FTZ R4, R132, c[0x0][0x2d0], -R0 ;  /* 0x0000b40084047a23 */ /* 0x002fce0000010800 */
[----:B------:R1:W1:Y:S01]  /*4070*/  MUFU.EX2 R213, R4 ;  /* 0x0000000400d57308 */ /* 0x0002620000000800 */
[----:B---3--:R-:W-:-:S07]  /*4080*/  FFMA.FTZ R8, R136, c[0x0][0x2d0], -R3 ;  /* 0x0000b40088087a23 */ /* 0x008fce0000010803 */
[----:B------:R3:W3:Y:S01]  /*4090*/  MUFU.EX2 R202, R8 ;  /* 0x0000000800ca7308 */ /* 0x0006e20000000800 */
[----:B-1----:R-:W-:-:S07]  /*40a0*/  F2FP.PACK_AB R4, R239, R234 ;  /* 0x000000eaef04723e */ /* 0x002fce00000000ff */
[----:B--2---:R-:W-:Y:S01]  /*40b0*/  HMMA.16816.F32 R168, R4, R24, R120 ;  /* 0x0000001804a8723c */ /* 0x004fe20000001878 */
[----:B---3--:R-:W-:-:S07]  /*40c0*/  FFMA.FTZ R8, R135, c[0x0][0x2d0], -R3 ;  /* 0x0000b40087087a23 */ /* 0x008fce0000010803 */
[C---:B----4-:R-:W-:Y:S01]  /*40d0*/  HMMA.16816.F32 R164, R4.reuse, R20, R116 ;  /* 0x0000001404a4723c */ /* 0x050fe20000001874 */
[----:B------:R1:W-:Y:S07]  /*40e0*/  MUFU.EX2 R200, R8 ;  /* 0x0000000800c87308 */ /* 0x0003ee0000000800 */
[C---:B------:R-:W-:Y:S08]  /*40f0*/  HMMA.16816.F32 R152, R4.reuse, R16, R112 ;  /* 0x000000100498723c */ /* 0x040ff00000001870 */
[----:B-----5:R-:W-:Y:S01]  /*4100*/  HMMA.16816.F32 R120, R4, R32, R96 ;  /* 0x000000200478723c */ /* 0x020fe20000001860 */
[----:B-1----:R-:W-:-:S04]  /*4110*/  FFMA.FTZ R8, R144, c[0x0][0x2d0], -R3 ;  /* 0x0000b40090087a23 */ /* 0x002fc80000010803 */
[----:B------:R1:W2:Y:S03]  /*4120*/  MUFU.EX2 R199, R8 ;  /* 0x0000000800c77308 */ /* 0x0002a60000000800 */
[C---:B------:R-:W-:Y:S08]  /*4130*/  HMMA.16816.F32 R112, R4.reuse, R40, R92 ;  /* 0x000000280470723c */ /* 0x040ff0000000185c */
[----:B------:R-:W-:Y:S01]  /*4140*/  HMMA.16816.F32 R116, R4, R26, R88 ;  /* 0x0000001a0474723c */ /* 0x000fe20000001858 */
[----:B-1----:R-:W-:-:S07]  /*4150*/  FFMA.FTZ R8, R147, c[0x0][0x2d0], -R13 ;  /* 0x0000b40093087a23 */ /* 0x002fce000001080d */
[C---:B------:R-:W-:Y:S01]  /*4160*/  HMMA.16816.F32 R132, R4.reuse, R22, R84 ;  /* 0x000000160484723c */ /* 0x040fe20000001854 */
[----:B------:R1:W-:Y:S07]  /*4170*/  MUFU.EX2 R198, R8 ;  /* 0x0000000800c67308 */ /* 0x0003ee0000000800 */
[C---:B------:R-:W-:Y:S08]  /*4180*/  HMMA.16816.F32 R136, R4.reuse, R28, R108 ;  /* 0x0000001c0488723c */ /* 0x040ff0000000186c */
[----:B------:R-:W-:Y:S01]  /*4190*/  HMMA.16816.F32 R96, R4, R18, R80 ;  /* 0x000000120460723c */ /* 0x000fe20000001850 */
[----:B-1----:R-:W-:-:S04]  /*41a0*/  FFMA.FTZ R8, R172, c[0x0][0x2d0], -R13 ;  /* 0x0000b400ac087a23 */ /* 0x002fc8000001080d */
[----:B------:R1:W3:Y:S03]  /*41b0*/  MUFU.EX2 R197, R8 ;  /* 0x0000000800c57308 */ /* 0x0002e60000000800 */
[C---:B------:R-:W-:Y:S08]  /*41c0*/  HMMA.16816.F32 R92, R4.reuse, R30, R76 ;  /* 0x0000001e045c723c */ /* 0x040ff0000000184c */
[----:B------:R-:W-:Y:S01]  /*41d0*/  HMMA.16816.F32 R88, R4, R34, R72 ;  /* 0x000000220458723c */ /* 0x000fe20000001848 */
[----:B-1----:R-:W-:-:S07]  /*41e0*/  FFMA.FTZ R8, R146, c[0x0][0x2d0], -R13 ;  /* 0x0000b40092087a23 */ /* 0x002fce000001080d */
[----:B------:R-:W-:Y:S01]  /*41f0*/  HMMA.16816.F32 R84, R4, R42, R64 ;  /* 0x0000002a0454723c */ /* 0x000fe20000001840 */
[----:B------:R1:W-:Y:S06]  /*4200*/  MUFU.EX2 R196, R8 ;  /* 0x0000000800c47308 */ /* 0x0003ec0000000800 */
[----:B------:R-:W-:Y:S02]  /*4210*/  F2FP.PACK_AB R4, R213, R214 ;  /* 0x000000d6d504723e */ /* 0x000fe400000000ff */
[----:B------:R-:W-:Y:S02]  /*4220*/  F2FP.PACK_AB R6, R211, R212 ;  /* 0x000000d4d306723e */ /* 0x000fe400000000ff */
[----:B------:R-:W-:-:S02]  /*4230*/  F2FP.PACK_AB R5, R202, R201 ;  /* 0x000000c9ca05723e */ /* 0x000fc400000000ff */
[----:B--2---:R-:W-:Y:S01]  /*4240*/  F2FP.PACK_AB R7, R199, R200 ;  /* 0x000000c8c707723e */ /* 0x004fe200000000ff */
[----:B-1----:R-:W-:-:S06]  /*4250*/  FFMA.FTZ R8, R145, c[0x0][0x2d0], -R13 ;  /* 0x0000b40091087a23 */ /* 0x002fcc000001080d */
[C---:B------:R-:W-:Y:S01]  /*4260*/  HMMA.16816.F32 R188, R4.reuse, R40, R44 ;  /* 0x0000002804bc723c */ /* 0x040fe2000000182c */
[----:B------:R1:W2:Y:S07]  /*4270*/  MUFU.EX2 R183, R8 ;  /* 0x0000000800b77308 */ /* 0x0002ae0000000800 */
[C---:B------:R-:W-:Y:S07]  /*4280*/  HMMA.16816.F32 R44, R4.reuse, R30, R148 ;  /* 0x0000001e042c723c */ /* 0x040fee0000001894 */
[----:B------:R-:W-:Y:S01]  /*4290*/  IMAD.MOV.U32 R151, RZ, RZ, R180 ;  /* 0x000000ffff977224 */ /* 0x000fe200078e00b4 */
[----:B------:R-:W-:Y:S01]  /*42a0*/  HMMA.16816.F32 R80, R4, R24, R68 ;  /* 0x000000180450723c */ /* 0x000fe20000001844 */
[----:B-1----:R-:W-:-:S04]  /*42b0*/  FFMA.FTZ R8, R173, c[0x0][0x2d0], -R12 ;  /* 0x0000b400ad087a23 */ /* 0x002fc8000001080c */
[----:B------:R1:W-:Y:S03]  /*42c0*/  MUFU.EX2 R182, R8 ;  /* 0x0000000800b67308 */ /* 0x0003e60000000800 */
[C---:B------:R-:W-:Y:S08]  /*42d0*/  HMMA.16816.F32 R64, R4.reuse, R32, R48 ;  /* 0x000000200440723c */ /* 0x040ff00000001830 */
[----:B------:R-:W-:Y:S01]  /*42e0*/  HMMA.16816.F32 R76, R4, R20, R60 ;  /* 0x00000014044c723c */ /* 0x000fe2000000183c */
[----:B-1----:R-:W-:-:S07]  /*42f0*/  FFMA.FTZ R8, R174, c[0x0][0x2d0], -R12 ;  /* 0x0000b400ae087a23 */ /* 0x002fce000001080c */
[C---:B------:R-:W-:Y:S01]  /*4300*/  HMMA.16816.F32 R72, R4.reuse, R16, R56 ;  /* 0x000000100448723c */ /* 0x040fe20000001838 */
[----:B------:R1:W4:Y:S07]  /*4310*/  MUFU.EX2 R181, R8 ;  /* 0x0000000800b57308 */ /* 0x00032e0000000800 */
[C---:B------:R-:W-:Y:S01]  /*4320*/  HMMA.16816.F32 R68, R4.reuse, R28, R52 ;  /* 0x0000001c0444723c */ /* 0x040fe20000001834 */
[----:B------:R-:W-:Y:S07]  /*4330*/  LDSM.16.MT88.4 R28, [R218+0x1900] ;  /* 0x00190000da1c783b */ /* 0x000fee0000004200 */
[C---:B------:R-:W-:Y:S01]  /*4340*/  HMMA.16816.F32 R48, R4.reuse, R18, R124 ;  /* 0x000000120430723c */ /* 0x040fe2000000187c */
[--C-:B-1----:R-:W-:Y:S01]  /*4350*/  FFMA.FTZ R8, R175, c[0x0][0x2d0], -R12.reuse ;  /* 0x0000b400af087a23 */ /* 0x102fe2000001080c */
[----:B------:R-:W1:Y:S03]  /*4360*/  LDSM.16.MT88.4 R16, [R218+0x900] ;  /* 0x00090000da10783b */ /* 0x000e660000004200 */
[----:B------:R5:W-:Y:S03]  /*4370*/  MUFU.EX2 R175, R8 ;  /* 0x0000000800af7308 */ /* 0x000be60000000800 */
[C---:B------:R-:W-:Y:S01]  /*4380*/  HMMA.16816.F32 R60, R4.reuse, R26, R140 ;  /* 0x0000001a043c723c */ /* 0x040fe2000000188c */
[----:B------:R-:W1:Y:S07]  /*4390*/  LDSM.16.MT88.4 R24, [R217+0x900] ;  /* 0x00090000d918783b */ /* 0x000e6e0000004200 */
[----:B------:R-:W-:Y:S01]  /*43a0*/  HMMA.16816.F32 R52, R4, R22, R128 ;  /* 0x000000160434723c */ /* 0x000fe20000001880 */
[----:B------:R-:W1:Y:S01]  /*43b0*/  LDSM.16.MT88.4 R20, [R217+0x1900] ;  /* 0x00190000d914783b */ /* 0x000e620000004200 */
[----:B-----5:R-:W-:-:S06]  /*43c0*/  FFMA.FTZ R8, R176, c[0x0][0x2d0], -R12 ;  /* 0x0000b400b0087a23 */ /* 0x020fcc000001080c */
[C---:B------:R-:W-:Y:S01]  /*43d0*/  HMMA.16816.F32 R56, R4.reuse, R34, R156 ;  /* 0x000000220438723c */ /* 0x040fe2000000189c */
[----:B------:R5:W2:Y:S01]  /*43e0*/  MUFU.EX2 R180, R8 ;  /* 0x0000000800b47308 */ /* 0x000aa20000000800 */
[----:B------:R-:W1:Y:S06]  /*43f0*/  LDSM.16.MT88.4 R32, [R217+0x2900] ;  /* 0x00290000d920783b */ /* 0x000e6c0000004200 */
[----:B------:R-:W-:Y:S07]  /*4400*/  HMMA.16816.F32 R40, R4, R42, R160 ;  /* 0x0000002a0428723c */ /* 0x000fee00000018a0 */
[----:B---3--:R-:W-:Y:S01]  /*4410*/  F2FP.PACK_AB R4, R197, R198 ;  /* 0x000000c6c504723e */ /* 0x008fe200000000ff */
[----:B-----5:R-:W-:Y:S01]  /*4420*/  FFMA.FTZ R8, R177, c[0x0][0x2d0], -R0 ;  /* 0x0000b400b1087a23 */ /* 0x020fe20000010800 */
[----:B--2---:R-:W-:-:S02]  /*4430*/  F2FP.PACK_AB R6, R183, R196 ;  /* 0x000000c4b706723e */ /* 0x004fc400000000ff */
[----:B----4-:R-:W-:Y:S01]  /*4440*/  F2FP.PACK_AB R5, R181, R182 ;  /* 0x000000b6b505723e */ /* 0x010fe200000000ff */
[----:B------:R2:W-:Y:S01]  /*4450*/  MUFU.EX2 R174, R8 ;  /* 0x0000000800ae7308 */ /* 0x0005e20000000800 */
[----:B------:R-:W-:-:S07]  /*4460*/  F2FP.PACK_AB R7, R180, R175 ;  /* 0x000000afb407723e */ /* 0x000fce00000000ff */
[----:B-1----:R-:W-:Y:S01]  /*4470*/  HMMA.16816.F32 R128, R4, R16, R164 ;  /* 0x000000100480723c */ /* 0x002fe200000018a4 */
[----:B--2---:R-:W-:-:S07]  /*4480*/  FFMA.FTZ R8, R179, c[0x0][0x2d0], -R0 ;  /* 0x0000b400b3087a23 */ /* 0x004fce0000010800 */
[C---:B------:R-:W-:Y:S01]  /*4490*/  HMMA.16816.F32 R108, R4.reuse, R24, R168 ;  /* 0x00000018046c723c */ /* 0x040fe200000018a8 */
[----:B------:R-:W-:Y:S01]  /*44a0*/  LDSM.16.MT88.4 R168, [R218+0x1d00] ;  /* 0x001d0000daa8783b */ /* 0x000fe20000004200 */
[----:B------:R1:W2:Y:S06]  /*44b0*/  MUFU.EX2 R107, R8 ;  /* 0x00000008006b7308 */ /* 0x0002ac0000000800 */
[C---:B------:R-:W-:Y:S01]  /*44c0*/  HMMA.16816.F32 R144, R4.reuse, R20, R152 ;  /* 0x000000140490723c */ /* 0x040fe20000001898 */
[----:B------:R-:W-:Y:S07]  /*44d0*/  LDSM.16.MT88.4 R152, [R217+0x1d00] ;  /* 0x001d0000d998783b */ /* 0x000fee0000004200 */
[----:B------:R-:W-:Y:S01]  /*44e0*/  HMMA.16816.F32 R160, R4, R28, R136 ;  /* 0x0000001c04a0723c */ /* 0x000fe20000001888 */
[----:B------:R-:W-:Y:S01]  /*44f0*/  LDSM.16.MT88.4 R136, [R218+0xd00] ;  /* 0x000d0000da88783b */ /* 0x000fe20000004200 */
[----:B-1----:R-:W-:-:S04]  /*4500*/  FFMA.FTZ R8, R184, c[0x0][0x2d0], -R0 ;  /* 0x0000b400b8087a23 */ /* 0x002fc80000010800 */
[----:B------:R1:W-:Y:S02]  /*4510*/  MUFU.EX2 R172, R8 ;  /* 0x0000000800ac7308 */ /* 0x0003e40000000800 */
[C---:B------:R-:W-:Y:S08]  /*4520*/  HMMA.16816.F32 R116, R4.reuse, R26, R116 ;  /* 0x0000001a0474723c */ /* 0x040ff00000001874 */
[----:B------:R-:W-:Y:S01]  /*4530*/  HMMA.16816.F32 R132, R4, R18, R132 ;  /* 0x000000120484723c */ /* 0x000fe20000001884 */
[----:B-1----:R-:W-:-:S07]  /*4540*/  FFMA.FTZ R8, R178, c[0x0][0x2d0], -R0 ;  /* 0x0000b400b2087a23 */ /* 0x002fce0000010800 */
[C---:B------:R-:W-:Y:S01]  /*4550*/  HMMA.16816.F32 R96, R4.reuse, R22, R96 ;  /* 0x000000160460723c */ /* 0x040fe20000001860 */
[----:B------:R1:W3:Y:S07]  /*4560*/  MUFU.EX2 R173, R8 ;  /* 0x0000000800ad7308 */ /* 0x0002ee0000000800 */
[C---:B------:R-:W-:Y:S08]  /*4570*/  HMMA.16816.F32 R164, R4.reuse, R30, R92 ;  /* 0x0000001e04a4723c */ /* 0x040ff0000000185c */
[----:B------:R-:W-:Y:S01]  /*4580*/  HMMA.16816.F32 R88, R4, R34, R88 ;  /* 0x000000220458723c */ /* 0x000fe20000001858 */
[----:B-1----:R-:W-:-:S04]  /*4590*/  FFMA.FTZ R8, R186, c[0x0][0x2d0], -R3 ;  /* 0x0000b400ba087a23 */ /* 0x002fc80000010803 */
[----:B------:R1:W-:Y:S02]  /*45a0*/  MUFU.EX2 R106, R8 ;  /* 0x00000008006a7308 */ /* 0x0003e40000000800 */
[----:B-1----:R-:W-:-:S06]  /*45b0*/  FFMA.FTZ R8, R187, c[0x0][0x2d0], -R3 ;  /* 0x0000b400bb087a23 */ /* 0x002fcc0000010803 */
[----:B------:R1:W4:Y:S02]  /*45c0*/  MUFU.EX2 R105, R8 ;  /* 0x0000000800697308 */ /* 0x0003240000000800 */
[--C-:B-1----:R-:W-:Y:S02]  /*45d0*/  FFMA.FTZ R8, R185, c[0x0][0x2d0], -R3.reuse ;  /* 0x0000b400b9087a23 */ /* 0x102fe40000010803 */
[----:B------:R-:W-:Y:S01]  /*45e0*/  HMMA.16816.F32 R184, R4, R32, R120 ;  /* 0x0000002004b8723c */ /* 0x000fe20000001878 */
[----:B------:R-:W-:Y:S03]  /*45f0*/  LDSM.16.MT88.4 R120, [R217+0xd00] ;  /* 0x000d0000d978783b */ /* 0x000fe60000004200 */
[----:B------:R1:W-:Y:S02]  /*4600*/  MUFU.EX2 R101, R8 ;  /* 0x0000000800657308 */ /* 0x0003e40000000800 */
[----:B-1----:R-:W-:-:S02]  /*4610*/  FFMA.FTZ R8, R192, c[0x0][0x2d0], -R3 ;  /* 0x0000b400c0087a23 */ /* 0x002fc40000010803 */
[C---:B------:R-:W-:Y:S04]  /*4620*/  HMMA.16816.F32 R192, R4.reuse, R36, R112 ;  /* 0x0000002404c0723c */ /* 0x040fe80000001870 */
[----:B------:R1:W5:Y:S04]  /*4630*/  MUFU.EX2 R100, R8 ;  /* 0x0000000800647308 */ /* 0x0003680000000800 */
[----:B------:R-:W-:Y:S07]  /*4640*/  HMMA.16816.F32 R112, R4, R38, R84 ;  /* 0x000000260470723c */ /* 0x000fee0000001854 */
[----:B--2---:R-:W-:-:S02]  /*4650*/  F2FP.PACK_AB R4, R107, R174 ;  /* 0x000000ae6b04723e */ /* 0x004fc400000000ff */
[----:B---3--:R-:W-:Y:S01]  /*4660*/  F2FP.PACK_AB R6, R173, R172 ;  /* 0x000000acad06723e */ /* 0x008fe200000000ff */
[----:B-1----:R-:W-:Y:S01]  /*4670*/  FFMA.FTZ R8, R210, c[0x0][0x2d0], -R13 ;  /* 0x0000b400d2087a23 */ /* 0x002fe2000001080d */
[----:B----4-:R-:W-:Y:S01]  /*4680*/  F2FP.PACK_AB R5, R105, R106 ;  /* 0x0000006a6905723e */ /* 0x010fe200000000ff */
[----:B------:R-:W-:Y:S01]  /*4690*/  IMAD.MOV.U32 R210, RZ, RZ, R14 ;  /* 0x000000ffffd27224 */ /* 0x000fe200078e000e */
[----:B-----5:R-:W-:-:S07]  /*46a0*/  F2FP.PACK_AB R7, R100, R101 ;  /* 0x000000656407723e */ /* 0x020fce00000000ff */
[C---:B------:R-:W-:Y:S08]  /*46b0*/  HMMA.16816.F32 R156, R4.reuse, R26, R60 ;  /* 0x0000001a049c723c */ /* 0x040ff0000000183c */
[C---:B------:R-:W-:Y:S01]  /*46c0*/  HMMA.16816.F32 R60, R4.reuse, R18, R52 ;  /* 0x00000012043c723c */ /* 0x040fe20000001834 */
[----:B------:R1:W-:Y:S06]  /*46d0*/  MUFU.EX2 R52, R8 ;  /* 0x0000000800347308 */ /* 0x0003ec0000000800 */
[----:B------:R-:W-:Y:S01]  /*46e0*/  IMAD.MOV.U32 R55, RZ, RZ, R15 ;  /* 0x000000ffff377224 */ /* 0x000fe200078e000f */
[----:B------:R-:W-:Y:S01]  /*46f0*/  HMMA.16816.F32 R176, R4, R24, R80 ;  /* 0x0000001804b0723c */ /* 0x000fe20000001850 */
[----:B------:R-:W2:Y:S03]  /*4700*/  LDSM.16.MT88.4 R80, [R217+0x2d00] ;  /* 0x002d0000d950783b */ /* 0x000ea60000004200 */
[----:B------:R-:W-:-:S04]  /*4710*/  ISETP.GE.AND P0, PT, R210, R55, PT ;  /* 0x00000037d200720c */ /* 0x000fc80003f06270 */
[----:B------:R-:W-:Y:S01]  /*4720*/  HMMA.16816.F32 R48, R4, R22, R48 ;  /* 0x000000160430723c */ /* 0x000fe20000001830 */
[----:B-1----:R-:W-:-:S04]  /*4730*/  FFMA.FTZ R8, R203, c[0x0][0x2d0], -R13 ;  /* 0x0000b400cb087a23 */ /* 0x002fc8000001080d */
[----:B------:R1:W3:Y:S03]  /*4740*/  MUFU.EX2 R27, R8 ;  /* 0x00000008001b7308 */ /* 0x0002e60000000800 */
[C---:B------:R-:W-:Y:S08]  /*4750*/  HMMA.16816.F32 R140, R4.reuse, R20, R72 ;  /* 0x00000014048c723c */ /* 0x040ff00000001848 */
[----:B------:R-:W-:Y:S01]  /*4760*/  HMMA.16816.F32 R124, R4, R16, R76 ;  /* 0x00000010047c723c */ /* 0x000fe2000000184c */
[----:B-1----:R-:W-:Y:S01]  /*4770*/  FFMA.FTZ R8, R204, c[0x0][0x2d0], -R13 ;  /* 0x0000b400cc087a23 */ /* 0x002fe2000001080d */
[----:B---3--:R-:W-:-:S06]  /*4780*/  F2FP.PACK_AB R92, R27, R52 ;  /* 0x000000341b5c723e */ /* 0x008fcc00000000ff */
        /* <DEDUP_REMOVED lines=8> */
[----:B-1----:R-:W-:Y:S01]  /*4810*/  FFMA.FTZ R8, R227, c[0x0][0x2d0], -R12 ;  /* 0x0000b400e3087a23 */ /* 0x002fe2000001080c */
[----:B---3--:R-:W-:-:S06]  /*4820*/  F2FP.PACK_AB R94, R25, R26 ;  /* 0x0000001a195e723e */ /* 0x008fcc00000000ff */
[----:B------:R-:W-:Y:S01]  /*4830*/  HMMA.16816.F32 R40, R4, R38, R40 ;  /* 0x000000260428723c */ /* 0x000fe20000001828 */
[----:B------:R1:W-:Y:S06]  /*4840*/  MUFU.EX2 R24, R8 ;  /* 0x0000000800187308 */ /* 0x0003ec0000000800 */
[----:B------:R-:W-:Y:S02]  /*4850*/  FFMA.FTZ R4, R215, c[0x0][0x2d0], -R0 ;  /* 0x0000b400d7047a23 */ /* 0x000fe40000010800 */
[----:B------:R-:W-:Y:S02]  /*4860*/  FADD.FTZ R5, R232, R231 ;  /* 0x000000e7e8057221 */ /* 0x000fe40000010000 */
[----:B------:R3:W-:Y:S01]  /*4870*/  MUFU.EX2 R18, R4 ;  /* 0x0000000400127308 */ /* 0x0007e20000000800 */
[----:B-1----:R-:W-:-:S07]  /*4880*/  FFMA.FTZ R8, R207, c[0x0][0x2d0], -R12 ;  /* 0x0000b400cf087a23 */ /* 0x002fce000001080c */
[----:B------:R1:W4:Y:S01]  /*4890*/  MUFU.EX2 R23, R8 ;  /* 0x0000000800177308 */ /* 0x0003220000000800 */
[----:B---3--:R-:W-:-:S04]  /*48a0*/  FADD.FTZ R4, R252, R250 ;  /* 0x000000fafc047221 */ /* 0x008fc80000010000 */
[----:B------:R-:W-:Y:S02]  /*48b0*/  FADD.FTZ R7, R249, R4 ;  /* 0x00000004f9077221 */ /* 0x000fe40000010000 */
[----:B-1----:R-:W-:Y:S01]  /*48c0*/  FFMA.FTZ R8, R205, c[0x0][0x2d0], -R12 ;  /* 0x0000b400cd087a23 */ /* 0x002fe2000001080c */
[----:B----4-:R-:W-:-:S03]  /*48d0*/  F2FP.PACK_AB R93, R23, R24 ;  /* 0x00000018175d723e */ /* 0x010fc600000000ff */
[----:B------:R1:W-:Y:S02]  /*48e0*/  MUFU.EX2 R21, R8 ;  /* 0x0000000800157308 */ /* 0x0003e40000000800 */
[----:B-1----:R-:W-:Y:S02]  /*48f0*/  FFMA.FTZ R8, R209, c[0x0][0x2d0], -R12 ;  /* 0x0000b400d1087a23 */ /* 0x002fe4000001080c */
[----:B------:R-:W-:-:S04]  /*4900*/  FADD.FTZ R12, R235, R5 ;  /* 0x00000005eb0c7221 */ /* 0x000fc80000010000 */
[----:B------:R1:W3:Y:S01]  /*4910*/  MUFU.EX2 R22, R8 ;  /* 0x0000000800167308 */ /* 0x0002e20000000800 */
[----:B------:R-:W-:Y:S02]  /*4920*/  FADD.FTZ R4, R240, R12 ;  /* 0x0000000cf0047221 */ /* 0x000fe40000010000 */
[----:B-1----:R-:W-:Y:S01]  /*4930*/  FFMA.FTZ R8, R244, c[0x0][0x2d0], -R0 ;  /* 0x0000b400f4087a23 */ /* 0x002fe20000010800 */
[----:B---3--:R-:W-:-:S04]  /*4940*/  F2FP.PACK_AB R95, R22, R21 ;  /* 0x00000015165f723e */ /* 0x008fc800000000ff */
[----:B------:R1:W-:Y:S03]  /*4950*/  MUFU.EX2 R20, R8 ;  /* 0x0000000800147308 */ /* 0x0003e60000000800 */
[C---:B--2---:R-:W-:Y:S08]  /*4960*/  HMMA.16816.F32 R76, R92.reuse, R82, R88 ;  /* 0x000000525c4c723c */ /* 0x044ff00000001858 */
[----:B------:R-:W-:Y:S01]  /*4970*/  HMMA.16816.F32 R108, R92, R120, R108 ;  /* 0x000000785c6c723c */ /* 0x000fe2000000186c */
[----:B-1----:R-:W-:-:S02]  /*4980*/  FFMA.FTZ R8, R208, c[0x0][0x2d0], -R0 ;  /* 0x0000b400d0087a23 */ /* 0x002fc40000010800 */
[----:B------:R-:W-:Y:S02]  /*4990*/  FFMA.FTZ R0, R224, c[0x0][0x2d0], -R0 ;  /* 0x0000b400e0007a23 */ /* 0x000fe40000010800 */
[----:B------:R1:W2:Y:S03]  /*49a0*/  MUFU.EX2 R19, R8 ;  /* 0x0000000800137308 */ /* 0x0002a60000000800 */
[C---:B------:R-:W-:Y:S05]  /*49b0*/  HMMA.16816.F32 R116, R92.reuse, R122, R116 ;  /* 0x0000007a5c74723c */ /* 0x040fea0000001874 */
[----:B------:R3:W4:Y:S03]  /*49c0*/  MUFU.EX2 R17, R0 ;  /* 0x0000000000117308 */ /* 0x0007260000000800 */
[C---:B------:R-:W-:Y:S01]  /*49d0*/  HMMA.16816.F32 R128, R92.reuse, R136, R128 ;  /* 0x000000885c80723c */ /* 0x040fe20000001880 */
[----:B-1----:R-:W1:Y:S07]  /*49e0*/  LDSM.16.MT88.4 R8, [R218+0x2d00] ;  /* 0x002d0000da08783b */ /* 0x002e6e0000004200 */
[----:B------:R-:W-:Y:S01]  /*49f0*/  HMMA.16816.F32 R132, R92, R138, R132 ;  /* 0x0000008a5c84723c */ /* 0x000fe20000001884 */
[----:B---3--:R-:W-:-:S07]  /*4a00*/  FFMA.FTZ R0, R151, c[0x0][0x2d0], -R3 ;  /* 0x0000b40097007a23 */ /* 0x008fce0000010803 */
[C---:B------:R-:W-:Y:S01]  /*4a10*/  HMMA.16816.F32 R144, R92.reuse, R152, R144 ;  /* 0x000000985c90723c */ /* 0x040fe20000001890 */
[----:B------:R3:W-:Y:S07]  /*4a20*/  MUFU.EX2 R13, R0 ;  /* 0x00000000000d7308 */ /* 0x0007ee0000000800 */
[C---:B------:R-:W-:Y:S07]  /*4a30*/  HMMA.16816.F32 R148, R92.reuse, R154, R96 ;  /* 0x0000009a5c94723c */ /* 0x040fee0000001860 */
[----:B--2---:R-:W-:Y:S01]  /*4a40*/  F2FP.PACK_AB R96, R19, R20 ;  /* 0x000000141360723e */ /* 0x004fe200000000ff */
[----:B------:R-:W-:Y:S01]  /*4a50*/  HMMA.16816.F32 R160, R92, R168, R160 ;  /* 0x000000a85ca0723c */ /* 0x000fe200000018a0 */
[----:B----4-:R-:W-:Y:S01]  /*4a60*/  F2FP.PACK_AB R98, R17, R18 ;  /* 0x000000121162723e */ /* 0x010fe200000000ff */
[----:B---3--:R-:W-:-:S04]  /*4a70*/  FFMA.FTZ R0, R223, c[0x0][0x2d0], -R3 ;  /* 0x0000b400df007a23 */ /* 0x008fc80000010803 */
[----:B------:R2:W3:Y:S02]  /*4a80*/  MUFU.EX2 R14, R0 ;  /* 0x00000000000e7308 */ /* 0x0004e40000000800 */
[C---:B------:R-:W-:Y:S08]  /*4a90*/  HMMA.16816.F32 R164, R92.reuse, R170, R164 ;  /* 0x000000aa5ca4723c */ /* 0x040ff000000018a4 */
[----:B------:R-:W-:Y:S01]  /*4aa0*/  HMMA.16816.F32 R72, R92, R80, R184 ;  /* 0x000000505c48723c */ /* 0x000fe200000018b8 */
[--C-:B--2---:R-:W-:Y:S01]  /*4ab0*/  FFMA.FTZ R0, R222, c[0x0][0x2d0], -R3.reuse ;  /* 0x0000b400de007a23 */ /* 0x104fe20000010803 */
[----:B---3--:R-:W-:Y:S01]  /*4ac0*/  F2FP.PACK_AB R97, R14, R13 ;  /* 0x0000000d0e61723e */ /* 0x008fe200000000ff */
[----:B------:R-:W-:-:S05]  /*4ad0*/  FFMA.FTZ R3, R225, c[0x0][0x2d0], -R3 ;  /* 0x0000b400e1037a23 */ /* 0x000fca0000010803 */
[C---:B-1----:R-:W-:Y:S01]  /*4ae0*/  HMMA.16816.F32 R88, R92.reuse, R8, R192 ;  /* 0x000000085c58723c */ /* 0x042fe200000018c0 */
[----:B------:R1:W-:Y:S07]  /*4af0*/  MUFU.EX2 R15, R0 ;  /* 0x00000000000f7308 */ /* 0x0003ee0000000800 */
[----:B------:R-:W-:Y:S01]  /*4b00*/  HMMA.16816.F32 R92, R92, R10, R112 ;  /* 0x0000000a5c5c723c */ /* 0x000fe20000001870 */
[----:B------:R2:W3:Y:S01]  /*4b10*/  MUFU.EX2 R16, R3 ;  /* 0x0000000300107308 */ /* 0x0004e20000000800 */
[----:B-1----:R-:W-:-:S04]  /*4b20*/  FADD.FTZ R0, R241, R236 ;  /* 0x000000ecf1007221 */ /* 0x002fc80000010000 */
[----:B------:R-:W-:Y:S02]  /*4b30*/  FADD.FTZ R0, R242, R0 ;  /* 0x00000000f2007221 */ /* 0x000fe40000010000 */
[----:B--2---:R-:W-:Y:S01]  /*4b40*/  FADD.FTZ R3, R248, R246 ;  /* 0x000000f6f8037221 */ /* 0x004fe20000010000 */
[----:B---3--:R-:W-:Y:S01]  /*4b50*/  F2FP.PACK_AB R99, R16, R15 ;  /* 0x0000000f1063723e */ /* 0x008fe200000000ff */
[----:B------:R-:W-:Y:S02]  /*4b60*/  FADD.FTZ R5, R243, R0 ;  /* 0x00000000f3057221 */ /* 0x000fe40000010000 */
[----:B------:R-:W-:Y:S02]  /*4b70*/  FADD.FTZ R6, R245, R3 ;  /* 0x00000003f5067221 */ /* 0x000fe40000010000 */
[----:B------:R-:W-:Y:S02]  /*4b80*/  FADD.FTZ R3, R251, R7 ;  /* 0x00000007fb037221 */ /* 0x000fe40000010000 */
[----:B------:R-:W-:Y:S01]  /*4b90*/  FADD.FTZ R0, R247, R6 ;  /* 0x00000006f7007221 */ /* 0x000fe20000010000 */
[----:B------:R-:W-:Y:S01]  /*4ba0*/  HMMA.16816.F32 R112, R96, R120, R176 ;  /* 0x000000786070723c */ /* 0x000fe200000018b0 */
[----:B------:R-:W-:-:S02]  /*4bb0*/  FADD.FTZ R7, R214, R5 ;  /* 0x00000005d6077221 */ /* 0x000fc40000010000 */
[----:B------:R-:W-:Y:S02]  /*4bc0*/  FADD.FTZ R5, R226, R0 ;  /* 0x00000000e2057221 */ /* 0x000fe40000010000 */
[----:B------:R-:W-:Y:S02]  /*4bd0*/  FADD.FTZ R0, R213, R7 ;  /* 0x00000007d5007221 */ /* 0x000fe40000010000 */
[----:B------:R-:W-:Y:S01]  /*4be0*/  FADD.FTZ R6, R201, R4 ;  /* 0x00000004c9067221 */ /* 0x000fe20000010000 */
[----:B------:R-:W-:Y:S01]  /*4bf0*/  HMMA.16816.F32 R120, R96, R122, R156 ;  /* 0x0000007a6078723c */ /* 0x000fe2000000189c */
[----:B------:R-:W-:Y:S02]  /*4c00*/  FADD.FTZ R4, R234, R3 ;  /* 0x00000003ea047221 */ /* 0x000fe40000010000 */
[----:B------:R-:W-:Y:S02]  /*4c10*/  FADD.FTZ R0, R212, R0 ;  /* 0x00000000d4007221 */ /* 0x000fe40000010000 */
[----:B------:R-:W-:-:S02]  /*4c20*/  FADD.FTZ R3, R202, R6 ;  /* 0x00000006ca037221 */ /* 0x000fc40000010000 */
[----:B------:R-:W-:Y:S01]  /*4c30*/  FADD.FTZ R5, R230, R5 ;  /* 0x00000005e6057221 */ /* 0x000fe20000010000 */
[C---:B------:R-:W-:Y:S01]  /*4c40*/  HMMA.16816.F32 R156, R96.reuse, R168, R68 ;  /* 0x000000a8609c723c */ /* 0x040fe20000001844 */
        /* <DEDUP_REMOVED lines=44> */
[----:B------:R1:W-:Y:S01]  /*4f10*/  STL [R1], R0 ;  /* 0x0000000001007387 */ /* 0x0003e20000100800 */
[----:B------:R-:W-:Y:S01]  /*4f20*/  FADD.FTZ R4, R26, R4 ;  /* 0x000000041a047221 */ /* 0x000fe20000010000 */
[----:B------:R-:W-:Y:S01]  /*4f30*/  HMMA.16816.F32 R96, R96, R10, R40 ;  /* 0x0000000a6060723c */ /* 0x000fe20000001828 */
[----:B------:R-:W-:Y:S02]  /*4f40*/  FADD.FTZ R6, R16, R3 ;  /* 0x0000000310067221 */ /* 0x000fe40000010000 */
[----:B------:R-:W-:-:S03]  /*4f50*/  FADD.FTZ R3, R25, R4 ;  /* 0x0000000419037221 */ /* 0x000fc60000010000 */
[----:B------:R2:W-:Y:S01]  /*4f60*/  STL [R1+0x4], R6 ;  /* 0x0000040601007387 */ /* 0x0005e20000100800 */
[----:B-1----:R-:W-:-:S05]  /*4f70*/  FADD.FTZ R0, R22, R5 ;  /* 0x0000000516007221 */ /* 0x002fca0000010000 */
[----:B------:R2:W-:Y:S04]  /*4f80*/  STL [R1+0xc], R0 ;  /* 0x00000c0001007387 */ /* 0x0005e80000100800 */
[----:B------:R2:W-:Y:S01]  /*4f90*/  STL [R1+0x8], R3 ;  /* 0x0000080301007387 */ /* 0x0005e20000100800 */
[----:B------:R-:W-:Y:S05]  /*4fa0*/  @!P0 BRA `(.L_x_10) ;  /* 0x0000402000008947 */ /* 0x000fea0003800000 */
[----:B------:R-:W3:Y:S04]  /*4fb0*/  LDL.64 R30, [R1+0x40] ;  /* 0x00004000011e7983 */ /* 0x000ee80000100a00 */
[----:B------:R-:W4:Y:S04]  /*4fc0*/  LDL.64 R28, [R1+0x48] ;  /* 0x00004800011c7983 */ /* 0x000f280000100a00 */
[----:B------:R-:W5:Y:S04]  /*4fd0*/  LDL R53, [R1+0x30] ;  /* 0x0000300001357983 */ /* 0x000f680000100800 */
[----:B--2---:R-:W2:Y:S01]  /*4fe0*/  LDL.64 R54, [R1+0x38] ;  /* 0x0000380001367983 */ /* 0x004ea20000100a00 */
[----:B------:R-:W-:Y:S01]  /*4ff0*/  IMAD.MOV.U32 R106, RZ, RZ, R2 ;  /* 0x000000ffff6a7224 */ /* 0x000fe200078e0002 */
[C---:B------:R-:W-:Y:S01]  /*5000*/  IADD3 R232, R221.reuse, 0x400, RZ ;  /* 0x00000400dde87810 */ /* 0x040fe20007ffe0ff */
[----:B------:R-:W-:Y:S01]  /*5010*/  IMAD.MOV.U32 R234, RZ, RZ, R210 ;  /* 0x000000ffffea7224 */ /* 0x000fe200078e00d2 */
[C---:B------:R-:W-:Y:S01]  /*5020*/  IADD3 R231, R221.reuse, 0x800, RZ ;  /* 0x00000800dde77810 */ /* 0x040fe20007ffe0ff */
[----:B------:R-:W-:Y:S01]  /*5030*/  IMAD.MOV.U32 R100, RZ, RZ, R103 ;  /* 0x000000ffff647224 */ /* 0x000fe200078e0067 */
[C---:B------:R-:W-:Y:S01]  /*5040*/  IADD3 R230, R221.reuse, 0xc00, RZ ;  /* 0x00000c00dde67810 */ /* 0x040fe20007ffe0ff */
[----:B------:R-:W-:Y:S01]  /*5050*/  IMAD.MOV.U32 R3, RZ, RZ, R104 ;  /* 0x000000ffff037224 */ /* 0x000fe200078e0068 */
[C---:B------:R-:W-:Y:S01]  /*5060*/  IADD3 R229, R221.reuse, 0x1000, RZ ;  /* 0x00001000dde57810 */ /* 0x040fe20007ffe0ff */
[----:B------:R-:W-:Y:S01]  /*5070*/  IMAD.MOV.U32 R105, RZ, RZ, R102 ;  /* 0x000000ffff697224 */ /* 0x000fe200078e0066 */
[----:B------:R-:W-:-:S02]  /*5080*/  IADD3 R228, R221, 0x1400, RZ ;  /* 0x00001400dde47810 */ /* 0x000fc40007ffe0ff */
[C---:B------:R-:W-:Y:S02]  /*5090*/  IADD3 R227, R221.reuse, 0x1800, RZ ;  /* 0x00001800dde37810 */ /* 0x040fe40007ffe0ff */
[C---:B------:R-:W-:Y:S02]  /*50a0*/  IADD3 R226, R221.reuse, 0x1c00, RZ ;  /* 0x00001c00dde27810 */ /* 0x040fe40007ffe0ff */
[C---:B------:R-:W-:Y:S02]  /*50b0*/  IADD3 R225, R221.reuse, 0x2000, RZ ;  /* 0x00002000dde17810 */ /* 0x040fe40007ffe0ff */
[C---:B------:R-:W-:Y:S02]  /*50c0*/  IADD3 R224, R221.reuse, 0x2400, RZ ;  /* 0x00002400dde07810 */ /* 0x040fe40007ffe0ff */
[C---:B------:R-:W-:Y:S02]  /*50d0*/  IADD3 R223, R221.reuse, 0x2800, RZ ;  /* 0x00002800dddf7810 */ /* 0x040fe40007ffe0ff */
[----:B------:R-:W-:-:S02]  /*50e0*/  IADD3 R222, R221, 0x2c00, RZ ;  /* 0x00002c00ddde7810 */ /* 0x000fc40007ffe0ff */
[C---:B---3--:R-:W-:Y:S02]  /*50f0*/  IADD3 R0, P3, R30.reuse, 0x20, RZ ;  /* 0x000000201e007810 */ /* 0x048fe40007f7e0ff */
[----:B------:R-:W-:Y:S02]  /*5100*/  IADD3 R4, P2, R30, 0x40, RZ ;  /* 0x000000401e047810 */ /* 0x000fe40007f5e0ff */
[C---:B----4-:R-:W-:Y:S01]  /*5110*/  IADD3 R2, P1, R28.reuse, 0x20, RZ ;  /* 0x000000201c027810 */ /* 0x050fe20007f3e0ff */
[----:B------:R1:W-:Y:S04]  /*5120*/  STL [R1+0x2c], R0 ;  /* 0x00002c0001007387 */ /* 0x0003e80000100800 */
[----:B------:R5:W-:Y:S04]  /*5130*/  STL [R1+0x24], R4 ;  /* 0x0000240401007387 */ /* 0x000be80000100800 */
[----:B------:R2:W-:Y:S01]  /*5140*/  STL [R1+0x1c], R2 ;  /* 0x00001c0201007387 */ /* 0x0005e20000100800 */
[----:B-1----:R-:W-:Y:S01]  /*5150*/  IADD3 R0, P0, R28, 0x40, RZ ;  /* 0x000000401c007810 */ /* 0x002fe20007f1e0ff */
[----:B-----5:R-:W-:-:S04]  /*5160*/  IMAD.X R4, RZ, RZ, R53, P2 ;  /* 0x000000ffff047224 */ /* 0x020fc800010e0635 */
[----:B------:R1:W-:Y:S01]  /*5170*/  STL [R1+0x14], R0 ;  /* 0x0000140001007387 */ /* 0x0003e20000100800 */
[----:B--2---:R-:W-:Y:S02]  /*5180*/  IMAD.X R2, RZ, RZ, R55, P1 ;  /* 0x000000ffff027224 */ /* 0x004fe400008e0637 */
[----:B-1----:R-:W-:-:S05]  /*5190*/  IMAD.X R0, RZ, RZ, R53, P3 ;  /* 0x000000ffff007224 */ /* 0x002fca00018e0635 */
[----:B------:R1:W-:Y:S04]  /*51a0*/  STL [R1+0x28], R0 ;  /* 0x0000280001007387 */ /* 0x0003e80000100800 */
[----:B------:R2:W-:Y:S01]  /*51b0*/  STL [R1+0x20], R4 ;  /* 0x0000200401007387 */ /* 0x0005e20000100800 */
[----:B-1----:R-:W-:-:S05]  /*51c0*/  IMAD.X R0, RZ, RZ, R55, P0 ;  /* 0x000000ffff007224 */ /* 0x002fca00000e0637 */
[----:B------:R2:W-:Y:S04]  /*51d0*/  STL [R1+0x10], R0 ;  /* 0x0000100001007387 */ /* 0x0005e80000100800 */
[----:B------:R2:W-:Y:S02]  /*51e0*/  STL [R1+0x18], R2 ;  /* 0x0000180201007387 */ /* 0x0005e40000100800 */
.L_x_11:
[----:B--2---:R-:W2:Y:S01]  /*51f0*/  LDL R0, [R1+0x58] ;  /* 0x0000580001007983 */ /* 0x004ea20000100800 */
[----:B------:R-:W-:Y:S04]  /*5200*/  DEPBAR.LE SB0, 0x0 ;  /* 0x000080000000791a */ /* 0x000fe80000000000 */
[----:B------:R-:W3:Y:S01]  /*5210*/  LDL.64 R194, [R1+0x40] ;  /* 0x0000400001c27983 */ /* 0x000ee20000100a00 */
[----:B------:R-:W-:Y:S01]  /*5220*/  IMAD.WIDE.U32 R44, R234, c[0x0][0x208], RZ ;  /* 0x00008200ea2c7a25 */ /* 0x000fe200078e00ff */
[----:B------:R-:W-:Y:S02]  /*5230*/  MOV R54, c[0x0][0x208] ;  /* 0x0000820000367a02 */ /* 0x000fe40000000f00 */
[----:B------:R-:W-:Y:S02]  /*5240*/  MOV R55, c[0x0][0x20c] ;  /* 0x0000830000377a02 */ /* 0x000fe40000000f00 */
[----:B------:R-:W4:Y:S01]  /*5250*/  LDL R2, [R1+0x5c] ;  /* 0x00005c0001027983 */ /* 0x000f220000100800 */
[----:B------:R-:W-:Y:S03]  /*5260*/  SHF.L.U32 R52, R44, 0x6, RZ ;  /* 0x000000062c347819 */ /* 0x000fe600000006ff */
[----:B------:R-:W5:Y:S04]  /*5270*/  LDL R59, [R1+0x2c] ;  /* 0x00002c00013b7983 */ /* 0x000f680000100800 */
[----:B------:R-:W5:Y:S04]  /*5280*/  LDL R56, [R1+0x28] ;  /* 0x0000280001387983 */ /* 0x000f680000100800 */
[----:B------:R-:W5:Y:S04]  /*5290*/  LDL R57, [R1+0x30] ;  /* 0x0000300001397983 */ /* 0x000f680000100800 */
[----:B------:R-:W5:Y:S04]  /*52a0*/  LDL R58, [R1+0x24] ;  /* 0x00002400013a7983 */ /* 0x000f680000100800 */
[----:B------:R-:W5:Y:S04]  /*52b0*/  LDL R193, [R1+0x20] ;  /* 0x0000200001c17983 */ /* 0x000f680000100800 */
[----:B------:R-:W-:Y:S08]  /*52c0*/  BAR.SYNC.DEFER_BLOCKING 0x0 ;  /* 0x0000000000007b1d */ /* 0x000ff00000010000 */
[----:B------:R-:W-:Y:S08]  /*52d0*/  LDSM.16.M88.4 R64, [R219+0x6100] ;  /* 0x00610000db40783b */ /* 0x000ff00000000200 */
[----:B------:R-:W1:Y:S08]  /*52e0*/  LDSM.16.M88.4 R16, [R216+0x3100] ;  /* 0x00310000d810783b */ /* 0x000e700000000200 */
[----:B------:R-:W1:Y:S08]  /*52f0*/  LDSM.16.M88.4 R60, [R219+0x7100] ;  /* 0x00710000db3c783b */ /* 0x000e700000000200 */
[----:B------:R-:W1:Y:S08]  /*5300*/  LDSM.16.M88.4 R32, [R216+0x3500] ;  /* 0x00350000d820783b */ /* 0x000e700000000200 */
[----:B------:R-:W1:Y:S08]  /*5310*/  LDSM.16.M88.4 R48, [R216+0x3900] ;  /* 0x00390000d830783b */ /* 0x000e700000000200 */
[----:B------:R-:W2:Y:S01]  /*5320*/  LDSM.16.M88.4 R172, [R216+0x3d00] ;  /* 0x003d0000d8ac783b */ /* 0x000ea20000000200 */
[-C--:B-1----:R-:W-:Y:S07]  /*5330*/  HMMA.16816.F32 R4, R64, R16.reuse, RZ ;  /* 0x000000104004723c */ /* 0x082fee00000018ff */
[----:B------:R-:W-:Y:S01]  /*5340*/  LDSM.16.M88.4 R176, [R220+0x6100] ;  /* 0x00610000dcb0783b */ /* 0x000fe20000000200 */
[C---:B------:R-:W-:Y:S07]  /*5350*/  HMMA.16816.F32 R8, R60.reuse, R16, RZ ;  /* 0x000000103c08723c */ /* 0x040fee00000018ff */
[----:B------:R-:W1:Y:S01]  /*5360*/  LDSM.16.M88.4 R180, [R221] ;  /* 0x00000000ddb4783b */ /* 0x000e620000000200 */
[-C--:B------:R-:W-:Y:S07]  /*5370*/  HMMA.16816.F32 R12, R60, R18.reuse, RZ ;  /* 0x000000123c0c723c */ /* 0x080fee00000018ff */
[----:B------:R-:W1:Y:S01]  /*5380*/  LDSM.16.M88.4 R184, [R220+0x7100] ;  /* 0x00710000dcb8783b */ /* 0x000e620000000200 */
[C---:B------:R-:W-:Y:S07]  /*5390*/  HMMA.16816.F32 R16, R64.reuse, R18, RZ ;  /* 0x000000124010723c */ /* 0x040fee00000018ff */
[----:B------:R-:W1:Y:S01]  /*53a0*/  LDSM.16.M88.4 R188, [R232] ;  /* 0x00000000e8bc783b */ /* 0x000e620000000200 */
[-C--:B------:R-:W-:Y:S07]  /*53b0*/  HMMA.16816.F32 R20, R64, R32.reuse, RZ ;  /* 0x000000204014723c */ /* 0x080fee00000018ff */
[----:B------:R-:W-:Y:S01]  /*53c0*/  LDSM.16.M88.4 R196, [R230] ;  /* 0x00000000e6c4783b */ /* 0x000fe20000000200 */
[C---:B------:R-:W-:Y:S08]  /*53d0*/  HMMA.16816.F32 R24, R60.reuse, R32, RZ ;  /* 0x000000203c18723c */ /* 0x040ff000000018ff */
[-C--:B------:R-:W-:Y:S08]  /*53e0*/  HMMA.16816.F32 R28, R60, R34.reuse, RZ ;  /* 0x000000223c1c723c */ /* 0x080ff000000018ff */
[C---:B------:R-:W-:Y:S08]  /*53f0*/  HMMA.16816.F32 R32, R64.reuse, R34, RZ ;  /* 0x000000224020723c */ /* 0x040ff000000018ff */
[-C--:B------:R-:W-:Y:S08]  /*5400*/  HMMA.16816.F32 R36, R64, R48.reuse, RZ ;  /* 0x000000304024723c */ /* 0x080ff000000018ff */
[C---:B------:R-:W-:Y:S02]  /*5410*/  HMMA.16816.F32 R40, R60.reuse, R48, RZ ;  /* 0x000000303c28723c */ /* 0x040fe400000018ff */
[----:B--2---:R-:W-:Y:S02]  /*5420*/  ISETP.NE.AND P4, PT, R0, RZ, PT ;  /* 0x000000ff0000720c */ /* 0x004fe40003f85270 */
[----:B------:R-:W-:Y:S05]  /*5430*/  SHF.R.S32.HI R0, RZ, 0x1f, R234 ;  /* 0x0000001fff007819 */ /* 0x000fea00000114ea */
[----:B------:R-:W-:Y:S04]  /*5440*/  IMAD R0, R0, c[0x0][0x208], RZ ;  /* 0x0000820000007a24 */ /* 0x000fe800078e02ff */
[----:B------:R-:W-:Y:S01]  /*5450*/  IMAD R0, R234, c[0x0][0x20c], R0 ;  /* 0x00008300ea007a24 */ /* 0x000fe200078e0200 */
[----:B----4-:R-:W-:Y:S02]  /*5460*/  ISETP.NE.AND P5, PT, R2, RZ, PT ;  /* 0x000000ff0200720c */ /* 0x010fe40003fa5270 */
[C---:B---3--:R-:W-:Y:S02]  /*5470*/  IADD3 R2, P3, R52.reuse, R194, RZ ;  /* 0x000000c234027210 */ /* 0x048fe40007f7e0ff */
[----:B------:R-:W-:Y:S02]  /*5480*/  IADD3 R0, R45, R0, RZ ;  /* 0x000000002d007210 */ /* 0x000fe40007ffe0ff */
[----:B-----5:R-:W-:Y:S02]  /*5490*/  IADD3 R48, P1, R52, R59, RZ ;  /* 0x0000003b34307210 */ /* 0x020fe40007f3e0ff */
[----:B------:R-:W-:Y:S02]  /*54a0*/  SHF.L.U64.HI R0, R44, 0x6, R0 ;  /* 0x000000062c007819 */ /* 0x000fe40000010200 */
[-C--:B------:R-:W-:Y:S01]  /*54b0*/  HMMA.16816.F32 R44, R60, R50.reuse, RZ ;  /* 0x000000323c2c723c */ /* 0x080fe200000018ff */
[----:B------:R-:W-:Y:S02]  /*54c0*/  LEA R208, P2, R2, c[0x0][0x1f8], 0x1 ;  /* 0x00007e0002d07a11 */ /* 0x000fe400078408ff */
[----:B------:R-:W-:Y:S02]  /*54d0*/  LEA R206, P0, R48, c[0x0][0x1f8], 0x1 ;  /* 0x00007e0030ce7a11 */ /* 0x000fe400078008ff */
[C---:B------:R-:W-:Y:S02]  /*54e0*/  IADD3.X R49, R0.reuse, R57, RZ, P3, !PT ;  /* 0x0000003900317210 */ /* 0x040fe40001ffe4ff */
[----:B------:R-:W-:Y:S02]  /*54f0*/  IADD3.X R53, R0, R56, RZ, P1, !PT ;  /* 0x0000003800357210 */ /* 0x000fe40000ffe4ff */
[----:B------:R-:W-:Y:S03]  /*5500*/  LEA.HI.X R209, R2, c[0x0][0x1fc], R49, 0x1, P2 ;  /* 0x00007f0002d17a11 */ /* 0x000fe600010f0c31 */
[----:B------:R-:W-:Y:S02]  /*5510*/  LEA.HI.X R207, R48, c[0x0][0x1fc], R53, 0x1, P0 ;  /* 0x00007f0030cf7a11 */ /* 0x000fe400000f0c35 */
[C---:B------:R-:W-:Y:S02]  /*5520*/  HMMA.16816.F32 R48, R64.reuse, R50, RZ ;  /* 0x000000324030723c */ /* 0x040fe400000018ff */
[----:B------:R-:W-:Y:S02]  /*5530*/  LEA R2, P0, R54, R52, 0x5 ;  /* 0x0000003436027211 */ /* 0x000fe400078028ff */
[----:B------:R-:W-:Y:S02]  /*5540*/  IADD3 R102, P3, R52, R58, RZ ;  /* 0x0000003a34667210 */ /* 0x000fe40007f7e0ff */
[----:B------:R-:W-:Y:S02]  /*5550*/  LEA.HI.X R101, R54, R0, R55, 0x5, P0 ;  /* 0x0000000036657211 */ /* 0x000fe400000f2c37 */
[-C--:B------:R-:W-:Y:S01]  /*5560*/  HMMA.16816.F32 R52, R64, R172.reuse, RZ ;  /* 0x000000ac4034723c */ /* 0x080fe200000018ff */
[C---:B------:R-:W-:Y:S03]  /*5570*/  IADD3 R103, P2, R2.reuse, R194, RZ ;  /* 0x000000c202677210 */ /* 0x040fe60007f5e0ff */
[C---:B------:R-:W-:Y:S02]  /*5580*/  IADD3 R104, P1, R2.reuse, R59, RZ ;  /* 0x0000003b02687210 */ /* 0x040fe40007f3e0ff */
[----:B------:R-:W-:Y:S02]  /*5590*/  IADD3 R2, P0, R2, R58, RZ ;  /* 0x0000003a02027210 */ /* 0x000fe40007f1e0ff */
[C---:B------:R-:W-:Y:S04]  /*55a0*/  IADD3.X R192, R101.reuse, R56, RZ, P1, !PT ;  /* 0x0000003865c07210 */ /* 0x040fe80000ffe4ff */
[C---:B------:R-:W-:Y:S02]  /*55b0*/  IADD3.X R107, R101.reuse, R57, RZ, P2, !PT ;  /* 0x00000039656b7210 */ /* 0x040fe400017fe4ff */
[C---:B------:R-:W-:Y:S02]  /*55c0*/  HMMA.16816.F32 R56, R60.reuse, R172, RZ ;  /* 0x000000ac3c38723c */ /* 0x040fe400000018ff */
[-C--:B------:R-:W-:Y:S02]  /*55d0*/  IADD3.X R0, R0, R193.reuse, RZ, P3, !PT ;  /* 0x000000c100007210 */ /* 0x080fe40001ffe4ff */
[C---:B------:R-:W-:Y:S02]  /*55e0*/  LEA R202, P1, R104.reuse, c[0x0][0x1f8], 0x1 ;  /* 0x00007e0068ca7a11 */ /* 0x040fe400078208ff */
[----:B------:R-:W-:Y:S02]  /*55f0*/  IADD3.X R101, R101, R193, RZ, P0, !PT ;  /* 0x000000c165657210 */ /* 0x000fe400007fe4ff */
[-C--:B------:R-:W-:Y:S01]  /*5600*/  HMMA.16816.F32 R60, R60, R174.reuse, RZ ;  /* 0x000000ae3c3c723c */ /* 0x080fe200000018ff */
[----:B------:R-:W-:Y:S02]  /*5610*/  LEA.HI.X R203, R104, c[0x0][0x1fc], R192, 0x1, P1 ;  /* 0x00007f0068cb7a11 */ /* 0x000fe400008f0cc0 */
[----:B------:R-:W2:Y:S01]  /*5620*/  LDSM.16.M88.4 R192, [R231] ;  /* 0x00000000e7c0783b */ /* 0x000ea20000000200 */
[C---:B------:R-:W-:Y:S02]  /*5630*/  LEA R200, P3, R102.reuse, c[0x0][0x1f8], 0x1 ;  /* 0x00007e0066c87a11 */ /* 0x040fe400078608ff */
[C---:B------:R-:W-:Y:S02]  /*5640*/  LEA R204, P2, R103.reuse, c[0x0][0x1f8], 0x1 ;  /* 0x00007e0067cc7a11 */ /* 0x040fe400078408ff */
[----:B------:R-:W-:Y:S03]  /*5650*/  HMMA.16816.F32 R64, R64, R174, RZ ;  /* 0x000000ae4040723c */ /* 0x000fe600000018ff */
[----:B------:R-:W-:Y:S01]  /*5660*/  @!PT LDS RZ, [RZ] ;  /* 0x00000000fffff984 */ /* 0x000fe20000000800 */
[----:B------:R-:W-:Y:S01]  /*5670*/  @!PT LDS RZ, [RZ] ;  /* 0x00000000fffff984 */ /* 0x000fe20000000800 */
[----:B------:R-:W-:Y:S01]  /*5680*/  @!PT LDS RZ, [RZ] ;  /* 0x00000000fffff984 */ /* 0x000fe20000000800 */
[----:B------:R3:W-:Y:S01]  /*5690*/  LDGSTS.E.BYPASS.LTC128B.128 [R233+0x100], [R208.64], !P5 ;  /* 0x00100000d0e97fae */ /* 0x0007e2000e901d46 */
[----:B------:R-:W-:Y:S02]  /*56a0*/  LEA.HI.X R201, R102, c[0x0][0x1fc], R0, 0x1, P3 ;  /* 0x00007f0066c97a11 */ /* 0x000fe400018f0c00 */
[----:B------:R-:W-:Y:S02]  /*56b0*/  LEA.HI.X R205, R103, c[0x0][0x1fc], R107, 0x1, P2 ;  /* 0x00007f0067cd7a11 */ /* 0x000fe400010f0c6b */
[-C--:B-1----:R-:W-:Y:S03]  /*56c0*/  HMMA.16816.F32 R4, R176, R180.reuse, R4 ;  /* 0x000000b4b004723c */ /* 0x082fe60000001804 */
[----:B------:R1:W-:Y:S02]  /*56d0*/  LDGSTS.E.BYPASS.LTC128B.128 [R233+0x1100], [R206.64], !P4 ;  /* 0x01100000cee97fae */ /* 0x0003e4000e101d46 */
[C---:B------:R-:W-:Y:S03]  /*56e0*/  LEA R172, P0, R2.reuse, c[0x0][0x1f8], 0x1 ;  /* 0x00007e0002ac7a11 */ /* 0x040fe600078008ff */
[C---:B------:R-:W-:Y:S03]  /*56f0*/  HMMA.16816.F32 R8, R184.reuse, R180, R8 ;  /* 0x000000b4b808723c */ /* 0x040fe60000001808 */
[----:B------:R4:W-:Y:S01]  /*5700*/  LDGSTS.E.BYPASS.LTC128B.128 [R233+0x2100], [R200.64], !P6 ;  /* 0x02100000c8e97fae */ /* 0x0009e2000f101d46 */
[----:B------:R-:W-:Y:S04]  /*5710*/  LEA.HI.X R173, R2, c[0x0][0x1fc], R101, 0x1, P0 ;  /* 0x00007f0002ad7a11 */ /* 0x000fe800000f0c65 */
[-C--:B------:R-:W-:Y:S03]  /*5720*/  HMMA.16816.F32 R12, R184, R182.reuse, R12 ;  /* 0x000000b6b80c723c */ /* 0x080fe6000000180c */
[----:B------:R1:W-:Y:S05]  /*5730*/  LDGSTS.E.BYPASS.LTC128B.128 [R233+0x900], [R204.64], !P5 ;  /* 0x00900000cce97fae */ /* 0x0003ea000e901d46 */
[C---:B------:R-:W-:Y:S03]  /*5740*/  HMMA.16816.F32 R16, R176.reuse, R182, R16 ;  /* 0x000000b6b010723c */ /* 0x040fe60000001810 */
[----:B------:R4:W-:Y:S05]  /*5750*/  LDGSTS.E.BYPASS.LTC128B.128 [R233+0x1900], [R202.64], !P4 ;  /* 0x01900000cae97fae */ /* 0x0009ea000e101d46 */
[-C--:B------:R-:W-:Y:S03]  /*5760*/  HMMA.16816.F32 R20, R176, R188.reuse, R20 ;  /* 0x000000bcb014723c */ /* 0x080fe60000001814 */
[----:B------:R5:W-:Y:S05]  /*5770*/  LDGSTS.E.BYPASS.LTC128B.128 [R233+0x2900], [R172.64], !P6 ;  /* 0x02900000ace97fae */ /* 0x000bea000f101d46 */
[C---:B------:R-:W-:Y:S03]  /*5780*/  HMMA.16816.F32 R24, R184.reuse, R188, R24 ;  /* 0x000000bcb818723c */ /* 0x040fe60000001818 */
[----:B------:R-:W-:Y:S05]  /*5790*/  LDSM.16.M88.4 R180, [R216+0x4500] ;  /* 0x00450000d8b4783b */ /* 0x000fea0000000200 */
[-C--:B------:R-:W-:Y:S03]  /*57a0*/  HMMA.16816.F32 R28, R184, R190.reuse, R28 ;  /* 0x000000beb81c723c */ /* 0x080fe6000000181c */
[----:B------:R-:W0:Y:S05]  /*57b0*/  LDGDEPBAR ;  /* 0x00000000000079af */ /* 0x000e2a0000000000 */
[C---:B------:R-:W-:Y:S03]  /*57c0*/  HMMA.16816.F32 R32, R176.reuse, R190, R32 ;  /* 0x000000beb020723c */ /* 0x040fe60000001820 */
[----:B----4-:R-:W-:Y:S05]  /*57d0*/  LDSM.16.M88.4 R200, [R216+0x4100] ;  /* 0x00410000d8c8783b */ /* 0x010fea0000000200 */
[-C--:B--2---:R-:W-:Y:S03]  /*57e0*/  HMMA.16816.F32 R36, R176, R192.reuse, R36 ;  /* 0x000000c0b024723c */ /* 0x084fe60000001824 */
[----:B-----5:R-:W2:Y:S05]  /*57f0*/  LDSM.16.M88.4 R172, [R219+0x8100] ;  /* 0x00810000dbac783b */ /* 0x020eaa0000000200 */
[C---:B------:R-:W-:Y:S03]  /*5800*/  HMMA.16816.F32 R40, R184.reuse, R192, R40 ;  /* 0x000000c0b828723c */ /* 0x040fe60000001828 */
[----:B-1----:R-:W1:Y:S05]  /*5810*/  LDSM.16.M88.4 R204, [R219+0x9100] ;  /* 0x00910000dbcc783b */ /* 0x002e6a0000000200 */
[-C--:B------:R-:W-:Y:S03]  /*5820*/  HMMA.16816.F32 R44, R184, R194.reuse, R44 ;  /* 0x000000c2b82c723c */ /* 0x080fe6000000182c */
[----:B------:R-:W-:Y:S05]  /*5830*/  LDSM.16.M88.4 R188, [R220+0x8100] ;  /* 0x00810000dcbc783b */ /* 0x000fea0000000200 */
[C---:B------:R-:W-:Y:S03]  /*5840*/  HMMA.16816.F32 R48, R176.reuse, R194, R48 ;  /* 0x000000c2b030723c */ /* 0x040fe60000001830 */
[----:B------:R-:W-:Y:S05]  /*5850*/  LDSM.16.M88.4 R192, [R229] ;  /* 0x00000000e5c0783b */ /* 0x000fea0000000200 */
[-C--:B------:R-:W-:Y:S03]  /*5860*/  HMMA.16816.F32 R52, R176, R196.reuse, R52 ;  /* 0x000000c4b034723c */ /* 0x080fe60000001834 */
[----:B---3--:R-:W-:Y:S05]  /*5870*/  LDSM.16.M88.4 R208, [R228] ;  /* 0x00000000e4d0783b */ /* 0x008fea0000000200 */
[C---:B------:R-:W-:Y:S03]  /*5880*/  HMMA.16816.F32 R56, R184.reuse, R196, R56 ;  /* 0x000000c4b838723c */ /* 0x040fe60000001838 */
[----:B------:R-:W-:Y:S05]  /*5890*/  LDSM.16.M88.4 R212, [R225] ;  /* 0x00000000e1d4783b */ /* 0x000fea0000000200 */
[-C--:B------:R-:W-:Y:S03]  /*58a0*/  HMMA.16816.F32 R60, R184, R198.reuse, R60 ;  /* 0x000000c6b83c723c */ /* 0x080fe6000000183c */
[----:B------:R-:W-:Y:S05]  /*58b0*/  LDSM.16.M88.4 R184, [R216+0x4d00] ;  /* 0x004d0000d8b8783b */ /* 0x000fea0000000200 */
[----:B------:R-:W-:Y:S03]  /*58c0*/  HMMA.16816.F32 R64, R176, R198, R64 ;  /* 0x000000c6b040723c */ /* 0x000fe60000001840 */
[----:B------:R-:W3:Y:S05]  /*58d0*/  LDSM.16.M88.4 R176, [R216+0x4900] ;  /* 0x00490000d8b0783b */ /* 0x000eea0000000200 */
[-C--:B--2---:R-:W-:Y:S03]  /*58e0*/  HMMA.16816.F32 R4, R172, R200.reuse, R4 ;  /* 0x000000c8ac04723c */ /* 0x084fe60000001804 */
[----:B------:R-:W2:Y:S05]  /*58f0*/  LDSM.16.M88.4 R196, [R220+0x9100] ;  /* 0x00910000dcc4783b */ /* 0x000eaa0000000200 */
[C---:B-1----:R-:W-:Y:S08]  /*5900*/  HMMA.16816.F32 R8, R204.reuse, R200, R8 ;  /* 0x000000c8cc08723c */ /* 0x042ff00000001808 */
[-C--:B------:R-:W-:Y:S08]  /*5910*/  HMMA.16816.F32 R12, R204, R202.reuse, R12 ;  /* 0x000000cacc0c723c */ /* 0x080ff0000000180c */
[C---:B------:R-:W-:Y:S01]  /*5920*/  HMMA.16816.F32 R16, R172.reuse, R202, R16 ;  /* 0x000000caac10723c */ /* 0x040fe20000001810 */
[----:B------:R-:W1:Y:S07]  /*5930*/  LDSM.16.M88.4 R200, [R227] ;  /* 0x00000000e3c8783b */ /* 0x000e6e0000000200 */
[-C--:B------:R-:W-:Y:S08]  /*5940*/  HMMA.16816.F32 R20, R172, R180.reuse, R20 ;  /* 0x000000b4ac14723c */ /* 0x080ff00000001814 */
[C---:B------:R-:W-:Y:S08]  /*5950*/  HMMA.16816.F32 R24, R204.reuse, R180, R24 ;  /* 0x000000b4cc18723c */ /* 0x040ff00000001818 */
[-C--:B------:R-:W-:Y:S08]  /*5960*/  HMMA.16816.F32 R28, R204, R182.reuse, R28 ;  /* 0x000000b6cc1c723c */ /* 0x080ff0000000181c */
[C---:B------:R-:W-:Y:S01]  /*5970*/  HMMA.16816.F32 R32, R172.reuse, R182, R32 ;  /* 0x000000b6ac20723c */ /* 0x040fe20000001820 */
[----:B------:R-:W4:Y:S07]  /*5980*/  LDSM.16.M88.4 R180, [R226] ;  /* 0x00000000e2b4783b */ /* 0x000f2e0000000200 */
[-C--:B---3--:R-:W-:Y:S08]  /*5990*/  HMMA.16816.F32 R36, R172, R176.reuse, R36 ;  /* 0x000000b0ac24723c */ /* 0x088ff00000001824 */
[C---:B------:R-:W-:Y:S08]  /*59a0*/  HMMA.16816.F32 R40, R204.reuse, R176, R40 ;  /* 0x000000b0cc28723c */ /* 0x040ff00000001828 */
[-C--:B------:R-:W-:Y:S08]  /*59b0*/  HMMA.16816.F32 R44, R204, R178.reuse, R44 ;  /* 0x000000b2cc2c723c */ /* 0x080ff0000000182c */
[C---:B------:R-:W-:Y:S01]  /*59c0*/  HMMA.16816.F32 R48, R172.reuse, R178, R48 ;  /* 0x000000b2ac30723c */ /* 0x040fe20000001830 */
[----:B------:R-:W-:Y:S07]  /*59d0*/  LDSM.16.M88.4 R176, [R216+0x5100] ;  /* 0x00510000d8b0783b */ /* 0x000fee0000000200 */
[-C--:B------:R-:W-:Y:S08]  /*59e0*/  HMMA.16816.F32 R52, R172, R184.reuse, R52 ;  /* 0x000000b8ac34723c */ /* 0x080ff00000001834 */
[C---:B------:R-:W-:Y:S08]  /*59f0*/  HMMA.16816.F32 R56, R204.reuse, R184, R56 ;  /* 0x000000b8cc38723c */ /* 0x040ff00000001838 */
[-C--:B------:R-:W-:Y:S01]  /*5a00*/  HMMA.16816.F32 R60, R204, R186.reuse, R60 ;  /* 0x000000bacc3c723c */ /* 0x080fe2000000183c */
[----:B------:R-:W-:Y:S07]  /*5a10*/  LDSM.16.M88.4 R204, [R216+0x5d00] ;  /* 0x005d0000d8cc783b */ /* 0x000fee0000000200 */
[----:B------:R-:W-:Y:S01]  /*5a20*/  HMMA.16816.F32 R64, R172, R186, R64 ;  /* 0x000000baac40723c */ /* 0x000fe20000001840 */
[----:B------:R-:W3:Y:S07]  /*5a30*/  LDSM.16.M88.4 R172, [R219+0xa100] ;  /* 0x00a10000dbac783b */ /* 0x000eee0000000200 */
[-C--:B------:R-:W-:Y:S01]  /*5a40*/  HMMA.16816.F32 R4, R188, R192.reuse, R4 ;  /* 0x000000c0bc04723c */ /* 0x080fe20000001804 */
[----:B------:R-:W5:Y:S07]  /*5a50*/  LDSM.16.M88.4 R184, [R219+0xb100] ;  /* 0x00b10000dbb8783b */ /* 0x000f6e0000000200 */
[C---:B--2---:R-:W-:Y:S08]  /*5a60*/  HMMA.16816.F32 R8, R196.reuse, R192, R8 ;  /* 0x000000c0c408723c */ /* 0x044ff00000001808 */
[-C--:B------:R-:W-:Y:S08]  /*5a70*/  HMMA.16816.F32 R12, R196, R194.reuse, R12 ;  /* 0x000000c2c40c723c */ /* 0x080ff0000000180c */
[C---:B------:R-:W-:Y:S01]  /*5a80*/  HMMA.16816.F32 R16, R188.reuse, R194, R16 ;  /* 0x000000c2bc10723c */ /* 0x040fe20000001810 */
[----:B------:R-:W2:Y:S07]  /*5a90*/  LDSM.16.M88.4 R192, [R216+0x5500] ;  /* 0x00550000d8c0783b */ /* 0x000eae0000000200 */
[-C--:B------:R-:W-:Y:S08]  /*5aa0*/  HMMA.16816.F32 R20, R188, R208.reuse, R20 ;  /* 0x000000d0bc14723c */ /* 0x080ff00000001814 */
[C---:B------:R-:W-:Y:S08]  /*5ab0*/  HMMA.16816.F32 R24, R196.reuse, R208, R24 ;  /* 0x000000d0c418723c */ /* 0x040ff00000001818 */
[-C--:B------:R-:W-:Y:S08]  /*5ac0*/  HMMA.16816.F32 R28, R196, R210.reuse, R28 ;  /* 0x000000d2c41c723c */ /* 0x080ff0000000181c */
[C---:B------:R-:W-:Y:S01]  /*5ad0*/  HMMA.16816.F32 R32, R188.reuse, R210, R32 ;  /* 0x000000d2bc20723c */ /* 0x040fe20000001820 */
[----:B------:R-:W-:Y:S07]  /*5ae0*/  LDSM.16.M88.4 R208, [R220+0xa100] ;  /* 0x00a10000dcd0783b */ /* 0x000fee0000000200 */
[-C--:B-1----:R-:W-:Y:S08]  /*5af0*/  HMMA.16816.F32 R36, R188, R200.reuse, R36 ;  /* 0x000000c8bc24723c */ /* 0x082ff00000001824 */
[C---:B------:R-:W-:Y:S08]  /*5b00*/  HMMA.16816.F32 R40, R196.reuse, R200, R40 ;  /* 0x000000c8c428723c */ /* 0x040ff00000001828 */
[-C--:B------:R-:W-:Y:S08]  /*5b10*/  HMMA.16816.F32 R44, R196, R202.reuse, R44 ;  /* 0x000000cac42c723c */ /* 0x080ff0000000182c */
[C---:B------:R-:W-:Y:S01]  /*5b20*/  HMMA.16816.F32 R48, R188.reuse, R202, R48 ;  /* 0x000000cabc30723c */ /* 0x040fe20000001830 */
[----:B------:R-:W1:Y:S07]  /*5b30*/  LDSM.16.M88.4 R200, [R216+0x5900] ;  /* 0x00590000d8c8783b */ /* 0x000e6e0000000200 */
[-C--:B----4-:R-:W-:Y:S08]  /*5b40*/  HMMA.16816.F32 R52, R188, R180.reuse, R52 ;  /* 0x000000b4bc34723c */ /* 0x090ff00000001834 */
[C---:B------:R-:W-:Y:S08]  /*5b50*/  HMMA.16816.F32 R56, R196.reuse, R180, R56 ;  /* 0x000000b4c438723c */ /* 0x040ff00000001838 */
[-C--:B------:R-:W-:Y:S08]  /*5b60*/  HMMA.16816.F32 R60, R196, R182.reuse, R60 ;  /* 0x000000b6c43c723c */ /* 0x080ff0000000183c */
[----:B------:R-:W-:Y:S08]  /*5b70*/  HMMA.16816.F32 R64, R188, R182, R64 ;  /* 0x000000b6bc40723c */ /* 0x000ff00000001840 */
[-C--:B---3--:R-:W-:Y:S08]  /*5b80*/  HMMA.16816.F32 R4, R172, R176.reuse, R4 ;  /* 0x000000b0ac04723c */ /* 0x088ff00000001804 */
[C---:B-----5:R-:W-:Y:S08]  /*5b90*/  HMMA.16816.F32 R8, R184.reuse, R176, R8 ;  /* 0x000000b0b808723c */ /* 0x060ff00000001808 */
[-C--:B------:R-:W-:Y:S08]  /*5ba0*/  HMMA.16816.F32 R12, R184, R178.reuse, R12 ;  /* 0x000000b2b80c723c */ /* 0x080ff0000000180c */
[C---:B------:R-:W-:Y:S01]  /*5bb0*/  HMMA.16816.F32 R16, R172.reuse, R178, R16 ;  /* 0x000000b2ac10723c */ /* 0x040fe20000001810 */
[----:B------:R-:W3:Y:S07]  /*5bc0*/  LDSM.16.M88.4 R176, [R220+0xb100] ;  /* 0x00b10000dcb0783b */ /* 0x000eee0000000200 */
[-C--:B--2---:R-:W-:Y:S08]  /*5bd0*/  HMMA.16816.F32 R20, R172, R192.reuse, R20 ;  /* 0x000000c0ac14723c */ /* 0x084ff00000001814 */
[C---:B------:R-:W-:Y:S08]  /*5be0*/  HMMA.16816.F32 R24, R184.reuse, R192, R24 ;  /* 0x000000c0b818723c */ /* 0x040ff00000001818 */
[-C--:B------:R-:W-:Y:S08]  /*5bf0*/  HMMA.16816.F32 R28, R184, R194.reuse, R28 ;  /* 0x000000c2b81c723c */ /* 0x080ff0000000181c */
[C---:B------:R-:W-:Y:S08]  /*5c00*/  HMMA.16816.F32 R32, R172.reuse, R194, R32 ;  /* 0x000000c2ac20723c */ /* 0x040ff00000001820 */
[-C--:B-1----:R-:W-:Y:S08]  /*5c10*/  HMMA.16816.F32 R36, R172, R200.reuse, R36 ;  /* 0x000000c8ac24723c */ /* 0x082ff00000001824 */
[C---:B------:R-:W-:Y:S08]  /*5c20*/  HMMA.16816.F32 R40, R184.reuse, R200, R40 ;  /* 0x000000c8b828723c */ /* 0x040ff00000001828 */
[-C--:B------:R-:W-:Y:S08]  /*5c30*/  HMMA.16816.F32 R44, R184, R202.reuse, R44 ;  /* 0x000000cab82c723c */ /* 0x080ff0000000182c */
[C---:B------:R-:W-:Y:S08]  /*5c40*/  HMMA.16816.F32 R48, R172.reuse, R202, R48 ;  /* 0x000000caac30723c */ /* 0x040ff00000001830 */
[-C--:B------:R-:W-:Y:S08]  /*5c50*/  HMMA.16816.F32 R52, R172, R204.reuse, R52 ;  /* 0x000000ccac34723c */ /* 0x080ff00000001834 */
[C---:B------:R-:W-:Y:S08]  /*5c60*/  HMMA.16816.F32 R56, R184.reuse, R204, R56 ;  /* 0x000000ccb838723c */ /* 0x040ff00000001838 */
[-C--:B------:R-:W-:Y:S08]  /*5c70*/  HMMA.16816.F32 R60, R184, R206.reuse, R60 ;  /* 0x000000ceb83c723c */ /* 0x080ff0000000183c */
[----:B------:R-:W-:Y:S08]  /*5c80*/  HMMA.16816.F32 R64, R172, R206, R64 ;  /* 0x000000ceac40723c */ /* 0x000ff00000001840 */
[-C--:B------:R-:W-:Y:S08]  /*5c90*/  HMMA.16816.F32 R4, R208, R212.reuse, R4 ;  /* 0x000000d4d004723c */ /* 0x080ff00000001804 */
[C---:B---3--:R-:W-:Y:S08]  /*5ca0*/  HMMA.16816.F32 R8, R176.reuse, R212, R8 ;  /* 0x000000d4b008723c */ /* 0x048ff00000001808 */
[-C--:B------:R-:W-:Y:S08]  /*5cb0*/  HMMA.16816.F32 R12, R176, R214.reuse, R12 ;  /* 0x000000d6b00c723c */ /* 0x080ff0000000180c */
[----:B------:R-:W-:Y:S01]  /*5cc0*/  FMUL.FTZ R4, R4, c[0x0][0x320] ;  /* 0x0000c80004047a20 */ /* 0x000fe20000410000 */
[C---:B------:R-:W-:Y:S03]  /*5cd0*/  HMMA.16816.F32 R16, R208.reuse, R214, R16 ;  /* 0x000000d6d010723c */ /* 0x040fe60000001810 */
[----:B------:R-:W-:Y:S01]  /*5ce0*/  MUFU.TANH R175, R4 ;  /* 0x0000000400af7308 */ /* 0x000fe20000002400 */
[----:B------:R-:W-:Y:S02]  /*5cf0*/  FMUL.FTZ R5, R5, c[0x0][0x320] ;  /* 0x0000c80005057a20 */ /* 0x000fe40000410000 */
[----:B------:R-:W-:Y:S02]  /*5d00*/  FMUL.FTZ R6, R6, c[0x0][0x320] ;  /* 0x0000c80006067a20 */ /* 0x000fe40000410000 */
[----:B------:R-:W-:Y:S04]  /*5d10*/  FMUL.FTZ R7, R7, c[0x0][0x320] ;  /* 0x0000c80007077a20 */ /* 0x000fe80000410000 */
[----:B------:R-:W-:Y:S01]  /*5d20*/  FMUL.FTZ R8, R8, c[0x0][0x320] ;  /* 0x0000c80008087a20 */ /* 0x000fe20000410000 */
[----:B------:R-:W-:Y:S01]  /*5d30*/  MUFU.TANH R174, R5 ;  /* 0x0000000500ae7308 */ /* 0x000fe20000002400 */
[----:B------:R-:W-:Y:S02]  /*5d40*/  FMUL.FTZ R9, R9, c[0x0][0x320] ;  /* 0x0000c80009097a20 */ /* 0x000fe40000410000 */
[----:B------:R-:W-:Y:S02]  /*5d50*/  FMUL.FTZ R10, R10, c[0x0][0x320] ;  /* 0x0000c8000a0a7a20 */ /* 0x000fe40000410000 */
[----:B------:R-:W-:Y:S02]  /*5d60*/  FMUL.FTZ R11, R11, c[0x0][0x320] ;  /* 0x0000c8000b0b7a20 */ /* 0x000fe40000410000 */
[----:B------:R-:W-:Y:S02]  /*5d70*/  FMUL.FTZ R12, R12, c[0x0][0x320] ;  /* 0x0000c8000c0c7a20 */ /* 0x000fe40000410000 */
[----:B------:R-:W-:Y:S01]  /*5d80*/  FMUL.FTZ R13, R13, c[0x0][0x320] ;  /* 0x0000c8000d0d7a20 */ /* 0x000fe20000410000 */
[----:B------:R-:W1:Y:S01]  /*5d90*/  MUFU.TANH R181, R6 ;  /* 0x0000000600b57308 */ /* 0x000e620000002400 */
[----:B------:R-:W-:Y:S02]  /*5da0*/  FMUL.FTZ R17, R17, c[0x0][0x320] ;  /* 0x0000c80011117a20 */ /* 0x000fe40000410000 */
[----:B------:R-:W-:Y:S02]  /*5db0*/  FMUL.FTZ R16, R16, c[0x0][0x320] ;  /* 0x0000c80010107a20 */ /* 0x000fe40000410000 */
[----:B------:R-:W-:Y:S02]  /*5dc0*/  FMUL.FTZ R14, R14, c[0x0][0x320] ;  /* 0x0000c8000e0e7a20 */ /* 0x000fe40000410000 */
[----:B------:R-:W-:Y:S02]  /*5dd0*/  FMUL.FTZ R15, R15, c[0x0][0x320] ;  /* 0x0000c8000f0f7a20 */ /* 0x000fe40000410000 */
[----:B------:R-:W-:Y:S01]  /*5de0*/  FMUL.FTZ R18, R18, c[0x0][0x320] ;  /* 0x0000c80012127a20 */ /* 0x000fe20000410000 */
[----:B------:R-:W-:Y:S01]  /*5df0*/  MUFU.TANH R16, R16 ;  /* 0x0000001000107308 */ /* 0x000fe20000002400 */
[----:B------:R-:W-:Y:S09]  /*5e00*/  FMUL.FTZ R19, R19, c[0x0][0x320] ;  /* 0x0000c80013137a20 */ /* 0x000ff20000410000 */
[----:B------:R2:W3:Y:S01]  /*5e10*/  MUFU.TANH R180, R7 ;  /* 0x0000000700b47308 */ /* 0x0004e20000002400 */
[----:B-1----:R-:W-:Y:S09]  /*5e20*/  FMNMX.FTZ R2, R181, R100, !PT ;  /* 0x00000064b5027209 */ /* 0x002ff20007810000 */
[----:B------:R-:W-:Y:S10]  /*5e30*/  MUFU.TANH R184, R12 ;  /* 0x0000000c00b87308 */ /* 0x000ff40000002400 */
[----:B------:R-:W1:Y:S01]  /*5e40*/  MUFU.TANH R182, R8 ;  /* 0x0000000800b67308 */ /* 0x000e620000002400 */
[----:B--2---:R-:W2:Y:S01]  /*5e50*/  LDSM.16.M88.4 R4, [R224] ;  /* 0x00000000e004783b */ /* 0x004ea20000000200 */
[----:B---3--:R-:W-:Y:S08]  /*5e60*/  FMNMX.FTZ R2, R180, R2, !PT ;  /* 0x00000002b4027209 */ /* 0x008ff00007810000 */
[----:B------:R-:W-:Y:S10]  /*5e70*/  MUFU.TANH R183, R13 ;  /* 0x0000000d00b77308 */ /* 0x000ff40000002400 */
[----:B------:R-:W3:Y:S01]  /*5e80*/  MUFU.TANH R185, R9 ;  /* 0x0000000900b97308 */ /* 0x000ee20000002400 */
[----:B-1----:R-:W-:Y:S09]  /*5e90*/  FMNMX.FTZ R0, R182, R105, !PT ;  /* 0x00000069b6007209 */ /* 0x002ff20007810000 */
[----:B------:R-:W-:Y:S10]  /*5ea0*/  MUFU.TANH R187, R14 ;  /* 0x0000000e00bb7308 */ /* 0x000ff40000002400 */
[----:B------:R-:W-:Y:S01]  /*5eb0*/  MUFU.TANH R188, R10 ;  /* 0x0000000a00bc7308 */ /* 0x000fe20000002400 */
[-C--:B--2---:R-:W-:Y:S03]  /*5ec0*/  HMMA.16816.F32 R20, R208, R4.reuse, R20 ;  /* 0x00000004d014723c */ /* 0x084fe60000001814 */
[----:B---3--:R-:W-:Y:S06]  /*5ed0*/  FMNMX.FTZ R0, R185, R0, !PT ;  /* 0x00000000b9007209 */ /* 0x008fec0007810000 */
[----:B------:R-:W-:Y:S03]  /*5ee0*/  MUFU.TANH R186, R15 ;  /* 0x0000000f00ba7308 */ /* 0x000fe60000002400 */
[----:B------:R-:W-:Y:S01]  /*5ef0*/  FMNMX.FTZ R0, R184, R0, !PT ;  /* 0x00000000b8007209 */ /* 0x000fe20007810000 */
[C---:B------:R-:W-:Y:S04]  /*5f00*/  HMMA.16816.F32 R24, R176.reuse, R4, R24 ;  /* 0x00000004b018723c */ /* 0x040fe80000001818 */
[----:B------:R-:W-:Y:S02]  /*5f10*/  FMNMX.FTZ R0, R183, R0, !PT ;  /* 0x00000000b7007209 */ /* 0x000fe40007810000 */
[----:B------:R1:W-:Y:S02]  /*5f20*/  MUFU.TANH R189, R11 ;  /* 0x0000000b00bd7308 */ /* 0x0003e40000002400 */
[-C--:B------:R-:W-:Y:S04]  /*5f30*/  HMMA.16816.F32 R28, R176, R6.reuse, R28 ;  /* 0x00000006b01c723c */ /* 0x080fe8000000181c */
[----:B------:R-:W-:Y:S04]  /*5f40*/  FMUL.FTZ R21, R21, c[0x0][0x320] ;  /* 0x0000c80015157a20 */ /* 0x000fe80000410000 */
[C---:B------:R-:W-:Y:S01]  /*5f50*/  HMMA.16816.F32 R32, R208.reuse, R6, R32 ;  /* 0x00000006d020723c */ /* 0x040fe20000001820 */
[----:B------:R-:W-:Y:S01]  /*5f60*/  MUFU.TANH R17, R17 ;  /* 0x0000001100117308 */ /* 0x000fe20000002400 */
[----:B------:R-:W-:Y:S02]  /*5f70*/  LDSM.16.M88.4 R4, [R222] ;  /* 0x00000000de04783b */ /* 0x000fe40000000200 */
[----:B------:R-:W-:Y:S02]  /*5f80*/  FMUL.FTZ R20, R20, c[0x0][0x320] ;  /* 0x0000c80014147a20 */ /* 0x000fe40000410000 */
[----:B------:R-:W-:Y:S02]  /*5f90*/  FMUL.FTZ R22, R22, c[0x0][0x320] ;  /* 0x0000c80016167a20 */ /* 0x000fe40000410000 */
[----:B------:R-:W-:Y:S03]  /*5fa0*/  FMUL.FTZ R24, R24, c[0x0][0x320] ;  /* 0x0000c80018187a20 */ /* 0x000fe60000410000 */
[----:B------:R-:W-:Y:S01]  /*5fb0*/  MUFU.TANH R192, R20 ;  /* 0x0000001400c07308 */ /* 0x000fe20000002400 */
[----:B------:R-:W-:Y:S02]  /*5fc0*/  FMUL.FTZ R23, R23, c[0x0][0x320] ;  /* 0x0000c80017177a20 */ /* 0x000fe40000410000 */
[----:B------:R-:W-:Y:S01]  /*5fd0*/  FMUL.FTZ R26, R26, c[0x0][0x320] ;  /* 0x0000c8001a1a7a20 */ /* 0x000fe20000410000 */
[----:B-1----:R-:W1:Y:S01]  /*5fe0*/  LDSM.16.M88.4 R8, [R223] ;  /* 0x00000000df08783b */ /* 0x002e620000000200 */
[----:B------:R-:W-:Y:S04]  /*5ff0*/  DEPBAR.LE SB0, 0x0 ;  /* 0x000080000000791a */ /* 0x000fe80000000000 */
[----:B------:R-:W-:Y:S01]  /*6000*/  FMUL.FTZ R31, R31, c[0x0][0x320] ;  /* 0x0000c8001f1f7a20 */ /* 0x000fe20000410000 */
[----:B------:R2:W3:Y:S01]  /*6010*/  MUFU.TANH R199, R24 ;  /* 0x0000001800c77308 */ /* 0x0004e20000002400 */
[----:B------:R-:W-:Y:S01]  /*6020*/  FMUL.FTZ R30, R30, c[0x0][0x320] ;  /* 0x0000c8001e1e7a20 */ /* 0x000fe20000410000 */
[----:B------:R-:W-:Y:S01]  /*6030*/  BAR.SYNC.DEFER_BLOCKING 0x0 ;  /* 0x0000000000007b1d */ /* 0x000fe20000010000 */
[----:B------:R-:W-:Y:S02]  /*6040*/  FMUL.FTZ R34, R34, c[0x0][0x320] ;  /* 0x0000c80022227a20 */ /* 0x000fe40000410000 */
[----:B------:R-:W-:Y:S02]  /*6050*/  FMUL.FTZ R28, R28, c[0x0][0x320] ;  /* 0x0000c8001c1c7a20 */ /* 0x000fe40000410000 */
[----:B------:R-:W-:Y:S02]  /*6060*/  FMUL.FTZ R32, R32, c[0x0][0x320] ;  /* 0x0000c80020207a20 */ /* 0x000fe40000410000 */
[----:B------:R-:W-:Y:S01]  /*6070*/  FMUL.FTZ R33, R33, c[0x0][0x320] ;  /* 0x0000c80021217a20 */ /* 0x000fe20000410000 */
[----:B------:R-:W4:Y:S01]  /*6080*/  MUFU.TANH R18, R18 ;  /* 0x0000001200127308 */ /* 0x000f220000002400 */
[----:B------:R-:W-:Y:S02]  /*6090*/  FMUL.FTZ R35, R35, c[0x0][0x320] ;  /* 0x0000c80023237a20 */ /* 0x000fe40000410000 */
[----:B------:R-:W-:Y:S02]  /*60a0*/  FMUL.FTZ R25, R25, c[0x0][0x320] ;  /* 0x0000c80019197a20 */ /* 0x000fe40000410000 */
[----:B------:R-:W-:Y:S02]  /*60b0*/  FMUL.FTZ R29, R29, c[0x0][0x320] ;  /* 0x0000c8001d1d7a20 */ /* 0x000fe40000410000 */
[----:B------:R-:W-:Y:S03]  /*60c0*/  FMUL.FTZ R27, R27, c[0x0][0x320] ;  /* 0x0000c8001b1b7a20 */ /* 0x000fe60000410000 */
[----:B------:R-:W-:Y:S01]  /*60d0*/  MUFU.TANH R235, R31 ;  /* 0x0000001f00eb7308 */ /* 0x000fe20000002400 */
[----:B--2---:R-:W2:Y:S01]  /*60e0*/  LDL R24, [R1+0x1c] ;  /* 0x00001c0001187983 */ /* 0x004ea20000100800 */
[----:B---3--:R-:W-:Y:S08]  /*60f0*/  FMNMX.FTZ R0, R199, R0, !PT ;  /* 0x00000000c7007209 */ /* 0x008ff00007810000 */
[----:B------:R3:W-:Y:S01]  /*6100*/  MUFU.TANH R193, R21 ;  /* 0x0000001500c17308 */ /* 0x0007e20000002400 */
[-C--:B-1----:R-:W-:Y:S05]  /*6110*/  HMMA.16816.F32 R36, R208, R8.reuse, R36 ;  /* 0x00000008d024723c */ /* 0x082fea0000001824 */
[----:B----4-:R-:W-:Y:S04]  /*6120*/  FMNMX.FTZ R2, R18, R2, !PT ;  /* 0x0000000212027209 */ /* 0x010fe80007810000 */
[----:B------:R-:W1:Y:S01]  /*6130*/  MUFU.TANH R19, R19 ;  /* 0x0000001300137308 */ /* 0x000e620000002400 */
[C---:B------:R-:W-:Y:S01]  /*6140*/  HMMA.16816.F32 R40, R176.reuse, R8, R40 ;  /* 0x00000008b028723c */ /* 0x040fe20000001828 */
[----:B------:R-:W4:Y:S08]  /*6150*/  LDL R8, [R1+0x54] ;  /* 0x0000540001087983 */ /* 0x000f300000100800 */
[----:B------:R-:W-:Y:S01]  /*6160*/  MUFU.TANH R190, R32 ;  /* 0x0000002000be7308 */ /* 0x000fe20000002400 */
[-C--:B------:R-:W-:Y:S01]  /*6170*/  HMMA.16816.F32 R44, R176, R10.reuse, R44 ;  /* 0x0000000ab02c723c */ /* 0x080fe2000000182c */
[----:B---3--:R-:W3:Y:S03]  /*6180*/  LDL R21, [R1+0x18] ;  /* 0x0000180001157983 */ /* 0x008ee60000100800 */
[----:B------:R-:W-:Y:S04]  /*6190*/  FMUL.FTZ R36, R36, c[0x0][0x320] ;  /* 0x0000c80024247a20 */ /* 0x000fe80000410000 */
[C---:B------:R-:W-:Y:S01]  /*61a0*/  HMMA.16816.F32 R48, R208.reuse, R10, R48 ;  /* 0x0000000ad030723c */ /* 0x040fe20000001830 */
[----:B------:R-:W5:Y:S03]  /*61b0*/  MUFU.TANH R196, R22 ;  /* 0x0000001600c47308 */ /* 0x000f660000002400 */
[----:B------:R-:W-:Y:S01]  /*61c0*/  FMUL.FTZ R37, R37, c[0x0][0x320] ;  /* 0x0000c80025257a20 */ /* 0x000fe20000410000 */
[----:B-1----:R-:W-:Y:S01]  /*61d0*/  FMNMX.FTZ R2, R19, R2, !PT ;  /* 0x0000000213027209 */ /* 0x002fe20007810000 */
[----:B------:R-:W-:Y:S02]  /*61e0*/  FMUL.FTZ R38, R38, c[0x0][0x320] ;  /* 0x0000c80026267a20 */ /* 0x000fe40000410000 */
[-C--:B------:R-:W-:Y:S03]  /*61f0*/  HMMA.16816.F32 R52, R208, R4.reuse, R52 ;  /* 0x00000004d034723c */ /* 0x080fe60000001834 */
[----:B------:R-:W-:Y:S01]  /*6200*/  MUFU.TANH R191, R33 ;  /* 0x0000002100bf7308 */ /* 0x000fe20000002400 */
[----:B------:R-:W-:Y:S02]  /*6210*/  FMUL.FTZ R39, R39, c[0x0][0x320] ;  /* 0x0000c80027277a20 */ /* 0x000fe40000410000 */
[----:B------:R-:W-:Y:S02]  /*6220*/  FMUL.FTZ R43, R43, c[0x0][0x320] ;  /* 0x0000c8002b2b7a20 */ /* 0x000fe40000410000 */
[C---:B------:R-:W-:Y:S04]  /*6230*/  HMMA.16816.F32 R56, R176.reuse, R4, R56 ;  /* 0x00000004b038723c */ /* 0x040fe80000001838 */
[----:B------:R-:W-:Y:S01]  /*6240*/  FMUL.FTZ R45, R45, c[0x0][0x320] ;  /* 0x0000c8002d2d7a20 */ /* 0x000fe20000410000 */
[----:B------:R1:W1:Y:S01]  /*6250*/  MUFU.TANH R197, R23 ;  /* 0x0000001700c57308 */ /* 0x0002620000002400 */
[----:B------:R-:W-:Y:S01]  /*6260*/  FMUL.FTZ R44, R44, c[0x0][0x320] ;  /* 0x0000c8002c2c7a20 */ /* 0x000fe20000410000 */
[----:B------:R-:W-:Y:S01]  /*6270*/  FMNMX.FTZ R4, R175, R3, !PT ;  /* 0x00000003af047209 */ /* 0x000fe20007810000 */
[-C--:B------:R-:W-:Y:S04]  /*6280*/  HMMA.16816.F32 R60, R176, R6.reuse, R60 ;  /* 0x00000006b03c723c */ /* 0x080fe8000000183c */
[----:B------:R-:W-:Y:S01]  /*6290*/  FMNMX.FTZ R4, R174, R4, !PT ;  /* 0x00000004ae047209 */ /* 0x000fe20007810000 */
[----:B------:R-:W-:Y:S01]  /*62a0*/  FMUL.FTZ R49, R49, c[0x0][0x320] ;  /* 0x0000c80031317a20 */ /* 0x000fe20000410000 */
[----:B-----5:R-:W-:Y:S01]  /*62b0*/  FMNMX.FTZ R2, R196, R2, !PT ;  /* 0x00000002c4027209 */ /* 0x020fe20007810000 */
[----:B------:R-:W-:Y:S01]  /*62c0*/  MUFU.TANH R176, R43 ;  /* 0x0000002b00b07308 */ /* 0x000fe20000002400 */
[----:B------:R-:W-:Y:S01]  /*62d0*/  FMUL.FTZ R55, R55, c[0x0][0x320] ;  /* 0x0000c80037377a20 */ /* 0x000fe20000410000 */
[----:B------:R-:W-:Y:S04]  /*62e0*/  HMMA.16816.F32 R64, R208, R6, R64 ;  /* 0x00000006d040723c */ /* 0x000fe80000001840 */
[----:B------:R-:W-:Y:S01]  /*62f0*/  FMNMX.FTZ R4, R16, R4, !PT ;  /* 0x0000000410047209 */ /* 0x000fe20007810000 */
[----:B------:R-:W-:Y:S01]  /*6300*/  FMUL.FTZ R52, R52, c[0x0][0x320] ;  /* 0x0000c80034347a20 */ /* 0x000fe20000410000 */
[----:B------:R-:W-:Y:S01]  /*6310*/  FMNMX.FTZ R5, R188, R106, !PT ;  /* 0x0000006abc057209 */ /* 0x000fe20007810000 */
[----:B------:R-:W-:Y:S01]  /*6320*/  FMUL.FTZ R53, R53, c[0x0][0x320] ;  /* 0x0000c80035357a20 */ /* 0x000fe20000410000 */
[----:B------:R-:W5:Y:S01]  /*6330*/  MUFU.TANH R241, R55 ;  /* 0x0000003700f17308 */ /* 0x000f620000002400 */
[----:B------:R-:W-:Y:S01]  /*6340*/  FMNMX.FTZ R4, R17, R4, !PT ;  /* 0x0000000411047209 */ /* 0x000fe20007810000 */
[----:B-1----:R-:W2:Y:S02]  /*6350*/  LDL.64 R22, [R1+0x38] ;  /* 0x0000380001167983 */ /* 0x002ea40000100a00 */
[----:B------:R-:W-:Y:S01]  /*6360*/  FMUL.FTZ R54, R54, c[0x0][0x320] ;  /* 0x0000c80036367a20 */ /* 0x000fe20000410000 */
[----:B------:R-:W-:Y:S01]  /*6370*/  FMNMX.FTZ R4, R192, R4, !PT ;  /* 0x00000004c0047209 */ /* 0x000fe20007810000 */
[----:B------:R-:W-:Y:S01]  /*6380*/  FMUL.FTZ R50, R50, c[0x0][0x320] ;  /* 0x0000c80032327a20 */ /* 0x000fe20000410000 */
[----:B------:R-:W-:Y:S01]  /*6390*/  FMNMX.FTZ R2, R197, R2, !PT ;  /* 0x00000002c5027209 */ /* 0x000fe20007810000 */
[----:B------:R-:W-:Y:S02]  /*63a0*/  FMUL.FTZ R51, R51, c[0x0][0x320] ;  /* 0x0000c80033337a20 */ /* 0x000fe40000410000 */
[----:B------:R-:W1:Y:S01]  /*63b0*/  MUFU.TANH R214, R36 ;  /* 0x0000002400d67308 */ /* 0x000e620000002400 */
[----:B------:R-:W-:Y:S01]  /*63c0*/  FMUL.FTZ R56, R56, c[0x0][0x320] ;  /* 0x0000c80038387a20 */ /* 0x000fe20000410000 */
[----:B------:R-:W-:Y:S01]  /*63d0*/  FMNMX.FTZ R4, R193, R4, !PT ;  /* 0x00000004c1047209 */ /* 0x000fe20007810000 */
[----:B------:R-:W-:Y:S01]  /*63e0*/  FMUL.FTZ R57, R57, c[0x0][0x320] ;  /* 0x0000c80039397a20 */ /* 0x000fe20000410000 */
[----:B------:R-:W-:Y:S01]  /*63f0*/  FMNMX.FTZ R5, R189, R5, !PT ;  /* 0x00000005bd057209 */ /* 0x000fe20007810000 */
[----:B------:R-:W-:Y:S01]  /*6400*/  FMUL.FTZ R60, R60, c[0x0][0x320] ;  /* 0x0000c8003c3c7a20 */ /* 0x000fe20000410000 */
[----:B------:R-:W-:Y:S01]  /*6410*/  FMNMX.FTZ R4, R190, R4, !PT ;  /* 0x00000004be047209 */ /* 0x000fe20007810000 */
[----:B------:R-:W-:Y:S01]  /*6420*/  FMUL.FTZ R65, R65, c[0x0][0x320] ;  /* 0x0000c80041417a20 */ /* 0x000fe20000410000 */
[----:B------:R-:W-:Y:S01]  /*6430*/  FMNMX.FTZ R5, R187, R5, !PT ;  /* 0x00000005bb057209 */ /* 0x000fe20007810000 */
[----:B------:R-:W-:Y:S01]  /*6440*/  FMUL.FTZ R66, R66, c[0x0][0x320] ;  /* 0x0000c80042427a20 */ /* 0x000fe20000410000 */
[----:B------:R-:W1:Y:S01]  /*6450*/  MUFU.TANH R194, R34 ;  /* 0x0000002200c27308 */ /* 0x000e620000002400 */
[----:B------:R-:W-:Y:S01]  /*6460*/  FMUL.FTZ R67, R67, c[0x0][0x320] ;  /* 0x0000c80043437a20 */ /* 0x000fe20000410000 */
[----:B------:R-:W-:Y:S01]  /*6470*/  FMNMX.FTZ R5, R186, R5, !PT ;  /* 0x00000005ba057209 */ /* 0x000fe20007810000 */
[----:B------:R-:W-:Y:S01]  /*6480*/  FMUL.FTZ R64, R64, c[0x0][0x320] ;  /* 0x0000c80040407a20 */ /* 0x000fe20000410000 */
[----:B-----5:R-:W-:Y:S01]  /*6490*/  MOV R211, R241 ;  /* 0x000000f100d37202 */ /* 0x020fe20000000f00 */
[----:B------:R-:W-:Y:S01]  /*64a0*/  FMUL.FTZ R61, R61, c[0x0][0x320] ;  /* 0x0000c8003d3d7a20 */ /* 0x000fe20000410000 */
[----:B------:R-:W-:Y:S01]  /*64b0*/  FMNMX.FTZ R4, R191, R4, !PT ;  /* 0x00000004bf047209 */ /* 0x000fe20007810000 */
[----:B------:R-:W-:Y:S02]  /*64c0*/  FMUL.FTZ R42, R42, c[0x0][0x320] ;  /* 0x0000c8002a2a7a20 */ /* 0x000fe40000410000 */
[----:B------:R-:W-:Y:S01]  /*64d0*/  FMUL.FTZ R46, R46, c[0x0][0x320] ;  /* 0x0000c8002e2e7a20 */ /* 0x000fe20000410000 */
[----:B------:R-:W5:Y:S01]  /*64e0*/  MUFU.TANH R215, R37 ;  /* 0x0000002500d77308 */ /* 0x000f620000002400 */
[----:B------:R-:W-:Y:S02]  /*64f0*/  FMUL.FTZ R48, R48, c[0x0][0x320] ;  /* 0x0000c80030307a20 */ /* 0x000fe40000410000 */
[----:B------:R-:W-:Y:S01]  /*6500*/  FMUL.FTZ R58, R58, c[0x0][0x320] ;  /* 0x0000c8003a3a7a20 */ /* 0x000fe20000410000 */
[----:B-1----:R-:W-:Y:S01]  /*6510*/  FMNMX.FTZ R4, R214, R4, !PT ;  /* 0x00000004d6047209 */ /* 0x002fe20007810000 */
[----:B------:R-:W-:Y:S02]  /*6520*/  FMUL.FTZ R59, R59, c[0x0][0x320] ;  /* 0x0000c8003b3b7a20 */ /* 0x000fe40000410000 */
[----:B------:R-:W-:Y:S02]  /*6530*/  FMUL.FTZ R62, R62, c[0x0][0x320] ;  /* 0x0000c8003e3e7a20 */ /* 0x000fe40000410000 */
[----:B------:R-:W-:Y:S01]  /*6540*/  FMUL.FTZ R40, R40, c[0x0][0x320] ;  /* 0x0000c80028287a20 */ /* 0x000fe20000410000 */
[----:B------:R-:W1:Y:S01]  /*6550*/  MUFU.TANH R195, R35 ;  /* 0x0000002300c37308 */ /* 0x000e620000002400 */
[----:B------:R-:W-:Y:S02]  /*6560*/  FMUL.FTZ R41, R41, c[0x0][0x320] ;  /* 0x0000c80029297a20 */ /* 0x000fe40000410000 */
[----:B------:R-:W-:Y:S01]  /*6570*/  FMUL.FTZ R47, R47, c[0x0][0x320] ;  /* 0x0000c8002f2f7a20 */ /* 0x000fe20000410000 */
[----:B------:R-:W-:Y:S06]  /*6580*/  FMNMX.FTZ R2, R194, R2, !PT ;  /* 0x00000002c2027209 */ /* 0x000fec0007810000 */
[----:B------:R-:W1:Y:S01]  /*6590*/  MUFU.TANH R243, R45 ;  /* 0x0000002d00f37308 */ /* 0x000e620000002400 */
[----:B-----5:R-:W-:Y:S09]  /*65a0*/  FMNMX.FTZ R4, R215, R4, !PT ;  /* 0x00000004d7047209 */ /* 0x020ff20007810000 */
[----:B------:R-:W5:Y:S01]  /*65b0*/  MUFU.TANH R202, R48 ;  /* 0x0000003000ca7308 */ /* 0x000f620000002400 */
[----:B-1----:R-:W-:Y:S09]  /*65c0*/  FMNMX.FTZ R2, R195, R2, !PT ;  /* 0x00000002c3027209 */ /* 0x002ff20007810000 */
[----:B------:R-:W1:Y:S01]  /*65d0*/  MUFU.TANH R236, R38 ;  /* 0x0000002600ec7308 */ /* 0x000e620000002400 */
[----:B------:R-:W-:Y:S09]  /*65e0*/  MOV R210, R243 ;  /* 0x000000f300d27202 */ /* 0x000ff20000000f00 */
[----:B------:R-:W1:Y:S01]  /*65f0*/  MUFU.TANH R198, R25 ;  /* 0x0000001900c67308 */ /* 0x000e620000002400 */
[----:B-----5:R-:W-:Y:S09]  /*6600*/  FMNMX.FTZ R4, R202, R4, !PT ;  /* 0x00000004ca047209 */ /* 0x020ff20007810000 */
[----:B------:R-:W5:Y:S01]  /*6610*/  MUFU.TANH R242, R44 ;  /* 0x0000002c00f27308 */ /* 0x000f620000002400 */
[----:B-1----:R-:W-:Y:S09]  /*6620*/  FMNMX.FTZ R2, R236, R2, !PT ;  /* 0x00000002ec027209 */ /* 0x002ff20007810000 */
[----:B------:R-:W1:Y:S01]  /*6630*/  MUFU.TANH R212, R49 ;  /* 0x0000003100d47308 */ /* 0x000e620000002400 */
[----:B------:R-:W-:Y:S09]  /*6640*/  FMNMX.FTZ R0, R198, R0, !PT ;  /* 0x00000000c6007209 */ /* 0x000ff20007810000 */
[----:B------:R-:W1:Y:S01]  /*6650*/  MUFU.TANH R246, R39 ;  /* 0x0000002700f67308 */ /* 0x000e620000002400 */
[----:B-----5:R-:W-:Y:S09]  /*6660*/  MOV R209, R242 ;  /* 0x000000f200d17202 */ /* 0x020ff20000000f00 */
[----:B------:R-:W5:Y:S01]  /*6670*/  MUFU.TANH R201, R28 ;  /* 0x0000001c00c97308 */ /* 0x000f620000002400 */
[----:B-1----:R-:W-:Y:S09]  /*6680*/  FMNMX.FTZ R4, R212, R4, !PT ;  /* 0x00000004d4047209 */ /* 0x002ff20007810000 */
[----:B------:R-:W1:Y:S01]  /*6690*/  MUFU.TANH R248, R52 ;  /* 0x0000003400f87308 */ /* 0x000e620000002400 */
[----:B------:R-:W-:Y:S09]  /*66a0*/  FMNMX.FTZ R2, R246, R2, !PT ;  /* 0x00000002f6027209 */ /* 0x000ff20007810000 */
[----:B------:R-:W1:Y:S01]  /*66b0*/  MUFU.TANH R249, R50 ;  /* 0x0000003200f97308 */ /* 0x000e620000002400 */
[----:B-----5:R-:W-:Y:S02]  /*66c0*/  FMNMX.FTZ R0, R201, R0, !PT ;  /* 0x00000000c9007209 */ /* 0x020fe40007810000 */
[----:B------:R-:W-:Y:S07]  /*66d0*/  MOV R28, 0x5 ;  /* 0x00000005001c7802 */ /* 0x000fee0000000f00 */
[----:B------:R-:W5:Y:S01]  /*66e0*/  MUFU.TANH R200, R29 ;  /* 0x0000001d00c87308 */ /* 0x000f620000002400 */
[----:B-1----:R-:W-:Y:S09]  /*66f0*/  FMNMX.FTZ R4, R248, R4, !PT ;  /* 0x00000004f8047209 */ /* 0x002ff20007810000 */
[----:B------:R-:W1:Y:S01]  /*6700*/  MUFU.TANH R244, R53 ;  /* 0x0000003500f47308 */ /* 0x000e620000002400 */
[----:B------:R-:W-:Y:S09]  /*6710*/  FMNMX.FTZ R2, R249, R2, !PT ;  /* 0x00000002f9027209 */ /* 0x000ff20007810000 */
[----:B------:R-:W1:Y:S01]  /*6720*/  MUFU.TANH R237, R51 ;  /* 0x0000003300ed7308 */ /* 0x000e620000002400 */
[----:B-----5:R-:W-:Y:S09]  /*6730*/  FMNMX.FTZ R0, R200, R0, !PT ;  /* 0x00000000c8007209 */ /* 0x020ff20007810000 */
        /* <DEDUP_REMOVED lines=9> */
[----:B------:R-:W-:Y:S04]  /*67d0*/  FMNMX.FTZ R2, R240, R2, !PT ;  /* 0x00000002f0027209 */ /* 0x000fe80007810000 */
[----:B------:R-:W-:Y:S05]  /*67e0*/  FMNMX.FTZ R2, R211, R2, !PT ;  /* 0x00000002d3027209 */ /* 0x000fea0007810000 */
[----:B------:R-:W3:Y:S01]  /*67f0*/  MUFU.TANH R243, R66 ;  /* 0x0000004200f37308 */ /* 0x000ee20000002400 */
[----:B-----5:R-:W-:Y:S04]  /*6800*/  FMNMX.FTZ R0, R247, R0, !PT ;  /* 0x00000000f7007209 */ /* 0x020fe80007810000 */
[----:B------:R-:W-:Y:S05]  /*6810*/  FMNMX.FTZ R0, R209, R0, !PT ;  /* 0x00000000d1007209 */ /* 0x000fea0007810000 */
[----:B------:R-:W5:Y:S01]  /*6820*/  MUFU.TANH R242, R67 ;  /* 0x0000004300f27308 */ /* 0x000f620000002400 */
[----:B------:R-:W-:Y:S02]  /*6830*/  FMNMX.FTZ R0, R210, R0, !PT ;  /* 0x00000000d2007209 */ /* 0x000fe40007810000 */
[C---:B----4-:R-:W-:Y:S02]  /*6840*/  ISETP.GT.AND P0, PT, R234.reuse, R8, PT ;  /* 0x00000008ea00720c */ /* 0x050fe40003f04270 */
[----:B------:R-:W-:Y:S02]  /*6850*/  IADD3 R234, R234, -0x1, RZ ;  /* 0xffffffffeaea7810 */ /* 0x000fe40007ffe0ff */
[----:B------:R-:W-:Y:S03]  /*6860*/  MOV R8, c[0x0][0x1e0] ;  /* 0x0000780000087a02 */ /* 0x000fe60000000f00 */
[----:B------:R-:W4:Y:S01]  /*6870*/  MUFU.TANH R51, R56 ;  /* 0x0000003800337308 */ /* 0x000f220000002400 */
[----:B-1----:R-:W-:Y:S02]  /*6880*/  FMNMX.FTZ R4, R179, R4, !PT ;  /* 0x00000004b3047209 */ /* 0x002fe40007810000 */
[----:B------:R-:W-:Y:S02]  /*6890*/  SHF.L.U32 R8, R8, 0x5, RZ ;  /* 0x0000000508087819 */ /* 0x000fe400000006ff */
[----:B---3--:R-:W-:Y:S01]  /*68a0*/  FMNMX.FTZ R2, R243, R2, !PT ;  /* 0x00000002f3027209 */ /* 0x008fe20007810000 */
[----:B------:R-:W1:Y:S04]  /*68b0*/  SHFL.BFLY PT, R7, R4, 0x2, 0x1f ;  /* 0x0c401f0004077f89 */ /* 0x000e6800000e0000 */
[----:B------:R-:W3:Y:S01]  /*68c0*/  MUFU.TANH R49, R57 ;  /* 0x0000003900317308 */ /* 0x000ee20000002400 */
[----:B-----5:R-:W-:Y:S05]  /*68d0*/  FMNMX.FTZ R2, R242, R2, !PT ;  /* 0x00000002f2027209 */ /* 0x020fea0007810000 */
[----:B------:R-:W5:Y:S04]  /*68e0*/  SHFL.BFLY PT, R6, R2, 0x2, 0x1f ;  /* 0x0c401f0002067f89 */ /* 0x000f6800000e0000 */
[----:B------:R-:W5:Y:S01]  /*68f0*/  MUFU.TANH R50, R60 ;  /* 0x0000003c00327308 */ /* 0x000f620000002400 */
[----:B----4-:R-:W-:Y:S09]  /*6900*/  FMNMX.FTZ R0, R51, R0, !PT ;  /* 0x0000000033007209 */ /* 0x010ff20007810000 */
[----:B------:R-:W4:Y:S01]  /*6910*/  MUFU.TANH R48, R61 ;  /* 0x0000003d00307308 */ /* 0x000f220000002400 */
[----:B-1----:R-:W-:Y:S02]  /*6920*/  FMNMX.FTZ R4, R4, R7, !PT ;  /* 0x0000000704047209 */ /* 0x002fe40007810000 */
[----:B---3--:R-:W-:Y:S03]  /*6930*/  FMNMX.FTZ R0, R49, R0, !PT ;  /* 0x0000000031007209 */ /* 0x008fe60007810000 */
[----:B------:R-:W1:Y:S04]  /*6940*/  SHFL.BFLY PT, R104, R4, 0x1, 0x1f ;  /* 0x0c201f0004687f89 */ /* 0x000e6800000e0000 */
[----:B------:R-:W3:Y:S01]  /*6950*/  MUFU.TANH R203, R26 ;  /* 0x0000001a00cb7308 */ /* 0x000ee20000002400 */
[----:B-----5:R-:W-:Y:S02]  /*6960*/  FMNMX.FTZ R2, R2, R6, !PT ;  /* 0x0000000602027209 */ /* 0x020fe40007810000 */
[----:B------:R-:W-:Y:S03]  /*6970*/  FMNMX.FTZ R0, R50, R0, !PT ;  /* 0x0000000032007209 */ /* 0x000fe60007810000 */
[----:B------:R-:W5:Y:S04]  /*6980*/  SHFL.BFLY PT, R103, R2, 0x1, 0x1f ;  /* 0x0c201f0002677f89 */ /* 0x000f6800000e0000 */
[----:B------:R-:W2:Y:S01]  /*6990*/  MUFU.TANH R204, R27 ;  /* 0x0000001b00cc7308 */ /* 0x000ea20000002400 */
[----:B----4-:R-:W-:Y:S05]  /*69a0*/  FMNMX.FTZ R0, R48, R0, !PT ;  /* 0x0000000030007209 */ /* 0x010fea0007810000 */
[----:B------:R-:W4:Y:S04]  /*69b0*/  SHFL.BFLY PT, R102, R0, 0x2, 0x1f ;  /* 0x0c401f0000667f89 */ /* 0x000f2800000e0000 */
[----:B------:R4:W4:Y:S01]  /*69c0*/  MUFU.TANH R213, R30 ;  /* 0x0000001e00d57308 */ /* 0x0009220000002400 */
[----:B-1----:R-:W-:Y:S02]  /*69d0*/  FMNMX.FTZ R104, R4, R104, !PT ;  /* 0x0000006804687209 */ /* 0x002fe40007810000 */
[----:B---3--:R-:W-:Y:S03]  /*69e0*/  FMNMX.FTZ R5, R203, R5, !PT ;  /* 0x00000005cb057209 */ /* 0x008fe60007810000 */
[----:B------:R-:W-:Y:S04]  /*69f0*/  FMUL.FTZ R173, R104, c[0x0][0x2d0] ;  /* 0x0000b40068ad7a20 */ /* 0x000fe80000410000 */
[----:B------:R-:W1:Y:S01]  /*6a00*/  MUFU.TANH R239, R42 ;  /* 0x0000002a00ef7308 */ /* 0x000e620000002400 */
[--C-:B------:R-:W-:Y:S01]  /*6a10*/  FFMA.FTZ R40, R193, c[0x0][0x2d0], -R173.reuse ;  /* 0x0000b400c1287a23 */ /* 0x100fe200000108ad */
[----:B-----5:R-:W-:Y:S02]  /*6a20*/  FMNMX.FTZ R103, R2, R103, !PT ;  /* 0x0000006702677209 */ /* 0x020fe40007810000 */
[----:B--2---:R-:W-:Y:S02]  /*6a30*/  FMNMX.FTZ R5, R204, R5, !PT ;  /* 0x00000005cc057209 */ /* 0x004fe40007810000 */
[----:B------:R-:W-:Y:S04]  /*6a40*/  MOV R27, c[0x0][0x1e0] ;  /* 0x00007800001b7a02 */ /* 0x000fe80000000f00 */
[----:B------:R-:W2:Y:S01]  /*6a50*/  MUFU.TANH R177, R46 ;  /* 0x0000002e00b17308 */ /* 0x000ea20000002400 */
[----:B------:R-:W-:Y:S02]  /*6a60*/  SHF.L.U64.HI R27, R27, R28, c[0x0][0x1e4] ;  /* 0x000079001b1b7619 */ /* 0x000fe4000001021c */
[----:B----4-:R-:W-:Y:S01]  /*6a70*/  FMNMX.FTZ R102, R0, R102, !PT ;  /* 0x0000006600667209 */ /* 0x010fe20007810000 */
[----:B------:R-:W3:Y:S01]  /*6a80*/  LDL.64 R30, [R1+0x48] ;  /* 0x00004800011e7983 */ /* 0x000ee20000100a00 */
[----:B------:R-:W-:Y:S04]  /*6a90*/  FMNMX.FTZ R5, R213, R5, !PT ;  /* 0x00000005d5057209 */ /* 0x000fe80007810000 */
[----:B------:R-:W-:Y:S01]  /*6aa0*/  FMNMX.FTZ R0, R235, R5, !PT ;  /* 0x00000005eb007209 */ /* 0x000fe20007810000 */
[----:B------:R-:W4:Y:S01]  /*6ab0*/  MUFU.TANH R178, R47 ;  /* 0x0000002f00b27308 */ /* 0x000f220000002400 */
[----:B------:R-:W5:Y:S02]  /*6ac0*/  SHFL.BFLY PT, R6, R102, 0x1, 0x1f ;  /* 0x0c201f0066067f89 */ /* 0x000f6400000e0000 */
[----:B-1----:R-:W-:Y:S01]  /*6ad0*/  FMNMX.FTZ R5, R239, R0, !PT ;  /* 0x00000000ef057209 */ /* 0x002fe20007810000 */
[----:B------:R-:W-:Y:S03]  /*6ae0*/  FMUL.FTZ R0, R63, c[0x0][0x320] ;  /* 0x0000c8003f007a20 */ /* 0x000fe60000410000 */
[----:B------:R-:W-:Y:S01]  /*6af0*/  FMNMX.FTZ R4, R176, R5, !PT ;  /* 0x00000005b0047209 */ /* 0x000fe20007810000 */
[--C-:B------:R-:W-:Y:S02]  /*6b00*/  FFMA.FTZ R5, R17, c[0x0][0x2d0], -R173.reuse ;  /* 0x0000b40011057a23 */ /* 0x100fe400000108ad */
[----:B------:R1:W-:Y:S01]  /*6b10*/  MUFU.TANH R172, R0 ;  /* 0x0000000000ac7308 */ /* 0x0003e20000002400 */
[----:B------:R-:W3:Y:S01]  /*6b20*/  LDL R17, [R1+0x14] ;  /* 0x0000140001117983 */ /* 0x000ee20000100800 */
[----:B--2---:R-:W-:Y:S08]  /*6b30*/  FMNMX.FTZ R4, R177, R4, !PT ;  /* 0x00000004b1047209 */ /* 0x004ff00007810000 */
[----:B------:R-:W2:Y:S01]  /*6b40*/  MUFU.EX2 R20, R5 ;  /* 0x0000000500147308 */ /* 0x000ea20000000800 */
[----:B----4-:R-:W-:Y:S01]  /*6b50*/  FMNMX.FTZ R2, R178, R4, !PT ;  /* 0x00000004b2027209 */ /* 0x010fe20007810000 */
[----:B------:R-:W-:Y:S01]  /*6b60*/  FFMA.FTZ R4, R175, c[0x0][0x2d0], -R173 ;  /* 0x0000b400af047a23 */ /* 0x000fe200000108ad */
[----:B-----5:R-:W-:Y:S01]  /*6b70*/  FMNMX.FTZ R102, R102, R6, !PT ;  /* 0x0000000666667209 */ /* 0x020fe20007810000 */
[----:B------:R-:W-:Y:S06]  /*6b80*/  @P0 IMAD.WIDE.U32 R6, R234, c[0x0][0x1e0], RZ ;  /* 0x00007800ea060a25 */ /* 0x000fec00078e00ff */
[----:B------:R4:W-:Y:S01]  /*6b90*/  MUFU.EX2 R42, R4 ;  /* 0x00000004002a7308 */ /* 0x0009e20000000800 */
[----:B------:R-:W-:Y:S02]  /*6ba0*/  FMUL.FTZ R175, R102, c[0x0][0x2d0] ;  /* 0x0000b40066af7a20 */ /* 0x000fe40000410000 */
[----:B-1----:R-:W-:Y:S02]  /*6bb0*/  FADD.FTZ R0, -R104, R3 ;  /* 0x0000000368007221 */ /* 0x002fe40000010100 */
[----:B------:R-:W-:Y:S02]  /*6bc0*/  FFMA.FTZ R11, R182, c[0x0][0x2d0], -R175 ;  /* 0x0000b400b60b7a23 */ /* 0x000fe400000108af */
[----:B------:R-:W-:Y:S03]  /*6bd0*/  FMUL.FTZ R0, R0, c[0x0][0x2d0] ;  /* 0x0000b40000007a20 */ /* 0x000fe60000410000 */
[----:B------:R-:W1:Y:S01]  /*6be0*/  MUFU.TANH R25, R58 ;  /* 0x0000003a00197308 */ /* 0x000e620000002400 */
[----:B--2---:R-:W-:Y:S09]  /*6bf0*/  MOV R182, R20 ;  /* 0x0000001400b67202 */ /* 0x004ff20000000f00 */
[----:B------:R2:W5:Y:S01]  /*6c00*/  MUFU.EX2 R101, R0 ;  /* 0x0000000000657308 */ /* 0x0005620000000800 */
[--C-:B----4-:R-:W-:Y:S02]  /*6c10*/  FFMA.FTZ R4, R174, c[0x0][0x2d0], -R173.reuse ;  /* 0x0000b400ae047a23 */ /* 0x110fe400000108ad */
[----:B------:R-:W-:Y:S07]  /*6c20*/  FMUL.FTZ R174, R103, c[0x0][0x2d0] ;  /* 0x0000b40067ae7a20 */ /* 0x000fee0000410000 */
[----:B------:R4:W-:Y:S01]  /*6c30*/  MUFU.EX2 R26, R4 ;  /* 0x00000004001a7308 */ /* 0x0009e20000000800 */
[--C-:B------:R-:W-:Y:S02]  /*6c40*/  FFMA.FTZ R5, R18, c[0x0][0x2d0], -R174.reuse ;  /* 0x0000b40012057a23 */ /* 0x100fe400000108ae */
[--C-:B------:R-:W-:Y:S01]  /*6c50*/  FFMA.FTZ R64, R195, c[0x0][0x2d0], -R174.reuse ;  /* 0x0000b400c3407a23 */ /* 0x100fe200000108ae */
[----:B-1----:R-:W-:Y:S01]  /*6c60*/  FMNMX.FTZ R2, R25, R2, !PT ;  /* 0x0000000219027209 */ /* 0x002fe20007810000 */
[--C-:B------:R-:W-:Y:S02]  /*6c70*/  FFMA.FTZ R56, R197, c[0x0][0x2d0], -R174.reuse ;  /* 0x0000b400c5387a23 */ /* 0x100fe400000108ae */
[----:B------:R-:W-:Y:S03]  /*6c80*/  FFMA.FTZ R60, R194, c[0x0][0x2d0], -R174 ;  /* 0x0000b400c23c7a23 */ /* 0x000fe600000108ae */
[----:B------:R1:W-:Y:S01]  /*6c90*/  MUFU.EX2 R46, R5 ;  /* 0x00000005002e7308 */ /* 0x0003e20000000800 */
[----:B--2---:R-:W-:Y:S02]  /*6ca0*/  FADD.FTZ R0, -R103, R100 ;  /* 0x0000006467007221 */ /* 0x004fe40000010100 */
[C---:B-----5:R-:W-:Y:S01]  /*6cb0*/  FMUL.FTZ R32, R101.reuse, R136 ;  /* 0x0000008865207220 */ /* 0x060fe20000410000 */
[----:B------:R-:W-:Y:S01]  /*6cc0*/  MOV R136, R243 ;  /* 0x000000f300887202 */ /* 0x000fe20000000f00 */
[----:B------:R-:W-:Y:S05]  /*6cd0*/  FMUL.FTZ R3, R0, c[0x0][0x2d0] ;  /* 0x0000b40000037a20 */ /* 0x000fea0000410000 */
[----:B------:R-:W2:Y:S01]  /*6ce0*/  MUFU.TANH R44, R59 ;  /* 0x0000003b002c7308 */ /* 0x000ea20000002400 */
[C---:B------:R-:W-:Y:S01]  /*6cf0*/  FMUL.FTZ R33, R101.reuse, R137 ;  /* 0x0000008965217220 */ /* 0x040fe20000410000 */
[----:B------:R-:W-:Y:S01]  /*6d00*/  MOV R137, R242 ;  /* 0x000000f200897202 */ /* 0x000fe20000000f00 */
[C---:B------:R-:W-:Y:S02]  /*6d10*/  FMUL.FTZ R65, R101.reuse, R169 ;  /* 0x000000a965417220 */ /* 0x040fe40000410000 */
[----:B----4-:R-:W-:Y:S02]  /*6d20*/  FFMA.FTZ R4, R16, c[0x0][0x2d0], -R173 ;  /* 0x0000b40010047a23 */ /* 0x010fe400000108ad */
[----:B------:R-:W4:Y:S01]  /*6d30*/  LDL R16, [R1+0x10] ;  /* 0x0000100001107983 */ /* 0x000f220000100800 */
[C---:B------:R-:W-:Y:S02]  /*6d40*/  FMUL.FTZ R68, R101.reuse, R68 ;  /* 0x0000004465447220 */ /* 0x040fe40000410000 */
[----:B------:R5:W-:Y:S01]  /*6d50*/  MUFU.EX2 R245, R4 ;  /* 0x0000000400f57308 */ /* 0x000be20000000800 */
[C---:B------:R-:W-:Y:S02]  /*6d60*/  FMUL.FTZ R69, R101.reuse, R69 ;  /* 0x0000004565457220 */ /* 0x040fe40000410000 */
[C---:B------:R-:W-:Y:S01]  /*6d70*/  FMUL.FTZ R80, R101.reuse, R80 ;  /* 0x0000005065507220 */ /* 0x040fe20000410000 */
[----:B-1----:R-:W-:Y:S01]  /*6d80*/  @P0 SHF.L.U32 R5, R6, 0x6, RZ ;  /* 0x0000000606050819 */ /* 0x002fe200000006ff */
[C---:B------:R-:W-:Y:S02]  /*6d90*/  FMUL.FTZ R81, R101.reuse, R81 ;  /* 0x0000005165517220 */ /* 0x040fe40000410000 */
[C---:B------:R-:W-:Y:S02]  /*6da0*/  FMUL.FTZ R84, R101.reuse, R84 ;  /* 0x0000005465547220 */ /* 0x040fe40000410000 */
[C---:B------:R-:W-:Y:S01]  /*6db0*/  FMUL.FTZ R85, R101.reuse, R85 ;  /* 0x0000005565557220 */ /* 0x040fe20000410000 */
[----:B------:R-:W-:Y:S01]  /*6dc0*/  MUFU.EX2 R43, R11 ;  /* 0x0000000b002b7308 */ /* 0x000fe20000000800 */
[C---:B------:R-:W-:Y:S02]  /*6dd0*/  FMUL.FTZ R96, R101.reuse, R96 ;  /* 0x0000006065607220 */ /* 0x040fe40000410000 */
[----:B------:R-:W-:Y:S01]  /*6de0*/  FMUL.FTZ R97, R101, R97 ;  /* 0x0000006165617220 */ /* 0x000fe20000410000 */
[----:B--2---:R-:W-:Y:S06]  /*6df0*/  FMNMX.FTZ R2, R44, R2, !PT ;  /* 0x000000022c027209 */ /* 0x004fec0007810000 */
[----:B------:R-:W1:Y:S01]  /*6e00*/  MUFU.TANH R107, R62 ;  /* 0x0000003e006b7308 */ /* 0x000e620000002400 */
[--C-:B-----5:R-:W-:Y:S09]  /*6e10*/  FFMA.FTZ R4, R181, c[0x0][0x2d0], -R174.reuse ;  /* 0x0000b400b5047a23 */ /* 0x120ff200000108ae */
[----:B------:R2:W-:Y:S10]  /*6e20*/  MUFU.EX2 R45, R4 ;  /* 0x00000004002d7308 */ /* 0x0005f40000000800 */
[----:B------:R5:W5:Y:S01]  /*6e30*/  MUFU.EX2 R100, R3 ;  /* 0x0000000300647308 */ /* 0x000b620000000800 */
[----:B-1----:R-:W-:Y:S01]  /*6e40*/  FMNMX.FTZ R0, R107, R2, !PT ;  /* 0x000000026b007209 */ /* 0x002fe20007810000 */
[----:B------:R-:W-:Y:S03]  /*6e50*/  FADD.FTZ R2, -R102, R105 ;  /* 0x0000006966027221 */ /* 0x000fe60000010100 */
[----:B------:R-:W-:Y:S05]  /*6e60*/  FMNMX.FTZ R0, R172, R0, !PT ;  /* 0x00000000ac007209 */ /* 0x000fea0007810000 */
[----:B------:R-:W-:Y:S01]  /*6e70*/  MUFU.EX2 R250, R40 ;  /* 0x0000002800fa7308 */ /* 0x000fe20000000800 */
[----:B--2---:R-:W-:Y:S09]  /*6e80*/  FFMA.FTZ R4, R180, c[0x0][0x2d0], -R174 ;  /* 0x0000b400b4047a23 */ /* 0x004ff200000108ae */
[----:B------:R1:W-:Y:S01]  /*6e90*/  MUFU.EX2 R181, R4 ;  /* 0x0000000400b57308 */ /* 0x0003e20000000800 */
[----:B-----5:R-:W-:Y:S02]  /*6ea0*/  FMUL.FTZ R3, R2, c[0x0][0x2d0] ;  /* 0x0000b40002037a20 */ /* 0x020fe40000410000 */
[----:B------:R-:W2:Y:S01]  /*6eb0*/  SHFL.BFLY PT, R2, R0, 0x2, 0x1f ;  /* 0x0c401f0000027f89 */ /* 0x000ea200000e0000 */
[C---:B------:R-:W-:Y:S01]  /*6ec0*/  FMUL.FTZ R34, R100.reuse, R138 ;  /* 0x0000008a64227220 */ /* 0x040fe20000410000 */
[----:B------:R-:W-:Y:S01]  /*6ed0*/  MOV R138, R241 ;  /* 0x000000f1008a7202 */ /* 0x000fe20000000f00 */
[C---:B------:R-:W-:Y:S04]  /*6ee0*/  FMUL.FTZ R35, R100.reuse, R139 ;  /* 0x0000008b64237220 */ /* 0x040fe80000410000 */
[----:B------:R-:W5:Y:S01]  /*6ef0*/  MUFU.EX2 R3, R3 ;  /* 0x0000000300037308 */ /* 0x000f620000000800 */
[----:B------:R-:W-:Y:S01]  /*6f00*/  MOV R139, R51 ;  /* 0x00000033008b7202 */ /* 0x000fe20000000f00 */
[C---:B------:R-:W-:Y:S02]  /*6f10*/  FMUL.FTZ R51, R100.reuse, R155 ;  /* 0x0000009b64337220 */ /* 0x040fe40000410000 */
[C---:B------:R-:W-:Y:S02]  /*6f20*/  FMUL.FTZ R66, R100.reuse, R170 ;  /* 0x000000aa64427220 */ /* 0x040fe40000410000 */
[C---:B------:R-:W-:Y:S02]  /*6f30*/  FMUL.FTZ R67, R100.reuse, R171 ;  /* 0x000000ab64437220 */ /* 0x040fe40000410000 */
[C---:B------:R-:W-:Y:S02]  /*6f40*/  FMUL.FTZ R70, R100.reuse, R70 ;  /* 0x0000004664467220 */ /* 0x040fe40000410000 */
[C---:B------:R-:W-:Y:S02]  /*6f50*/  FMUL.FTZ R71, R100.reuse, R71 ;  /* 0x0000004764477220 */ /* 0x040fe40000410000 */
[C---:B------:R-:W-:Y:S01]  /*6f60*/  FMUL.FTZ R82, R100.reuse, R82 ;  /* 0x0000005264527220 */ /* 0x040fe20000410000 */
[----:B-1----:R-:W-:Y:S01]  /*6f70*/  @P0 SHF.R.S32.HI R4, RZ, 0x1f, R234 ;  /* 0x0000001fff040819 */ /* 0x002fe200000114ea */
[C---:B------:R-:W-:Y:S02]  /*6f80*/  FMUL.FTZ R83, R100.reuse, R83 ;  /* 0x0000005364537220 */ /* 0x040fe40000410000 */
[----:B------:R-:W-:Y:S02]  /*6f90*/  FMUL.FTZ R86, R100, R86 ;  /* 0x0000005664567220 */ /* 0x000fe40000410000 */
[----:B------:R-:W-:Y:S01]  /*6fa0*/  @P0 IMAD R4, R4, c[0x0][0x1e0], RZ ;  /* 0x0000780004040a24 */ /* 0x000fe200078e02ff */
[----:B--2---:R-:W-:Y:S01]  /*6fb0*/  FMNMX.FTZ R0, R0, R2, !PT ;  /* 0x0000000200007209 */ /* 0x004fe20007810000 */
[----:B------:R-:W-:Y:S02]  /*6fc0*/  FMUL.FTZ R87, R100, R87 ;  /* 0x0000005764577220 */ /* 0x000fe40000410000 */
[----:B------:R-:W-:Y:S02]  /*6fd0*/  @P0 IMAD R4, R234, c[0x0][0x1e4], R4 ;  /* 0x00007900ea040a24 */ /* 0x000fe400078e0204 */
[----:B------:R-:W1:Y:S01]  /*6fe0*/  SHFL.BFLY PT, R2, R0, 0x1, 0x1f ;  /* 0x0c201f0000027f89 */ /* 0x000e6200000e0000 */
[C---:B-----5:R-:W-:Y:S01]  /*6ff0*/  FMUL.FTZ R28, R3.reuse, R132 ;  /* 0x00000084031c7220 */ /* 0x060fe20000410000 */
[----:B------:R-:W-:Y:S01]  /*7000*/  MOV R132, R43 ;  /* 0x0000002b00847202 */ /* 0x000fe20000000f00 */
[----:B------:R-:W-:Y:S01]  /*7010*/  FMUL.FTZ R29, R3, R133 ;  /* 0x00000085031d7220 */ /* 0x000fe20000410000 */
[----:B------:R-:W-:Y:S01]  /*7020*/  @P0 IADD3 R4, R7, R4, RZ ;  /* 0x0000000407040210 */ /* 0x000fe20007ffe0ff */
[C---:B------:R-:W-:Y:S01]  /*7030*/  FMUL.FTZ R40, R3.reuse, R144 ;  /* 0x0000009003287220 */ /* 0x040fe20000410000 */
[----:B------:R-:W-:Y:S01]  /*7040*/  MOV R144, R237 ;  /* 0x000000ed00907202 */ /* 0x000fe20000000f00 */
[C---:B------:R-:W-:Y:S01]  /*7050*/  FMUL.FTZ R41, R3.reuse, R145 ;  /* 0x0000009103297220 */ /* 0x040fe20000410000 */
[----:B------:R-:W-:Y:S01]  /*7060*/  @P0 SHF.L.U64.HI R4, R6, 0x6, R4 ;  /* 0x0000000606040819 */ /* 0x000fe20000010204 */
[C---:B------:R-:W-:Y:S01]  /*7070*/  FMUL.FTZ R57, R3.reuse, R161 ;  /* 0x000000a103397220 */ /* 0x040fe20000410000 */
[----:B------:R-:W-:Y:S01]  /*7080*/  MOV R145, R246 ;  /* 0x000000f600917202 */ /* 0x000fe20000000f00 */
[C---:B------:R-:W-:Y:S01]  /*7090*/  FMUL.FTZ R61, R3.reuse, R165 ;  /* 0x000000a5033d7220 */ /* 0x040fe20000410000 */
[----:B------:R-:W-:Y:S01]  /*70a0*/  MOV R133, R46 ;  /* 0x0000002e00857202 */ /* 0x000fe20000000f00 */
[----:B------:R2:W-:Y:S01]  /*70b0*/  MUFU.EX2 R246, R56 ;  /* 0x0000003800f67308 */ /* 0x0005e20000000800 */
[C---:B------:R-:W-:Y:S02]  /*70c0*/  FMUL.FTZ R72, R3.reuse, R72 ;  /* 0x0000004803487220 */ /* 0x040fe40000410000 */
[C---:B------:R-:W-:Y:S02]  /*70d0*/  FMUL.FTZ R73, R3.reuse, R73 ;  /* 0x0000004903497220 */ /* 0x040fe40000410000 */
[C---:B------:R-:W-:Y:S02]  /*70e0*/  FMUL.FTZ R76, R3.reuse, R76 ;  /* 0x0000004c034c7220 */ /* 0x040fe40000410000 */
[C---:B------:R-:W-:Y:S02]  /*70f0*/  FMUL.FTZ R77, R3.reuse, R77 ;  /* 0x0000004d034d7220 */ /* 0x040fe40000410000 */
[----:B------:R-:W-:Y:S01]  /*7100*/  FMUL.FTZ R88, R3, R88 ;  /* 0x0000005803587220 */ /* 0x000fe20000410000 */
[----:B-1----:R-:W-:Y:S01]  /*7110*/  FMNMX.FTZ R2, R0, R2, !PT ;  /* 0x0000000200027209 */ /* 0x002fe20007810000 */
[----:B------:R-:W-:Y:S02]  /*7120*/  FFMA.FTZ R0, R19, c[0x0][0x2d0], -R174 ;  /* 0x0000b40013007a23 */ /* 0x000fe400000108ae */
[----:B------:R-:W-:Y:S01]  /*7130*/  FFMA.FTZ R19, R184, c[0x0][0x2d0], -R175 ;  /* 0x0000b400b8137a23 */ /* 0x000fe200000108af */
[----:B------:R-:W-:Y:S01]  /*7140*/  MOV R184, R25 ;  /* 0x0000001900b87202 */ /* 0x000fe20000000f00 */
[----:B------:R-:W-:Y:S01]  /*7150*/  FMUL.FTZ R105, R2, c[0x0][0x2d0] ;  /* 0x0000b40002697a20 */ /* 0x000fe20000410000 */
[----:B------:R1:W-:Y:S01]  /*7160*/  MUFU.EX2 R180, R0 ;  /* 0x0000000000b47308 */ /* 0x0003e20000000800 */
[C---:B------:R-:W-:Y:S01]  /*7170*/  FMUL.FTZ R25, R3.reuse, R129 ;  /* 0x0000008103197220 */ /* 0x040fe20000410000 */
[----:B------:R-:W-:Y:S01]  /*7180*/  MOV R129, R44 ;  /* 0x0000002c00817202 */ /* 0x000fe20000000f00 */
[----:B------:R-:W-:Y:S02]  /*7190*/  FFMA.FTZ R44, R190, c[0x0][0x2d0], -R173 ;  /* 0x0000b400be2c7a23 */ /* 0x000fe400000108ad */
[C---:B------:R-:W-:Y:S02]  /*71a0*/  FMUL.FTZ R89, R3.reuse, R89 ;  /* 0x0000005903597220 */ /* 0x040fe40000410000 */
[C---:B--2---:R-:W-:Y:S02]  /*71b0*/  FMUL.FTZ R56, R3.reuse, R160 ;  /* 0x000000a003387220 */ /* 0x044fe40000410000 */
[C---:B------:R-:W-:Y:S01]  /*71c0*/  FMUL.FTZ R92, R3.reuse, R92 ;  /* 0x0000005c035c7220 */ /* 0x040fe20000410000 */
[----:B------:R2:W-:Y:S01]  /*71d0*/  MUFU.EX2 R20, R19 ;  /* 0x0000001300147308 */ /* 0x0005e20000000800 */
[----:B------:R-:W-:Y:S02]  /*71e0*/  FMUL.FTZ R93, R3, R93 ;  /* 0x0000005d035d7220 */ /* 0x000fe40000410000 */
[C---:B------:R-:W-:Y:S02]  /*71f0*/  FMUL.FTZ R98, R100.reuse, R98 ;  /* 0x0000006264627220 */ /* 0x040fe40000410000 */
[----:B------:R-:W-:Y:S02]  /*7200*/  FMUL.FTZ R99, R100, R99 ;  /* 0x0000006364637220 */ /* 0x000fe40000410000 */
[----:B------:R-:W-:Y:S06]  /*7210*/  FFMA.FTZ R107, R107, c[0x0][0x2d0], -R105 ;  /* 0x0000b4006b6b7a23 */ /* 0x000fec0000010869 */
[----:B------:R-:W-:Y:S01]  /*7220*/  MUFU.EX2 R107, R107 ;  /* 0x0000006b006b7308 */ /* 0x000fe20000000800 */
[----:B-1----:R-:W-:Y:S02]  /*7230*/  FADD.FTZ R0, -R2, R106 ;  /* 0x0000006a02007221 */ /* 0x002fe40000010100 */
[--C-:B------:R-:W-:Y:S02]  /*7240*/  FFMA.FTZ R106, R199, c[0x0][0x2d0], -R175.reuse ;  /* 0x0000b400c76a7a23 */ /* 0x100fe400000108af */
[----:B------:R-:W-:Y:S05]  /*7250*/  FMUL.FTZ R0, R0, c[0x0][0x2d0] ;  /* 0x0000b40000007a20 */ /* 0x000fea0000410000 */
[----:B------:R1:W-:Y:S01]  /*7260*/  MUFU.EX2 R243, R106 ;  /* 0x0000006a00f37308 */ /* 0x0003e20000000800 */
[----:B--2---:R-:W-:Y:S09]  /*7270*/  FMUL.FTZ R19, R100, R123 ;  /* 0x0000007b64137220 */ /* 0x004ff20000410000 */
[----:B------:R-:W2:Y:S01]  /*7280*/  MUFU.EX2 R0, R0 ;  /* 0x0000000000007308 */ /* 0x000ea20000000800 */
[--C-:B-1----:R-:W-:Y:S09]  /*7290*/  FFMA.FTZ R106, R198, c[0x0][0x2d0], -R175.reuse ;  /* 0x0000b400c66a7a23 */ /* 0x102ff200000108af */
[----:B------:R1:W-:Y:S01]  /*72a0*/  MUFU.EX2 R242, R106 ;  /* 0x0000006a00f27308 */ /* 0x0003e20000000800 */
[C---:B--2---:R-:W-:Y:S02]  /*72b0*/  FMUL.FTZ R47, R0.reuse, R151 ;  /* 0x00000097002f7220 */ /* 0x044fe40000410000 */
[C---:B------:R-:W-:Y:S02]  /*72c0*/  FMUL.FTZ R58, R0.reuse, R162 ;  /* 0x000000a2003a7220 */ /* 0x040fe40000410000 */
[C---:B------:R-:W-:Y:S02]  /*72d0*/  FMUL.FTZ R59, R0.reuse, R163 ;  /* 0x000000a3003b7220 */ /* 0x040fe40000410000 */
[C---:B------:R-:W-:Y:S02]  /*72e0*/  FMUL.FTZ R62, R0.reuse, R166 ;  /* 0x000000a6003e7220 */ /* 0x040fe40000410000 */
[C---:B------:R-:W-:Y:S02]  /*72f0*/  FMUL.FTZ R63, R0.reuse, R167 ;  /* 0x000000a7003f7220 */ /* 0x040fe40000410000 */
[C---:B------:R-:W-:Y:S01]  /*7300*/  FMUL.FTZ R74, R0.reuse, R74 ;  /* 0x0000004a004a7220 */ /* 0x040fe20000410000 */
[----:B---3--:R-:W-:Y:S01]  /*7310*/  @P0 IADD3 R7, P2, R5, R30, RZ ;  /* 0x0000001e05070210 */ /* 0x008fe20007f5e0ff */
[C---:B------:R-:W-:Y:S01]  /*7320*/  FMUL.FTZ R31, R0.reuse, R135 ;  /* 0x00000087001f7220 */ /* 0x040fe20000410000 */
[----:B------:R-:W-:Y:S01]  /*7330*/  MOV R135, R244 ;  /* 0x000000f400877202 */ /* 0x000fe20000000f00 */
[----:B------:R-:W-:Y:S01]  /*7340*/  FMUL.FTZ R75, R0, R75 ;  /* 0x0000004b004b7220 */ /* 0x000fe20000410000 */
[----:B------:R-:W-:Y:S01]  /*7350*/  @P0 LEA R14, P1, R7, c[0x0][0x1c8], 0x1 ;  /* 0x00007200070e0a11 */ /* 0x000fe200078208ff */
[----:B------:R2:W-:Y:S01]  /*7360*/  MUFU.EX2 R244, R64 ;  /* 0x0000004000f47308 */ /* 0x0005e20000000800 */
[----:B------:R-:W-:Y:S01]  /*7370*/  @P0 IADD3.X R6, R4, R23, RZ, P2, !PT ;  /* 0x0000001704060210 */ /* 0x000fe200017fe4ff */
[--C-:B-1----:R-:W-:Y:S02]  /*7380*/  FFMA.FTZ R106, R201, c[0x0][0x2d0], -R175.reuse ;  /* 0x0000b400c96a7a23 */ /* 0x102fe400000108af */
[C---:B------:R-:W-:Y:S01]  /*7390*/  FMUL.FTZ R78, R0.reuse, R78 ;  /* 0x0000004e004e7220 */ /* 0x040fe20000410000 */
[----:B------:R-:W-:Y:S01]  /*73a0*/  @P0 LEA.HI.X R15, R7, c[0x0][0x1cc], R6, 0x1, P1 ;  /* 0x00007300070f0a11 */ /* 0x000fe200008f0c06 */
[C---:B------:R-:W-:Y:S01]  /*73b0*/  FMUL.FTZ R79, R0.reuse, R79 ;  /* 0x0000004f004f7220 */ /* 0x040fe20000410000 */
[C---:B------:R-:W-:Y:S01]  /*73c0*/  @P0 IADD3 R6, P3, R5.reuse, R24, RZ ;  /* 0x0000001805060210 */ /* 0x040fe20007f7e0ff */
[C---:B------:R-:W-:Y:S02]  /*73d0*/  FMUL.FTZ R90, R0.reuse, R90 ;  /* 0x0000005a005a7220 */ /* 0x040fe40000410000 */
[----:B------:R1:W-:Y:S01]  /*73e0*/  @P0 LDGSTS.E.BYPASS.LTC128B.128 [R233+0x3100], [R14.64], !P5 ;  /* 0x031000000ee90fae */ /* 0x0003e2000e901d46 */
[----:B------:R3:W-:Y:S01]  /*73f0*/  MUFU.EX2 R241, R106 ;  /* 0x0000006a00f17308 */ /* 0x0007e20000000800 */
[----:B------:R-:W-:Y:S01]  /*7400*/  @P0 IADD3 R7, P2, R5, R17, RZ ;  /* 0x0000001105070210 */ /* 0x000fe20007f5e0ff */
[----:B------:R-:W-:Y:S01]  /*7410*/  FMUL.FTZ R91, R0, R91 ;  /* 0x0000005b005b7220 */ /* 0x000fe20000410000 */
[----:B------:R-:W-:Y:S01]  /*7420*/  @P0 IADD3 R5, P1, R8, R5, RZ ;  /* 0x0000000508050210 */ /* 0x000fe20007f3e0ff */
[----:B------:R-:W-:Y:S01]  /*7430*/  FMUL.FTZ R94, R0, R94 ;  /* 0x0000005e005e7220 */ /* 0x000fe20000410000 */
[----:B------:R-:W-:Y:S01]  /*7440*/  @P0 IADD3.X R8, R4, R21, RZ, P3, !PT ;  /* 0x0000001504080210 */ /* 0x000fe20001ffe4ff */
[----:B------:R-:W-:Y:S01]  /*7450*/  FMUL.FTZ R95, R0, R95 ;  /* 0x0000005f005f7220 */ /* 0x000fe20000410000 */
[C---:B------:R-:W-:Y:S04]  /*7460*/  @P0 LEA R10, P3, R6.reuse, c[0x0][0x1c8], 0x1 ;  /* 0x00007200060a0a11 */ /* 0x040fe800078608ff */
[----:B------:R-:W-:Y:S01]  /*7470*/  @P0 LEA.HI.X R11, R6, c[0x0][0x1cc], R8, 0x1, P3 ;  /* 0x00007300060b0a11 */ /* 0x000fe200018f0c08 */
[--C-:B------:R-:W-:Y:S01]  /*7480*/  FFMA.FTZ R6, R185, c[0x0][0x2d0], -R175.reuse ;  /* 0x0000b400b9067a23 */ /* 0x100fe200000108af */
[----:B------:R-:W-:Y:S01]  /*7490*/  MOV R185, R248 ;  /* 0x000000f800b97202 */ /* 0x000fe20000000f00 */
[----:B--2---:R-:W-:Y:S02]  /*74a0*/  FMUL.FTZ R64, R101, R168 ;  /* 0x000000a865407220 */ /* 0x004fe40000410000 */
[----:B------:R2:W-:Y:S01]  /*74b0*/  @P0 LDGSTS.E.BYPASS.LTC128B.128 [R233+0x4100], [R10.64], !P4 ;  /* 0x041000000ae90fae */ /* 0x0005e2000e101d46 */
[----:B---3--:R-:W-:Y:S02]  /*74c0*/  FFMA.FTZ R106, R200, c[0x0][0x2d0], -R175 ;  /* 0x0000b400c86a7a23 */ /* 0x008fe400000108af */
[C---:B-1----:R-:W-:Y:S02]  /*74d0*/  FMUL.FTZ R14, R0.reuse, R118 ;  /* 0x00000076000e7220 */ /* 0x042fe40000410000 */
[----:B------:R-:W-:Y:S02]  /*74e0*/  FMUL.FTZ R15, R0, R119 ;  /* 0x00000077000f7220 */ /* 0x000fe40000410000 */
[----:B--2---:R-:W-:Y:S01]  /*74f0*/  FFMA.FTZ R10, R188, c[0x0][0x2d0], -R105 ;  /* 0x0000b400bc0a7a23 */ /* 0x004fe20000010869 */
[----:B------:R-:W-:Y:S01]  /*7500*/  MOV R188, R247 ;  /* 0x000000f700bc7202 */ /* 0x000fe20000000f00 */
[C---:B------:R-:W-:Y:S02]  /*7510*/  FMUL.FTZ R11, R0.reuse, R111 ;  /* 0x0000006f000b7220 */ /* 0x040fe40000410000 */
[----:B------:R1:W-:Y:S02]  /*7520*/  MUFU.EX2 R205, R10 ;  /* 0x0000000a00cd7308 */ /* 0x0003e40000000800 */
[----:B-1----:R-:W-:Y:S01]  /*7530*/  FMUL.FTZ R10, R0, R110 ;  /* 0x0000006e000a7220 */ /* 0x002fe20000410000 */
[----:B----4-:R-:W-:Y:S02]  /*7540*/  @P0 IADD3.X R9, R4, R16, RZ, P2, !PT ;  /* 0x0000001004090210 */ /* 0x010fe400017fe4ff */
[----:B------:R-:W-:Y:S02]  /*7550*/  @P0 LEA R12, P2, R7, c[0x0][0x1c8], 0x1 ;  /* 0x00007200070c0a11 */ /* 0x000fe400078408ff */
[----:B------:R-:W-:Y:S01]  /*7560*/  @P0 IADD3.X R4, R27, R4, RZ, P1, !PT ;  /* 0x000000041b040210 */ /* 0x000fe20000ffe4ff */
[C---:B------:R-:W-:Y:S01]  /*7570*/  FMUL.FTZ R27, R0.reuse, R131 ;  /* 0x00000083001b7220 */ /* 0x040fe20000410000 */
[----:B------:R-:W-:Y:S02]  /*7580*/  @P0 LEA.HI.X R13, R7, c[0x0][0x1cc], R9, 0x1, P2 ;  /* 0x00007300070d0a11 */ /* 0x000fe400010f0c09 */
[C---:B------:R-:W-:Y:S02]  /*7590*/  @P0 IADD3 R7, P2, R5.reuse, R24, RZ ;  /* 0x0000001805070210 */ /* 0x040fe40007f5e0ff */
[----:B------:R1:W-:Y:S01]  /*75a0*/  MUFU.EX2 R24, R6 ;  /* 0x0000000600187308 */ /* 0x0003e20000000800 */
[C---:B------:R-:W-:Y:S01]  /*75b0*/  @P0 IADD3 R9, P3, R5.reuse, R30, RZ ;  /* 0x0000001e05090210 */ /* 0x040fe20007f7e0ff */
[----:B------:R2:W-:Y:S01]  /*75c0*/  @P0 LDGSTS.E.BYPASS.LTC128B.128 [R233+0x5100], [R12.64], !P6 ;  /* 0x051000000ce90fae */ /* 0x0005e2000f101d46 */
[----:B------:R-:W-:Y:S01]  /*75d0*/  @P0 IADD3 R5, P1, R5, R17, RZ ;  /* 0x0000001105050210 */ /* 0x000fe20007f3e0ff */
[----:B------:R-:W-:Y:S01]  /*75e0*/  FMUL.FTZ R30, R0, R134 ;  /* 0x00000086001e7220 */ /* 0x000fe20000410000 */
[C---:B------:R-:W-:Y:S02]  /*75f0*/  @P0 IADD3.X R17, R4.reuse, R23, RZ, P3, !PT ;  /* 0x0000001704110210 */ /* 0x040fe40001ffe4ff */
[C---:B------:R-:W-:Y:S02]  /*7600*/  @P0 LEA R8, P3, R9.reuse, c[0x0][0x1c8], 0x1 ;  /* 0x0000720009080a11 */ /* 0x040fe400078608ff */
[C---:B------:R-:W-:Y:S02]  /*7610*/  @P0 IADD3.X R18, R4.reuse, R21, RZ, P2, !PT ;  /* 0x0000001504120210 */ /* 0x040fe400017fe4ff */
[----:B------:R-:W-:Y:S01]  /*7620*/  @P0 LEA.HI.X R9, R9, c[0x0][0x1cc], R17, 0x1, P3 ;  /* 0x0000730009090a11 */ /* 0x000fe200018f0c11 */
[----:B------:R-:W-:Y:S01]  /*7630*/  FMUL.FTZ R17, R101, R121 ;  /* 0x0000007965117220 */ /* 0x000fe20000410000 */
[----:B------:R-:W-:Y:S02]  /*7640*/  @P0 IADD3.X R16, R4, R16, RZ, P1, !PT ;  /* 0x0000001004100210 */ /* 0x000fe40000ffe4ff */
[C---:B------:R-:W-:Y:S01]  /*7650*/  @P0 LEA R4, P1, R5.reuse, c[0x0][0x1c8], 0x1 ;  /* 0x0000720005040a11 */ /* 0x040fe200078208ff */
[----:B------:R3:W-:Y:S01]  /*7660*/  @P0 LDGSTS.E.BYPASS.LTC128B.128 [R233+0x3900], [R8.64], !P5 ;  /* 0x0390000008e90fae */ /* 0x0007e2000e901d46 */
[----:B------:R-:W-:Y:S02]  /*7670*/  MOV R131, R42 ;  /* 0x0000002a00837202 */ /* 0x000fe40000000f00 */
[----:B------:R-:W-:Y:S01]  /*7680*/  @P0 LEA.HI.X R5, R5, c[0x0][0x1cc], R16, 0x1, P1 ;  /* 0x0000730005050a11 */ /* 0x000fe200008f0c10 */
[----:B------:R-:W-:Y:S01]  /*7690*/  FFMA.FTZ R16, R183, c[0x0][0x2d0], -R175 ;  /* 0x0000b400b7107a23 */ /* 0x000fe200000108af */
[----:B------:R-:W-:Y:S02]  /*76a0*/  MOV R183, R20 ;  /* 0x0000001400b77202 */ /* 0x000fe40000000f00 */
[----:B------:R-:W-:Y:S01]  /*76b0*/  MOV R134, R245 ;  /* 0x000000f500867202 */ /* 0x000fe20000000f00 */
[----:B------:R-:W4:Y:S01]  /*76c0*/  MUFU.EX2 R252, R16 ;  /* 0x0000001000fc7308 */ /* 0x000f220000000800 */
[C---:B-1----:R-:W-:Y:S04]  /*76d0*/  @P0 LEA R6, P2, R7.reuse, c[0x0][0x1c8], 0x1 ;  /* 0x0000720007060a11 */ /* 0x042fe800078408ff */
[----:B------:R-:W-:Y:S01]  /*76e0*/  @P0 LEA.HI.X R7, R7, c[0x0][0x1cc], R18, 0x1, P2 ;  /* 0x0000730007070a11 */ /* 0x000fe200010f0c12 */
[C---:B--2---:R-:W-:Y:S02]  /*76f0*/  FMUL.FTZ R12, R3.reuse, R116 ;  /* 0x00000074030c7220 */ /* 0x044fe40000410000 */
[C---:B------:R-:W-:Y:S02]  /*7700*/  FMUL.FTZ R13, R3.reuse, R117 ;  /* 0x00000075030d7220 */ /* 0x040fe40000410000 */
[----:B------:R1:W-:Y:S01]  /*7710*/  @P0 LDGSTS.E.BYPASS.LTC128B.128 [R233+0x4900], [R6.64], !P4 ;  /* 0x0490000006e90fae */ /* 0x0003e2000e101d46 */
[----:B------:R-:W-:Y:S07]  /*7720*/  FMUL.FTZ R18, R100, R122 ;  /* 0x0000007a64127220 */ /* 0x000fee0000410000 */
[----:B------:R2:W-:Y:S01]  /*7730*/  @P0 LDGSTS.E.BYPASS.LTC128B.128 [R233+0x5900], [R4.64], !P6 ;  /* 0x0590000004e90fae */ /* 0x0005e2000f101d46 */
[C---:B---3--:R-:W-:Y:S02]  /*7740*/  FMUL.FTZ R8, R3.reuse, R108 ;  /* 0x0000006c03087220 */ /* 0x048fe40000410000 */
[----:B------:R-:W-:Y:S01]  /*7750*/  FMUL.FTZ R9, R3, R109 ;  /* 0x0000006d03097220 */ /* 0x000fe20000410000 */
[----:B----4-:R-:W-:Y:S01]  /*7760*/  F2FP.PACK_AB R110, R252, R183 ;  /* 0x000000b7fc6e723e */ /* 0x010fe200000000ff */
[----:B------:R-:W-:Y:S03]  /*7770*/  FMUL.FTZ R16, R101, R120 ;  /* 0x0000007865107220 */ /* 0x000fe60000410000 */
[----:B------:R-:W3:Y:S08]  /*7780*/  LDSM.16.MT88.4 R20, [R217+0x100] ;  /* 0x00010000d914783b */ /* 0x000ef00000004200 */
[----:B------:R-:W4:Y:S01]  /*7790*/  LDSM.16.MT88.4 R36, [R218+0x100] ;  /* 0x00010000da24783b */ /* 0x000f220000004200 */
[----:B-1----:R-:W-:Y:S01]  /*77a0*/  FMUL.FTZ R6, R100, R114 ;  /* 0x0000007264067220 */ /* 0x002fe20000410000 */
[----:B------:R-:W-:Y:S01]  /*77b0*/  F2FP.PACK_AB R114, R182, R245 ;  /* 0x000000f5b672723e */ /* 0x000fe200000000ff */
[----:B------:R-:W-:Y:S01]  /*77c0*/  FMUL.FTZ R7, R100, R115 ;  /* 0x0000007364077220 */ /* 0x000fe20000410000 */
[----:B------:R-:W-:Y:S01]  /*77d0*/  F2FP.PACK_AB R115, R180, R46 ;  /* 0x0000002eb473723e */ /* 0x000fe200000000ff */
[C---:B------:R-:W-:Y:S03]  /*77e0*/  FMUL.FTZ R46, R0.reuse, R150 ;  /* 0x00000096002e7220 */ /* 0x040fe60000410000 */
[----:B------:R-:W1:Y:S01]  /*77f0*/  LDSM.16.MT88.4 R52, [R217+0x1100] ;  /* 0x00110000d934783b */ /* 0x000e620000004200 */
[----:B------:R5:W-:Y:S01]  /*7800*/  MUFU.EX2 R245, R60 ;  /* 0x0000003c00f57308 */ /* 0x000be20000000800 */
[----:B--2---:R-:W-:Y:S01]  /*7810*/  FFMA.FTZ R4, R189, c[0x0][0x2d0], -R105 ;  /* 0x0000b400bd047a23 */ /* 0x004fe20000010869 */
[----:B------:R-:W-:Y:S01]  /*7820*/  MOV R189, R48 ;  /* 0x0000003000bd7202 */ /* 0x000fe20000000f00 */
[----:B------:R-:W-:Y:S01]  /*7830*/  FMUL.FTZ R5, R101, R113 ;  /* 0x0000007165057220 */ /* 0x000fe20000410000 */
[----:B------:R-:W-:Y:S01]  /*7840*/  F2FP.PACK_AB R113, R181, R45 ;  /* 0x0000002db571723e */ /* 0x000fe200000000ff */
[----:B------:R-:W-:Y:S02]  /*7850*/  FFMA.FTZ R48, R191, c[0x0][0x2d0], -R173 ;  /* 0x0000b400bf307a23 */ /* 0x000fe400000108ad */
[----:B------:R-:W2:Y:S01]  /*7860*/  LDSM.16.MT88.4 R116, [R218+0x1100] ;  /* 0x00110000da74783b */ /* 0x000ea20000004200 */
[----:B------:R-:W-:Y:S02]  /*7870*/  MOV R191, R185 ;  /* 0x000000b900bf7202 */ /* 0x000fe40000000f00 */
[----:B------:R3:W3:Y:S05]  /*7880*/  MUFU.EX2 R206, R4 ;  /* 0x0000000400ce7308 */ /* 0x0006ea0000000800 */
[----:B------:R-:W1:Y:S05]  /*7890*/  LDSM.16.MT88.4 R120, [R217+0x2100] ;  /* 0x00210000d978783b */ /* 0x000e6a0000004200 */
[----:B------:R4:W-:Y:S03]  /*78a0*/  MUFU.EX2 R248, R48 ;  /* 0x0000003000f87308 */ /* 0x0009e60000000800 */
[----:B------:R-:W-:Y:S01]  /*78b0*/  LDSM.16.MT88.4 R168, [R218+0x1d00] ;  /* 0x001d0000daa8783b */ /* 0x000fe20000004200 */
[----:B-----5:R-:W-:Y:S07]  /*78c0*/  FMUL.FTZ R60, R3, R164 ;  /* 0x000000a4033c7220 */ /* 0x020fee0000410000 */
[----:B------:R-:W0:Y:S01]  /*78d0*/  LDGDEPBAR ;  /* 0x00000000000079af */ /* 0x000e220000000000 */
[--C-:B---3--:R-:W-:Y:S01]  /*78e0*/  FFMA.FTZ R4, R187, c[0x0][0x2d0], -R105.reuse ;  /* 0x0000b400bb047a23 */ /* 0x108fe20000010869 */
[----:B------:R-:W-:Y:S01]  /*78f0*/  MOV R187, R26 ;  /* 0x0000001a00bb7202 */ /* 0x000fe20000000f00 */
[----:B------:R-:W-:Y:S01]  /*7900*/  FMUL.FTZ R26, R0, R130 ;  /* 0x00000082001a7220 */ /* 0x000fe20000410000 */
[----:B------:R-:W-:Y:S01]  /*7910*/  F2FP.PACK_AB R109, R206, R205 ;  /* 0x000000cdce6d723e */ /* 0x000fe200000000ff */
[----:B------:R3:W-:Y:S01]  /*7920*/  MUFU.EX2 R207, R4 ;  /* 0x0000000400cf7308 */ /* 0x0007e20000000800 */
[----:B------:R-:W-:Y:S01]  /*7930*/  MOV R130, R45 ;  /* 0x0000002d00827202 */ /* 0x000fe20000000f00 */
[----:B------:R-:W-:Y:S02]  /*7940*/  FMUL.FTZ R45, R3, R149 ;  /* 0x00000095032d7220 */ /* 0x000fe40000410000 */
[----:B----4-:R-:W-:Y:S02]  /*7950*/  FMUL.FTZ R48, R101, R152 ;  /* 0x0000009865307220 */ /* 0x010fe40000410000 */
[----:B---3--:R-:W-:Y:S01]  /*7960*/  FFMA.FTZ R4, R186, c[0x0][0x2d0], -R105 ;  /* 0x0000b400ba047a23 */ /* 0x008fe20000010869 */
[----:B------:R-:W-:Y:S01]  /*7970*/  MOV R186, R24 ;  /* 0x0000001800ba7202 */ /* 0x000fe20000000f00 */
[----:B------:R-:W-:Y:S01]  /*7980*/  FMUL.FTZ R24, R3, R128 ;  /* 0x0000008003187220 */ /* 0x000fe20000410000 */
[----:B------:R-:W-:Y:S01]  /*7990*/  MOV R128, R249 ;  /* 0x000000f900807202 */ /* 0x000fe20000000f00 */
[----:B------:R3:W4:Y:S01]  /*79a0*/  MUFU.EX2 R208, R4 ;  /* 0x0000000400d07308 */ /* 0x0007220000000800 */
[----:B------:R-:W-:Y:S01]  /*79b0*/  F2FP.PACK_AB R108, R186, R43 ;  /* 0x0000002bba6c723e */ /* 0x000fe200000000ff */
[----:B------:R-:W-:Y:S01]  /*79c0*/  FMUL.FTZ R43, R0, R147 ;  /* 0x00000093002b7220 */ /* 0x000fe20000410000 */
[----:B------:R-:W-:Y:S01]  /*79d0*/  MOV R147, R135 ;  /* 0x0000008700937202 */ /* 0x000fe20000000f00 */
[--C-:B------:R-:W-:Y:S01]  /*79e0*/  FFMA.FTZ R128, R128, c[0x0][0x2d0], -R174.reuse ;  /* 0x0000b40080807a23 */ /* 0x100fe200000108ae */
[----:B------:R-:W-:Y:S02]  /*79f0*/  MOV R135, R133 ;  /* 0x0000008500877202 */ /* 0x000fe40000000f00 */
[----:B------:R-:W-:Y:S03]  /*7a00*/  MOV R133, R131 ;  /* 0x0000008300857202 */ /* 0x000fe60000000f00 */
[----:B------:R5:W-:Y:S01]  /*7a10*/  MUFU.EX2 R249, R44 ;  /* 0x0000002c00f97308 */ /* 0x000be20000000800 */
[----:B---3--:R-:W-:Y:S01]  /*7a20*/  FMUL.FTZ R4, R101, R112 ;  /* 0x0000007065047220 */ /* 0x008fe20000410000 */
[----:B------:R-:W-:Y:S01]  /*7a30*/  F2FP.PACK_AB R112, R187, R42 ;  /* 0x0000002abb70723e */ /* 0x000fe200000000ff */
[----:B------:R-:W-:Y:S01]  /*7a40*/  FMUL.FTZ R42, R0, R146 ;  /* 0x00000092002a7220 */ /* 0x000fe20000410000 */
[----:B----4-:R-:W-:Y:S02]  /*7a50*/  F2FP.PACK_AB R111, R208, R207 ;  /* 0x000000cfd06f723e */ /* 0x010fe400000000ff */
[----:B------:R-:W-:Y:S03]  /*7a60*/  MOV R146, R236 ;  /* 0x000000ec00927202 */ /* 0x000fe60000000f00 */
[-C--:B------:R-:W-:Y:S05]  /*7a70*/  HMMA.16816.F32 R4, R112, R20.reuse, R4 ;  /* 0x000000147004723c */ /* 0x080fea0000001804 */
[----:B-----5:R-:W-:Y:S03]  /*7a80*/  FMUL.FTZ R44, R3, R148 ;  /* 0x00000094032c7220 */ /* 0x020fe60000410000 */
[C---:B------:R-:W-:Y:S07]  /*7a90*/  HMMA.16816.F32 R8, R108.reuse, R20, R8 ;  /* 0x000000146c08723c */ /* 0x040fee0000001808 */
[C---:B------:R-:W-:Y:S01]  /*7aa0*/  FMUL.FTZ R20, R101.reuse, R124 ;  /* 0x0000007c65147220 */ /* 0x040fe20000410000 */
[-C--:B------:R-:W-:Y:S04]  /*7ab0*/  HMMA.16816.F32 R12, R108, R22.reuse, R12 ;  /* 0x000000166c0c723c */ /* 0x080fe8000000180c */
[C---:B------:R-:W-:Y:S04]  /*7ac0*/  FMUL.FTZ R21, R101.reuse, R125 ;  /* 0x0000007d65157220 */ /* 0x040fe80000410000 */
[C---:B------:R-:W-:Y:S07]  /*7ad0*/  HMMA.16816.F32 R16, R112.reuse, R22, R16 ;  /* 0x000000167010723c */ /* 0x040fee0000001810 */
[C---:B------:R-:W-:Y:S02]  /*7ae0*/  FMUL.FTZ R22, R100.reuse, R126 ;  /* 0x0000007e64167220 */ /* 0x040fe40000410000 */
[----:B------:R-:W-:Y:S02]  /*7af0*/  FMUL.FTZ R23, R100, R127 ;  /* 0x0000007f64177220 */ /* 0x000fe40000410000 */
[----:B------:R-:W-:Y:S05]  /*7b00*/  LDSM.16.MT88.4 R124, [R218+0x500] ;  /* 0x00050000da7c783b */ /* 0x000fea0000004200 */
[-C--:B------:R-:W-:Y:S08]  /*7b10*/  HMMA.16816.F32 R20, R112, R36.reuse, R20 ;  /* 0x000000247014723c */ /* 0x080ff00000001814 */
[C---:B------:R-:W-:Y:S07]  /*7b20*/  HMMA.16816.F32 R24, R108.reuse, R36, R24 ;  /* 0x000000246c18723c */ /* 0x040fee0000001818 */
[----:B------:R-:W-:Y:S01]  /*7b30*/  FFMA.FTZ R36, R192, c[0x0][0x2d0], -R173 ;  /* 0x0000b400c0247a23 */ /* 0x000fe200000108ad */
[-C--:B------:R-:W-:Y:S03]  /*7b40*/  HMMA.16816.F32 R28, R108, R38.reuse, R28 ;  /* 0x000000266c1c723c */ /* 0x080fe6000000181c */
[----:B------:R3:W4:Y:S01]  /*7b50*/  MUFU.EX2 R251, R36 ;  /* 0x0000002400fb7308 */ /* 0x0007220000000800 */
[----:B------:R-:W-:Y:S01]  /*7b60*/  MOV R192, R50 ;  /* 0x0000003200c07202 */ /* 0x000fe20000000f00 */
[C---:B------:R-:W-:Y:S02]  /*7b70*/  FMUL.FTZ R50, R100.reuse, R154 ;  /* 0x0000009a64327220 */ /* 0x040fe40000410000 */
[C---:B------:R-:W-:Y:S01]  /*7b80*/  FMUL.FTZ R37, R101.reuse, R141 ;  /* 0x0000008d65257220 */ /* 0x040fe20000410000 */
[C---:B------:R-:W-:Y:S04]  /*7b90*/  HMMA.16816.F32 R32, R112.reuse, R38, R32 ;  /* 0x000000267020723c */ /* 0x040fe80000001820 */
[----:B------:R-:W-:Y:S02]  /*7ba0*/  MOV R141, R240 ;  /* 0x000000f0008d7202 */ /* 0x000fe40000000f00 */
[----:B------:R5:W-:Y:S01]  /*7bb0*/  MUFU.EX2 R240, R106 ;  /* 0x0000006a00f07308 */ /* 0x000be20000000800 */
[C---:B------:R-:W-:Y:S01]  /*7bc0*/  FMUL.FTZ R38, R100.reuse, R142 ;  /* 0x0000008e64267220 */ /* 0x040fe20000410000 */
[----:B------:R-:W-:Y:S01]  /*7bd0*/  MOV R142, R239 ;  /* 0x000000ef008e7202 */ /* 0x000fe20000000f00 */
[----:B------:R-:W-:Y:S03]  /*7be0*/  FMUL.FTZ R39, R100, R143 ;  /* 0x0000008f64277220 */ /* 0x000fe60000410000 */
[----:B------:R-:W-:Y:S01]  /*7bf0*/  MOV R143, R238 ;  /* 0x000000ee008f7202 */ /* 0x000fe20000000f00 */
[C---:B---3--:R-:W-:Y:S01]  /*7c00*/  FMUL.FTZ R36, R101.reuse, R140 ;  /* 0x0000008c65247220 */ /* 0x048fe20000410000 */
[----:B------:R-:W-:Y:S01]  /*7c10*/  MOV R140, R49 ;  /* 0x00000031008c7202 */ /* 0x000fe20000000f00 */
[----:B------:R-:W-:Y:S02]  /*7c20*/  FMUL.FTZ R49, R101, R153 ;  /* 0x0000009965317220 */ /* 0x000fe40000410000 */
[----:B------:R-:W-:Y:S03]  /*7c30*/  LDSM.16.MT88.4 R152, [R217+0x1d00] ;  /* 0x001d0000d998783b */ /* 0x000fe60000004200 */
[-C--:B-1----:R-:W-:Y:S03]  /*7c40*/  HMMA.16816.F32 R36, R112, R52.reuse, R36 ;  /* 0x000000347024723c */ /* 0x082fe60000001824 */
[--C-:B-----5:R-:W-:Y:S05]  /*7c50*/  FFMA.FTZ R106, R203, c[0x0][0x2d0], -R105.reuse ;  /* 0x0000b400cb6a7a23 */ /* 0x120fea0000010869 */
[C---:B------:R-:W-:Y:S07]  /*7c60*/  HMMA.16816.F32 R40, R108.reuse, R52, R40 ;  /* 0x000000346c28723c */ /* 0x040fee0000001828 */
[--C-:B------:R-:W-:Y:S01]  /*7c70*/  FFMA.FTZ R52, R196, c[0x0][0x2d0], -R174.reuse ;  /* 0x0000b400c4347a23 */ /* 0x100fe200000108ae */
[-C--:B------:R-:W-:Y:S01]  /*7c80*/  HMMA.16816.F32 R44, R108, R54.reuse, R44 ;  /* 0x000000366c2c723c */ /* 0x080fe2000000182c */
[----:B------:R1:W-:Y:S03]  /*7c90*/  MUFU.EX2 R196, R106 ;  /* 0x0000006a00c47308 */ /* 0x0003e60000000800 */
[C---:B------:R-:W-:Y:S04]  /*7ca0*/  FMUL.FTZ R53, R101.reuse, R157 ;  /* 0x0000009d65357220 */ /* 0x040fe80000410000 */
[C---:B------:R-:W-:Y:S03]  /*7cb0*/  HMMA.16816.F32 R48, R112.reuse, R54, R48 ;  /* 0x000000367030723c */ /* 0x040fe60000001830 */
[----:B------:R3:W5:Y:S04]  /*7cc0*/  MUFU.EX2 R247, R52 ;  /* 0x0000003400f77308 */ /* 0x0007680000000800 */
[C---:B------:R-:W-:Y:S02]  /*7cd0*/  FMUL.FTZ R54, R100.reuse, R158 ;  /* 0x0000009e64367220 */ /* 0x040fe40000410000 */
[----:B------:R-:W-:Y:S03]  /*7ce0*/  FMUL.FTZ R55, R100, R159 ;  /* 0x0000009f64377220 */ /* 0x000fe60000410000 */
[--C-:B-1----:R-:W-:Y:S04]  /*7cf0*/  FFMA.FTZ R106, R204, c[0x0][0x2d0], -R105.reuse ;  /* 0x0000b400cc6a7a23 */ /* 0x102fe80000010869 */
[----:B------:R1:W1:Y:S01]  /*7d00*/  MUFU.EX2 R195, R106 ;  /* 0x0000006a00c37308 */ /* 0x0002620000000800 */
[----:B---3--:R-:W-:Y:S07]  /*7d10*/  FMUL.FTZ R52, R101, R156 ;  /* 0x0000009c65347220 */ /* 0x008fee0000410000 */
[-C--:B--2---:R-:W-:Y:S08]  /*7d20*/  HMMA.16816.F32 R52, R112, R116.reuse, R52 ;  /* 0x000000747034723c */ /* 0x084ff00000001834 */
[C---:B------:R-:W-:Y:S04]  /*7d30*/  HMMA.16816.F32 R56, R108.reuse, R116, R56 ;  /* 0x000000746c38723c */ /* 0x040fe80000001838 */
[--C-:B-1----:R-:W-:Y:S02]  /*7d40*/  FFMA.FTZ R106, R213, c[0x0][0x2d0], -R105.reuse ;  /* 0x0000b400d56a7a23 */ /* 0x102fe40000010869 */
[----:B------:R-:W-:Y:S02]  /*7d50*/  MUFU.EX2 R213, R128 ;  /* 0x0000008000d57308 */ /* 0x000fe40000000800 */
[-C--:B------:R-:W-:Y:S08]  /*7d60*/  HMMA.16816.F32 R60, R108, R118.reuse, R60 ;  /* 0x000000766c3c723c */ /* 0x080ff0000000183c */
[C---:B------:R-:W-:Y:S01]  /*7d70*/  HMMA.16816.F32 R64, R112.reuse, R118, R64 ;  /* 0x000000767040723c */ /* 0x040fe20000001840 */
[----:B------:R1:W-:Y:S01]  /*7d80*/  MUFU.EX2 R190, R106 ;  /* 0x0000006a00be7308 */ /* 0x0003e20000000800 */
[----:B------:R-:W2:Y:S06]  /*7d90*/  LDSM.16.MT88.4 R116, [R218+0x2100] ;  /* 0x00210000da74783b */ /* 0x000eac0000004200 */
[-C--:B------:R-:W-:Y:S08]  /*7da0*/  HMMA.16816.F32 R68, R112, R120.reuse, R68 ;  /* 0x000000787044723c */ /* 0x080ff00000001844 */
[C---:B------:R-:W-:Y:S08]  /*7db0*/  HMMA.16816.F32 R72, R108.reuse, R120, R72 ;  /* 0x000000786c48723c */ /* 0x040ff00000001848 */
[-C--:B------:R-:W-:Y:S04]  /*7dc0*/  HMMA.16816.F32 R76, R108, R122.reuse, R76 ;  /* 0x0000007a6c4c723c */ /* 0x080fe8000000184c */
[----:B-1----:R-:W-:Y:S04]  /*7dd0*/  FFMA.FTZ R106, R235, c[0x0][0x2d0], -R105 ;  /* 0x0000b400eb6a7a23 */ /* 0x002fe80000010869 */
[C---:B------:R-:W-:Y:S01]  /*7de0*/  HMMA.16816.F32 R80, R112.reuse, R122, R80 ;  /* 0x0000007a7050723c */ /* 0x040fe20000001850 */
[----:B------:R1:W3:Y:S01]  /*7df0*/  MUFU.EX2 R193, R106 ;  /* 0x0000006a00c17308 */ /* 0x0002e20000000800 */
[----:B------:R-:W3:Y:S06]  /*7e00*/  LDSM.16.MT88.4 R120, [R217+0x500] ;  /* 0x00050000d978783b */ /* 0x000eec0000004200 */
[-C--:B--2---:R-:W-:Y:S08]  /*7e10*/  HMMA.16816.F32 R84, R112, R116.reuse, R84 ;  /* 0x000000747054723c */ /* 0x084ff00000001854 */
[C---:B------:R-:W-:Y:S04]  /*7e20*/  HMMA.16816.F32 R88, R108.reuse, R116, R88 ;  /* 0x000000746c58723c */ /* 0x040fe80000001858 */
[--C-:B-1----:R-:W-:Y:S04]  /*7e30*/  FFMA.FTZ R106, R214, c[0x0][0x2d0], -R173.reuse ;  /* 0x0000b400d66a7a23 */ /* 0x102fe800000108ad */
[-C--:B------:R-:W-:Y:S01]  /*7e40*/  HMMA.16816.F32 R92, R108, R118.reuse, R92 ;  /* 0x000000766c5c723c */ /* 0x080fe2000000185c */
[----:B------:R1:W-:Y:S06]  /*7e50*/  MUFU.EX2 R239, R106 ;  /* 0x0000006a00ef7308 */ /* 0x0003ec0000000800 */
[----:B----4-:R-:W-:Y:S01]  /*7e60*/  F2FP.PACK_AB R108, R250, R251 ;  /* 0x000000fbfa6c723e */ /* 0x010fe200000000ff */
[----:B------:R-:W-:Y:S01]  /*7e70*/  HMMA.16816.F32 R96, R112, R118, R96 ;  /* 0x000000767060723c */ /* 0x000fe20000001860 */
[----:B------:R-:W2:Y:S03]  /*7e80*/  LDSM.16.MT88.4 R116, [R217+0x1500] ;  /* 0x00150000d974783b */ /* 0x000ea60000004200 */
[----:B------:R-:W-:Y:S02]  /*7e90*/  F2FP.PACK_AB R110, R248, R249 ;  /* 0x000000f9f86e723e */ /* 0x000fe400000000ff */
[----:B-----5:R-:W-:Y:S02]  /*7ea0*/  F2FP.PACK_AB R109, R246, R247 ;  /* 0x000000f7f66d723e */ /* 0x020fe400000000ff */
[----:B------:R-:W-:Y:S04]  /*7eb0*/  F2FP.PACK_AB R111, R244, R245 ;  /* 0x000000f5f46f723e */ /* 0x000fe800000000ff */
[----:B------:R-:W-:Y:S02]  /*7ec0*/  F2FP.PACK_AB R112, R242, R243 ;  /* 0x000000f3f270723e */ /* 0x000fe400000000ff */
[----:B------:R-:W-:Y:S01]  /*7ed0*/  F2FP.PACK_AB R114, R240, R241 ;  /* 0x000000f1f072723e */ /* 0x000fe200000000ff */
[-C--:B---3--:R-:W-:Y:S05]  /*7ee0*/  HMMA.16816.F32 R4, R108, R120.reuse, R4 ;  /* 0x000000786c04723c */ /* 0x088fea0000001804 */
[--C-:B-1----:R-:W-:Y:S01]  /*7ef0*/  FFMA.FTZ R106, R215, c[0x0][0x2d0], -R173.reuse ;  /* 0x0000b400d76a7a23 */ /* 0x102fe200000108ad */
[----:B------:R-:W-:Y:S02]  /*7f00*/  F2FP.PACK_AB R113, R195, R196 ;  /* 0x000000c4c371723e */ /* 0x000fe400000000ff */
[----:B------:R-:W-:Y:S01]  /*7f10*/  F2FP.PACK_AB R115, R193, R190 ;  /* 0x000000bec173723e */ /* 0x000fe200000000ff */
[----:B------:R1:W3:Y:S06]  /*7f20*/  MUFU.EX2 R237, R106 ;  /* 0x0000006a00ed7308 */ /* 0x0002ec0000000800 */
[C---:B------:R-:W-:Y:S08]  /*7f30*/  HMMA.16816.F32 R8, R112.reuse, R120, R8 ;  /* 0x000000787008723c */ /* 0x040ff00000001808 */
[-C--:B------:R-:W-:Y:S08]  /*7f40*/  HMMA.16816.F32 R12, R112, R122.reuse, R12 ;  /* 0x0000007a700c723c */ /* 0x080ff0000000180c */
[C---:B------:R-:W-:Y:S01]  /*7f50*/  HMMA.16816.F32 R16, R108.reuse, R122, R16 ;  /* 0x0000007a6c10723c */ /* 0x040fe20000001810 */
[----:B------:R-:W4:Y:S03]  /*7f60*/  LDSM.16.MT88.4 R120, [R218+0x1500] ;  /* 0x00150000da78783b */ /* 0x000f260000004200 */
[--C-:B-1----:R-:W-:Y:S04]  /*7f70*/  FFMA.FTZ R106, R202, c[0x0][0x2d0], -R173.reuse ;  /* 0x0000b400ca6a7a23 */ /* 0x102fe800000108ad */
[-C--:B------:R-:W-:Y:S01]  /*7f80*/  HMMA.16816.F32 R20, R108, R124.reuse, R20 ;  /* 0x0000007c6c14723c */ /* 0x080fe20000001814 */
[----:B------:R1:W-:Y:S07]  /*7f90*/  MUFU.EX2 R238, R106 ;  /* 0x0000006a00ee7308 */ /* 0x0003ee0000000800 */
[C---:B------:R-:W-:Y:S08]  /*7fa0*/  HMMA.16816.F32 R24, R112.reuse, R124, R24 ;  /* 0x0000007c7018723c */ /* 0x040ff00000001818 */
[-C--:B------:R-:W-:Y:S08]  /*7fb0*/  HMMA.16816.F32 R28, R112, R126.reuse, R28 ;  /* 0x0000007e701c723c */ /* 0x080ff0000000181c */
[C---:B------:R-:W-:Y:S01]  /*7fc0*/  HMMA.16816.F32 R32, R108.reuse, R126, R32 ;  /* 0x0000007e6c20723c */ /* 0x040fe20000001820 */
[----:B------:R-:W5:Y:S03]  /*7fd0*/  LDSM.16.MT88.4 R124, [R217+0x2500] ;  /* 0x00250000d97c783b */ /* 0x000f660000004200 */
[----:B-1----:R-:W-:Y:S04]  /*7fe0*/  FFMA.FTZ R106, R212, c[0x0][0x2d0], -R173 ;  /* 0x0000b400d46a7a23 */ /* 0x002fe800000108ad */
[-C--:B--2---:R-:W-:Y:S01]  /*7ff0*/  HMMA.16816.F32 R36, R108, R116.reuse, R36 ;  /* 0x000000746c24723c */ /* 0x084fe20000001824 */
[----:B------:R1:W2:Y:S07]  /*8000*/  MUFU.EX2 R236, R106 ;  /* 0x0000006a00ec7308 */ /* 0x0002ae0000000800 */
[C---:B------:R-:W-:Y:S08]  /*8010*/  HMMA.16816.F32 R40, R112.reuse, R116, R40 ;  /* 0x000000747028723c */ /* 0x040ff00000001828 */
[-C--:B------:R-:W-:Y:S08]  /*8020*/  HMMA.16816.F32 R44, R112, R118.reuse, R44 ;  /* 0x00000076702c723c */ /* 0x080ff0000000182c */
[C---:B------:R-:W-:Y:S01]  /*8030*/  HMMA.16816.F32 R48, R108.reuse, R118, R48 ;  /* 0x000000766c30723c */ /* 0x040fe20000001830 */
[----:B------:R-:W2:Y:S03]  /*8040*/  LDSM.16.MT88.4 R116, [R218+0x2500] ;  /* 0x00250000da74783b */ /* 0x000ea60000004200 */
[--C-:B-1----:R-:W-:Y:S01]  /*8050*/  FFMA.FTZ R106, R146, c[0x0][0x2d0], -R174.reuse ;  /* 0x0000b400926a7a23 */ /* 0x102fe200000108ae */
[----:B------:R-:W-:Y:S02]  /*8060*/  MOV R146, R138 ;  /* 0x0000008a00927202 */ /* 0x000fe40000000f00 */
[----:B------:R-:W-:Y:S01]  /*8070*/  MOV R138, R134 ;  /* 0x00000086008a7202 */ /* 0x000fe20000000f00 */
[-C--:B----4-:R-:W-:Y:S01]  /*8080*/  HMMA.16816.F32 R52, R108, R120.reuse, R52 ;  /* 0x000000786c34723c */ /* 0x090fe20000001834 */
[----:B------:R1:W-:Y:S03]  /*8090*/  MUFU.EX2 R235, R106 ;  /* 0x0000006a00eb7308 */ /* 0x0003e60000000800 */
[----:B------:R-:W-:Y:S02]  /*80a0*/  MOV R134, R132 ;  /* 0x0000008400867202 */ /* 0x000fe40000000f00 */
[----:B------:R-:W-:Y:S02]  /*80b0*/  MOV R132, R130 ;  /* 0x0000008200847202 */ /* 0x000fe40000000f00 */
[C---:B------:R-:W-:Y:S08]  /*80c0*/  HMMA.16816.F32 R56, R112.reuse, R120, R56 ;  /* 0x000000787038723c */ /* 0x040ff00000001838 */
[-C--:B------:R-:W-:Y:S08]  /*80d0*/  HMMA.16816.F32 R60, R112, R122.reuse, R60 ;  /* 0x0000007a703c723c */ /* 0x080ff0000000183c */
[C---:B------:R-:W-:Y:S01]  /*80e0*/  HMMA.16816.F32 R64, R108.reuse, R122, R64 ;  /* 0x0000007a6c40723c */ /* 0x040fe20000001840 */
[----:B------:R-:W-:Y:S03]  /*80f0*/  LDSM.16.MT88.4 R120, [R218+0x900] ;  /* 0x00090000da78783b */ /* 0x000fe60000004200 */
[--C-:B-1----:R-:W-:Y:S01]  /*8100*/  FFMA.FTZ R106, R145, c[0x0][0x2d0], -R174.reuse ;  /* 0x0000b400916a7a23 */ /* 0x102fe200000108ae */
[----:B------:R-:W-:Y:S02]  /*8110*/  MOV R145, R141 ;  /* 0x0000008d00917202 */ /* 0x000fe40000000f00 */
[----:B------:R-:W-:Y:S01]  /*8120*/  MOV R141, R140 ;  /* 0x0000008c008d7202 */ /* 0x000fe20000000f00 */
[-C--:B-----5:R-:W-:Y:S01]  /*8130*/  HMMA.16816.F32 R68, R108, R124.reuse, R68 ;  /* 0x0000007c6c44723c */ /* 0x0a0fe20000001844 */
[----:B------:R1:W4:Y:S03]  /*8140*/  MUFU.EX2 R215, R106 ;  /* 0x0000006a00d77308 */ /* 0x0003260000000800 */
[----:B------:R-:W-:Y:S02]  /*8150*/  MOV R140, R192 ;  /* 0x000000c0008c7202 */ /* 0x000fe40000000f00 */
[----:B------:R-:W-:Y:S02]  /*8160*/  MOV R192, R139 ;  /* 0x0000008b00c07202 */ /* 0x000fe40000000f00 */
[C---:B------:R-:W-:Y:S04]  /*8170*/  HMMA.16816.F32 R72, R112.reuse, R124, R72 ;  /* 0x0000007c7048723c */ /* 0x040fe80000001848 */
[----:B------:R-:W-:Y:S02]  /*8180*/  MOV R139, R129 ;  /* 0x00000081008b7202 */ /* 0x000fe40000000f00 */
[----:B------:R-:W5:Y:S02]  /*8190*/  LDSM.16.MT88.4 R128, [R217+0x900] ;  /* 0x00090000d980783b */ /* 0x000f640000004200 */
[-C--:B------:R-:W-:Y:S08]  /*81a0*/  HMMA.16816.F32 R76, R112, R126.reuse, R76 ;  /* 0x0000007e704c723c */ /* 0x080ff0000000184c */
[C---:B------:R-:W-:Y:S01]  /*81b0*/  HMMA.16816.F32 R80, R108.reuse, R126, R80 ;  /* 0x0000007e6c50723c */ /* 0x040fe20000001850 */
[----:B------:R-:W-:Y:S03]  /*81c0*/  LDSM.16.MT88.4 R124, [R218+0x1900] ;  /* 0x00190000da7c783b */ /* 0x000fe60000004200 */
[--C-:B-1----:R-:W-:Y:S04]  /*81d0*/  FFMA.FTZ R106, R144, c[0x0][0x2d0], -R174.reuse ;  /* 0x0000b400906a7a23 */ /* 0x102fe800000108ae */
[-C--:B--2---:R-:W-:Y:S01]  /*81e0*/  HMMA.16816.F32 R84, R108, R116.reuse, R84 ;  /* 0x000000746c54723c */ /* 0x084fe20000001854 */
[----:B------:R1:W2:Y:S07]  /*81f0*/  MUFU.EX2 R214, R106 ;  /* 0x0000006a00d67308 */ /* 0x0002ae0000000800 */
[C---:B------:R-:W-:Y:S08]  /*8200*/  HMMA.16816.F32 R88, R112.reuse, R116, R88 ;  /* 0x000000747058723c */ /* 0x040ff00000001858 */
[-C--:B------:R-:W-:Y:S08]  /*8210*/  HMMA.16816.F32 R92, R112, R118.reuse, R92 ;  /* 0x00000076705c723c */ /* 0x080ff0000000185c */
[----:B------:R-:W-:Y:S01]  /*8220*/  HMMA.16816.F32 R96, R108, R118, R96 ;  /* 0x000000766c60723c */ /* 0x000fe20000001860 */
[----:B------:R-:W5:Y:S03]  /*8230*/  LDSM.16.MT88.4 R116, [R217+0x1900] ;  /* 0x00190000d974783b */ /* 0x000f660000004200 */
[--C-:B-1----:R-:W-:Y:S01]  /*8240*/  FFMA.FTZ R106, R143, c[0x0][0x2d0], -R175.reuse ;  /* 0x0000b4008f6a7a23 */ /* 0x102fe200000108af */
[----:B------:R-:W-:Y:S02]  /*8250*/  MOV R143, R136 ;  /* 0x00000088008f7202 */ /* 0x000fe40000000f00 */
[----:B------:R-:W-:Y:S01]  /*8260*/  MOV R136, R187 ;  /* 0x000000bb00887202 */ /* 0x000fe20000000f00 */
[----:B------:R1:W-:Y:S01]  /*8270*/  MUFU.EX2 R212, R106 ;  /* 0x0000006a00d47308 */ /* 0x0003e20000000800 */
[----:B---3--:R-:W-:Y:S03]  /*8280*/  F2FP.PACK_AB R108, R237, R239 ;  /* 0x000000efed6c723e */ /* 0x008fe600000000ff */
[----:B------:R-:W-:Y:S02]  /*8290*/  F2FP.PACK_AB R110, R236, R238 ;  /* 0x000000eeec6e723e */ /* 0x000fe400000000ff */
[----:B----4-:R-:W-:Y:S02]  /*82a0*/  F2FP.PACK_AB R109, R215, R235 ;  /* 0x000000ebd76d723e */ /* 0x010fe400000000ff */
[----:B--2---:R-:W-:Y:S07]  /*82b0*/  F2FP.PACK_AB R111, R214, R213 ;  /* 0x000000d5d66f723e */ /* 0x004fee00000000ff */
[-C--:B-----5:R-:W-:Y:S03]  /*82c0*/  HMMA.16816.F32 R4, R108, R128.reuse, R4 ;  /* 0x000000806c04723c */ /* 0x0a0fe60000001804 */
[--C-:B-1----:R-:W-:Y:S01]  /*82d0*/  FFMA.FTZ R106, R188, c[0x0][0x2d0], -R175.reuse ;  /* 0x0000b400bc6a7a23 */ /* 0x102fe200000108af */
[----:B------:R-:W-:Y:S03]  /*82e0*/  MOV R188, R211 ;  /* 0x000000d300bc7202 */ /* 0x000fe60000000f00 */
[----:B------:R1:W2:Y:S01]  /*82f0*/  MUFU.EX2 R211, R106 ;  /* 0x0000006a00d37308 */ /* 0x0002a20000000800 */
[----:B------:R-:W-:Y:S01]  /*8300*/  MOV R144, R188 ;  /* 0x000000bc00907202 */ /* 0x000fe20000000f00 */
[--C-:B-1----:R-:W-:Y:S03]  /*8310*/  FFMA.FTZ R106, R209, c[0x0][0x2d0], -R175.reuse ;  /* 0x0000b400d16a7a23 */ /* 0x102fe600000108af */
[----:B--2---:R-:W-:Y:S05]  /*8320*/  F2FP.PACK_AB R112, R211, R212 ;  /* 0x000000d4d370723e */ /* 0x004fea00000000ff */
[----:B------:R1:W-:Y:S02]  /*8330*/  MUFU.EX2 R209, R106 ;  /* 0x0000006a00d17308 */ /* 0x0003e40000000800 */
[----:B-1----:R-:W-:Y:S08]  /*8340*/  FFMA.FTZ R106, R210, c[0x0][0x2d0], -R175 ;  /* 0x0000b400d26a7a23 */ /* 0x002ff000000108af */
[----:B------:R1:W2:Y:S02]  /*8350*/  MUFU.EX2 R210, R106 ;  /* 0x0000006a00d27308 */ /* 0x0002a40000000800 */
[--C-:B-1----:R-:W-:Y:S01]  /*8360*/  FFMA.FTZ R106, R142, c[0x0][0x2d0], -R105.reuse ;  /* 0x0000b4008e6a7a23 */ /* 0x102fe20000010869 */
[----:B------:R-:W-:Y:S02]  /*8370*/  MOV R142, R137 ;  /* 0x00000089008e7202 */ /* 0x000fe40000000f00 */
[----:B------:R-:W-:Y:S05]  /*8380*/  MOV R137, R186 ;  /* 0x000000ba00897202 */ /* 0x000fea0000000f00 */
[----:B------:R1:W-:Y:S01]  /*8390*/  MUFU.EX2 R188, R106 ;  /* 0x0000006a00bc7308 */ /* 0x0003e20000000800 */
[----:B--2---:R-:W-:Y:S01]  /*83a0*/  F2FP.PACK_AB R114, R210, R209 ;  /* 0x000000d1d272723e */ /* 0x004fe200000000ff */
[--C-:B-1----:R-:W-:Y:S08]  /*83b0*/  FFMA.FTZ R106, R176, c[0x0][0x2d0], -R105.reuse ;  /* 0x0000b400b06a7a23 */ /* 0x102ff00000010869 */
[----:B------:R1:W2:Y:S02]  /*83c0*/  MUFU.EX2 R187, R106 ;  /* 0x0000006a00bb7308 */ /* 0x0002a40000000800 */
[--C-:B-1----:R-:W-:Y:S01]  /*83d0*/  FFMA.FTZ R106, R177, c[0x0][0x2d0], -R105.reuse ;  /* 0x0000b400b16a7a23 */ /* 0x102fe20000010869 */
[----:B--2---:R-:W-:Y:S07]  /*83e0*/  F2FP.PACK_AB R113, R187, R188 ;  /* 0x000000bcbb71723e */ /* 0x004fee00000000ff */
[----:B------:R1:W-:Y:S02]  /*83f0*/  MUFU.EX2 R186, R106 ;  /* 0x0000006a00ba7308 */ /* 0x0003e40000000800 */
[----:B-1----:R-:W-:Y:S08]  /*8400*/  FFMA.FTZ R106, R178, c[0x0][0x2d0], -R105 ;  /* 0x0000b400b26a7a23 */ /* 0x002ff00000010869 */
[----:B------:R1:W2:Y:S02]  /*8410*/  MUFU.EX2 R185, R106 ;  /* 0x0000006a00b97308 */ /* 0x0002a40000000800 */
[--C-:B-1----:R-:W-:Y:S01]  /*8420*/  FFMA.FTZ R106, R191, c[0x0][0x2d0], -R173.reuse ;  /* 0x0000b400bf6a7a23 */ /* 0x102fe200000108ad */
[----:B--2---:R-:W-:Y:S07]  /*8430*/  F2FP.PACK_AB R115, R185, R186 ;  /* 0x000000bab973723e */ /* 0x004fee00000000ff */
[----:B------:R1:W-:Y:S01]  /*8440*/  MUFU.EX2 R203, R106 ;  /* 0x0000006a00cb7308 */ /* 0x0003e20000000800 */
[C---:B------:R-:W-:Y:S07]  /*8450*/  HMMA.16816.F32 R8, R112.reuse, R128, R8 ;  /* 0x000000807008723c */ /* 0x040fee0000001808 */
[--C-:B------:R-:W-:Y:S01]  /*8460*/  FFMA.FTZ R128, R146, c[0x0][0x2d0], -R173.reuse ;  /* 0x0000b40092807a23 */ /* 0x100fe200000108ad */
[-C--:B------:R-:W-:Y:S03]  /*8470*/  HMMA.16816.F32 R12, R112, R130.reuse, R12 ;  /* 0x00000082700c723c */ /* 0x080fe6000000180c */
[----:B------:R-:W-:Y:S01]  /*8480*/  MUFU.EX2 R202, R128 ;  /* 0x0000008000ca7308 */ /* 0x000fe20000000800 */
[----:B------:R-:W-:Y:S04]  /*8490*/  MOV R146, R136 ;  /* 0x0000008800927202 */ /* 0x000fe80000000f00 */
[C---:B------:R-:W-:Y:S04]  /*84a0*/  HMMA.16816.F32 R16, R108.reuse, R130, R16 ;  /* 0x000000826c10723c */ /* 0x040fe80000001810 */
[--C-:B-1----:R-:W-:Y:S04]  /*84b0*/  FFMA.FTZ R106, R147, c[0x0][0x2d0], -R173.reuse ;  /* 0x0000b400936a7a23 */ /* 0x102fe800000108ad */
[-C--:B------:R-:W-:Y:S01]  /*84c0*/  HMMA.16816.F32 R20, R108, R120.reuse, R20 ;  /* 0x000000786c14723c */ /* 0x080fe20000001814 */
[----:B------:R1:W-:Y:S07]  /*84d0*/  MUFU.EX2 R204, R106 ;  /* 0x0000006a00cc7308 */ /* 0x0003ee0000000800 */
[C---:B------:R-:W-:Y:S08]  /*84e0*/  HMMA.16816.F32 R24, R112.reuse, R120, R24 ;  /* 0x000000787018723c */ /* 0x040ff00000001818 */
[-C--:B------:R-:W-:Y:S08]  /*84f0*/  HMMA.16816.F32 R28, R112, R122.reuse, R28 ;  /* 0x0000007a701c723c */ /* 0x080ff0000000181c */
[C---:B------:R-:W-:Y:S01]  /*8500*/  HMMA.16816.F32 R32, R108.reuse, R122, R32 ;  /* 0x0000007a6c20723c */ /* 0x040fe20000001820 */
[----:B------:R-:W2:Y:S03]  /*8510*/  LDSM.16.MT88.4 R120, [R217+0x2900] ;  /* 0x00290000d978783b */ /* 0x000ea60000004200 */
[----:B-1----:R-:W-:Y:S04]  /*8520*/  FFMA.FTZ R106, R179, c[0x0][0x2d0], -R173 ;  /* 0x0000b400b36a7a23 */ /* 0x002fe800000108ad */
[-C--:B------:R-:W-:Y:S01]  /*8530*/  HMMA.16816.F32 R36, R108, R116.reuse, R36 ;  /* 0x000000746c24723c */ /* 0x080fe20000001824 */
[----:B------:R1:W-:Y:S07]  /*8540*/  MUFU.EX2 R201, R106 ;  /* 0x0000006a00c97308 */ /* 0x0003ee0000000800 */
[C---:B------:R-:W-:Y:S08]  /*8550*/  HMMA.16816.F32 R40, R112.reuse, R116, R40 ;  /* 0x000000747028723c */ /* 0x040ff00000001828 */
[-C--:B------:R-:W-:Y:S08]  /*8560*/  HMMA.16816.F32 R44, R112, R118.reuse, R44 ;  /* 0x00000076702c723c */ /* 0x080ff0000000182c */
[C---:B------:R-:W-:Y:S01]  /*8570*/  HMMA.16816.F32 R48, R108.reuse, R118, R48 ;  /* 0x000000766c30723c */ /* 0x040fe20000001830 */
[----:B------:R-:W3:Y:S03]  /*8580*/  LDSM.16.MT88.4 R116, [R218+0x2900] ;  /* 0x00290000da74783b */ /* 0x000ee60000004200 */
[--C-:B-1----:R-:W-:Y:S01]  /*8590*/  FFMA.FTZ R106, R145, c[0x0][0x2d0], -R174.reuse ;  /* 0x0000b400916a7a23 */ /* 0x102fe200000108ae */
[----:B------:R-:W-:Y:S03]  /*85a0*/  MOV R145, R183 ;  /* 0x000000b700917202 */ /* 0x000fe60000000f00 */
[-C--:B------:R-:W-:Y:S01]  /*85b0*/  HMMA.16816.F32 R52, R108, R124.reuse, R52 ;  /* 0x0000007c6c34723c */ /* 0x080fe20000001834 */
[----:B------:R1:W-:Y:S07]  /*85c0*/  MUFU.EX2 R199, R106 ;  /* 0x0000006a00c77308 */ /* 0x0003ee0000000800 */
[C---:B------:R-:W-:Y:S07]  /*85d0*/  HMMA.16816.F32 R56, R112.reuse, R124, R56 ;  /* 0x0000007c7038723c */ /* 0x040fee0000001838 */
[--C-:B------:R-:W-:Y:S01]  /*85e0*/  FFMA.FTZ R124, R141, c[0x0][0x2d0], -R175.reuse ;  /* 0x0000b4008d7c7a23 */ /* 0x100fe200000108af */
[-C--:B------:R-:W-:Y:S03]  /*85f0*/  HMMA.16816.F32 R60, R112, R126.reuse, R60 ;  /* 0x0000007e703c723c */ /* 0x080fe6000000183c */
[----:B------:R4:W-:Y:S01]  /*8600*/  MUFU.EX2 R194, R124 ;  /* 0x0000007c00c27308 */ /* 0x0009e20000000800 */
[----:B------:R-:W-:Y:S04]  /*8610*/  MOV R141, R137 ;  /* 0x00000089008d7202 */ /* 0x000fe80000000f00 */
[C---:B------:R-:W-:Y:S04]  /*8620*/  HMMA.16816.F32 R64, R108.reuse, R126, R64 ;  /* 0x0000007e6c40723c */ /* 0x040fe80000001840 */
[--C-:B-1----:R-:W-:Y:S01]  /*8630*/  FFMA.FTZ R106, R144, c[0x0][0x2d0], -R174.reuse ;  /* 0x0000b400906a7a23 */ /* 0x102fe200000108ae */
[----:B------:R-:W-:Y:S03]  /*8640*/  MOV R144, R182 ;  /* 0x000000b600907202 */ /* 0x000fe60000000f00 */
[-C--:B--2---:R-:W-:Y:S01]  /*8650*/  HMMA.16816.F32 R68, R108, R120.reuse, R68 ;  /* 0x000000786c44723c */ /* 0x084fe20000001844 */
[----:B------:R1:W2:Y:S07]  /*8660*/  MUFU.EX2 R200, R106 ;  /* 0x0000006a00c87308 */ /* 0x0002ae0000000800 */
[C---:B------:R-:W-:Y:S01]  /*8670*/  HMMA.16816.F32 R72, R112.reuse, R120, R72 ;  /* 0x000000787048723c */ /* 0x040fe20000001848 */
[----:B----4-:R-:W4:Y:S07]  /*8680*/  LDSM.16.MT88.4 R124, [R217+0xd00] ;  /* 0x000d0000d97c783b */ /* 0x010f2e0000004200 */
[-C--:B------:R-:W-:Y:S08]  /*8690*/  HMMA.16816.F32 R76, R112, R122.reuse, R76 ;  /* 0x0000007a704c723c */ /* 0x080ff0000000184c */
[C---:B------:R-:W-:Y:S04]  /*86a0*/  HMMA.16816.F32 R80, R108.reuse, R122, R80 ;  /* 0x0000007a6c50723c */ /* 0x040fe80000001850 */
[--C-:B-1----:R-:W-:Y:S01]  /*86b0*/  FFMA.FTZ R106, R143, c[0x0][0x2d0], -R174.reuse ;  /* 0x0000b4008f6a7a23 */ /* 0x102fe200000108ae */
[----:B------:R-:W-:Y:S02]  /*86c0*/  MOV R143, R180 ;  /* 0x000000b4008f7202 */ /* 0x000fe40000000f00 */
[----:B--2---:R-:W-:Y:S01]  /*86d0*/  F2FP.PACK_AB R173, R200, R199 ;  /* 0x000000c7c8ad723e */ /* 0x004fe200000000ff */
[-C--:B---3--:R-:W-:Y:S01]  /*86e0*/  HMMA.16816.F32 R84, R108, R116.reuse, R84 ;  /* 0x000000746c54723c */ /* 0x088fe20000001854 */
[----:B------:R1:W-:Y:S07]  /*86f0*/  MUFU.EX2 R198, R106 ;  /* 0x0000006a00c67308 */ /* 0x0003ee0000000800 */
[C---:B------:R-:W-:Y:S08]  /*8700*/  HMMA.16816.F32 R88, R112.reuse, R116, R88 ;  /* 0x000000747058723c */ /* 0x040ff00000001858 */
[-C--:B------:R-:W-:Y:S08]  /*8710*/  HMMA.16816.F32 R92, R112, R118.reuse, R92 ;  /* 0x00000076705c723c */ /* 0x080ff0000000185c */
[----:B------:R-:W-:Y:S04]  /*8720*/  HMMA.16816.F32 R96, R108, R118, R96 ;  /* 0x000000766c60723c */ /* 0x000fe80000001860 */
[----:B-1----:R-:W-:Y:S01]  /*8730*/  FFMA.FTZ R106, R142, c[0x0][0x2d0], -R174 ;  /* 0x0000b4008e6a7a23 */ /* 0x002fe200000108ae */
[----:B------:R-:W-:Y:S02]  /*8740*/  F2FP.PACK_AB R174, R201, R202 ;  /* 0x000000cac9ae723e */ /* 0x000fe400000000ff */
[----:B------:R-:W-:Y:S01]  /*8750*/  MOV R142, R181 ;  /* 0x000000b5008e7202 */ /* 0x000fe20000000f00 */
[----:B------:R1:W-:Y:S01]  /*8760*/  MUFU.EX2 R197, R106 ;  /* 0x0000006a00c57308 */ /* 0x0003e20000000800 */
[----:B------:R-:W-:Y:S03]  /*8770*/  LDSM.16.MT88.4 R180, [R217+0x2d00] ;  /* 0x002d0000d9b4783b */ /* 0x000fe60000004200 */
[--C-:B-1----:R-:W-:Y:S06]  /*8780*/  FFMA.FTZ R106, R192, c[0x0][0x2d0], -R175.reuse ;  /* 0x0000b400c06a7a23 */ /* 0x102fec00000108af */
[----:B------:R1:W2:Y:S02]  /*8790*/  MUFU.EX2 R192, R106 ;  /* 0x0000006a00c07308 */ /* 0x0002a40000000800 */
[--C-:B-1----:R-:W-:Y:S01]  /*87a0*/  FFMA.FTZ R106, R140, c[0x0][0x2d0], -R175.reuse ;  /* 0x0000b4008c6a7a23 */ /* 0x102fe200000108af */
[----:B------:R-:W-:Y:S02]  /*87b0*/  MOV R140, R138 ;  /* 0x0000008a008c7202 */ /* 0x000fe40000000f00 */
[----:B--2---:R-:W-:Y:S05]  /*87c0*/  F2FP.PACK_AB R176, R194, R192 ;  /* 0x000000c0c2b0723e */ /* 0x004fea00000000ff */
[----:B------:R1:W-:Y:S02]  /*87d0*/  MUFU.EX2 R191, R106 ;  /* 0x0000006a00bf7308 */ /* 0x0003e40000000800 */
[----:B-1----:R-:W-:Y:S01]  /*87e0*/  FFMA.FTZ R106, R189, c[0x0][0x2d0], -R175 ;  /* 0x0000b400bd6a7a23 */ /* 0x002fe200000108af */
[----:B------:R-:W-:Y:S07]  /*87f0*/  F2FP.PACK_AB R175, R197, R198 ;  /* 0x000000c6c5af723e */ /* 0x000fee00000000ff */
[----:B------:R1:W2:Y:S02]  /*8800*/  MUFU.EX2 R189, R106 ;  /* 0x0000006a00bd7308 */ /* 0x0002a40000000800 */
[--C-:B-1----:R-:W-:Y:S01]  /*8810*/  FFMA.FTZ R106, R184, c[0x0][0x2d0], -R105.reuse ;  /* 0x0000b400b86a7a23 */ /* 0x102fe20000010869 */
[----:B--2---:R-:W-:Y:S07]  /*8820*/  F2FP.PACK_AB R178, R189, R191 ;  /* 0x000000bfbdb2723e */ /* 0x004fee00000000ff */
[----:B------:R1:W-:Y:S02]  /*8830*/  MUFU.EX2 R184, R106 ;  /* 0x0000006a00b87308 */ /* 0x0003e40000000800 */
[--C-:B-1----:R-:W-:Y:S02]  /*8840*/  FFMA.FTZ R106, R139, c[0x0][0x2d0], -R105.reuse ;  /* 0x0000b4008b6a7a23 */ /* 0x102fe40000010869 */
[----:B------:R-:W-:Y:S01]  /*8850*/  FFMA.FTZ R105, R172, c[0x0][0x2d0], -R105 ;  /* 0x0000b400ac697a23 */ /* 0x000fe20000010869 */
[----:B------:R-:W-:Y:S01]  /*8860*/  F2FP.PACK_AB R172, R204, R203 ;  /* 0x000000cbccac723e */ /* 0x000fe200000000ff */
[----:B------:R-:W1:Y:S04]  /*8870*/  LDSM.16.MT88.4 R136, [R218+0xd00] ;  /* 0x000d0000da88783b */ /* 0x000e680000004200 */
[----:B------:R-:W2:Y:S02]  /*8880*/  MUFU.EX2 R106, R106 ;  /* 0x0000006a006a7308 */ /* 0x000ea40000000800 */
[-C--:B----4-:R-:W-:Y:S02]  /*8890*/  HMMA.16816.F32 R112, R172, R124.reuse, R4 ;  /* 0x0000007cac70723c */ /* 0x090fe40000001804 */
[----:B------:R-:W3:Y:S06]  /*88a0*/  LDSM.16.MT88.4 R4, [R218+0x2d00] ;  /* 0x002d0000da04783b */ /* 0x000eec0000004200 */
[----:B------:R-:W4:Y:S01]  /*88b0*/  MUFU.EX2 R105, R105 ;  /* 0x0000006900697308 */ /* 0x000f220000000800 */
[----:B--2---:R-:W-:Y:S03]  /*88c0*/  F2FP.PACK_AB R177, R106, R184 ;  /* 0x000000b86ab1723e */ /* 0x004fe600000000ff */
[----:B----4-:R-:W-:Y:S07]  /*88d0*/  F2FP.PACK_AB R179, R105, R107 ;  /* 0x0000006b69b3723e */ /* 0x010fee00000000ff */
[C---:B------:R-:W-:Y:S07]  /*88e0*/  HMMA.16816.F32 R108, R176.reuse, R124, R8 ;  /* 0x0000007cb06c723c */ /* 0x040fee0000001808 */
[----:B------:R-:W-:Y:S01]  /*88f0*/  MOV R11, R143 ;  /* 0x0000008f000b7202 */ /* 0x000fe20000000f00 */
[-C--:B------:R-:W-:Y:S04]  /*8900*/  HMMA.16816.F32 R116, R176, R126.reuse, R12 ;  /* 0x0000007eb074723c */ /* 0x080fe8000000180c */
[----:B------:R-:W-:Y:S02]  /*8910*/  MOV R10, R144 ;  /* 0x00000090000a7202 */ /* 0x000fe40000000f00 */
[----:B------:R-:W-:Y:S02]  /*8920*/  MOV R8, R145 ;  /* 0x0000009100087202 */ /* 0x000fe40000000f00 */
[C---:B------:R-:W-:Y:S01]  /*8930*/  HMMA.16816.F32 R120, R172.reuse, R126, R16 ;  /* 0x0000007eac78723c */ /* 0x040fe20000001810 */
[----:B------:R-:W2:Y:S03]  /*8940*/  LDL.LU R16, [R1+0x4] ;  /* 0x0000040001107983 */ /* 0x000ea60000300800 */
[----:B------:R-:W-:Y:S01]  /*8950*/  MOV R13, R141 ;  /* 0x0000008d000d7202 */ /* 0x000fe20000000f00 */
[----:B------:R-:W4:Y:S01]  /*8960*/  LDL.LU R18, [R1+0x8] ;  /* 0x0000080001127983 */ /* 0x000f220000300800 */
[----:B------:R-:W-:Y:S02]  /*8970*/  MOV R14, R140 ;  /* 0x0000008c000e7202 */ /* 0x000fe40000000f00 */
[-C--:B-1----:R-:W-:Y:S01]  /*8980*/  HMMA.16816.F32 R124, R172, R136.reuse, R20 ;  /* 0x00000088ac7c723c */ /* 0x082fe20000001814 */
[----:B------:R-:W5:Y:S03]  /*8990*/  LDL.LU R19, [R1+0xc] ;  /* 0x00000c0001137983 */ /* 0x000f660000300800 */
[----:B------:R-:W-:Y:S01]  /*89a0*/  MOV R15, R135 ;  /* 0x00000087000f7202 */ /* 0x000fe20000000f00 */
[----:B------:R-:W5:Y:S01]  /*89b0*/  LDL.LU R22, [R1] ;  /* 0x0000000001167983 */ /* 0x000f620000300800 */
[----:B------:R-:W-:Y:S02]  /*89c0*/  MOV R17, R134 ;  /* 0x0000008600117202 */ /* 0x000fe40000000f00 */
[C---:B------:R-:W-:Y:S04]  /*89d0*/  HMMA.16816.F32 R128, R176.reuse, R136, R24 ;  /* 0x00000088b080723c */ /* 0x040fe80000001818 */
[----:B------:R-:W-:Y:S02]  /*89e0*/  MOV R21, R133 ;  /* 0x0000008500157202 */ /* 0x000fe40000000f00 */
[----:B------:R-:W-:Y:S02]  /*89f0*/  MOV R23, R132 ;  /* 0x0000008400177202 */ /* 0x000fe40000000f00 */
[-C--:B------:R-:W-:Y:S04]  /*8a00*/  HMMA.16816.F32 R132, R176, R138.reuse, R28 ;  /* 0x0000008ab084723c */ /* 0x080fe8000000181c */
[----:B------:R-:W-:Y:S02]  /*8a10*/  MOV R9, R146 ;  /* 0x0000009200097202 */ /* 0x000fe40000000f00 */
[----:B------:R-:W-:Y:S02]  /*8a20*/  MOV R12, R142 ;  /* 0x0000008e000c7202 */ /* 0x000fe40000000f00 */
[C---:B------:R-:W-:Y:S08]  /*8a30*/  HMMA.16816.F32 R136, R172.reuse, R138, R32 ;  /* 0x0000008aac88723c */ /* 0x040ff00000001820 */
[-C--:B------:R-:W-:Y:S08]  /*8a40*/  HMMA.16816.F32 R140, R172, R152.reuse, R36 ;  /* 0x00000098ac8c723c */ /* 0x080ff00000001824 */
        /* <DEDUP_REMOVED lines=11> */
[-C--:B---3--:R-:W-:Y:S08]  /*8b00*/  HMMA.16816.F32 R84, R172, R4.reuse, R84 ;  /* 0x00000004ac54723c */ /* 0x088ff00000001854 */
[C---:B------:R-:W-:Y:S08]  /*8b10*/  HMMA.16816.F32 R88, R176.reuse, R4, R88 ;  /* 0x00000004b058723c */ /* 0x040ff00000001858 */
[-C--:B------:R-:W-:Y:S08]  /*8b20*/  HMMA.16816.F32 R92, R176, R6.reuse, R92 ;  /* 0x00000006b05c723c */ /* 0x080ff0000000185c */
[----:B------:R-:W-:Y:S04]  /*8b30*/  HMMA.16816.F32 R96, R172, R6, R96 ;  /* 0x00000006ac60723c */ /* 0x000fe80000001860 */
[----:B--2---:R-:W-:Y:S02]  /*8b40*/  FFMA.FTZ R100, R100, R16, R23 ;  /* 0x0000001064647223 */ /* 0x004fe40000010017 */
[----:B----4-:R-:W-:Y:S02]  /*8b50*/  FFMA.FTZ R3, R3, R18, R17 ;  /* 0x0000001203037223 */ /* 0x010fe40000010011 */
[----:B------:R-:W-:Y:S01]  /*8b60*/  FADD.FTZ R12, R12, R100 ;  /* 0x000000640c0c7221 */ /* 0x000fe20000010000 */
[----:B------:R-:W-:Y:S03]  /*8b70*/  MOV R100, R103 ;  /* 0x0000006700647202 */ /* 0x000fe60000000f00 */
[----:B-----5:R-:W-:Y:S02]  /*8b80*/  FFMA.FTZ R0, R0, R19, R205 ;  /* 0x0000001300007223 */ /* 0x020fe400000100cd */
[----:B------:R-:W-:Y:S02]  /*8b90*/  FADD.FTZ R3, R13, R3 ;  /* 0x000000030d037221 */ /* 0x000fe40000010000 */
[----:B------:R-:W-:Y:S02]  /*8ba0*/  FFMA.FTZ R101, R101, R22, R21 ;  /* 0x0000001665657223 */ /* 0x000fe40000010015 */
[----:B------:R-:W-:Y:S02]  /*8bb0*/  FADD.FTZ R0, R206, R0 ;  /* 0x00000000ce007221 */ /* 0x000fe40000010000 */
        /* <DEDUP_REMOVED lines=51> */
[----:B------:R-:W-:Y:S01]  /*8ef0*/  FADD.FTZ R7, R106, R4 ;  /* 0x000000046a077221 */ /* 0x000fe20000010000 */
[----:B------:R-:W-:Y:S01]  /*8f00*/  MOV R106, R2 ;  /* 0x00000002006a7202 */ /* 0x000fe20000000f00 */
[----:B------:R-:W-:Y:S01]  /*8f10*/  FADD.FTZ R4, R198, R0 ;  /* 0x00000000c6047221 */ /* 0x000fe20000010000 */
[----:B------:R-:W-:Y:S01]  /*8f20*/  STL [R1], R5 ;  /* 0x0000000501007387 */ /* 0x000fe20000100800 */
[----:B------:R-:W-:Y:S02]  /*8f30*/  FADD.FTZ R3, R189, R3 ;  /* 0x00000003bd037221 */ /* 0x000fe40000010000 */
[----:B------:R-:W-:Y:S02]  /*8f40*/  FADD.FTZ R4, R197, R4 ;  /* 0x00000004c5047221 */ /* 0x000fe40000010000 */
[----:B------:R-:W-:Y:S03]  /*8f50*/  FADD.FTZ R0, R107, R7 ;  /* 0x000000076b007221 */ /* 0x000fe60000010000 */
[----:B------:R-:W-:Y:S01]  /*8f60*/  STL [R1+0x4], R4 ;  /* 0x0000040401007387 */ /* 0x000fe20000100800 */
[----:B------:R-:W-:Y:S01]  /*8f70*/  FADD.FTZ R0, R105, R0 ;  /* 0x0000000069007221 */ /* 0x000fe20000010000 */
[----:B------:R-:W-:Y:S02]  /*8f80*/  MOV R105, R102 ;  /* 0x0000006600697202 */ /* 0x000fe40000000f00 */
[----:B------:R1:W-:Y:S04]  /*8f90*/  STL [R1+0x8], R3 ;  /* 0x0000080301007387 */ /* 0x0003e80000100800 */
[----:B------:R2:W-:Y:S01]  /*8fa0*/  STL [R1+0xc], R0 ;  /* 0x00000c0001007387 */ /* 0x0005e20000100800 */
[----:B-1----:R-:W-:Y:S01]  /*8fb0*/  MOV R3, R104 ;  /* 0x0000006800037202 */ /* 0x002fe20000000f00 */
[----:B------:R-:W-:-:S05]  /*8fc0*/  @P0 BRA `(.L_x_11) ;  /* 0xffffc22000000947 */ /* 0x000fca000383ffff */
.L_x_10:
[----:B--2---:R-:W2:Y:S04]  /*8fd0*/  LDL.LU R0, [R1] ;  /* 0x0000000001007983 */ /* 0x004ea80000300800 */
[----:B------:R-:W3:Y:S04]  /*8fe0*/  LDL.LU R4, [R1+0x4] ;  /* 0x0000040001047983 */ /* 0x000ee80000300800 */
[----:B------:R-:W4:Y:S04]  /*8ff0*/  LDL.LU R8, [R1+0x8] ;  /* 0x0000080001087983 */ /* 0x000f280000300800 */
[----:B------:R-:W5:Y:S01]  /*9000*/  LDL.LU R5, [R1+0xc] ;  /* 0x00000c0001057983 */ /* 0x000f620000300800 */
[----:B------:R-:W-:-:S02]  /*9010*/  MOV R18, 0xff800000 ;  /* 0xff80000000127802 */ /* 0x000fc40000000f00 */
[----:B------:R-:W-:Y:S02]  /*9020*/  MOV R19, 0xff800000 ;  /* 0xff80000000137802 */ /* 0x000fe40000000f00 */
[----:B------:R-:W-:Y:S02]  /*9030*/  MOV R20, 0xff800000 ;  /* 0xff80000000147802 */ /* 0x000fe40000000f00 */
[----:B------:R-:W-:Y:S02]  /*9040*/  MOV R21, 0xff800000 ;  /* 0xff80000000157802 */ /* 0x000fe40000000f00 */
[----:B------:R-:W-:Y:S01]  /*9050*/  PLOP3.LUT P4, PT, PT, PT, PT, 0x8, 0x0 ;  /* 0x000000000000781c */ /* 0x000fe20003f8e170 */
[----:B--2---:R-:W1:Y:S04]  /*9060*/  SHFL.BFLY PT, R11, R0, 0x2, 0x1f ;  /* 0x0c401f00000b7f89 */ /* 0x004e6800000e0000 */
[----:B---3--:R-:W2:Y:S04]  /*9070*/  SHFL.BFLY PT, R9, R4, 0x2, 0x1f ;  /* 0x0c401f0004097f89 */ /* 0x008ea800000e0000 */
[----:B----4-:R-:W3:Y:S04]  /*9080*/  SHFL.BFLY PT, R7, R8, 0x2, 0x1f ;  /* 0x0c401f0008077f89 */ /* 0x010ee800000e0000 */
[----:B-----5:R-:W4:Y:S01]  /*9090*/  SHFL.BFLY PT, R6, R5, 0x2, 0x1f ;  /* 0x0c401f0005067f89 */ /* 0x020f2200000e0000 */
[----:B-1----:R-:W-:-:S02]  /*90a0*/  FADD.FTZ R11, R11, R0 ;  /* 0x000000000b0b7221 */ /* 0x002fc40000010000 */
[----:B--2---:R-:W-:-:S03]  /*90b0*/  FADD.FTZ R9, R9, R4 ;  /* 0x0000000409097221 */ /* 0x004fc60000010000 */
[----:B------:R-:W1:Y:S01]  /*90c0*/  SHFL.BFLY PT, R0, R11, 0x1, 0x1f ;  /* 0x0c201f000b007f89 */ /* 0x000e6200000e0000 */
[----:B---3--:R-:W-:-:S03]  /*90d0*/  FADD.FTZ R7, R7, R8 ;  /* 0x0000000807077221 */ /* 0x008fc60000010000 */
[----:B------:R-:W2:Y:S01]  /*90e0*/  SHFL.BFLY PT, R4, R9, 0x1, 0x1f ;  /* 0x0c201f0009047f89 */ /* 0x000ea200000e0000 */
[----:B----4-:R-:W-:-:S03]  /*90f0*/  FADD.FTZ R6, R6, R5 ;  /* 0x0000000506067221 */ /* 0x010fc60000010000 */
[----:B------:R-:W3:Y:S04]  /*9100*/  SHFL.BFLY PT, R3, R7, 0x1, 0x1f ;  /* 0x0c201f0007037f89 */ /* 0x000ee800000e0000 */
[----:B------:R-:W4:Y:S01]  /*9110*/  SHFL.BFLY PT, R5, R6, 0x1, 0x1f ;  /* 0x0c201f0006057f89 */ /* 0x000f2200000e0000 */
[----:B-1----:R-:W-:Y:S01]  /*9120*/  FADD.FTZ R11, R11, R0 ;  /* 0x000000000b0b7221 */ /* 0x002fe20000010000 */
[----:B------:R-:W-:Y:S01]  /*9130*/  MOV R0, RZ ;  /* 0x000000ff00007202 */ /* 0x000fe20000000f00 */
[----:B--2---:R-:W-:-:S03]  /*9140*/  FADD.FTZ R9, R9, R4 ;  /* 0x0000000409097221 */ /* 0x004fc60000010000 */
[----:B------:R-:W-:Y:S02]  /*9150*/  FSETP.NE.FTZ.AND P3, PT, R11, RZ, PT ;  /* 0x000000ff0b00720b */ /* 0x000fe40003f75000 */
[----:B------:R-:W-:Y:S01]  /*9160*/  MOV R4, RZ ;  /* 0x000000ff00047202 */ /* 0x000fe20000000f00 */
[----:B---3--:R-:W-:Y:S01]  /*9170*/  FADD.FTZ R7, R7, R3 ;  /* 0x0000000307077221 */ /* 0x008fe20000010000 */
[----:B------:R-:W-:Y:S02]  /*9180*/  FSETP.NE.FTZ.AND P2, PT, R9, RZ, PT ;  /* 0x000000ff0900720b */ /* 0x000fe40003f55000 */
[----:B------:R-:W-:Y:S01]  /*9190*/  MOV R3, RZ ;  /* 0x000000ff00037202 */ /* 0x000fe20000000f00 */
[----:B----4-:R-:W-:Y:S01]  /*91a0*/  FADD.FTZ R6, R5, R6 ;  /* 0x0000000605067221 */ /* 0x010fe20000010000 */
[----:B------:R-:W-:-:S04]  /*91b0*/  FSETP.NE.FTZ.AND P1, PT, R7, RZ, PT ;  /* 0x000000ff0700720b */ /* 0x000fc80003f35000 */
[----:B------:R-:W-:Y:S01]  /*91c0*/  FSETP.NE.FTZ.AND P0, PT, R6, RZ, PT ;  /* 0x000000ff0600720b */ /* 0x000fe20003f15000 */
[----:B------:R-:W1:Y:S08]  /*91d0*/  @P3 MUFU.RCP R0, R11 ;  /* 0x0000000b00003308 */ /* 0x000e700000001000 */
[----:B------:R-:W2:Y:S04]  /*91e0*/  @P1 MUFU.RCP R3, R7 ;  /* 0x0000000700031308 */ /* 0x000ea80000001000 */
[----:B------:R-:W-:Y:S01]  /*91f0*/  @P0 MOV R8, 0x3f317218 ;  /* 0x3f31721800080802 */ /* 0x000fe20000000f00 */
[----:B-1----:R-:W-:-:S03]  /*9200*/  FMUL.FTZ R112, R0, R112 ;  /* 0x0000007000707220 */ /* 0x002fc60000410000 */
[----:B------:R-:W1:Y:S01]  /*9210*/  @P2 MUFU.RCP R4, R9 ;  /* 0x0000000900042308 */ /* 0x000e620000001000 */
[C---:B------:R-:W-:Y:S02]  /*9220*/  FMUL.FTZ R113, R0.reuse, R113 ;  /* 0x0000007100717220 */ /* 0x040fe40000410000 */
[C---:B------:R-:W-:Y:S02]  /*9230*/  FMUL.FTZ R120, R0.reuse, R120 ;  /* 0x0000007800787220 */ /* 0x040fe40000410000 */
[C---:B------:R-:W-:Y:S02]  /*9240*/  FMUL.FTZ R121, R0.reuse, R121 ;  /* 0x0000007900797220 */ /* 0x040fe40000410000 */
[C---:B------:R-:W-:Y:S01]  /*9250*/  FMUL.FTZ R124, R0.reuse, R124 ;  /* 0x0000007c007c7220 */ /* 0x040fe20000410000 */
[----:B------:R-:W-:Y:S01]  /*9260*/  @P3 MUFU.LG2 R11, R11 ;  /* 0x0000000b000b3308 */ /* 0x000fe20000000c00 */
[C---:B------:R-:W-:Y:S02]  /*9270*/  FMUL.FTZ R125, R0.reuse, R125 ;  /* 0x0000007d007d7220 */ /* 0x040fe40000410000 */
[----:B------:R-:W-:-:S02]  /*9280*/  FMUL.FTZ R136, R0, R136 ;  /* 0x0000008800887220 */ /* 0x000fc40000410000 */
[C---:B------:R-:W-:Y:S02]  /*9290*/  FMUL.FTZ R137, R0.reuse, R137 ;  /* 0x0000008900897220 */ /* 0x040fe40000410000 */
[C---:B------:R-:W-:Y:S01]  /*92a0*/  FMUL.FTZ R140, R0.reuse, R140 ;  /* 0x0000008c008c7220 */ /* 0x040fe20000410000 */
[----:B------:R-:W-:Y:S01]  /*92b0*/  @P2 MUFU.LG2 R9, R9 ;  /* 0x0000000900092308 */ /* 0x000fe20000000c00 */
[C---:B------:R-:W-:Y:S02]  /*92c0*/  FMUL.FTZ R141, R0.reuse, R141 ;  /* 0x0000008d008d7220 */ /* 0x040fe40000410000 */
[C---:B------:R-:W-:Y:S02]  /*92d0*/  FMUL.FTZ R152, R0.reuse, R152 ;  /* 0x0000009800987220 */ /* 0x040fe40000410000 */
[C---:B------:R-:W-:Y:S02]  /*92e0*/  FMUL.FTZ R153, R0.reuse, R153 ;  /* 0x0000009900997220 */ /* 0x040fe40000410000 */
[C---:B------:R-:W-:Y:S01]  /*92f0*/  FMUL.FTZ R156, R0.reuse, R156 ;  /* 0x0000009c009c7220 */ /* 0x040fe20000410000 */
[----:B------:R-:W-:Y:S01]  /*9300*/  @P1 MUFU.LG2 R7, R7 ;  /* 0x0000000700071308 */ /* 0x000fe20000000c00 */
[----:B------:R-:W-:-:S02]  /*9310*/  FMUL.FTZ R157, R0, R157 ;  /* 0x0000009d009d7220 */ /* 0x000fc40000410000 */
[C---:B------:R-:W-:Y:S02]  /*9320*/  FMUL.FTZ R168, R0.reuse, R168 ;  /* 0x000000a800a87220 */ /* 0x040fe40000410000 */
[C---:B------:R-:W-:Y:S02]  /*9330*/  FMUL.FTZ R169, R0.reuse, R169 ;  /* 0x000000a900a97220 */ /* 0x040fe40000410000 */
[C---:B------:R-:W-:Y:S02]  /*9340*/  FMUL.FTZ R68, R0.reuse, R68 ;  /* 0x0000004400447220 */ /* 0x040fe40000410000 */
[C---:B------:R-:W-:Y:S02]  /*9350*/  FMUL.FTZ R69, R0.reuse, R69 ;  /* 0x0000004500457220 */ /* 0x040fe40000410000 */
[C---:B------:R-:W-:Y:S02]  /*9360*/  FMUL.FTZ R80, R0.reuse, R80 ;  /* 0x0000005000507220 */ /* 0x040fe40000410000 */
[----:B------:R-:W-:-:S02]  /*9370*/  FMUL.FTZ R81, R0, R81 ;  /* 0x0000005100517220 */ /* 0x000fc40000410000 */
[C---:B------:R-:W-:Y:S02]  /*9380*/  FMUL.FTZ R84, R0.reuse, R84 ;  /* 0x0000005400547220 */ /* 0x040fe40000410000 */
[C---:B------:R-:W-:Y:S02]  /*9390*/  FMUL.FTZ R85, R0.reuse, R85 ;  /* 0x0000005500557220 */ /* 0x040fe40000410000 */
[C---:B------:R-:W-:Y:S02]  /*93a0*/  FMUL.FTZ R96, R0.reuse, R96 ;  /* 0x0000006000607220 */ /* 0x040fe40000410000 */
[----:B------:R-:W-:Y:S01]  /*93b0*/  FMUL.FTZ R97, R0, R97 ;  /* 0x0000006100617220 */ /* 0x000fe20000410000 */
[----:B------:R-:W-:Y:S01]  /*93c0*/  MOV R0, RZ ;  /* 0x000000ff00007202 */ /* 0x000fe20000000f00 */
[C---:B--2---:R-:W-:Y:S02]  /*93d0*/  FMUL.FTZ R108, R3.reuse, R108 ;  /* 0x0000006c036c7220 */ /* 0x044fe40000410000 */
[----:B------:R-:W-:-:S02]  /*93e0*/  FMUL.FTZ R109, R3, R109 ;  /* 0x0000006d036d7220 */ /* 0x000fc40000410000 */
[C---:B------:R-:W-:Y:S01]  /*93f0*/  FMUL.FTZ R116, R3.reuse, R116 ;  /* 0x0000007403747220 */ /* 0x040fe20000410000 */
[----:B------:R-:W2:Y:S01]  /*9400*/  @P0 MUFU.RCP R0, R6 ;  /* 0x0000000600000308 */ /* 0x000ea20000001000 */
[C---:B------:R-:W-:Y:S02]  /*9410*/  FMUL.FTZ R117, R3.reuse, R117 ;  /* 0x0000007503757220 */ /* 0x040fe40000410000 */
[C---:B------:R-:W-:Y:S02]  /*9420*/  FMUL.FTZ R128, R3.reuse, R128 ;  /* 0x0000008003807220 */ /* 0x040fe40000410000 */
[C---:B------:R-:W-:Y:S02]  /*9430*/  FMUL.FTZ R129, R3.reuse, R129 ;  /* 0x0000008103817220 */ /* 0x040fe40000410000 */
[C---:B------:R-:W-:Y:S01]  /*9440*/  FMUL.FTZ R132, R3.reuse, R132 ;  /* 0x0000008403847220 */ /* 0x040fe20000410000 */
[----:B------:R-:W3:Y:S01]  /*9450*/  @P0 MUFU.LG2 R6, R6 ;  /* 0x0000000600060308 */ /* 0x000ee20000000c00 */
        /* <DEDUP_REMOVED lines=17> */
[----:B------:R-:W-:Y:S01]  /*9570*/  @P2 MOV R3, 0x3f317218 ;  /* 0x3f31721800032802 */ /* 0x000fe20000000f00 */
[C---:B-1----:R-:W-:Y:S02]  /*9580*/  FMUL.FTZ R114, R4.reuse, R114 ;  /* 0x0000007204727220 */ /* 0x042fe40000410000 */
        /* <DEDUP_REMOVED lines=24> */
[C---:B--2---:R-:W-:Y:S02]  /*9710*/  FMUL.FTZ R110, R0.reuse, R110 ;  /* 0x0000006e006e7220 */ /* 0x044fe40000410000 */
        /* <DEDUP_REMOVED lines=24> */
[----:B------:R-:W-:Y:S02]  /*98a0*/  @P2 FMUL.FTZ R5, R3, c[0x0][0x2d0] ;  /* 0x0000b40003052a20 */ /* 0x000fe40000410000 */
[----:B------:R-:W-:-:S02]  /*98b0*/  @P3 FMUL.FTZ R10, R4, c[0x0][0x2d0] ;  /* 0x0000b400040a3a20 */ /* 0x000fc40000410000 */
[----:B------:R-:W-:Y:S02]  /*98c0*/  @P1 FMUL.FTZ R3, R0, c[0x0][0x2d0] ;  /* 0x0000b40000031a20 */ /* 0x000fe40000410000 */
[----:B------:R-:W-:Y:S02]  /*98d0*/  @P3 FMUL.FTZ R11, R11, 0.69314718246459960938 ;  /* 0x3f3172180b0b3820 */ /* 0x000fe40000410000 */
[----:B------:R-:W-:Y:S02]  /*98e0*/  @P2 FMUL.FTZ R9, R9, 0.69314718246459960938 ;  /* 0x3f31721809092820 */ /* 0x000fe40000410000 */
[----:B------:R-:W-:Y:S02]  /*98f0*/  @P1 FMUL.FTZ R7, R7, 0.69314718246459960938 ;  /* 0x3f31721807071820 */ /* 0x000fe40000410000 */
[----:B---3--:R-:W-:Y:S02]  /*9900*/  @P0 FMUL.FTZ R4, R6, 0.69314718246459960938 ;  /* 0x3f31721806040820 */ /* 0x008fe40000410000 */
[----:B------:R-:W-:-:S02]  /*9910*/  @P0 FMUL.FTZ R0, R8, c[0x0][0x2d0] ;  /* 0x0000b40008000a20 */ /* 0x000fc40000410000 */
[----:B------:R-:W-:Y:S02]  /*9920*/  @P3 FFMA.FTZ R18, R10, R104, R11 ;  /* 0x000000680a123223 */ /* 0x000fe4000001000b */
[----:B------:R-:W-:Y:S02]  /*9930*/  @P2 FFMA.FTZ R19, R5, R103, R9 ;  /* 0x0000006705132223 */ /* 0x000fe40000010009 */
[----:B------:R-:W-:Y:S02]  /*9940*/  @P1 FFMA.FTZ R20, R3, R102, R7 ;  /* 0x0000006603141223 */ /* 0x000fe40000010007 */
[----:B------:R-:W-:Y:S02]  /*9950*/  @P0 FFMA.FTZ R21, R0, R2, R4 ;  /* 0x0000000200150223 */ /* 0x000fe40000010004 */
.L_x_3:
[----:B-1----:R-:W-:Y:S05]  /*9960*/  @P4 BRA `(.L_x_12) ;  /* 0x00001a2000004947 */ /* 0x002fea0003800000 */
[----:B------:R-:W2:Y:S01]  /*9970*/  LDL.LU R14, [R1+0x50] ;  /* 0x00005000010e7983 */ /* 0x000ea20000300800 */
[----:B------:R-:W-:Y:S01]  /*9980*/  MOV R24, c[0x0][0x4e8] ;  /* 0x00013a0000187a02 */ /* 0x000fe20000000f00 */
[----:B------:R-:W-:Y:S02]  /*9990*/  BSSY B0, `(.L_x_13) ;  /* 0x00000c1000007945 */ /* 0x000fe40003800000 */
[----:B------:R-:W1:Y:S01]  /*99a0*/  S2R R16, SR_TID.X ;  /* 0x0000000000107919 */ /* 0x000e620000002100 */
[C---:B------:R-:W-:Y:S01]  /*99b0*/  ISETP.NE.AND P0, PT, R24.reuse, 0x1, PT ;  /* 0x000000011800780c */ /* 0x040fe20003f05270 */
[----:B------:R-:W-:-:S02]  /*99c0*/  IMAD R24, R24, c[0x0][0x388], RZ ;  /* 0x0000e20018187a24 */ /* 0x000fc400078e02ff */
[----:B------:R-:W3:Y:S04]  /*99d0*/  S2R R12, SR_CTAID.Y ;  /* 0x00000000000c7919 */ /* 0x000ee80000002600 */
[----:B------:R-:W4:Y:S04]  /*99e0*/  S2R R13, SR_CTAID.Z ;  /* 0x00000000000d7919 */ /* 0x000f280000002700 */
[----:B------:R-:W5:Y:S01]  /*99f0*/  S2R R15, SR_CTAID.X ;  /* 0x00000000000f7919 */ /* 0x000f620000002500 */
[----:B-1----:R-:W-:-:S04]  /*9a00*/  SHF.R.S32.HI R11, RZ, 0x1f, R16 ;  /* 0x0000001fff0b7819 */ /* 0x002fc80000011410 */
[CC--:B------:R-:W-:Y:S02]  /*9a10*/  LEA.HI R4, R11.reuse, R16.reuse, RZ, 0x2 ;  /* 0x000000100b047211 */ /* 0x0c0fe400078f10ff */
[----:B------:R-:W-:Y:S02]  /*9a20*/  LEA.HI R11, R11, R16, RZ, 0x5 ;  /* 0x000000100b0b7211 */ /* 0x000fe400078f28ff */
[----:B------:R-:W-:Y:S02]  /*9a30*/  LOP3.LUT R4, R4, 0xfffffffc, RZ, 0xc0, !PT ;  /* 0xfffffffc04047812 */ /* 0x000fe400078ec0ff */
[--C-:B------:R-:W-:Y:S02]  /*9a40*/  SHF.R.S32.HI R6, RZ, 0x5, R11.reuse ;  /* 0x00000005ff067819 */ /* 0x100fe4000001140b */
[----:B------:R-:W-:Y:S02]  /*9a50*/  SHF.R.S32.HI R5, RZ, 0x1f, R11 ;  /* 0x0000001fff057819 */ /* 0x000fe4000001140b */
[----:B------:R-:W-:Y:S01]  /*9a60*/  LOP3.LUT R11, R11, 0xffffffe0, RZ, 0xc0, !PT ;  /* 0xffffffe00b0b7812 */ /* 0x000fe200078ec0ff */
[----:B------:R-:W-:Y:S01]  /*9a70*/  BAR.SYNC.DEFER_BLOCKING 0x1, 0x80 ;  /* 0x0042000000007b1d */ /* 0x000fe20000010000 */
[----:B--2---:R-:W-:Y:S01]  /*9a80*/  SHF.R.S32.HI R10, RZ, 0x1f, R14 ;  /* 0x0000001fff0a7819 */ /* 0x004fe2000001140e */
[----:B------:R-:W-:-:S04]  /*9a90*/  IMAD.WIDE.U32 R2, R14, c[0x0][0x4d0], RZ ;  /* 0x000134000e027a25 */ /* 0x000fc800078e00ff */
[----:B------:R-:W-:Y:S02]  /*9aa0*/  IMAD R0, R10, c[0x0][0x4d0], RZ ;  /* 0x000134000a007a24 */ /* 0x000fe400078e02ff */
[----:B------:R-:W-:Y:S02]  /*9ab0*/  IMAD.MOV R9, RZ, RZ, -R14 ;  /* 0x000000ffff097224 */ /* 0x000fe400078e0a0e */
[----:B------:R-:W-:Y:S02]  /*9ac0*/  IMAD R8, R14, c[0x0][0x4d4], R0 ;  /* 0x000135000e087a24 */ /* 0x000fe400078e0200 */
[----:B------:R-:W-:Y:S01]  /*9ad0*/  IMAD.IADD R0, R16, 0x1, -R4 ;  /* 0x0000000110007824 */ /* 0x000fe200078e0a04 */
[----:B------:R-:W-:Y:S01]  /*9ae0*/  LEA.HI R4, R5, R6, RZ, 0x2 ;  /* 0x0000000605047211 */ /* 0x000fe200078f10ff */
[----:B------:R-:W-:Y:S01]  /*9af0*/  IMAD.IADD R5, R3, 0x1, R8 ;  /* 0x0000000103057824 */ /* 0x000fe200078e0208 */
[----:B------:R-:W-:Y:S01]  /*9b00*/  IADD3 R16, -R11, R16, RZ ;  /* 0x000000100b107210 */ /* 0x000fe20007ffe1ff */
[----:B---3--:R-:W-:Y:S01]  /*9b10*/  IMAD R12, R9, c[0x0][0x550], R12 ;  /* 0x00015400090c7a24 */ /* 0x008fe200078e020c */
[----:B------:R-:W-:-:S02]  /*9b20*/  LEA.HI R7, R0, R0, RZ, 0x1 ;  /* 0x0000000000077211 */ /* 0x000fc400078f08ff */
[----:B------:R-:W-:Y:S01]  /*9b30*/  LOP3.LUT R8, R4, 0xffffffc, RZ, 0xc0, !PT ;  /* 0x0ffffffc04087812 */ /* 0x000fe200078ec0ff */
[----:B------:R-:W-:Y:S01]  /*9b40*/  IMAD.MOV.U32 R4, RZ, RZ, R2 ;  /* 0x000000ffff047224 */ /* 0x000fe200078e0002 */
[C---:B------:R-:W-:Y:S01]  /*9b50*/  LOP3.LUT R3, R7.reuse, 0x1ffffffe, RZ, 0xc0, !PT ;  /* 0x1ffffffe07037812 */ /* 0x040fe200078ec0ff */
[----:B------:R-:W-:Y:S01]  /*9b60*/  IMAD.SHL.U32 R2, R7, 0x20, RZ ;  /* 0x0000002007027824 */ /* 0x000fe200078e00ff */
[----:B------:R-:W-:Y:S01]  /*9b70*/  SHF.R.S32.HI R7, RZ, 0x1f, R16 ;  /* 0x0000001fff077819 */ /* 0x000fe20000011410 */
[----:B------:R-:W-:Y:S01]  /*9b80*/  IMAD.IADD R9, R6, 0x1, -R8 ;  /* 0x0000000106097824 */ /* 0x000fe200078e0a08 */
[----:B------:R-:W-:Y:S01]  /*9b90*/  IADD3 R8, R0, -R3, RZ ;  /* 0x8000000300087210 */ /* 0x000fe20007ffe0ff */
[----:B------:R-:W-:Y:S01]  /*9ba0*/  IMAD R0, R10, c[0x0][0x438], RZ ;  /* 0x00010e000a007a24 */ /* 0x000fe200078e02ff */
[----:B------:R-:W-:Y:S01]  /*9bb0*/  LEA.HI R17, R7, R16, RZ, 0x2 ;  /* 0x0000001007117211 */ /* 0x000fe200078f10ff */
[----:B----4-:R-:W-:Y:S01]  /*9bc0*/  IMAD.WIDE.U32 R4, R13, c[0x0][0x4d8], R4 ;  /* 0x000136000d047a25 */ /* 0x010fe200078e0004 */
[----:B------:R-:W-:-:S02]  /*9bd0*/  SHF.R.S32.HI R10, RZ, 0x1f, R13 ;  /* 0x0000001fff0a7819 */ /* 0x000fc4000001140d */
[----:B------:R-:W-:Y:S01]  /*9be0*/  SHF.R.S32.HI R7, RZ, 0x2, R17 ;  /* 0x00000002ff077819 */ /* 0x000fe20000011411 */
[----:B------:R-:W-:Y:S01]  /*9bf0*/  IMAD R6, R14, c[0x0][0x43c], R0 ;  /* 0x00010f000e067a24 */ /* 0x000fe200078e0200 */
[----:B------:R-:W-:Y:S01]  /*9c00*/  LOP3.LUT R0, R2, 0xffffffc0, RZ, 0xc0, !PT ;  /* 0xffffffc002007812 */ /* 0x000fe200078ec0ff */
[----:B------:R-:W-:Y:S01]  /*9c10*/  IMAD.WIDE.U32 R2, R14, c[0x0][0x438], RZ ;  /* 0x00010e000e027a25 */ /* 0x000fe200078e00ff */
[----:B------:R-:W-:-:S03]  /*9c20*/  LOP3.LUT P1, RZ, R16, 0x3, RZ, 0xc0, !PT ;  /* 0x0000000310ff7812 */ /* 0x000fc6000782c0ff */
[----:B------:R-:W-:Y:S02]  /*9c30*/  IMAD R8, R8, 0x8, R0 ;  /* 0x0000000808087824 */ /* 0x000fe400078e0200 */
[----:B------:R-:W-:Y:S02]  /*9c40*/  IMAD R14, R9, 0x10, R7 ;  /* 0x00000010090e7824 */ /* 0x000fe400078e0207 */
[----:B------:R-:W-:Y:S02]  /*9c50*/  IMAD R11, R10, c[0x0][0x4d8], RZ ;  /* 0x000136000a0b7a24 */ /* 0x000fe400078e02ff */
[----:B------:R-:W-:Y:S02]  /*9c60*/  IMAD.IADD R8, R14, 0x1, R8 ;  /* 0x000000010e087824 */ /* 0x000fe400078e0208 */
[----:B------:R-:W-:Y:S02]  /*9c70*/  IMAD.IADD R3, R3, 0x1, R6 ;  /* 0x0000000103037824 */ /* 0x000fe400078e0206 */
[----:B------:R-:W-:-:S02]  /*9c80*/  IMAD R6, R10, c[0x0][0x440], RZ ;  /* 0x000110000a067a24 */ /* 0x000fc400078e02ff */
[----:B-----5:R-:W-:Y:S02]  /*9c90*/  IMAD R8, R15, 0x80, R8 ;  /* 0x000000800f087824 */ /* 0x020fe400078e0208 */
[C---:B------:R-:W-:Y:S02]  /*9ca0*/  IMAD R0, R13.reuse, c[0x0][0x4dc], R11 ;  /* 0x000137000d007a24 */ /* 0x040fe400078e020b */
[C---:B------:R-:W-:Y:S02]  /*9cb0*/  IMAD R6, R13.reuse, c[0x0][0x444], R6 ;  /* 0x000111000d067a24 */ /* 0x040fe400078e0206 */
[----:B------:R-:W-:Y:S01]  /*9cc0*/  IMAD.WIDE.U32 R2, R13, c[0x0][0x440], R2 ;  /* 0x000110000d027a25 */ /* 0x000fe200078e0002 */
[----:B------:R-:W-:Y:S02]  /*9cd0*/  IADD3 R5, R5, R0, RZ ;  /* 0x0000000005057210 */ /* 0x000fe40007ffe0ff */
[----:B------:R-:W-:Y:S01]  /*9ce0*/  SHF.R.S32.HI R0, RZ, 0x1f, R12 ;  /* 0x0000001fff007819 */ /* 0x000fe2000001140c */
[----:B------:R-:W-:Y:S01]  /*9cf0*/  @P0 IMAD.HI.U32 R11, R8, c[0x0][0x4ec], RZ ;  /* 0x00013b00080b0a27 */ /* 0x000fe200078e00ff */
[----:B------:R-:W-:-:S03]  /*9d00*/  IADD3 R3, R3, R6, RZ ;  /* 0x0000000603037210 */ /* 0x000fc60007ffe0ff */
[----:B------:R-:W-:-:S04]  /*9d10*/  @P0 IMAD.HI.U32 R10, R8, c[0x0][0x4ec], RZ ;  /* 0x00013b00080a0a27 */ /* 0x000fc800078e00ff */
[--C-:B------:R-:W-:Y:S01]  /*9d20*/  IMAD.MOV.U32 R6, RZ, RZ, R8.reuse ;  /* 0x000000ffff067224 */ /* 0x100fe200078e0008 */
[----:B------:R-:W-:Y:S01]  /*9d30*/  @P0 SHF.R.U32.HI R6, RZ, c[0x0][0x4f0], R11 ;  /* 0x00013c00ff060a19 */ /* 0x000fe2000001160b */
[----:B------:R-:W-:Y:S01]  /*9d40*/  IMAD.MOV.U32 R7, RZ, RZ, R8 ;  /* 0x000000ffff077224 */ /* 0x000fe200078e0008 */
[----:B------:R-:W-:Y:S01]  /*9d50*/  @P0 SHF.R.U32.HI R7, RZ, c[0x0][0x4f0], R10 ;  /* 0x00013c00ff070a19 */ /* 0x000fe2000001160a */
[----:B------:R-:W-:Y:S01]  /*9d60*/  IMAD R9, R0, c[0x0][0x448], RZ ;  /* 0x0001120000097a24 */ /* 0x000fe200078e02ff */
[----:B------:R-:W-:Y:S01]  /*9d70*/  IADD3 R10, -R6, RZ, RZ ;  /* 0x000000ff060a7210 */ /* 0x000fe20007ffe1ff */
[----:B------:R-:W-:Y:S02]  /*9d80*/  IMAD R0, R0, c[0x0][0x4e0], RZ ;  /* 0x0001380000007a24 */ /* 0x000fe400078e02ff */
[C---:B------:R-:W-:Y:S01]  /*9d90*/  IMAD R11, R12.reuse, c[0x0][0x44c], R9 ;  /* 0x000113000c0b7a24 */ /* 0x040fe200078e0209 */
[----:B------:R-:W-:Y:S01]  /*9da0*/  SHF.R.S32.HI R9, RZ, 0x1f, R7 ;  /* 0x0000001fff097819 */ /* 0x000fe20000011407 */
[----:B------:R-:W-:-:S02]  /*9db0*/  IMAD R13, R12, c[0x0][0x4e4], R0 ;  /* 0x000139000c0d7a24 */ /* 0x000fc400078e0200 */
[----:B------:R-:W-:-:S04]  /*9dc0*/  IMAD.WIDE.U32 R4, R12, c[0x0][0x4e0], R4 ;  /* 0x000138000c047a25 */ /* 0x000fc800078e0004 */
[----:B------:R-:W-:Y:S01]  /*9dd0*/  IMAD R0, R10, c[0x0][0x4e8], R8 ;  /* 0x00013a000a007a24 */ /* 0x000fe200078e0208 */
[----:B------:R-:W-:Y:S01]  /*9de0*/  SHF.R.S32.HI R10, RZ, 0x1f, R6 ;  /* 0x0000001fff0a7819 */ /* 0x000fe20000011406 */
[----:B------:R-:W-:Y:S01]  /*9df0*/  IMAD R9, R9, c[0x0][0x430], RZ ;  /* 0x00010c0009097a24 */ /* 0x000fe200078e02ff */
[----:B------:R-:W-:Y:S01]  /*9e00*/  IADD3 R4, P0, R6, R4, RZ ;  /* 0x0000000406047210 */ /* 0x000fe20007f1e0ff */
[----:B------:R-:W-:Y:S01]  /*9e10*/  IMAD.WIDE.U32 R2, R12, c[0x0][0x448], R2 ;  /* 0x000112000c027a25 */ /* 0x000fe200078e0002 */
[----:B------:R-:W-:Y:S02]  /*9e20*/  SHF.R.S32.HI R6, RZ, 0x1f, R0 ;  /* 0x0000001fff067819 */ /* 0x000fe40000011400 */
[----:B------:R-:W-:Y:S01]  /*9e30*/  IADD3.X R5, R10, R5, R13, P0, !PT ;  /* 0x000000050a057210 */ /* 0x000fe200007fe40d */
[----:B------:R-:W-:Y:S02]  /*9e40*/  IMAD R10, R7, c[0x0][0x434], R9 ;  /* 0x00010d00070a7a24 */ /* 0x000fe400078e0209 */
[----:B------:R-:W-:-:S02]  /*9e50*/  IMAD R9, R6, c[0x0][0x4c8], RZ ;  /* 0x0001320006097a24 */ /* 0x000fc400078e02ff */
[----:B------:R-:W-:Y:S02]  /*9e60*/  IMAD.MOV R6, RZ, RZ, -R7 ;  /* 0x000000ffff067224 */ /* 0x000fe400078e0a07 */
[----:B------:R-:W-:-:S04]  /*9e70*/  IMAD.WIDE.U32 R4, R0, c[0x0][0x4c8], R4 ;  /* 0x0001320000047a25 */ /* 0x000fc800078e0004 */
[----:B------:R-:W-:Y:S02]  /*9e80*/  IMAD R0, R0, c[0x0][0x4cc], R9 ;  /* 0x0001330000007a24 */ /* 0x000fe400078e0209 */
[----:B------:R-:W-:Y:S02]  /*9e90*/  IMAD.IADD R3, R3, 0x1, R11 ;  /* 0x0000000103037824 */ /* 0x000fe400078e020b */
[----:B------:R-:W-:Y:S01]  /*9ea0*/  IMAD R13, R6, c[0x0][0x4e8], R8 ;  /* 0x00013a00060d7a24 */ /* 0x000fe200078e0208 */
[C---:B------:R-:W-:Y:S01]  /*9eb0*/  LEA R6, P0, R4.reuse, c[0x0][0x4a8], 0x2 ;  /* 0x00012a0004067a11 */ /* 0x040fe200078010ff */
[----:B------:R-:W-:Y:S02]  /*9ec0*/  IMAD.IADD R0, R5, 0x1, R0 ;  /* 0x0000000105007824 */ /* 0x000fe400078e0200 */
[----:B------:R-:W-:Y:S01]  /*9ed0*/  IMAD.WIDE.U32 R2, R7, c[0x0][0x430], R2 ;  /* 0x00010c0007027a25 */ /* 0x000fe200078e0002 */
[----:B------:R-:W-:Y:S01]  /*9ee0*/  SHF.R.S32.HI R7, RZ, 0x1f, R13 ;  /* 0x0000001fff077819 */ /* 0x000fe2000001140d */
[----:B------:R-:W-:Y:S01]  /*9ef0*/  SHFL.IDX PT, R8, R6, 0x2, 0x1c1f ;  /* 0x005c1f0006087f89 */ /* 0x000fe200000e0000 */
[----:B------:R-:W-:Y:S01]  /*9f00*/  LEA.HI.X R0, R4, c[0x0][0x4ac], R0, 0x2, P0 ;  /* 0x00012b0004007a11 */ /* 0x000fe200000f1400 */
[----:B------:R-:W-:Y:S01]  /*9f10*/  IMAD R12, R15, 0x80, R14 ;  /* 0x000000800f0c7824 */ /* 0x000fe200078e020e */
[----:B------:R-:W-:Y:S01]  /*9f20*/  IADD3 R3, R3, R10, RZ ;  /* 0x0000000a03037210 */ /* 0x000fe20007ffe0ff */
[----:B------:R-:W-:Y:S01]  /*9f30*/  IMAD R7, R7, c[0x0][0x428], RZ ;  /* 0x00010a0007077a24 */ /* 0x000fe200078e02ff */
[----:B------:R-:W-:Y:S02]  /*9f40*/  SHFL.IDX PT, R4, R6, RZ, 0x1c1f ;  /* 0x001c1fff06047589 */ /* 0x000fe400000e0000 */
[C---:B------:R-:W-:Y:S01]  /*9f50*/  IADD3 R14, R12.reuse, 0x40, RZ ;  /* 0x000000400c0e7810 */ /* 0x040fe20007ffe0ff */
[C---:B------:R-:W-:Y:S01]  /*9f60*/  IMAD R15, R13.reuse, c[0x0][0x42c], R7 ;  /* 0x00010b000d0f7a24 */ /* 0x040fe200078e0207 */
[----:B------:R-:W1:Y:S01]  /*9f70*/  SHFL.IDX PT, R5, R0, RZ, 0x1c1f ;  /* 0x001c1fff00057589 */ /* 0x000e6200000e0000 */
[----:B------:R-:W-:Y:S01]  /*9f80*/  IMAD.WIDE.U32 R2, R13, c[0x0][0x428], R2 ;  /* 0x00010a000d027a25 */ /* 0x000fe200078e0002 */
[----:B------:R-:W-:-:S02]  /*9f90*/  IADD3 R13, R12, 0x48, RZ ;  /* 0x000000480c0d7810 */ /* 0x000fc40007ffe0ff */
[----:B------:R-:W-:Y:S01]  /*9fa0*/  SHFL.IDX PT, R10, R6, 0x1, 0x1c1f ;  /* 0x003c1f00060a7f89 */ /* 0x000fe200000e0000 */
[-C--:B------:R-:W-:Y:S02]  /*9fb0*/  ISETP.GE.OR P4, PT, R12, R24.reuse, P1 ;  /* 0x000000180c00720c */ /* 0x080fe40000f86670 */
[-C--:B------:R-:W-:Y:S01]  /*9fc0*/  ISETP.GE.OR P2, PT, R14, R24.reuse, P1 ;  /* 0x000000180e00720c */ /* 0x080fe20000f46670 */
[----:B------:R-:W2:Y:S01]  /*9fd0*/  SHFL.IDX PT, R11, R0, 0x1, 0x1c1f ;  /* 0x003c1f00000b7f89 */ /* 0x000ea200000e0000 */
[----:B------:R-:W-:Y:S02]  /*9fe0*/  IADD3 R3, R3, R15, RZ ;  /* 0x0000000f03037210 */ /* 0x000fe40007ffe0ff */
[----:B------:R-:W-:Y:S01]  /*9ff0*/  LEA R23, P0, R2, c[0x0][0x400], 0x2 ;  /* 0x0001000002177a11 */ /* 0x000fe200078010ff */
[----:B------:R-:W3:Y:S01]  /*a000*/  SHFL.IDX PT, R9, R0, 0x2, 0x1c1f ;  /* 0x005c1f0000097f89 */ /* 0x000ee200000e0000 */
[-C--:B------:R-:W-:Y:S02]  /*a010*/  ISETP.GE.AND P5, PT, R14, R24.reuse, PT ;  /* 0x000000180e00720c */ /* 0x080fe40003fa6270 */
[----:B------:R-:W-:Y:S01]  /*a020*/  LEA.HI.X R22, R2, c[0x0][0x404], R3, 0x2, P0 ;  /* 0x0001010002167a11 */ /* 0x000fe200000f1403 */
[----:B------:R-:W-:Y:S01]  /*a030*/  SHFL.IDX PT, R6, R6, 0x3, 0x1c1f ;  /* 0x007c1f0006067f89 */ /* 0x000fe200000e0000 */
[----:B------:R-:W-:-:S03]  /*a040*/  ISETP.GE.AND P6, PT, R13, R24, PT ;  /* 0x000000180d00720c */ /* 0x000fc60003fc6270 */
[----:B------:R4:W5:Y:S04]  /*a050*/  SHFL.IDX PT, R7, R0, 0x3, 0x1c1f ;  /* 0x007c1f0000077f89 */ /* 0x00096800000e0000 */
[----:B-1----:R1:W-:Y:S04]  /*a060*/  @!P4 ST.E [R4.64], R18 ;  /* 0x000000120400c985 */ /* 0x0023e8000c101906 */
[----:B------:R1:W1:Y:S04]  /*a070*/  SHFL.IDX PT, R2, R23, RZ, 0x1c1f ;  /* 0x001c1fff17027589 */ /* 0x00026800000e0000 */
[----:B------:R1:W1:Y:S01]  /*a080*/  SHFL.IDX PT, R3, R22, RZ, 0x1c1f ;  /* 0x001c1fff16037589 */ /* 0x00026200000e0000 */
[----:B----4-:R-:W-:-:S04]  /*a090*/  IADD3 R0, R12, 0x8, RZ ;  /* 0x000000080c007810 */ /* 0x010fc80007ffe0ff */
[CC--:B------:R-:W-:Y:S02]  /*a0a0*/  ISETP.GE.OR P3, PT, R0.reuse, R24.reuse, P1 ;  /* 0x000000180000720c */ /* 0x0c0fe40000f66670 */
[-C--:B------:R-:W-:Y:S02]  /*a0b0*/  ISETP.GE.OR P1, PT, R13, R24.reuse, P1 ;  /* 0x000000180d00720c */ /* 0x080fe40000f26670 */
[----:B------:R-:W-:Y:S02]  /*a0c0*/  ISETP.GE.AND P0, PT, R0, R24, PT ;  /* 0x000000180000720c */ /* 0x000fe40003f06270 */
[----:B------:R-:W-:-:S05]  /*a0d0*/  LOP3.LUT R0, R17, 0x7ffffffc, RZ, 0xc0, !PT ;  /* 0x7ffffffc11007812 */ /* 0x000fca00078ec0ff */
[----:B------:R-:W-:Y:S02]  /*a0e0*/  IMAD.IADD R0, R16, 0x1, -R0 ;  /* 0x0000000110007824 */ /* 0x000fe400078e0a00 */
[----:B--2---:R2:W-:Y:S03]  /*a0f0*/  @!P3 ST.E [R10.64], R19 ;  /* 0x000000130a00b985 */ /* 0x0045e6000c101906 */
[----:B------:R-:W-:Y:S01]  /*a100*/  SHF.L.U32 R0, R0, 0x1, RZ ;  /* 0x0000000100007819 */ /* 0x000fe200000006ff */
[----:B---3--:R2:W-:Y:S04]  /*a110*/  @!P2 ST.E [R8.64], R20 ;  /* 0x000000140800a985 */ /* 0x0085e8000c101906 */
[----:B-----5:R2:W-:Y:S01]  /*a120*/  @!P1 ST.E [R6.64], R21 ;  /* 0x0000001506009985 */ /* 0x0205e2000c101906 */
[----:B------:R-:W-:-:S13]  /*a130*/  ISETP.GE.AND P1, PT, R12, R24, PT ;  /* 0x000000180c00720c */ /* 0x000fda0003f26270 */
[----:B------:R-:W-:Y:S05]  /*a140*/  @P1 BRA `(.L_x_14) ;  /* 0x0000045000001947 */ /* 0x000fea0003800000 */
[C---:B-12---:R-:W-:Y:S02]  /*a150*/  IADD3 R6, R0.reuse, 0x8, RZ ;  /* 0x0000000800067810 */ /* 0x046fe40007ffe0ff */
[----:B------:R-:W-:Y:S02]  /*a160*/  IADD3 R5, R0, 0x10, RZ ;  /* 0x0000001000057810 */ /* 0x000fe40007ffe0ff */
[----:B------:R-:W-:Y:S02]  /*a170*/  ISETP.GE.AND P3, PT, R6, c[0x0][0x3c8], PT ;  /* 0x0000f20006007a0c */ /* 0x000fe40003f66270 */
[----:B------:R-:W-:Y:S02]  /*a180*/  ISETP.GE.AND P2, PT, R5, c[0x0][0x3c8], PT ;  /* 0x0000f20005007a0c */ /* 0x000fe40003f46270 */
[C---:B------:R-:W-:Y:S02]  /*a190*/  IADD3 R4, R0.reuse, 0x18, RZ ;  /* 0x0000001800047810 */ /* 0x040fe40007ffe0ff */
[----:B------:R-:W-:-:S02]  /*a1a0*/  ISETP.GE.AND P4, PT, R0, c[0x0][0x3c8], PT ;  /* 0x0000f20000007a0c */ /* 0x000fc40003f86270 */
[----:B------:R-:W-:-:S05]  /*a1b0*/  ISETP.GE.AND P1, PT, R4, c[0x0][0x3c8], PT ;  /* 0x0000f20004007a0c */ /* 0x000fca0003f26270 */
[----:B------:R-:W-:Y:S02]  /*a1c0*/  @!P3 LEA.HI R6, R6, R6, RZ, 0x1 ;  /* 0x000000060606b211 */ /* 0x000fe400078f08ff */
[----:B------:R-:W-:Y:S02]  /*a1d0*/  @!P2 LEA.HI R5, R5, R5, RZ, 0x1 ;  /* 0x000000050505a211 */ /* 0x000fe400078f08ff */
[----:B------:R-:W-:Y:S02]  /*a1e0*/  @!P3 LOP3.LUT R6, R6, 0xfffffffe, RZ, 0xc0, !PT ;  /* 0xfffffffe0606b812 */ /* 0x000fe400078ec0ff */
[----:B------:R-:W-:Y:S01]  /*a1f0*/  @!P2 LOP3.LUT R5, R5, 0xfffffffe, RZ, 0xc0, !PT ;  /* 0xfffffffe0505a812 */ /* 0x000fe200078ec0ff */
[----:B------:R-:W-:Y:S01]  /*a200*/  @!P4 IMAD.WIDE R8, R0, 0x4, R2 ;  /* 0x000000040008c825 */ /* 0x000fe200078e0202 */
[----:B------:R-:W-:-:S03]  /*a210*/  @!P1 LEA.HI R10, R4, R4, RZ, 0x1 ;  /* 0x00000004040a9211 */ /* 0x000fc600078f08ff */
[--C-:B------:R-:W-:Y:S01]  /*a220*/  @!P3 IMAD.WIDE R6, R6, 0x4, R2.reuse ;  /* 0x000000040606b825 */ /* 0x100fe200078e0202 */
[----:B------:R1:W-:Y:S03]  /*a230*/  @!P4 ST.E.64 [R8.64], R112 ;  /* 0x000000700800c985 */ /* 0x0003e6000c101b06 */
[----:B------:R-:W-:Y:S01]  /*a240*/  @!P2 IMAD.WIDE R4, R5, 0x4, R2 ;  /* 0x000000040504a825 */ /* 0x000fe200078e0202 */
[----:B------:R2:W-:Y:S04]  /*a250*/  @!P3 ST.E.64 [R6.64], R120 ;  /* 0x000000780600b985 */ /* 0x0005e8000c101b06 */
[----:B------:R3:W-:Y:S01]  /*a260*/  @!P2 ST.E.64 [R4.64], R124 ;  /* 0x0000007c0400a985 */ /* 0x0007e2000c101b06 */
[----:B-1----:R-:W-:-:S02]  /*a270*/  @!P1 LOP3.LUT R8, R10, 0xfffffffe, RZ, 0xc0, !PT ;  /* 0xfffffffe0a089812 */ /* 0x002fc400078ec0ff */
[----:B------:R-:W-:-:S03]  /*a280*/  IADD3 R9, R0, 0x20, RZ ;  /* 0x0000002000097810 */ /* 0x000fc60007ffe0ff */
[----:B--2---:R-:W-:Y:S01]  /*a290*/  @!P1 IMAD.WIDE R6, R8, 0x4, R2 ;  /* 0x0000000408069825 */ /* 0x004fe200078e0202 */
[----:B------:R-:W-:Y:S02]  /*a2a0*/  ISETP.GE.AND P4, PT, R9, c[0x0][0x3c8], PT ;  /* 0x0000f20009007a0c */ /* 0x000fe40003f86270 */
[C---:B---3--:R-:W-:Y:S02]  /*a2b0*/  IADD3 R5, R0.reuse, 0x28, RZ ;  /* 0x0000002800057810 */ /* 0x048fe40007ffe0ff */
[C---:B------:R-:W-:Y:S01]  /*a2c0*/  IADD3 R4, R0.reuse, 0x30, RZ ;  /* 0x0000003000047810 */ /* 0x040fe20007ffe0ff */
[----:B------:R1:W-:Y:S01]  /*a2d0*/  @!P1 ST.E.64 [R6.64], R136 ;  /* 0x0000008806009985 */ /* 0x0003e2000c101b06 */
[----:B------:R-:W-:Y:S02]  /*a2e0*/  IADD3 R8, R0, 0x38, RZ ;  /* 0x0000003800087810 */ /* 0x000fe40007ffe0ff */
[----:B------:R-:W-:Y:S02]  /*a2f0*/  ISETP.GE.AND P3, PT, R5, c[0x0][0x3c8], PT ;  /* 0x0000f20005007a0c */ /* 0x000fe40003f66270 */
[----:B------:R-:W-:-:S02]  /*a300*/  ISETP.GE.AND P2, PT, R4, c[0x0][0x3c8], PT ;  /* 0x0000f20004007a0c */ /* 0x000fc40003f46270 */
[----:B------:R-:W-:Y:S02]  /*a310*/  ISETP.GE.AND P1, PT, R8, c[0x0][0x3c8], PT ;  /* 0x0000f20008007a0c */ /* 0x000fe40003f26270 */
[----:B------:R-:W-:-:S09]  /*a320*/  @!P4 LEA.HI R9, R9, R9, RZ, 0x1 ;  /* 0x000000090909c211 */ /* 0x000fd200078f08ff */
[----:B------:R-:W-:Y:S02]  /*a330*/  @!P2 LEA.HI R4, R4, R4, RZ, 0x1 ;  /* 0x000000040404a211 */ /* 0x000fe400078f08ff */
[----:B------:R-:W-:-:S04]  /*a340*/  @!P1 LEA.HI R8, R8, R8, RZ, 0x1 ;  /* 0x0000000808089211 */ /* 0x000fc800078f08ff */
[----:B------:R-:W-:Y:S02]  /*a350*/  @!P1 LOP3.LUT R10, R8, 0xfffffffe, RZ, 0xc0, !PT ;  /* 0xfffffffe080a9812 */ /* 0x000fe400078ec0ff */
[----:B-1----:R-:W-:Y:S02]  /*a360*/  @!P3 LEA.HI R6, R5, R5, RZ, 0x1 ;  /* 0x000000050506b211 */ /* 0x002fe400078f08ff */
[----:B------:R-:W-:Y:S02]  /*a370*/  @!P4 LOP3.LUT R5, R9, 0xfffffffe, RZ, 0xc0, !PT ;  /* 0xfffffffe0905c812 */ /* 0x000fe400078ec0ff */
[----:B------:R-:W-:Y:S02]  /*a380*/  @!P3 LOP3.LUT R9, R6, 0xfffffffe, RZ, 0xc0, !PT ;  /* 0xfffffffe0609b812 */ /* 0x000fe400078ec0ff */
[----:B------:R-:W-:Y:S01]  /*a390*/  @!P2 LOP3.LUT R6, R4, 0xfffffffe, RZ, 0xc0, !PT ;  /* 0xfffffffe0406a812 */ /* 0x000fe200078ec0ff */
[----:B------:R-:W-:-:S04]  /*a3a0*/  @!P4 IMAD.WIDE R4, R5, 0x4, R2 ;  /* 0x000000040504c825 */ /* 0x000fc800078e0202 */
[--C-:B------:R-:W-:Y:S01]  /*a3b0*/  @!P3 IMAD.WIDE R8, R9, 0x4, R2.reuse ;  /* 0x000000040908b825 */ /* 0x100fe200078e0202 */
[----:B------:R1:W-:Y:S03]  /*a3c0*/  @!P4 ST.E.64 [R4.64], R140 ;  /* 0x0000008c0400c985 */ /* 0x0003e6000c101b06 */
[--C-:B------:R-:W-:Y:S01]  /*a3d0*/  @!P2 IMAD.WIDE R6, R6, 0x4, R2.reuse ;  /* 0x000000040606a825 */ /* 0x100fe200078e0202 */
[----:B------:R2:W-:Y:S04]  /*a3e0*/  @!P3 ST.E.64 [R8.64], R152 ;  /* 0x000000980800b985 */ /* 0x0005e8000c101b06 */
[----:B------:R3:W-:Y:S01]  /*a3f0*/  @!P2 ST.E.64 [R6.64], R156 ;  /* 0x0000009c0600a985 */ /* 0x0007e2000c101b06 */
[----:B-1----:R-:W-:Y:S01]  /*a400*/  @!P1 IMAD.WIDE R4, R10, 0x4, R2 ;  /* 0x000000040a049825 */ /* 0x002fe200078e0202 */
[----:B--2---:R-:W-:-:S04]  /*a410*/  IADD3 R8, R0, 0x40, RZ ;  /* 0x0000004000087810 */ /* 0x004fc80007ffe0ff */
[----:B------:R1:W-:Y:S01]  /*a420*/  @!P1 ST.E.64 [R4.64], R168 ;  /* 0x000000a804009985 */ /* 0x0003e2000c101b06 */
[----:B---3--:R-:W-:Y:S02]  /*a430*/  IADD3 R6, R0, 0x48, RZ ;  /* 0x0000004800067810 */ /* 0x008fe40007ffe0ff */
[----:B------:R-:W-:Y:S02]  /*a440*/  ISETP.GE.AND P4, PT, R8, c[0x0][0x3c8], PT ;  /* 0x0000f20008007a0c */ /* 0x000fe40003f86270 */
[----:B------:R-:W-:-:S11]  /*a450*/  ISETP.GE.AND P3, PT, R6, c[0x0][0x3c8], PT ;  /* 0x0000f20006007a0c */ /* 0x000fd60003f66270 */
[----:B------:R-:W-:Y:S02]  /*a460*/  @!P4 LEA.HI R8, R8, R8, RZ, 0x1 ;  /* 0x000000080808c211 */ /* 0x000fe400078f08ff */
[----:B------:R-:W-:-:S04]  /*a470*/  @!P3 LEA.HI R7, R6, R6, RZ, 0x1 ;  /* 0x000000060607b211 */ /* 0x000fc800078f08ff */
[----:B------:R-:W-:Y:S02]  /*a480*/  @!P3 LOP3.LUT R7, R7, 0xfffffffe, RZ, 0xc0, !PT ;  /* 0xfffffffe0707b812 */ /* 0x000fe400078ec0ff */
[C---:B-1----:R-:W-:Y:S02]  /*a490*/  IADD3 R5, R0.reuse, 0x50, RZ ;  /* 0x0000005000057810 */ /* 0x042fe40007ffe0ff */
[----:B------:R-:W-:Y:S02]  /*a4a0*/  IADD3 R4, R0, 0x58, RZ ;  /* 0x0000005800047810 */ /* 0x000fe40007ffe0ff */
[----:B------:R-:W-:Y:S02]  /*a4b0*/  ISETP.GE.AND P2, PT, R5, c[0x0][0x3c8], PT ;  /* 0x0000f20005007a0c */ /* 0x000fe40003f46270 */
[----:B------:R-:W-:-:S11]  /*a4c0*/  ISETP.GE.AND P1, PT, R4, c[0x0][0x3c8], PT ;  /* 0x0000f20004007a0c */ /* 0x000fd60003f26270 */
[----:B------:R-:W-:Y:S02]  /*a4d0*/  @!P2 LEA.HI R6, R5, R5, RZ, 0x1 ;  /* 0x000000050506a211 */ /* 0x000fe400078f08ff */
[----:B------:R-:W-:Y:S02]  /*a4e0*/  @!P1 LEA.HI R4, R4, R4, RZ, 0x1 ;  /* 0x0000000404049211 */ /* 0x000fe400078f08ff */
[----:B------:R-:W-:Y:S02]  /*a4f0*/  @!P4 LOP3.LUT R5, R8, 0xfffffffe, RZ, 0xc0, !PT ;  /* 0xfffffffe0805c812 */ /* 0x000fe400078ec0ff */
[----:B------:R-:W-:Y:S01]  /*a500*/  @!P2 LOP3.LUT R10, R6, 0xfffffffe, RZ, 0xc0, !PT ;  /* 0xfffffffe060aa812 */ /* 0x000fe200078ec0ff */
[----:B------:R-:W-:Y:S01]  /*a510*/  @!P3 IMAD.WIDE R6, R7, 0x4, R2 ;  /* 0x000000040706b825 */ /* 0x000fe200078e0202 */
[----:B------:R-:W-:-:S03]  /*a520*/  @!P1 LOP3.LUT R11, R4, 0xfffffffe, RZ, 0xc0, !PT ;  /* 0xfffffffe040b9812 */ /* 0x000fc600078ec0ff */
[----:B------:R-:W-:-:S04]  /*a530*/  @!P4 IMAD.WIDE R8, R5, 0x4, R2 ;  /* 0x000000040508c825 */ /* 0x000fc800078e0202 */
[--C-:B------:R-:W-:Y:S01]  /*a540*/  @!P2 IMAD.WIDE R4, R10, 0x4, R2.reuse ;  /* 0x000000040a04a825 */ /* 0x100fe200078e0202 */
[----:B------:R1:W-:Y:S03]  /*a550*/  @!P4 ST.E.64 [R8.64], R68 ;  /* 0x000000440800c985 */ /* 0x0003e6000c101b06 */
[----:B------:R-:W-:Y:S01]  /*a560*/  @!P1 IMAD.WIDE R2, R11, 0x4, R2 ;  /* 0x000000040b029825 */ /* 0x000fe200078e0202 */
[----:B------:R1:W-:Y:S04]  /*a570*/  @!P3 ST.E.64 [R6.64], R80 ;  /* 0x000000500600b985 */ /* 0x0003e8000c101b06 */
[----:B------:R1:W-:Y:S04]  /*a580*/  @!P2 ST.E.64 [R4.64], R84 ;  /* 0x000000540400a985 */ /* 0x0003e8000c101b06 */
[----:B------:R1:W-:Y:S02]  /*a590*/  @!P1 ST.E.64 [R2.64], R96 ;  /* 0x0000006002009985 */ /* 0x0003e4000c101b06 */
.L_x_14:
[----:B-1----:R-:W-:Y:S05]  /*a5a0*/  BSYNC B0 ;  /* 0x0000000000007941 */ /* 0x002fea0003800000 */
.L_x_13:
[----:B------:R1:W3:Y:S01]  /*a5b0*/  SHFL.IDX PT, R3, R22, 0x1, 0x1c1f ;  /* 0x003c1f0016037f89 */ /* 0x0002e200000e0000 */
[----:B------:R-:W-:Y:S03]  /*a5c0*/  BSSY B0, `(.L_x_15) ;  /* 0x0000048000007945 */ /* 0x000fe60003800000 */
[----:B------:R1:W4:Y:S01]  /*a5d0*/  SHFL.IDX PT, R2, R23, 0x1, 0x1c1f ;  /* 0x003c1f0017027f89 */ /* 0x00032200000e0000 */
[----:B------:R-:W-:Y:S05]  /*a5e0*/  @P0 BRA `(.L_x_16) ;  /* 0x0000045000000947 */ /* 0x000fea0003800000 */
[C---:B------:R-:W-:Y:S02]  /*a5f0*/  IADD3 R4, R0.reuse, 0x8, RZ ;  /* 0x0000000800047810 */ /* 0x040fe40007ffe0ff */
[----:B------:R-:W-:-:S02]  /*a600*/  ISETP.GE.AND P1, PT, R0, c[0x0][0x3c8], PT ;  /* 0x0000f20000007a0c */ /* 0x000fc40003f26270 */
[----:B------:R-:W-:Y:S02]  /*a610*/  ISETP.GE.AND P0, PT, R4, c[0x0][0x3c8], PT ;  /* 0x0000f20004007a0c */ /* 0x000fe40003f06270 */
[C---:B--2---:R-:W-:Y:S02]  /*a620*/  IADD3 R8, R0.reuse, 0x10, RZ ;  /* 0x0000001000087810 */ /* 0x044fe40007ffe0ff */
[C---:B------:R-:W-:Y:S02]  /*a630*/  IADD3 R9, R0.reuse, 0x18, RZ ;  /* 0x0000001800097810 */ /* 0x040fe40007ffe0ff */
[C---:B------:R-:W-:Y:S02]  /*a640*/  IADD3 R10, R0.reuse, 0x20, RZ ;  /* 0x00000020000a7810 */ /* 0x040fe40007ffe0ff */
[----:B------:R-:W-:Y:S02]  /*a650*/  IADD3 R11, R0, 0x28, RZ ;  /* 0x00000028000b7810 */ /* 0x000fe40007ffe0ff */
[----:B------:R-:W-:Y:S01]  /*a660*/  ISETP.GE.AND P4, PT, R8, c[0x0][0x3c8], PT ;  /* 0x0000f20008007a0c */ /* 0x000fe20003f86270 */
[C---:B---34-:R-:W-:Y:S01]  /*a670*/  @!P1 IMAD.WIDE R6, R0.reuse, 0x4, R2 ;  /* 0x0000000400069825 */ /* 0x058fe200078e0202 */
[----:B------:R-:W-:-:S02]  /*a680*/  IADD3 R12, R0, 0x30, RZ ;  /* 0x00000030000c7810 */ /* 0x000fc40007ffe0ff */
[----:B------:R-:W-:Y:S02]  /*a690*/  @!P0 LEA.HI R4, R4, R4, RZ, 0x1 ;  /* 0x0000000404048211 */ /* 0x000fe400078f08ff */
[----:B------:R-:W-:Y:S01]  /*a6a0*/  ISETP.GE.AND P3, PT, R9, c[0x0][0x3c8], PT ;  /* 0x0000f20009007a0c */ /* 0x000fe20003f66270 */
[----:B------:R2:W-:Y:S01]  /*a6b0*/  @!P1 ST.E.64 [R6.64], R114 ;  /* 0x0000007206009985 */ /* 0x0005e2000c101b06 */
[----:B------:R-:W-:Y:S02]  /*a6c0*/  @!P0 LOP3.LUT R4, R4, 0xfffffffe, RZ, 0xc0, !PT ;  /* 0xfffffffe04048812 */ /* 0x000fe400078ec0ff */
[----:B------:R-:W-:Y:S02]  /*a6d0*/  ISETP.GE.AND P2, PT, R10, c[0x0][0x3c8], PT ;  /* 0x0000f2000a007a0c */ /* 0x000fe40003f46270 */
[----:B------:R-:W-:Y:S01]  /*a6e0*/  ISETP.GE.AND P1, PT, R11, c[0x0][0x3c8], PT ;  /* 0x0000f2000b007a0c */ /* 0x000fe20003f26270 */
[----:B------:R-:W-:-:S05]  /*a6f0*/  @!P0 IMAD.WIDE R4, R4, 0x4, R2 ;  /* 0x0000000404048825 */ /* 0x000fca00078e0202 */
[----:B------:R3:W-:Y:S01]  /*a700*/  @!P0 ST.E.64 [R4.64], R122 ;  /* 0x0000007a04008985 */ /* 0x0007e2000c101b06 */
[----:B------:R-:W-:-:S13]  /*a710*/  ISETP.GE.AND P0, PT, R12, c[0x0][0x3c8], PT ;  /* 0x0000f2000c007a0c */ /* 0x000fda0003f06270 */
[----:B------:R-:W-:Y:S02]  /*a720*/  @!P0 LEA.HI R12, R12, R12, RZ, 0x1 ;  /* 0x0000000c0c0c8211 */ /* 0x000fe400078f08ff */
[----:B--2---:R-:W-:Y:S02]  /*a730*/  @!P3 LEA.HI R6, R9, R9, RZ, 0x1 ;  /* 0x000000090906b211 */ /* 0x004fe400078f08ff */
[----:B------:R-:W-:Y:S02]  /*a740*/  @!P1 LEA.HI R7, R11, R11, RZ, 0x1 ;  /* 0x0000000b0b079211 */ /* 0x000fe400078f08ff */
[----:B------:R-:W-:Y:S02]  /*a750*/  @!P3 LOP3.LUT R6, R6, 0xfffffffe, RZ, 0xc0, !PT ;  /* 0xfffffffe0606b812 */ /* 0x000fe400078ec0ff */
[----:B------:R-:W-:Y:S02]  /*a760*/  @!P1 LOP3.LUT R7, R7, 0xfffffffe, RZ, 0xc0, !PT ;  /* 0xfffffffe07079812 */ /* 0x000fe400078ec0ff */
[----:B------:R-:W-:-:S02]  /*a770*/  @!P0 LOP3.LUT R12, R12, 0xfffffffe, RZ, 0xc0, !PT ;  /* 0xfffffffe0c0c8812 */ /* 0x000fc400078ec0ff */
[----:B---3--:R-:W-:Y:S01]  /*a780*/  @!P4 LEA.HI R4, R8, R8, RZ, 0x1 ;  /* 0x000000080804c211 */ /* 0x008fe200078f08ff */
[--C-:B------:R-:W-:Y:S01]  /*a790*/  @!P3 IMAD.WIDE R8, R6, 0x4, R2.reuse ;  /* 0x000000040608b825 */ /* 0x100fe200078e0202 */
[----:B------:R-:W-:Y:S02]  /*a7a0*/  @!P2 LEA.HI R5, R10, R10, RZ, 0x1 ;  /* 0x0000000a0a05a211 */ /* 0x000fe400078f08ff */
[----:B------:R-:W-:Y:S01]  /*a7b0*/  @!P4 LOP3.LUT R4, R4, 0xfffffffe, RZ, 0xc0, !PT ;  /* 0xfffffffe0404c812 */ /* 0x000fe200078ec0ff */
[----:B------:R-:W-:Y:S01]  /*a7c0*/  @!P1 IMAD.WIDE R6, R7, 0x4, R2 ;  /* 0x0000000407069825 */ /* 0x000fe200078e0202 */
[----:B------:R-:W-:-:S03]  /*a7d0*/  @!P2 LOP3.LUT R10, R5, 0xfffffffe, RZ, 0xc0, !PT ;  /* 0xfffffffe050aa812 */ /* 0x000fc600078ec0ff */
[----:B------:R-:W-:-:S04]  /*a7e0*/  @!P4 IMAD.WIDE R4, R4, 0x4, R2 ;  /* 0x000000040404c825 */ /* 0x000fc800078e0202 */
[--C-:B------:R-:W-:Y:S01]  /*a7f0*/  @!P2 IMAD.WIDE R10, R10, 0x4, R2.reuse ;  /* 0x000000040a0aa825 */ /* 0x100fe200078e0202 */
[----:B------:R2:W-:Y:S04]  /*a800*/  @!P4 ST.E.64 [R4.64], R126 ;  /* 0x0000007e0400c985 */ /* 0x0005e8000c101b06 */
[----:B------:R3:W-:Y:S04]  /*a810*/  @!P3 ST.E.64 [R8.64], R138 ;  /* 0x0000008a0800b985 */ /* 0x0007e8000c101b06 */
[----:B------:R-:W-:Y:S04]  /*a820*/  @!P2 ST.E.64 [R10.64], R142 ;  /* 0x0000008e0a00a985 */ /* 0x000fe8000c101b06 */
[----:B------:R4:W-:Y:S01]  /*a830*/  @!P1 ST.E.64 [R6.64], R154 ;  /* 0x0000009a06009985 */ /* 0x0009e2000c101b06 */
[----:B--2---:R-:W-:Y:S01]  /*a840*/  @!P0 IMAD.WIDE R4, R12, 0x4, R2 ;  /* 0x000000040c048825 */ /* 0x004fe200078e0202 */
[----:B---3--:R-:W-:-:S04]  /*a850*/  IADD3 R8, R0, 0x38, RZ ;  /* 0x0000003800087810 */ /* 0x008fc80007ffe0ff */
[----:B------:R2:W-:Y:S01]  /*a860*/  @!P0 ST.E.64 [R4.64], R158 ;  /* 0x0000009e04008985 */ /* 0x0005e2000c101b06 */
[----:B------:R-:W-:Y:S02]  /*a870*/  ISETP.GE.AND P4, PT, R8, c[0x0][0x3c8], PT ;  /* 0x0000f20008007a0c */ /* 0x000fe40003f86270 */
[C---:B----4-:R-:W-:Y:S02]  /*a880*/  IADD3 R7, R0.reuse, 0x40, RZ ;  /* 0x0000004000077810 */ /* 0x050fe40007ffe0ff */
[----:B------:R-:W-:Y:S02]  /*a890*/  IADD3 R6, R0, 0x48, RZ ;  /* 0x0000004800067810 */ /* 0x000fe40007ffe0ff */
[----:B------:R-:W-:Y:S02]  /*a8a0*/  ISETP.GE.AND P3, PT, R7, c[0x0][0x3c8], PT ;  /* 0x0000f20007007a0c */ /* 0x000fe40003f66270 */
[----:B------:R-:W-:-:S05]  /*a8b0*/  ISETP.GE.AND P2, PT, R6, c[0x0][0x3c8], PT ;  /* 0x0000f20006007a0c */ /* 0x000fca0003f46270 */
[----:B------:R-:W-:-:S06]  /*a8c0*/  @!P4 LEA.HI R9, R8, R8, RZ, 0x1 ;  /* 0x000000080809c211 */ /* 0x000fcc00078f08ff */
[----:B------:R-:W-:Y:S02]  /*a8d0*/  @!P3 LEA.HI R8, R7, R7, RZ, 0x1 ;  /* 0x000000070708b211 */ /* 0x000fe400078f08ff */
[----:B------:R-:W-:Y:S02]  /*a8e0*/  @!P2 LEA.HI R7, R6, R6, RZ, 0x1 ;  /* 0x000000060607a211 */ /* 0x000fe400078f08ff */
[----:B------:R-:W-:Y:S02]  /*a8f0*/  @!P3 LOP3.LUT R8, R8, 0xfffffffe, RZ, 0xc0, !PT ;  /* 0xfffffffe0808b812 */ /* 0x000fe400078ec0ff */
[C---:B--2---:R-:W-:Y:S02]  /*a900*/  IADD3 R5, R0.reuse, 0x50, RZ ;  /* 0x0000005000057810 */ /* 0x044fe40007ffe0ff */
[----:B------:R-:W-:Y:S02]  /*a910*/  IADD3 R4, R0, 0x58, RZ ;  /* 0x0000005800047810 */ /* 0x000fe40007ffe0ff */
[----:B------:R-:W-:-:S02]  /*a920*/  ISETP.GE.AND P1, PT, R5, c[0x0][0x3c8], PT ;  /* 0x0000f20005007a0c */ /* 0x000fc40003f26270 */
[----:B------:R-:W-:Y:S02]  /*a930*/  ISETP.GE.AND P0, PT, R4, c[0x0][0x3c8], PT ;  /* 0x0000f20004007a0c */ /* 0x000fe40003f06270 */
[----:B------:R-:W-:-:S09]  /*a940*/  @!P2 LOP3.LUT R7, R7, 0xfffffffe, RZ, 0xc0, !PT ;  /* 0xfffffffe0707a812 */ /* 0x000fd200078ec0ff */
[----:B------:R-:W-:Y:S02]  /*a950*/  @!P1 LEA.HI R6, R5, R5, RZ, 0x1 ;  /* 0x0000000505069211 */ /* 0x000fe400078f08ff */
[----:B------:R-:W-:Y:S02]  /*a960*/  @!P0 LEA.HI R4, R4, R4, RZ, 0x1 ;  /* 0x0000000404048211 */ /* 0x000fe400078f08ff */
[----:B------:R-:W-:Y:S01]  /*a970*/  @!P4 LOP3.LUT R5, R9, 0xfffffffe, RZ, 0xc0, !PT ;  /* 0xfffffffe0905c812 */ /* 0x000fe200078ec0ff */
[--C-:B------:R-:W-:Y:S01]  /*a980*/  @!P3 IMAD.WIDE R8, R8, 0x4, R2.reuse ;  /* 0x000000040808b825 */ /* 0x100fe200078e0202 */
[----:B------:R-:W-:Y:S02]  /*a990*/  @!P1 LOP3.LUT R12, R6, 0xfffffffe, RZ, 0xc0, !PT ;  /* 0xfffffffe060c9812 */ /* 0x000fe400078ec0ff */
[----:B------:R-:W-:Y:S01]  /*a9a0*/  @!P0 LOP3.LUT R13, R4, 0xfffffffe, RZ, 0xc0, !PT ;  /* 0xfffffffe040d8812 */ /* 0x000fe200078ec0ff */
[----:B------:R-:W-:-:S04]  /*a9b0*/  @!P4 IMAD.WIDE R10, R5, 0x4, R2 ;  /* 0x00000004050ac825 */ /* 0x000fc800078e0202 */
[--C-:B------:R-:W-:Y:S01]  /*a9c0*/  @!P2 IMAD.WIDE R6, R7, 0x4, R2.reuse ;  /* 0x000000040706a825 */ /* 0x100fe200078e0202 */
[----:B------:R2:W-:Y:S03]  /*a9d0*/  @!P4 ST.E.64 [R10.64], R170 ;  /* 0x000000aa0a00c985 */ /* 0x0005e6000c101b06 */
[--C-:B------:R-:W-:Y:S01]  /*a9e0*/  @!P1 IMAD.WIDE R4, R12, 0x4, R2.reuse ;  /* 0x000000040c049825 */ /* 0x100fe200078e0202 */
[----:B------:R2:W-:Y:S03]  /*a9f0*/  @!P3 ST.E.64 [R8.64], R70 ;  /* 0x000000460800b985 */ /* 0x0005e6000c101b06 */
[----:B------:R-:W-:Y:S01]  /*aa00*/  @!P0 IMAD.WIDE R2, R13, 0x4, R2 ;  /* 0x000000040d028825 */ /* 0x000fe200078e0202 */
[----:B------:R2:W-:Y:S04]  /*aa10*/  @!P2 ST.E.64 [R6.64], R82 ;  /* 0x000000520600a985 */ /* 0x0005e8000c101b06 */
[----:B------:R2:W-:Y:S04]  /*aa20*/  @!P1 ST.E.64 [R4.64], R86 ;  /* 0x0000005604009985 */ /* 0x0005e8000c101b06 */
[----:B------:R2:W-:Y:S02]  /*aa30*/  @!P0 ST.E.64 [R2.64], R98 ;  /* 0x0000006202008985 */ /* 0x0005e4000c101b06 */
.L_x_16:
[----:B------:R-:W-:Y:S05]  /*aa40*/  BSYNC B0 ;  /* 0x0000000000007941 */ /* 0x000fea0003800000 */
.L_x_15:
[----:B--23--:R2:W3:Y:S01]  /*aa50*/  SHFL.IDX PT, R3, R22, 0x2, 0x1c1f ;  /* 0x005c1f0016037f89 */ /* 0x00c4e200000e0000 */
[----:B------:R-:W-:Y:S03]  /*aa60*/  BSSY B0, `(.L_x_17) ;  /* 0x0000048000007945 */ /* 0x000fe60003800000 */
[----:B----4-:R2:W4:Y:S01]  /*aa70*/  SHFL.IDX PT, R2, R23, 0x2, 0x1c1f ;  /* 0x005c1f0017027f89 */ /* 0x01052200000e0000 */
[----:B------:R-:W-:Y:S05]  /*aa80*/  @P5 BRA `(.L_x_18) ;  /* 0x0000045000005947 */ /* 0x000fea0003800000 */
[C---:B------:R-:W-:Y:S02]  /*aa90*/  IADD3 R6, R0.reuse, 0x8, RZ ;  /* 0x0000000800067810 */ /* 0x040fe40007ffe0ff */
[----:B------:R-:W-:-:S02]  /*aaa0*/  IADD3 R5, R0, 0x10, RZ ;  /* 0x0000001000057810 */ /* 0x000fc40007ffe0ff */
[C---:B------:R-:W-:Y:S02]  /*aab0*/  IADD3 R4, R0.reuse, 0x18, RZ ;  /* 0x0000001800047810 */ /* 0x040fe40007ffe0ff */
[C---:B------:R-:W-:Y:S02]  /*aac0*/  ISETP.GE.AND P5, PT, R0.reuse, c[0x0][0x3c8], PT ;  /* 0x0000f20000007a0c */ /* 0x040fe40003fa6270 */
[----:B------:R-:W-:Y:S02]  /*aad0*/  IADD3 R7, R0, 0x20, RZ ;  /* 0x0000002000077810 */ /* 0x000fe40007ffe0ff */
[----:B------:R-:W-:Y:S02]  /*aae0*/  ISETP.GE.AND P4, PT, R6, c[0x0][0x3c8], PT ;  /* 0x0000f20006007a0c */ /* 0x000fe40003f86270 */
[----:B------:R-:W-:Y:S02]  /*aaf0*/  IADD3 R10, R0, 0x28, RZ ;  /* 0x00000028000a7810 */ /* 0x000fe40007ffe0ff */
[----:B------:R-:W-:-:S02]  /*ab00*/  ISETP.GE.AND P3, PT, R5, c[0x0][0x3c8], PT ;  /* 0x0000f20005007a0c */ /* 0x000fc40003f66270 */
[----:B------:R-:W-:Y:S02]  /*ab10*/  ISETP.GE.AND P2, PT, R4, c[0x0][0x3c8], PT ;  /* 0x0000f20004007a0c */ /* 0x000fe40003f46270 */
[----:B------:R-:W-:Y:S01]  /*ab20*/  ISETP.GE.AND P1, PT, R7, c[0x0][0x3c8], PT ;  /* 0x0000f20007007a0c */ /* 0x000fe20003f26270 */
[----:B---34-:R-:W-:Y:S01]  /*ab30*/  @!P5 IMAD.WIDE R8, R0, 0x4, R2 ;  /* 0x000000040008d825 */ /* 0x018fe200078e0202 */
[----:B------:R-:W-:-:S03]  /*ab40*/  ISETP.GE.AND P0, PT, R10, c[0x0][0x3c8], PT ;  /* 0x0000f2000a007a0c */ /* 0x000fc60003f06270 */
[----:B------:R-:W-:Y:S01]  /*ab50*/  @!P4 LEA.HI R6, R6, R6, RZ, 0x1 ;  /* 0x000000060606c211 */ /* 0x000fe200078f08ff */
[----:B------:R3:W-:Y:S03]  /*ab60*/  @!P5 ST.E.64 [R8.64], R108 ;  /* 0x0000006c0800d985 */ /* 0x0007e6000c101b06 */
[----:B------:R-:W-:Y:S02]  /*ab70*/  @!P3 LEA.HI R5, R5, R5, RZ, 0x1 ;  /* 0x000000050505b211 */ /* 0x000fe400078f08ff */
[----:B------:R-:W-:Y:S02]  /*ab80*/  @!P2 LEA.HI R4, R4, R4, RZ, 0x1 ;  /* 0x000000040404a211 */ /* 0x000fe400078f08ff */
[----:B------:R-:W-:Y:S02]  /*ab90*/  @!P4 LOP3.LUT R6, R6, 0xfffffffe, RZ, 0xc0, !PT ;  /* 0xfffffffe0606c812 */ /* 0x000fe400078ec0ff */
[----:B------:R-:W-:-:S02]  /*aba0*/  @!P1 LEA.HI R7, R7, R7, RZ, 0x1 ;  /* 0x0000000707079211 */ /* 0x000fc400078f08ff */
[----:B------:R-:W-:Y:S02]  /*abb0*/  @!P0 LEA.HI R10, R10, R10, RZ, 0x1 ;  /* 0x0000000a0a0a8211 */ /* 0x000fe400078f08ff */
[----:B------:R-:W-:Y:S02]  /*abc0*/  @!P2 LOP3.LUT R11, R4, 0xfffffffe, RZ, 0xc0, !PT ;  /* 0xfffffffe040ba812 */ /* 0x000fe400078ec0ff */
[----:B------:R-:W-:Y:S02]  /*abd0*/  @!P1 LOP3.LUT R7, R7, 0xfffffffe, RZ, 0xc0, !PT ;  /* 0xfffffffe07079812 */ /* 0x000fe400078ec0ff */
[----:B------:R-:W-:Y:S01]  /*abe0*/  @!P0 LOP3.LUT R12, R10, 0xfffffffe, RZ, 0xc0, !PT ;  /* 0xfffffffe0a0c8812 */ /* 0x000fe200078ec0ff */
[----:B------:R-:W-:Y:S01]  /*abf0*/  @!P2 IMAD.WIDE R10, R11, 0x4, R2 ;  /* 0x000000040b0aa825 */ /* 0x000fe200078e0202 */
[----:B---3--:R-:W-:-:S03]  /*ac00*/  @!P3 LOP3.LUT R8, R5, 0xfffffffe, RZ, 0xc0, !PT ;  /* 0xfffffffe0508b812 */ /* 0x008fc600078ec0ff */
[----:B------:R-:W-:-:S04]  /*ac10*/  @!P4 IMAD.WIDE R4, R6, 0x4, R2 ;  /* 0x000000040604c825 */ /* 0x000fc800078e0202 */
[--C-:B------:R-:W-:Y:S01]  /*ac20*/  @!P3 IMAD.WIDE R8, R8, 0x4, R2.reuse ;  /* 0x000000040808b825 */ /* 0x100fe200078e0202 */
[----:B------:R3:W-:Y:S03]  /*ac30*/  @!P4 ST.E.64 [R4.64], R116 ;  /* 0x000000740400c985 */ /* 0x0007e6000c101b06 */
[--C-:B------:R-:W-:Y:S01]  /*ac40*/  @!P1 IMAD.WIDE R6, R7, 0x4, R2.reuse ;  /* 0x0000000407069825 */ /* 0x100fe200078e0202 */
[----:B------:R4:W-:Y:S04]  /*ac50*/  @!P3 ST.E.64 [R8.64], R128 ;  /* 0x000000800800b985 */ /* 0x0009e8000c101b06 */
[----:B------:R-:W-:Y:S04]  /*ac60*/  @!P2 ST.E.64 [R10.64], R132 ;  /* 0x000000840a00a985 */ /* 0x000fe8000c101b06 */
[----:B------:R5:W-:Y:S01]  /*ac70*/  @!P1 ST.E.64 [R6.64], R144 ;  /* 0x0000009006009985 */ /* 0x000be2000c101b06 */
[----:B---3--:R-:W-:Y:S01]  /*ac80*/  @!P0 IMAD.WIDE R4, R12, 0x4, R2 ;  /* 0x000000040c048825 */ /* 0x008fe200078e0202 */
[----:B----4-:R-:W-:-:S04]  /*ac90*/  IADD3 R9, R0, 0x30, RZ ;  /* 0x0000003000097810 */ /* 0x010fc80007ffe0ff */
[----:B------:R3:W-:Y:S01]  /*aca0*/  @!P0 ST.E.64 [R4.64], R148 ;  /* 0x0000009404008985 */ /* 0x0007e2000c101b06 */
[----:B------:R-:W-:Y:S02]  /*acb0*/  IADD3 R8, R0, 0x38, RZ ;  /* 0x0000003800087810 */ /* 0x000fe40007ffe0ff */
[----:B------:R-:W-:Y:S02]  /*acc0*/  ISETP.GE.AND P5, PT, R9, c[0x0][0x3c8], PT ;  /* 0x0000f20009007a0c */ /* 0x000fe40003fa6270 */
[----:B------:R-:W-:Y:S02]  /*acd0*/  ISETP.GE.AND P4, PT, R8, c[0x0][0x3c8], PT ;  /* 0x0000f20008007a0c */ /* 0x000fe40003f86270 */
[C---:B-----5:R-:W-:Y:S02]  /*ace0*/  IADD3 R7, R0.reuse, 0x40, RZ ;  /* 0x0000004000077810 */ /* 0x060fe40007ffe0ff */
[----:B------:R-:W-:Y:S02]  /*acf0*/  IADD3 R6, R0, 0x48, RZ ;  /* 0x0000004800067810 */ /* 0x000fe40007ffe0ff */
[----:B------:R-:W-:-:S02]  /*ad00*/  ISETP.GE.AND P3, PT, R7, c[0x0][0x3c8], PT ;  /* 0x0000f20007007a0c */ /* 0x000fc40003f66270 */
[----:B------:R-:W-:-:S03]  /*ad10*/  ISETP.GE.AND P2, PT, R6, c[0x0][0x3c8], PT ;  /* 0x0000f20006007a0c */ /* 0x000fc60003f46270 */
[----:B------:R-:W-:Y:S02]  /*ad20*/  @!P5 LEA.HI R9, R9, R9, RZ, 0x1 ;  /* 0x000000090909d211 */ /* 0x000fe400078f08ff */
[----:B------:R-:W-:-:S04]  /*ad30*/  @!P4 LEA.HI R10, R8, R8, RZ, 0x1 ;  /* 0x00000008080ac211 */ /* 0x000fc800078f08ff */
[----:B------:R-:W-:Y:S02]  /*ad40*/  @!P4 LOP3.LUT R10, R10, 0xfffffffe, RZ, 0xc0, !PT ;  /* 0xfffffffe0a0ac812 */ /* 0x000fe400078ec0ff */
[----:B------:R-:W-:Y:S02]  /*ad50*/  @!P3 LEA.HI R8, R7, R7, RZ, 0x1 ;  /* 0x000000070708b211 */ /* 0x000fe400078f08ff */
[----:B------:R-:W-:Y:S01]  /*ad60*/  @!P2 LEA.HI R7, R6, R6, RZ, 0x1 ;  /* 0x000000060607a211 */ /* 0x000fe200078f08ff */
[----:B------:R-:W-:Y:S01]  /*ad70*/  @!P4 IMAD.WIDE R10, R10, 0x4, R2 ;  /* 0x000000040a0ac825 */ /* 0x000fe200078e0202 */
[----:B------:R-:W-:Y:S02]  /*ad80*/  @!P3 LOP3.LUT R8, R8, 0xfffffffe, RZ, 0xc0, !PT ;  /* 0xfffffffe0808b812 */ /* 0x000fe400078ec0ff */
[C---:B---3--:R-:W-:Y:S02]  /*ad90*/  IADD3 R5, R0.reuse, 0x50, RZ ;  /* 0x0000005000057810 */ /* 0x048fe40007ffe0ff */
[----:B------:R-:W-:-:S02]  /*ada0*/  IADD3 R4, R0, 0x58, RZ ;  /* 0x0000005800047810 */ /* 0x000fc40007ffe0ff */
[----:B------:R-:W-:Y:S02]  /*adb0*/  ISETP.GE.AND P1, PT, R5, c[0x0][0x3c8], PT ;  /* 0x0000f20005007a0c */ /* 0x000fe40003f26270 */
[----:B------:R-:W-:Y:S02]  /*adc0*/  ISETP.GE.AND P0, PT, R4, c[0x0][0x3c8], PT ;  /* 0x0000f20004007a0c */ /* 0x000fe40003f06270 */
[----:B------:R-:W-:-:S09]  /*add0*/  @!P2 LOP3.LUT R7, R7, 0xfffffffe, RZ, 0xc0, !PT ;  /* 0xfffffffe0707a812 */ /* 0x000fd200078ec0ff */
[----:B------:R-:W-:Y:S02]  /*ade0*/  @!P1 LEA.HI R6, R5, R5, RZ, 0x1 ;  /* 0x0000000505069211 */ /* 0x000fe400078f08ff */
[----:B------:R-:W-:Y:S01]  /*adf0*/  @!P5 LOP3.LUT R5, R9, 0xfffffffe, RZ, 0xc0, !PT ;  /* 0xfffffffe0905d812 */ /* 0x000fe200078ec0ff */
[--C-:B------:R-:W-:Y:S01]  /*ae00*/  @!P3 IMAD.WIDE R8, R8, 0x4, R2.reuse ;  /* 0x000000040808b825 */ /* 0x100fe200078e0202 */
[----:B------:R-:W-:Y:S02]  /*ae10*/  @!P0 LEA.HI R4, R4, R4, RZ, 0x1 ;  /* 0x0000000404048211 */ /* 0x000fe400078f08ff */
[----:B------:R-:W-:Y:S01]  /*ae20*/  @!P1 LOP3.LUT R14, R6, 0xfffffffe, RZ, 0xc0, !PT ;  /* 0xfffffffe060e9812 */ /* 0x000fe200078ec0ff */
[----:B------:R-:W-:Y:S01]  /*ae30*/  @!P5 IMAD.WIDE R12, R5, 0x4, R2 ;  /* 0x00000004050cd825 */ /* 0x000fe200078e0202 */
[----:B------:R-:W-:-:S03]  /*ae40*/  @!P0 LOP3.LUT R15, R4, 0xfffffffe, RZ, 0xc0, !PT ;  /* 0xfffffffe040f8812 */ /* 0x000fc600078ec0ff */
[--C-:B------:R-:W-:Y:S01]  /*ae50*/  @!P2 IMAD.WIDE R6, R7, 0x4, R2.reuse ;  /* 0x000000040706a825 */ /* 0x100fe200078e0202 */
[----:B------:R3:W-:Y:S03]  /*ae60*/  @!P5 ST.E.64 [R12.64], R160 ;  /* 0x000000a00c00d985 */ /* 0x0007e6000c101b06 */
[--C-:B------:R-:W-:Y:S01]  /*ae70*/  @!P1 IMAD.WIDE R4, R14, 0x4, R2.reuse ;  /* 0x000000040e049825 */ /* 0x100fe200078e0202 */
[----:B------:R3:W-:Y:S03]  /*ae80*/  @!P4 ST.E.64 [R10.64], R164 ;  /* 0x000000a40a00c985 */ /* 0x0007e6000c101b06 */
[----:B------:R-:W-:Y:S01]  /*ae90*/  @!P0 IMAD.WIDE R2, R15, 0x4, R2 ;  /* 0x000000040f028825 */ /* 0x000fe200078e0202 */
[----:B------:R3:W-:Y:S04]  /*aea0*/  @!P3 ST.E.64 [R8.64], R72 ;  /* 0x000000480800b985 */ /* 0x0007e8000c101b06 */
[----:B------:R3:W-:Y:S04]  /*aeb0*/  @!P2 ST.E.64 [R6.64], R76 ;  /* 0x0000004c0600a985 */ /* 0x0007e8000c101b06 */
[----:B------:R3:W-:Y:S04]  /*aec0*/  @!P1 ST.E.64 [R4.64], R88 ;  /* 0x0000005804009985 */ /* 0x0007e8000c101b06 */
[----:B------:R3:W-:Y:S02]  /*aed0*/  @!P0 ST.E.64 [R2.64], R92 ;  /* 0x0000005c02008985 */ /* 0x0007e4000c101b06 */
.L_x_18:
[----:B------:R-:W-:Y:S05]  /*aee0*/  BSYNC B0 ;  /* 0x0000000000007941 */ /* 0x000fea0003800000 */
.L_x_17:
[----:B---3--:R3:W1:Y:S04]  /*aef0*/  SHFL.IDX PT, R3, R22, 0x3, 0x1c1f ;  /* 0x007c1f0016037f89 */ /* 0x00866800000e0000 */
[----:B----4-:R3:W4:Y:S01]  /*af00*/  SHFL.IDX PT, R2, R23, 0x3, 0x1c1f ;  /* 0x007c1f0017027f89 */ /* 0x01072200000e0000 */
[----:B------:R-:W-:Y:S05]  /*af10*/  @P6 EXIT ;  /* 0x000000000000694d */ /* 0x000fea0003800000 */
[C---:B------:R-:W-:Y:S02]  /*af20*/  IADD3 R6, R0.reuse, 0x8, RZ ;  /* 0x0000000800067810 */ /* 0x040fe40007ffe0ff */
[----:B------:R-:W-:-:S02]  /*af30*/  IADD3 R5, R0, 0x10, RZ ;  /* 0x0000001000057810 */ /* 0x000fc40007ffe0ff */
[----:B------:R-:W-:Y:S02]  /*af40*/  IADD3 R4, R0, 0x18, RZ ;  /* 0x0000001800047810 */ /* 0x000fe40007ffe0ff */
[----:B------:R-:W-:Y:S02]  /*af50*/  ISETP.GE.AND P2, PT, R6, c[0x0][0x3c8], PT ;  /* 0x0000f20006007a0c */ /* 0x000fe40003f46270 */
[----:B------:R-:W-:Y:S02]  /*af60*/  ISETP.GE.AND P1, PT, R5, c[0x0][0x3c8], PT ;  /* 0x0000f20005007a0c */ /* 0x000fe40003f26270 */
[----:B------:R-:W-:Y:S02]  /*af70*/  ISETP.GE.AND P0, PT, R4, c[0x0][0x3c8], PT ;  /* 0x0000f20004007a0c */ /* 0x000fe40003f06270 */
[C---:B------:R-:W-:Y:S02]  /*af80*/  ISETP.GE.AND P3, PT, R0.reuse, c[0x0][0x3c8], PT ;  /* 0x0000f20000007a0c */ /* 0x040fe40003f66270 */
[----:B------:R-:W-:-:S02]  /*af90*/  IADD3 R13, R0, 0x20, RZ ;  /* 0x00000020000d7810 */ /* 0x000fc40007ffe0ff */
[----:B------:R-:W-:Y:S02]  /*afa0*/  IADD3 R14, R0, 0x28, RZ ;  /* 0x00000028000e7810 */ /* 0x000fe40007ffe0ff */
[----:B------:R-:W-:Y:S02]  /*afb0*/  ISETP.GE.AND P6, PT, R13, c[0x0][0x3c8], PT ;  /* 0x0000f2000d007a0c */ /* 0x000fe40003fc6270 */
[----:B------:R-:W-:Y:S02]  /*afc0*/  @!P2 LEA.HI R8, R6, R6, RZ, 0x1 ;  /* 0x000000060608a211 */ /* 0x000fe400078f08ff */
[----:B------:R-:W-:Y:S02]  /*afd0*/  @!P1 LEA.HI R5, R5, R5, RZ, 0x1 ;  /* 0x0000000505059211 */ /* 0x000fe400078f08ff */
[----:B------:R-:W-:Y:S01]  /*afe0*/  @!P0 LEA.HI R4, R4, R4, RZ, 0x1 ;  /* 0x0000000404048211 */ /* 0x000fe200078f08ff */
[----:B-1--4-:R-:W-:Y:S01]  /*aff0*/  @!P3 IMAD.WIDE R10, R0, 0x4, R2 ;  /* 0x00000004000ab825 */ /* 0x012fe200078e0202 */
[----:B------:R-:W-:-:S02]  /*b000*/  @!P2 LOP3.LUT R8, R8, 0xfffffffe, RZ, 0xc0, !PT ;  /* 0xfffffffe0808a812 */ /* 0x000fc400078ec0ff */
[----:B------:R-:W-:Y:S02]  /*b010*/  @!P1 LOP3.LUT R5, R5, 0xfffffffe, RZ, 0xc0, !PT ;  /* 0xfffffffe05059812 */ /* 0x000fe400078ec0ff */
[----:B------:R-:W-:Y:S01]  /*b020*/  ISETP.GE.AND P5, PT, R14, c[0x0][0x3c8], PT ;  /* 0x0000f2000e007a0c */ /* 0x000fe20003fa6270 */
[--C-:B------:R-:W-:Y:S01]  /*b030*/  @!P2 IMAD.WIDE R8, R8, 0x4, R2.reuse ;  /* 0x000000040808a825 */ /* 0x100fe200078e0202 */
[----:B------:R-:W-:Y:S01]  /*b040*/  @!P0 LOP3.LUT R4, R4, 0xfffffffe, RZ, 0xc0, !PT ;  /* 0xfffffffe04048812 */ /* 0x000fe200078ec0ff */
[----:B------:R1:W-:Y:S01]  /*b050*/  @!P3 ST.E.64 [R10.64], R110 ;  /* 0x0000006e0a00b985 */ /* 0x0003e2000c101b06 */
[----:B------:R-:W-:Y:S01]  /*b060*/  IADD3 R12, R0, 0x50, RZ ;  /* 0x00000050000c7810 */ /* 0x000fe20007ffe0ff */
[--C-:B------:R-:W-:Y:S02]  /*b070*/  @!P1 IMAD.WIDE R6, R5, 0x4, R2.reuse ;  /* 0x0000000405069825 */ /* 0x100fe400078e0202 */
[----:B------:R4:W-:Y:S02]  /*b080*/  @!P2 ST.E.64 [R8.64], R118 ;  /* 0x000000760800a985 */ /* 0x0009e4000c101b06 */
[----:B------:R-:W-:-:S02]  /*b090*/  @!P0 IMAD.WIDE R4, R4, 0x4, R2 ;  /* 0x0000000404048825 */ /* 0x000fc400078e0202 */
[----:B------:R-:W-:Y:S04]  /*b0a0*/  @!P1 ST.E.64 [R6.64], R130 ;  /* 0x0000008206009985 */ /* 0x000fe8000c101b06 */
[----:B------:R5:W-:Y:S01]  /*b0b0*/  @!P0 ST.E.64 [R4.64], R134 ;  /* 0x0000008604008985 */ /* 0x000be2000c101b06 */
[----:B------:R-:W-:Y:S02]  /*b0c0*/  ISETP.GE.AND P0, PT, R12, c[0x0][0x3c8], PT ;  /* 0x0000f2000c007a0c */ /* 0x000fe40003f06270 */
[C---:B-1----:R-:W-:Y:S02]  /*b0d0*/  IADD3 R10, R0.reuse, 0x40, RZ ;  /* 0x00000040000a7810 */ /* 0x042fe40007ffe0ff */
[C---:B------:R-:W-:Y:S02]  /*b0e0*/  IADD3 R11, R0.reuse, 0x48, RZ ;  /* 0x00000048000b7810 */ /* 0x040fe40007ffe0ff */
[----:B----4-:R-:W-:-:S02]  /*b0f0*/  IADD3 R8, R0, 0x30, RZ ;  /* 0x0000003000087810 */ /* 0x010fc40007ffe0ff */
[----:B------:R-:W-:Y:S02]  /*b100*/  IADD3 R9, R0, 0x38, RZ ;  /* 0x0000003800097810 */ /* 0x000fe40007ffe0ff */
[----:B------:R-:W-:Y:S02]  /*b110*/  ISETP.GE.AND P4, PT, R8, c[0x0][0x3c8], PT ;  /* 0x0000f20008007a0c */ /* 0x000fe40003f86270 */
[----:B------:R-:W-:Y:S02]  /*b120*/  ISETP.GE.AND P3, PT, R9, c[0x0][0x3c8], PT ;  /* 0x0000f20009007a0c */ /* 0x000fe40003f66270 */
[----:B-----5:R-:W-:Y:S02]  /*b130*/  @!P6 LEA.HI R4, R13, R13, RZ, 0x1 ;  /* 0x0000000d0d04e211 */ /* 0x020fe400078f08ff */
[----:B------:R-:W-:Y:S02]  /*b140*/  @!P5 LEA.HI R5, R14, R14, RZ, 0x1 ;  /* 0x0000000e0e05d211 */ /* 0x000fe400078f08ff */
[----:B------:R-:W-:-:S02]  /*b150*/  @!P6 LOP3.LUT R4, R4, 0xfffffffe, RZ, 0xc0, !PT ;  /* 0xfffffffe0404e812 */ /* 0x000fc400078ec0ff */
[----:B------:R-:W-:Y:S02]  /*b160*/  ISETP.GE.AND P2, PT, R10, c[0x0][0x3c8], PT ;  /* 0x0000f2000a007a0c */ /* 0x000fe40003f46270 */
[----:B------:R-:W-:Y:S01]  /*b170*/  @!P5 LOP3.LUT R5, R5, 0xfffffffe, RZ, 0xc0, !PT ;  /* 0xfffffffe0505d812 */ /* 0x000fe200078ec0ff */
[--C-:B------:R-:W-:Y:S01]  /*b180*/  @!P6 IMAD.WIDE R6, R4, 0x4, R2.reuse ;  /* 0x000000040406e825 */ /* 0x100fe200078e0202 */
[----:B------:R-:W-:Y:S02]  /*b190*/  ISETP.GE.AND P1, PT, R11, c[0x0][0x3c8], PT ;  /* 0x0000f2000b007a0c */ /* 0x000fe40003f26270 */
[----:B------:R-:W-:Y:S01]  /*b1a0*/  IADD3 R0, R0, 0x58, RZ ;  /* 0x0000005800007810 */ /* 0x000fe20007ffe0ff */
[----:B------:R-:W-:Y:S01]  /*b1b0*/  @!P5 IMAD.WIDE R4, R5, 0x4, R2 ;  /* 0x000000040504d825 */ /* 0x000fe200078e0202 */
[----:B------:R1:W-:Y:S04]  /*b1c0*/  @!P6 ST.E.64 [R6.64], R146 ;  /* 0x000000920600e985 */ /* 0x0003e8000c101b06 */
[----:B------:R4:W-:Y:S01]  /*b1d0*/  @!P5 ST.E.64 [R4.64], R150 ;  /* 0x000000960400d985 */ /* 0x0009e2000c101b06 */
[----:B-1----:R-:W-:-:S04]  /*b1e0*/  @!P2 LEA.HI R7, R10, R10, RZ, 0x1 ;  /* 0x0000000a0a07a211 */ /* 0x002fc800078f08ff */
[----:B------:R-:W-:Y:S02]  /*b1f0*/  @!P1 LEA.HI R6, R11, R11, RZ, 0x1 ;  /* 0x0000000b0b069211 */ /* 0x000fe400078f08ff */
[----:B----4-:R-:W-:Y:S02]  /*b200*/  @!P4 LEA.HI R4, R8, R8, RZ, 0x1 ;  /* 0x000000080804c211 */ /* 0x010fe400078f08ff */
[----:B------:R-:W-:Y:S02]  /*b210*/  @!P3 LEA.HI R8, R9, R9, RZ, 0x1 ;  /* 0x000000090908b211 */ /* 0x000fe400078f08ff */
[----:B------:R-:W-:Y:S02]  /*b220*/  @!P0 LEA.HI R5, R12, R12, RZ, 0x1 ;  /* 0x0000000c0c058211 */ /* 0x000fe400078f08ff */
[----:B------:R-:W-:Y:S02]  /*b230*/  @!P4 LOP3.LUT R4, R4, 0xfffffffe, RZ, 0xc0, !PT ;  /* 0xfffffffe0404c812 */ /* 0x000fe400078ec0ff */
[----:B------:R-:W-:-:S02]  /*b240*/  @!P3 LOP3.LUT R8, R8, 0xfffffffe, RZ, 0xc0, !PT ;  /* 0xfffffffe0808b812 */ /* 0x000fc400078ec0ff */
[----:B------:R-:W-:Y:S01]  /*b250*/  @!P2 LOP3.LUT R7, R7, 0xfffffffe, RZ, 0xc0, !PT ;  /* 0xfffffffe0707a812 */ /* 0x000fe200078ec0ff */
[--C-:B------:R-:W-:Y:S01]  /*b260*/  @!P4 IMAD.WIDE R12, R4, 0x4, R2.reuse ;  /* 0x00000004040cc825 */ /* 0x100fe200078e0202 */
[----:B------:R-:W-:Y:S02]  /*b270*/  @!P1 LOP3.LUT R6, R6, 0xfffffffe, RZ, 0xc0, !PT ;  /* 0xfffffffe06069812 */ /* 0x000fe400078ec0ff */
[----:B------:R-:W-:Y:S01]  /*b280*/  @!P0 LOP3.LUT R5, R5, 0xfffffffe, RZ, 0xc0, !PT ;  /* 0xfffffffe05058812 */ /* 0x000fe200078ec0ff */
[--C-:B------:R-:W-:Y:S01]  /*b290*/  @!P3 IMAD.WIDE R10, R8, 0x4, R2.reuse ;  /* 0x00000004080ab825 */ /* 0x100fe200078e0202 */
[----:B------:R1:W-:Y:S03]  /*b2a0*/  @!P4 ST.E.64 [R12.64], R162 ;  /* 0x000000a20c00c985 */ /* 0x0003e6000c101b06 */
[--C-:B------:R-:W-:Y:S01]  /*b2b0*/  @!P2 IMAD.WIDE R8, R7, 0x4, R2.reuse ;  /* 0x000000040708a825 */ /* 0x100fe200078e0202 */
[----:B------:R1:W-:Y:S03]  /*b2c0*/  @!P3 ST.E.64 [R10.64], R166 ;  /* 0x000000a60a00b985 */ /* 0x0003e6000c101b06 */
[--C-:B------:R-:W-:Y:S01]  /*b2d0*/  @!P1 IMAD.WIDE R6, R6, 0x4, R2.reuse ;  /* 0x0000000406069825 */ /* 0x100fe200078e0202 */
[----:B------:R1:W-:Y:S03]  /*b2e0*/  @!P2 ST.E.64 [R8.64], R74 ;  /* 0x0000004a0800a985 */ /* 0x0003e6000c101b06 */
[----:B------:R-:W-:Y:S01]  /*b2f0*/  @!P0 IMAD.WIDE R4, R5, 0x4, R2 ;  /* 0x0000000405048825 */ /* 0x000fe200078e0202 */
[----:B------:R1:W-:Y:S04]  /*b300*/  @!P1 ST.E.64 [R6.64], R78 ;  /* 0x0000004e06009985 */ /* 0x0003e8000c101b06 */
[----:B------:R1:W-:Y:S01]  /*b310*/  @!P0 ST.E.64 [R4.64], R90 ;  /* 0x0000005a04008985 */ /* 0x0003e2000c101b06 */
[----:B------:R-:W-:-:S13]  /*b320*/  ISETP.GE.AND P0, PT, R0, c[0x0][0x3c8], PT ;  /* 0x0000f20000007a0c */ /* 0x000fda0003f06270 */
[----:B------:R-:W-:Y:S05]  /*b330*/  @P0 EXIT ;  /* 0x000000000000094d */ /* 0x000fea0003800000 */
[----:B------:R-:W-:-:S04]  /*b340*/  LEA.HI R0, R0, R0, RZ, 0x1 ;  /* 0x0000000000007211 */ /* 0x000fc800078f08ff */
[----:B------:R-:W-:-:S05]  /*b350*/  LOP3.LUT R0, R0, 0xfffffffe, RZ, 0xc0, !PT ;  /* 0xfffffffe00007812 */ /* 0x000fca00078ec0ff */
[----:B------:R-:W-:-:S05]  /*b360*/  IMAD.WIDE R2, R0, 0x4, R2 ;  /* 0x0000000400027825 */ /* 0x000fca00078e0202 */
[----:B------:R-:W-:Y:S01]  /*b370*/  ST.E.64 [R2.64], R94 ;  /* 0x0000005e02007985 */ /* 0x000fe2000c101b06 */
[----:B------:R-:W-:Y:S05]  /*b380*/  EXIT ;  /* 0x000000000000794d */ /* 0x000fea0003800000 */
.L_x_12:
[----:B------:R-:W1:Y:S02]  /*b390*/  S2R R0, SR_TID.X ;  /* 0x0000000000007919 */ /* 0x000e640000002100 */
[----:B-1----:R-:W-:-:S13]  /*b3a0*/  ISETP.GT.AND P0, PT, R0, 0x7f, PT ;  /* 0x0000007f0000780c */ /* 0x002fda0003f04270 */
[----:B------:R-:W-:Y:S05]  /*b3b0*/  @P0 EXIT ;  /* 0x000000000000094d */ /* 0x000fea0003800000 */
[----:B------:R-:W1:Y:S01]  /*b3c0*/  S2R R8, SR_CTAID.X ;  /* 0x0000000000087919 */ /* 0x000e620000002500 */
[----:B------:R-:W-:-:S05]  /*b3d0*/  MOV R3, c[0x0][0x4e8] ;  /* 0x00013a0000037a02 */ /* 0x000fca0000000f00 */
[----:B------:R-:W-:Y:S01]  /*b3e0*/  IMAD R2, R3, c[0x0][0x388], RZ ;  /* 0x0000e20003027a24 */ /* 0x000fe200078e02ff */
[----:B-1----:R-:W-:-:S04]  /*b3f0*/  LEA R8, R8, R0, 0x7 ;  /* 0x0000000008087211 */ /* 0x002fc800078e38ff */
[----:B------:R-:W-:-:S13]  /*b400*/  ISETP.GE.AND P0, PT, R8, R2, PT ;  /* 0x000000020800720c */ /* 0x000fda0003f06270 */
[----:B------:R-:W-:Y:S05]  /*b410*/  @P0 EXIT ;  /* 0x000000000000094d */ /* 0x000fea0003800000 */
[----:B------:R-:W2:Y:S01]  /*b420*/  LDL.LU R4, [R1+0x50] ;  /* 0x0000500001047983 */ /* 0x000ea20000300800 */
[----:B------:R-:W-:-:S03]  /*b430*/  ISETP.NE.AND P0, PT, R3, 0x1, PT ;  /* 0x000000010300780c */ /* 0x000fc60003f05270 */
[----:B------:R-:W1:Y:S04]  /*b440*/  S2R R9, SR_CTAID.Z ;  /* 0x0000000000097919 */ /* 0x000e680000002700 */
[----:B------:R-:W3:Y:S06]  /*b450*/  S2R R10, SR_CTAID.Y ;  /* 0x00000000000a7919 */ /* 0x000eec0000002600 */
[----:B------:R-:W-:Y:S01]  /*b460*/  @P0 IMAD.HI.U32 R6, R8, c[0x0][0x4ec], RZ ;  /* 0x00013b0008060a27 */ /* 0x000fe200078e00ff */
[----:B-1----:R-:W-:-:S02]  /*b470*/  SHF.R.S32.HI R7, RZ, 0x1f, R9 ;  /* 0x0000001fff077819 */ /* 0x002fc40000011409 */
[----:B--2---:R-:W-:Y:S01]  /*b480*/  SHF.R.S32.HI R0, RZ, 0x1f, R4 ;  /* 0x0000001fff007819 */ /* 0x004fe20000011404 */
[C---:B------:R-:W-:Y:S01]  /*b490*/  IMAD.WIDE.U32 R2, R4.reuse, c[0x0][0x4d0], RZ ;  /* 0x0001340004027a25 */ /* 0x040fe200078e00ff */
[----:B------:R-:W-:-:S03]  /*b4a0*/  IADD3 R5, -R4, RZ, RZ ;  /* 0x000000ff04057210 */ /* 0x000fc60007ffe1ff */
[----:B------:R-:W-:-:S04]  /*b4b0*/  IMAD R0, R0, c[0x0][0x4d0], RZ ;  /* 0x0001340000007a24 */ /* 0x000fc800078e02ff */
[----:B------:R-:W-:Y:S01]  /*b4c0*/  IMAD R0, R4, c[0x0][0x4d4], R0 ;  /* 0x0001350004007a24 */ /* 0x000fe200078e0200 */
[----:B------:R-:W-:Y:S02]  /*b4d0*/  MOV R4, R8 ;  /* 0x0000000800047202 */ /* 0x000fe40000000f00 */
[----:B------:R-:W-:Y:S02]  /*b4e0*/  @P0 SHF.R.U32.HI R4, RZ, c[0x0][0x4f0], R6 ;  /* 0x00013c00ff040a19 */ /* 0x000fe40000011606 */
[----:B------:R-:W-:Y:S01]  /*b4f0*/  IADD3 R3, R3, R0, RZ ;  /* 0x0000000003037210 */ /* 0x000fe20007ffe0ff */
[----:B------:R-:W-:Y:S02]  /*b500*/  IMAD R0, R7, c[0x0][0x4d8], RZ ;  /* 0x0001360007007a24 */ /* 0x000fe400078e02ff */
[----:B---3--:R-:W-:Y:S01]  /*b510*/  IMAD R7, R5, c[0x0][0x550], R10 ;  /* 0x0001540005077a24 */ /* 0x008fe200078e020a */
[----:B------:R-:W-:Y:S01]  /*b520*/  IADD3 R5, -R4, RZ, RZ ;  /* 0x000000ff04057210 */ /* 0x000fe20007ffe1ff */
[----:B------:R-:W-:-:S02]  /*b530*/  IMAD R0, R9, c[0x0][0x4dc], R0 ;  /* 0x0001370009007a24 */ /* 0x000fc400078e0200 */
[----:B------:R-:W-:Y:S01]  /*b540*/  IMAD.WIDE.U32 R2, R9, c[0x0][0x4d8], R2 ;  /* 0x0001360009027a25 */ /* 0x000fe200078e0002 */
[----:B------:R-:W-:-:S03]  /*b550*/  SHF.R.S32.HI R6, RZ, 0x1f, R7 ;  /* 0x0000001fff067819 */ /* 0x000fc60000011407 */
[----:B------:R-:W-:Y:S01]  /*b560*/  IMAD R5, R5, c[0x0][0x4e8], R8 ;  /* 0x00013a0005057a24 */ /* 0x000fe200078e0208 */
[----:B------:R-:W-:Y:S01]  /*b570*/  IADD3 R3, R0, R3, RZ ;  /* 0x0000000300037210 */ /* 0x000fe20007ffe0ff */
[----:B------:R-:W-:-:S03]  /*b580*/  IMAD R6, R6, c[0x0][0x4e0], RZ ;  /* 0x0001380006067a24 */ /* 0x000fc600078e02ff */
[----:B------:R-:W-:Y:S01]  /*b590*/  SHF.R.S32.HI R0, RZ, 0x1f, R5 ;  /* 0x0000001fff007819 */ /* 0x000fe20000011405 */
[----:B------:R-:W-:-:S04]  /*b5a0*/  IMAD.WIDE.U32 R2, R7, c[0x0][0x4e0], R2 ;  /* 0x0001380007027a25 */ /* 0x000fc800078e0002 */
[----:B------:R-:W-:Y:S01]  /*b5b0*/  IMAD R7, R7, c[0x0][0x4e4], R6 ;  /* 0x0001390007077a24 */ /* 0x000fe200078e0206 */
[----:B------:R-:W-:Y:S01]  /*b5c0*/  SHF.R.S32.HI R6, RZ, 0x1f, R4 ;  /* 0x0000001fff067819 */ /* 0x000fe20000011404 */
[----:B------:R-:W-:Y:S01]  /*b5d0*/  IMAD R0, R0, c[0x0][0x4c8], RZ ;  /* 0x0001320000007a24 */ /* 0x000fe200078e02ff */
[----:B------:R-:W-:-:S03]  /*b5e0*/  IADD3 R2, P0, R4, R2, RZ ;  /* 0x0000000204027210 */ /* 0x000fc60007f1e0ff */
[----:B------:R-:W-:Y:S01]  /*b5f0*/  IMAD R0, R5, c[0x0][0x4cc], R0 ;  /* 0x0001330005007a24 */ /* 0x000fe200078e0200 */
[----:B------:R-:W-:-:S05]  /*b600*/  IADD3.X R3, R6, R3, R7, P0, !PT ;  /* 0x0000000306037210 */ /* 0x000fca00007fe407 */
[----:B------:R-:W-:-:S05]  /*b610*/  IMAD.WIDE.U32 R2, R5, c[0x0][0x4c8], R2 ;  /* 0x0001320005027a25 */ /* 0x000fca00078e0002 */
[----:B------:R-:W-:Y:S02]  /*b620*/  IADD3 R0, R3, R0, RZ ;  /* 0x0000000003007210 */ /* 0x000fe40007ffe0ff */
[----:B------:R-:W-:-:S04]  /*b630*/  LEA R4, P0, R2, c[0x0][0x4a8], 0x2 ;  /* 0x00012a0002047a11 */ /* 0x000fc800078010ff */
[----:B------:R-:W-:Y:S02]  /*b640*/  LEA.HI.X R5, R2, c[0x0][0x4ac], R0, 0x2, P0 ;  /* 0x00012b0002057a11 */ /* 0x000fe400000f1400 */
[----:B------:R-:W-:-:S05]  /*b650*/  MOV R0, 0xff800000 ;  /* 0xff80000000007802 */ /* 0x000fca0000000f00 */
[----:B------:R-:W-:Y:S01]  /*b660*/  STG.E [R4.64], R0 ;  /* 0x0000000004007986 */ /* 0x000fe2000c101906 */
[----:B------:R-:W-:Y:S05]  /*b670*/  EXIT ;  /* 0x000000000000794d */ /* 0x000fea0003800000 */
.L_x_19:
[----:B------:R-:W-:-:S00]  /*b680*/  BRA `(.L_x_19) ;  /* 0xfffffff000007947 */ /* 0x000fc0000383ffff */
[----:B------:R-:W-:-:S00]  /*b690*/  NOP ;  /* 0x0000000000007918 */ /* 0x000fc00000000000 */
        /* <DEDUP_REMOVED lines=14> */
.L_x_2848:


//--------------------- .text._ZN7cutlass13device_kernelIN5flash19enable_sm80_to_sm89INS1_16FlashAttnFwdSm80INS1_25CollectiveMainloopFwdSm80ILi4ELi1ELb0EN4cute5tupleIJNS5_1CILi128EEENS7_ILi48EEENS7_ILi96EEEEEELi96ENS_6half_tEfNS_4arch4Sm80ELb0ELb0ELb1ELb1ELb0ELb0ELb1ELb1EEENS1_21CollectiveEpilogueFwdINS6_IJS8_SA_S9_EEENS6_IJNS7_ILi1EEESI_SI_EEESC_SE_Li128ELb1ELb1ELb1ELb0EEENS1_36VarlenDynamicPersistentTileSchedulerILi128ELi48ELi128ELi128ELb1ELb1ELb0ELb0ELb1ELb1EEEEEEEEEvNT_6ParamsE --------------------------
	.section	.text._ZN7cutlass13device_kernelIN5flash19enable_sm80_to_sm89INS1_16FlashAttnFwdSm80INS1_25CollectiveMainloopFwdSm80ILi4ELi1ELb0EN4cute5tupleIJNS5_1CILi128EEENS7_ILi48EEENS7_ILi96EEEEEELi96ENS_6half_tEfNS_4arch4Sm80ELb0ELb0ELb1ELb1ELb0ELb0ELb1ELb1EEENS1_21CollectiveEpilogueFwdINS6_IJS8_SA_S9_EEENS6_IJNS7_ILi1EEESI_SI_EEESC_SE_Li128ELb1ELb1ELb1ELb0EEENS1_36VarlenDynamicPersistentTileSchedulerILi128ELi48ELi128ELi128ELb1ELb1ELb0ELb0ELb1ELb1EEEEEEEEEvNT_6ParamsE,"ax",@progbits
	.sectioninfo	@"SHI_REGISTERS=255"
	.align	128
.text._ZN7cutlass13device_kernelIN5flash19enable_sm80_to_sm89INS1_16FlashAttnFwdSm80INS1_25CollectiveMainloopFwdSm80ILi4ELi1ELb0EN4cute5tupleIJNS5_1CILi128EEENS7_ILi48EEENS7_ILi96EEEEEELi96ENS_6half_tEfNS_4arch4Sm80ELb0ELb0ELb1ELb1ELb0ELb0ELb1ELb1EEENS1_21CollectiveEpilogueFwdINS6_IJS8_SA_S9_EEENS6_IJNS7_ILi1EEESI_SI_EEESC_SE_Li128ELb1ELb1ELb1ELb0EEENS1_36VarlenDynamicPersistentTileSchedulerILi128ELi48ELi128ELi128ELb1ELb1ELb0ELb0ELb1ELb1EEEEEEEEEvNT_6ParamsE:
        .type           _ZN7cutlass13device_kernelIN5flash19enable_sm80_to_sm89INS1_16FlashAttnFwdSm80INS1_25CollectiveMainloopFwdSm80ILi4ELi1ELb0EN4cute5tupleIJNS5_1CILi128EEENS7_ILi48EEENS7_ILi96EEEEEELi96ENS_6half_tEfNS_4arch4Sm80ELb0ELb0ELb1ELb1ELb0ELb0ELb1ELb1EEENS1_21CollectiveEpilogueFwdINS6_IJS8_SA_S9_EEENS6_IJNS7_ILi1EEESI_SI_EEESC_SE_Li128ELb1ELb1ELb1ELb0EEENS1_36VarlenDynamicPersistentTileSchedulerILi128ELi48ELi128ELi128ELb1ELb1ELb0ELb0ELb1ELb1EEEEEEEEEvNT_6ParamsE,@function
        .size           _ZN7cutlass13device_kernelIN5flash19enable_sm80_to_sm89INS1_16FlashAttnFwdSm80INS1_25CollectiveMainloopFwdSm80ILi4ELi1ELb0EN4cute5tupleIJNS5_1CILi128EEENS7_ILi48EEENS7_ILi96EEEEEELi96ENS_6half_tEfNS_4arch4Sm80ELb0ELb0ELb1ELb1ELb0ELb0ELb1ELb1EEENS1_21CollectiveEpilogueFwdINS6_IJS8_SA_S9_EEENS6_IJNS7_ILi1EEESI_SI_EEESC_SE_Li128ELb1ELb1ELb1ELb0EEENS1_36VarlenDynamicPersistentTileSchedulerILi128ELi48ELi128ELi128ELb1ELb1ELb0ELb0ELb1ELb1EEEEEEEEEvNT_6ParamsE,(.L_x_2849 - _ZN7cutlass13device_kernelIN5flash19enable_sm80_to_sm89INS1_16FlashAttnFwdSm80INS1_25CollectiveMainloopFwdSm80ILi4ELi1ELb0EN4cute5tupleIJNS5_1CILi128EEENS7_ILi48EEENS7_ILi96EEEEEELi96ENS_6half_tEfNS_4arch4Sm80ELb0ELb0ELb1ELb1ELb0ELb0ELb1ELb1EEENS1_21CollectiveEpilogueFwdINS6_IJS8_SA_S9_EEENS6_IJNS7_ILi1EEESI_SI_EEESC_SE_Li128ELb1ELb1ELb1ELb0EEENS1_36VarlenDynamicPersistentTileSchedulerILi128ELi48ELi128ELi128ELb1ELb1ELb0ELb0ELb1ELb1EEEEEEEEEvNT_6ParamsE)
        .other          _ZN7cutlass13device_kernelIN5flash19enable_sm80_to_sm89INS1_16FlashAttnFwdSm80INS1_25CollectiveMainloopFwdSm80ILi4ELi1ELb0EN4cute5tupleIJNS5_1CILi128EEENS7_ILi48EEENS7_ILi96EEEEEELi96ENS_6half_tEfNS_4arch4Sm80ELb0ELb0ELb1ELb1ELb0ELb0ELb1ELb1EEENS1_21CollectiveEpilogueFwdINS6_IJS8_SA_S9_EEENS6_IJNS7_ILi1EEESI_SI_EEESC_SE_Li128ELb1ELb1ELb1ELb0EEENS1_36VarlenDynamicPersistentTileSchedulerILi128ELi48ELi128ELi128ELb1ELb1ELb0ELb0ELb1ELb1EEEEEEEEEvNT_6ParamsE,@"STO_CUDA_ENTRY STV_DEFAULT"
_ZN7cutlass13device_kernelIN5flash19enable_sm80_to_sm89INS1_16FlashAttnFwdSm80INS1_25CollectiveMainloopFwdSm80ILi4ELi1ELb0EN4cute5tupleIJNS5_1CILi128EEENS7_ILi48EEENS7_ILi96EEEEEELi96ENS_6half_tEfNS_4arch4Sm80ELb0ELb0ELb1ELb1ELb0ELb0ELb1ELb1EEENS1_21CollectiveEpilogueFwdINS6_IJS8_SA_S9_EEENS6_IJNS7_ILi1EEESI_SI_EEESC_SE_Li128ELb1ELb1ELb1ELb0EEENS1_36VarlenDynamicPersistentTileSchedulerILi128ELi48ELi128ELi128ELb1ELb1ELb0ELb0ELb1ELb1EEEEEEEEEvNT_6ParamsE:
[----:B------:R-:W-:-:S03]  /*0000*/  MOV R1, c[0x0][0x28] ;  /* 0x00000a0000017a02 */ /* 0x000fc60000000f00 */
[----:B------:R-:W1:Y:S01]  /*0010*/  S2R R2, SR_TID.X ;  /* 0x0000000000027919 */ /* 0x000e620000002100 */
[----:B------:R-:W-:Y:S01]  /*0020*/  IADD3 R1, R1, -0xb8, RZ ;  /* 0xffffff4801017810 */ /* 0x000fe20007ffe0ff */
[----:B------:R-:W-:Y:S01]  /*0030*/  ULDC.64 UR6, c[0x0][0x118] ;  /* 0x0000460000067ab9 */ /* 0x000fe20000000a00 */
[----:B-1----:R-:W-:-:S05]  /*0040*/  SHF.R.U32.HI R0, RZ, 0x5, R2 ;  /* 0x00000005ff007819 */ /* 0x002fca0000011602 */
[----:B------:R-:W1:Y:S02]  /*0050*/  SHFL.IDX PT, R3, R0, RZ, 0x1f ;  /* 0x00001fff00037589 */ /* 0x000e6400000e0000 */
[----:B-1----:R-:W-:Y:S02]  /*0060*/  ISETP.NE.AND P0, PT, R3, RZ, PT ;  /* 0x000000ff0300720c */ /* 0x002fe40003f05270 */
[----:B------:R-:W-:Y:S11]  /*0070*/  STL [R1+0xa8], R3 ;  /* 0x0000a80301007387 */ /* 0x000ff60000100800 */
[----:B------:R-:W-:Y:S06]  /*0080*/  @P0 BAR.SYNC.DEFER_BLOCKING 0x5, 0x80 ;  /* 0x0142000000000b1d */ /* 0x000fec0000010000 */
[----:B------:R-:W1:Y:S04]  /*0090*/  @P0 LDS.128 R4, [0xc080] ;  /* 0x00c08000ff040984 */ /* 0x000e680000000c00 */
[----:B-1----:R1:W-:Y:S04]  /*00a0*/  @P0 STL.64 [R1+0x10], R4 ;  /* 0x0000100401000387 */ /* 0x0023e80000100a00 */
[----:B------:R1:W-:Y:S04]  /*00b0*/  @P0 STL.64 [R1+0x18], R6 ;  /* 0x0000180601000387 */ /* 0x0003e80000100a00 */
[----:B------:R-:W-:Y:S06]  /*00c0*/  @P0 BAR.ARV 0x4, 0x80 ;  /* 0x0102000000000b1d */ /* 0x000fec0000002000 */
[----:B------:R-:W-:Y:S05]  /*00d0*/  @P0 BRA `(.L_x_20) ;  /* 0x00000b1000000947 */ /* 0x000fea0003800000 */
[----:B------:R-:W-:Y:S01]  /*00e0*/  LOP3.LUT R14, R2, 0x1f, RZ, 0xc0, !PT ;  /* 0x0000001f020e7812 */ /* 0x000fe200078ec0ff */
[----:B------:R-:W-:Y:S01]  /*00f0*/  CS2R R8, SRZ ;  /* 0x0000000000087805 */ /* 0x000fe2000001ff00 */
[----:B-1----:R-:W-:-:S02]  /*0100*/  IMAD.MOV.U32 R7, RZ, RZ, RZ ;  /* 0x000000ffff077224 */ /* 0x002fc400078e00ff */
[----:B------:R-:W-:-:S04]  /*0110*/  ISETP.NE.AND P6, PT, R14, 0x1f, PT ;  /* 0x0000001f0e00780c */ /* 0x000fc80003fc5270 */
[----:B------:R-:W-:-:S13]  /*0120*/  ISETP.GE.OR P0, PT, R14, c[0x0][0x53c], !P6 ;  /* 0x00014f000e007a0c */ /* 0x000fda0007706670 */
[----:B------:R-:W-:Y:S02]  /*0130*/  @!P0 IMAD.MOV.U32 R4, RZ, RZ, 0x4 ;  /* 0x00000004ff048424 */ /* 0x000fe400078e00ff */
[----:B------:R-:W-:Y:S02]  /*0140*/  @!P0 IMAD.MOV.U32 R2, RZ, RZ, 0x4 ;  /* 0x00000004ff028424 */ /* 0x000fe400078e00ff */
[----:B------:R-:W-:-:S04]  /*0150*/  @!P0 IMAD.WIDE.U32 R4, R14, R4, c[0x0][0x580] ;  /* 0x000160000e048625 */ /* 0x000fc800078e0004 */
[C---:B------:R-:W-:Y:S01]  /*0160*/  @!P0 IMAD.WIDE.U32 R2, R14.reuse, R2, c[0x0][0x578] ;  /* 0x00015e000e028625 */ /* 0x040fe200078e0002 */
[----:B------:R-:W2:Y:S04]  /*0170*/  @!P0 LDG.E R8, [R4.64] ;  /* 0x0000000604088981 */ /* 0x000ea8000c1e1900 */
[----:B------:R-:W2:Y:S01]  /*0180*/  @!P0 LDG.E R7, [R2.64] ;  /* 0x0000000602078981 */ /* 0x000ea2000c1e1900 */
[C---:B------:R-:W-:Y:S01]  /*0190*/  ISETP.NE.AND P5, PT, R14.reuse, RZ, PT ;  /* 0x000000ff0e00720c */ /* 0x040fe20003fa5270 */
[----:B------:R-:W1:Y:S01]  /*01a0*/  S2UR UR4, SR_CTAID.X ;  /* 0x00000000000479c3 */ /* 0x000e620000002500 */
[C---:B------:R-:W-:Y:S02]  /*01b0*/  ISETP.GE.U32.AND P4, PT, R14.reuse, 0x2, PT ;  /* 0x000000020e00780c */ /* 0x040fe40003f86070 */
[----:B------:R-:W-:-:S02]  /*01c0*/  ISETP.GE.U32.AND P3, PT, R14, 0x4, PT ;  /* 0x000000040e00780c */ /* 0x000fc40003f66070 */
[C---:B------:R-:W-:Y:S02]  /*01d0*/  ISETP.GE.U32.AND P2, PT, R14.reuse, 0x8, PT ;  /* 0x000000080e00780c */ /* 0x040fe40003f46070 */
[----:B------:R-:W-:Y:S01]  /*01e0*/  ISETP.GE.U32.AND P1, PT, R14, 0x10, PT ;  /* 0x000000100e00780c */ /* 0x000fe20003f26070 */
[----:B--2---:R-:W-:-:S05]  /*01f0*/  IMAD R4, R8, R7, RZ ;  /* 0x0000000708047224 */ /* 0x004fca00078e02ff */
[----:B------:R-:W2:Y:S02]  /*0200*/  SHFL.UP PT, R0, R4, 0x1, RZ ;  /* 0x0420000004007989 */ /* 0x000ea400000e00ff */
[----:B--2---:R-:W-:-:S05]  /*0210*/  SEL R0, R0, RZ, P5 ;  /* 0x000000ff00007207 */ /* 0x004fca0002800000 */
[----:B------:R-:W-:-:S05]  /*0220*/  IMAD.IADD R4, R4, 0x1, R0 ;  /* 0x0000000104047824 */ /* 0x000fca00078e0200 */
        /* <DEDUP_REMOVED lines=12> */
[----:B------:R-:W2:Y:S02]  /*02f0*/  SHFL.IDX PT, R6, R4, 0x1f, 0x1f ;  /* 0x03e01f0004067f89 */ /* 0x000ea400000e0000 */
[----:B--2---:R-:W-:-:S04]  /*0300*/  IMAD R6, R6, c[0x0][0x538], RZ ;  /* 0x00014e0006067a24 */ /* 0x004fc800078e02ff */
[----:B------:R-:W-:Y:S01]  /*0310*/  IMAD.MOV.U32 R0, RZ, RZ, R6 ;  /* 0x000000ffff007224 */ /* 0x000fe200078e0006 */
[----:B-1----:R-:W-:-:S13]  /*0320*/  ISETP.GT.AND P0, PT, R6, UR4, PT ;  /* 0x0000000406007c0c */ /* 0x002fda000bf04270 */
[----:B------:R-:W-:Y:S05]  /*0330*/  @P0 BRA `(.L_x_21) ;  /* 0x0000027000000947 */ /* 0x000fea0003800000 */
[----:B------:R-:W-:Y:S02]  /*0340*/  MOV R6, R0 ;  /* 0x0000000000067202 */ /* 0x000fe40000000f00 */
[----:B------:R-:W-:-:S04]  /*0350*/  MOV R9, RZ ;  /* 0x000000ff00097202 */ /* 0x000fc80000000f00 */
.L_x_25:
[----:B------:R-:W-:-:S04]  /*0360*/  IADD3 R0, R9, 0x1f, RZ ;  /* 0x0000001f09007810 */ /* 0x000fc80007ffe0ff */
[----:B------:R-:W-:-:S13]  /*0370*/  ISETP.GE.AND P0, PT, R0, c[0x0][0x53c], PT ;  /* 0x00014f0000007a0c */ /* 0x000fda0003f06270 */
[----:B------:R-:W-:Y:S05]  /*0380*/  @P0 BRA `(.L_x_22) ;  /* 0x0000078000000947 */ /* 0x000fea0003800000 */
[----:B------:R-:W-:Y:S01]  /*0390*/  MOV R9, R0 ;  /* 0x0000000000097202 */ /* 0x000fe20000000f00 */
[----:B------:R-:W-:Y:S01]  /*03a0*/  IMAD.MOV.U32 R7, RZ, RZ, RZ ;  /* 0x000000ffff077224 */ /* 0x000fe200078e00ff */
[----:B------:R-:W-:Y:S02]  /*03b0*/  MOV R8, RZ ;  /* 0x000000ff00087202 */ /* 0x000fe40000000f00 */
[----:B------:R-:W-:-:S04]  /*03c0*/  IADD3 R0, R14, R9, RZ ;  /* 0x000000090e007210 */ /* 0x000fc80007ffe0ff */
[----:B------:R-:W-:-:S13]  /*03d0*/  ISETP.GE.OR P0, PT, R0, c[0x0][0x53c], !P6 ;  /* 0x00014f0000007a0c */ /* 0x000fda0007706670 */
[----:B------:R-:W-:Y:S01]  /*03e0*/  @!P0 MOV R2, 0x4 ;  /* 0x0000000400028802 */ /* 0x000fe20000000f00 */
[----:B------:R-:W-:-:S04]  /*03f0*/  @!P0 IMAD.MOV.U32 R3, RZ, RZ, 0x4 ;  /* 0x00000004ff038424 */ /* 0x000fc800078e00ff */
[----:B------:R-:W-:-:S04]  /*0400*/  @!P0 IMAD.WIDE R4, R0, R2, c[0x0][0x580] ;  /* 0x0001600000048625 */ /* 0x000fc800078e0202 */
[----:B------:R-:W-:Y:S01]  /*0410*/  @!P0 IMAD.WIDE R2, R0, R3, c[0x0][0x578] ;  /* 0x00015e0000028625 */ /* 0x000fe200078e0203 */
[----:B------:R-:W2:Y:S04]  /*0420*/  @!P0 LDG.E R8, [R4.64] ;  /* 0x0000000604088981 */ /* 0x000ea8000c1e1900 */
[----:B------:R-:W2:Y:S02]  /*0430*/  @!P0 LDG.E R7, [R2.64] ;  /* 0x0000000602078981 */ /* 0x000ea4000c1e1900 */
[----:B--2---:R-:W-:Y:S01]  /*0440*/  IMAD R5, R8, R7, RZ ;  /* 0x0000000708057224 */ /* 0x004fe200078e02ff */
[----:B------:R-:W-:Y:S05]  /*0450*/  BRA.DIV ~URZ, `(.L_x_23) ;  /* 0x0000d6827f007947 */ /* 0x000fea000b800000 */
[----:B------:R1:W2:Y:S02]  /*0460*/  SHFL.UP PT, R0, R5, 0x1, RZ ;  /* 0x0420000005007989 */ /* 0x0002a400000e00ff */
.L_x_122:
[----:B--2---:R-:W-:-:S04]  /*0470*/  SEL R0, R0, RZ, P5 ;  /* 0x000000ff00007207 */ /* 0x004fc80002800000 */
[----:B-1----:R-:W-:Y:S01]  /*0480*/  IADD3 R5, R5, R0, RZ ;  /* 0x0000000005057210 */ /* 0x002fe20007ffe0ff */
[----:B------:R-:W-:Y:S05]  /*0490*/  BRA.DIV ~URZ, `(.L_x_24) ;  /* 0x0000d6a27f007947 */ /* 0x000fea000b800000 */
[----:B------:R-:W1:Y:S02]  /*04a0*/  SHFL.UP PT, R0, R5, 0x2, RZ ;  /* 0x0440000005007989 */ /* 0x000e6400000e00ff */
[----:B-1----:R-:W-:-:S05]  /*04b0*/  SEL R0, R0, RZ, P4 ;  /* 0x000000ff00007207 */ /* 0x002fca0002000000 */
[----:B------:R-:W-:-:S05]  /*04c0*/  IMAD.IADD R0, R5, 0x1, R0 ;  /* 0x0000000105007824 */ /* 0x000fca00078e0200 */
        /* <DEDUP_REMOVED lines=9> */
[----:B------:R1:W2:Y:S02]  /*0560*/  SHFL.IDX PT, R0, R4, 0x1f, 0x1f ;  /* 0x03e01f0004007f89 */ /* 0x0002a400000e0000 */
.L_x_123:
[----:B--2---:R-:W-:-:S05]  /*0570*/  IMAD R0, R0, c[0x0][0x538], RZ ;  /* 0x00014e0000007a24 */ /* 0x004fca00078e02ff */
[----:B------:R-:W-:-:S04]  /*0580*/  IADD3 R6, R0, R6, RZ ;  /* 0x0000000600067210 */ /* 0x000fc80007ffe0ff */
[----:B------:R-:W-:-:S13]  /*0590*/  ISETP.GT.AND P0, PT, R6, UR4, PT ;  /* 0x0000000406007c0c */ /* 0x000fda000bf04270 */
[----:B-1----:R-:W-:Y:S05]  /*05a0*/  @!P0 BRA `(.L_x_25) ;  /* 0xfffffdb000008947 */ /* 0x002fea000383ffff */
.L_x_21:
[----:B------:R-:W-:-:S05]  /*05b0*/  IADD3 R12, -R0, R6, RZ ;  /* 0x00000006000c7210 */ /* 0x000fca0007ffe1ff */
[----:B------:R-:W-:-:S05]  /*05c0*/  IMAD R0, R4, c[0x0][0x538], R12 ;  /* 0x00014e0004007a24 */ /* 0x000fca00078e020c */
[----:B------:R-:W-:Y:S01]  /*05d0*/  ISETP.GT.AND P0, PT, R0, UR4, PT ;  /* 0x0000000400007c0c */ /* 0x000fe2000bf04270 */
[----:B------:R-:W-:-:S12]  /*05e0*/  BRA.DIV ~URZ, `(.L_x_26) ;  /* 0x0000d7027f007947 */ /* 0x000fd8000b800000 */
[----:B------:R-:W-:-:S04]  /*05f0*/  VOTE.ANY R6, PT, !P0 ;  /* 0x0000000000067806 */ /* 0x000fc800040e0100 */
.L_x_124:
[----:B------:R1:W2:Y:S01]  /*0600*/  POPC R13, R6 ;  /* 0x00000006000d7309 */ /* 0x0002a20000000000 */
[----:B------:R-:W-:Y:S05]  /*0610*/  BRA.DIV ~URZ, `(.L_x_27) ;  /* 0x0000d7227f007947 */ /* 0x000fea000b800000 */
[----:B--2---:R-:W2:Y:S04]  /*0620*/  SHFL.IDX PT, R11, R8, R13, 0x1f ;  /* 0x00001f0d080b7589 */ /* 0x004ea800000e0000 */
[----:B------:R3:W4:Y:S02]  /*0630*/  SHFL.IDX PT, R10, R7, R13, 0x1f ;  /* 0x00001f0d070a7589 */ /* 0x00072400000e0000 */
[----:B---3--:R-:W-:Y:S02]  /*0640*/  MOV R7, RZ ;  /* 0x000000ff00077202 */ /* 0x008fe40000000f00 */
.L_x_125:
[----:B--2-4-:R-:W-:Y:S01]  /*0650*/  ISETP.NE.AND P0, PT, R6, RZ, PT ;  /* 0x000000ff0600720c */ /* 0x014fe20003f05270 */
[----:B------:R-:W-:-:S12]  /*0660*/  BSSY B0, `(.L_x_28) ;  /* 0x0000005000007945 */ /* 0x000fd80003800000 */
[----:B------:R-:W-:Y:S05]  /*0670*/  @!P0 BRA `(.L_x_29) ;  /* 0x0000003000008947 */ /* 0x000fea0003800000 */
[----:B------:R-:W-:Y:S01]  /*0680*/  IADD3 R3, R13, -0x1, RZ ;  /* 0xffffffff0d037810 */ /* 0x000fe20007ffe0ff */
[----:B------:R-:W-:Y:S05]  /*0690*/  BRA.DIV ~URZ, `(.L_x_30) ;  /* 0x0000d7827f007947 */ /* 0x000fea000b800000 */
[----:B------:R2:W3:Y:S02]  /*06a0*/  SHFL.IDX PT, R7, R4, R3, 0x1f ;  /* 0x00001f0304077589 */ /* 0x0004e400000e0000 */
.L_x_29:
[----:B------:R-:W-:Y:S05]  /*06b0*/  BSYNC B0 ;  /* 0x0000000000007941 */ /* 0x000fea0003800000 */
.L_x_28:
[----:B------:R-:W-:Y:S01]  /*06c0*/  IABS R0, R11 ;  /* 0x0000000b00007213 */ /* 0x000fe20000000000 */
[----:B--23--:R-:W-:-:S04]  /*06d0*/  IMAD R4, R7, c[0x0][0x538], R12 ;  /* 0x00014e0007047a24 */ /* 0x00cfc800078e020c */
[----:B------:R-:W-:Y:S01]  /*06e0*/  IMAD.MOV.U32 R5, RZ, RZ, R0 ;  /* 0x000000ffff057224 */ /* 0x000fe200078e0000 */
[----:B------:R-:W-:Y:S01]  /*06f0*/  IABS R0, R10 ;  /* 0x0000000a00007213 */ /* 0x000fe20000000000 */
[----:B------:R2:W-:Y:S01]  /*0700*/  STL [R1+0x10], R4 ;  /* 0x0000100401007387 */ /* 0x0005e20000100800 */
[----:B------:R-:W-:Y:S01]  /*0710*/  IADD3 R12, -R4, UR4, RZ ;  /* 0x00000004040c7c10 */ /* 0x000fe2000fffe1ff */
[----:B------:R-:W3:Y:S02]  /*0720*/  I2F.RP R2, R5 ;  /* 0x0000000500027306 */ /* 0x000ee40000209400 */
[----:B------:R-:W-:Y:S01]  /*0730*/  IMAD.MOV.U32 R7, RZ, RZ, R0 ;  /* 0x000000ffff077224 */ /* 0x000fe200078e0000 */
[----:B-1----:R-:W-:Y:S02]  /*0740*/  IABS R6, R12 ;  /* 0x0000000c00067213 */ /* 0x002fe40000000000 */
[----:B------:R-:W-:-:S03]  /*0750*/  IABS R0, R11 ;  /* 0x0000000b00007213 */ /* 0x000fc60000000000 */
[----:B------:R-:W-:Y:S01]  /*0760*/  I2F.RP R8, R7 ;  /* 0x0000000700087306 */ /* 0x000fe20000209400 */
[----:B------:R-:W-:-:S07]  /*0770*/  IADD3 R0, RZ, -R0, RZ ;  /* 0x80000000ff007210 */ /* 0x000fce0007ffe0ff */
[----:B---3--:R-:W1:Y:S02]  /*0780*/  MUFU.RCP R2, R2 ;  /* 0x0000000200027308 */ /* 0x008e640000001000 */
[----:B-1----:R-:W-:-:S06]  /*0790*/  IADD3 R2, R2, 0xffffffe, RZ ;  /* 0x0ffffffe02027810 */ /* 0x002fcc0007ffe0ff */
[----:B------:R-:W1:Y:S02]  /*07a0*/  F2I.FTZ.U32.TRUNC.NTZ R3, R2 ;  /* 0x0000000200037305 */ /* 0x000e64000021f000 */
[----:B-1----:R-:W-:-:S04]  /*07b0*/  IMAD.MOV R2, RZ, RZ, -R3 ;  /* 0x000000ffff027224 */ /* 0x002fc800078e0a03 */
[----:B--2---:R-:W-:Y:S02]  /*07c0*/  IMAD R4, R2, R5, RZ ;  /* 0x0000000502047224 */ /* 0x004fe400078e02ff */
[----:B------:R-:W-:-:S04]  /*07d0*/  IMAD.MOV.U32 R2, RZ, RZ, RZ ;  /* 0x000000ffff027224 */ /* 0x000fc800078e00ff */
[----:B------:R-:W-:-:S04]  /*07e0*/  IMAD.HI.U32 R2, R3, R4, R2 ;  /* 0x0000000403027227 */ /* 0x000fc800078e0002 */
[----:B------:R-:W-:-:S04]  /*07f0*/  IMAD.MOV.U32 R3, RZ, RZ, R6 ;  /* 0x000000ffff037224 */ /* 0x000fc800078e0006 */
[----:B------:R-:W-:-:S04]  /*0800*/  IMAD.HI.U32 R2, R2, R3, RZ ;  /* 0x0000000302027227 */ /* 0x000fc800078e00ff */
[----:B------:R-:W-:Y:S02]  /*0810*/  IMAD R0, R2, R0, R3 ;  /* 0x0000000002007224 */ /* 0x000fe400078e0203 */
[----:B------:R-:W1:Y:S03]  /*0820*/  MUFU.RCP R3, R8 ;  /* 0x0000000800037308 */ /* 0x000e660000001000 */
[----:B------:R-:W-:-:S13]  /*0830*/  ISETP.GT.U32.AND P0, PT, R5, R0, PT ;  /* 0x000000000500720c */ /* 0x000fda0003f04070 */
[----:B------:R-:W-:Y:S01]  /*0840*/  @!P0 IMAD.IADD R0, R0, 0x1, -R5 ;  /* 0x0000000100008824 */ /* 0x000fe200078e0a05 */
[----:B-1----:R-:W-:Y:S02]  /*0850*/  IADD3 R3, R3, 0xffffffe, RZ ;  /* 0x0ffffffe03037810 */ /* 0x002fe40007ffe0ff */
[----:B------:R-:W-:Y:S02]  /*0860*/  @!P0 IADD3 R2, R2, 0x1, RZ ;  /* 0x0000000102028810 */ /* 0x000fe40007ffe0ff */
[----:B------:R-:W-:Y:S02]  /*0870*/  ISETP.GE.U32.AND P2, PT, R0, R5, PT ;  /* 0x000000050000720c */ /* 0x000fe40003f46070 */
[----:B------:R-:W1:Y:S01]  /*0880*/  F2I.FTZ.U32.TRUNC.NTZ R3, R3 ;  /* 0x0000000300037305 */ /* 0x000e62000021f000 */
[----:B------:R-:W-:Y:S02]  /*0890*/  LOP3.LUT R0, R12, R11, RZ, 0x3c, !PT ;  /* 0x0000000b0c007212 */ /* 0x000fe400078e3cff */
[----:B------:R-:W-:-:S02]  /*08a0*/  ISETP.NE.AND P0, PT, R11, RZ, PT ;  /* 0x000000ff0b00720c */ /* 0x000fc40003f05270 */
[----:B------:R-:W-:-:S06]  /*08b0*/  ISETP.GE.AND P1, PT, R0, RZ, PT ;  /* 0x000000ff0000720c */ /* 0x000fcc0003f26270 */
[----:B------:R-:W-:Y:S02]  /*08c0*/  @P2 IADD3 R2, R2, 0x1, RZ ;  /* 0x0000000102022810 */ /* 0x000fe40007ffe0ff */
[----:B-1----:R-:W-:-:S03]  /*08d0*/  IADD3 R0, RZ, -R3, RZ ;  /* 0x80000003ff007210 */ /* 0x002fc60007ffe0ff */
[----:B------:R-:W-:Y:S01]  /*08e0*/  IMAD.MOV.U32 R4, RZ, RZ, R2 ;  /* 0x000000ffff047224 */ /* 0x000fe200078e0002 */
[----:B------:R-:W-:-:S03]  /*08f0*/  MOV R2, RZ ;  /* 0x000000ff00027202 */ /* 0x000fc60000000f00 */
[----:B------:R-:W-:Y:S01]  /*0900*/  @!P1 IMAD.MOV R4, RZ, RZ, -R4 ;  /* 0x000000ffff049224 */ /* 0x000fe200078e0a04 */
[----:B------:R-:W-:Y:S01]  /*0910*/  @!P0 LOP3.LUT R4, RZ, R11, RZ, 0x33, !PT ;  /* 0x0000000bff048212 */ /* 0x000fe200078e33ff */
[----:B------:R-:W-:Y:S01]  /*0920*/  IMAD.MOV.U32 R5, RZ, RZ, R0 ;  /* 0x000000ffff057224 */ /* 0x000fe200078e0000 */
[----:B------:R-:W-:Y:S02]  /*0930*/  IABS R0, R10 ;  /* 0x0000000a00007213 */ /* 0x000fe40000000000 */
[----:B------:R-:W-:Y:S01]  /*0940*/  IABS R8, R4 ;  /* 0x0000000400087213 */ /* 0x000fe20000000000 */
[----:B------:R-:W-:Y:S02]  /*0950*/  IMAD R5, R5, R7, RZ ;  /* 0x0000000705057224 */ /* 0x000fe400078e02ff */
[----:B------:R-:W-:Y:S02]  /*0960*/  IMAD.MOV R6, RZ, RZ, -R0 ;  /* 0x000000ffff067224 */ /* 0x000fe400078e0a00 */
[----:B------:R-:W-:-:S04]  /*0970*/  IMAD.HI.U32 R0, R3, R5, R2 ;  /* 0x0000000503007227 */ /* 0x000fc800078e0002 */
[----:B------:R-:W-:Y:S02]  /*0980*/  IMAD.MOV.U32 R2, RZ, RZ, R8 ;  /* 0x000000ffff027224 */ /* 0x000fe400078e0008 */
[----:B------:R-:W-:Y:S02]  /*0990*/  IMAD.MOV.U32 R3, RZ, RZ, R6 ;  /* 0x000000ffff037224 */ /* 0x000fe400078e0006 */
[----:B------:R-:W-:-:S04]  /*09a0*/  IMAD.HI.U32 R0, R0, R2, RZ ;  /* 0x0000000200007227 */ /* 0x000fc800078e00ff */
[----:B------:R-:W-:Y:S02]  /*09b0*/  IMAD R2, R0, R3, R2 ;  /* 0x0000000300027224 */ /* 0x000fe400078e0202 */
[----:B------:R-:W-:-:S03]  /*09c0*/  IMAD R3, R4, R11, RZ ;  /* 0x0000000b04037224 */ /* 0x000fc600078e02ff */
[----:B------:R-:W-:Y:S02]  /*09d0*/  ISETP.GT.U32.AND P0, PT, R7, R2, PT ;  /* 0x000000020700720c */ /* 0x000fe40003f04070 */
[----:B------:R-:W-:-:S11]  /*09e0*/  IADD3 R3, R12, -R3, RZ ;  /* 0x800000030c037210 */ /* 0x000fd60007ffe0ff */
[----:B------:R-:W-:Y:S01]  /*09f0*/  @!P0 IMAD.IADD R2, R2, 0x1, -R7 ;  /* 0x0000000102028824 */ /* 0x000fe200078e0a07 */
[----:B------:R-:W-:Y:S02]  /*0a00*/  @!P0 IADD3 R0, R0, 0x1, RZ ;  /* 0x0000000100008810 */ /* 0x000fe40007ffe0ff */
[----:B------:R-:W-:Y:S02]  /*0a10*/  ISETP.NE.AND P0, PT, R10, RZ, PT ;  /* 0x000000ff0a00720c */ /* 0x000fe40003f05270 */
[----:B------:R-:W-:Y:S02]  /*0a20*/  ISETP.GE.U32.AND P2, PT, R2, R7, PT ;  /* 0x000000070200720c */ /* 0x000fe40003f46070 */
[----:B------:R-:W-:-:S04]  /*0a30*/  LOP3.LUT R2, R4, R10, RZ, 0x3c, !PT ;  /* 0x0000000a04027212 */ /* 0x000fc800078e3cff */
[----:B------:R-:W-:-:S07]  /*0a40*/  ISETP.GE.AND P1, PT, R2, RZ, PT ;  /* 0x000000ff0200720c */ /* 0x000fce0003f26270 */
[----:B------:R-:W-:-:S06]  /*0a50*/  @P2 IADD3 R0, R0, 0x1, RZ ;  /* 0x0000000100002810 */ /* 0x000fcc0007ffe0ff */
[----:B------:R-:W-:Y:S02]  /*0a60*/  @!P1 IADD3 R0, -R0, RZ, RZ ;  /* 0x000000ff00009210 */ /* 0x000fe40007ffe1ff */
[----:B------:R-:W-:-:S05]  /*0a70*/  @!P0 LOP3.LUT R0, RZ, R10, RZ, 0x33, !PT ;  /* 0x0000000aff008212 */ /* 0x000fca00078e33ff */
[--C-:B------:R-:W-:Y:S02]  /*0a80*/  IMAD.MOV R2, RZ, RZ, -R0.reuse ;  /* 0x000000ffff027224 */ /* 0x100fe400078e0a00 */
[C---:B------:R-:W-:Y:S02]  /*0a90*/  IMAD R0, R10.reuse, 0x1000000, R0 ;  /* 0x010000000a007824 */ /* 0x040fe400078e0200 */
[----:B------:R-:W-:Y:S02]  /*0aa0*/  IMAD R2, R10, R2, R4 ;  /* 0x000000020a027224 */ /* 0x000fe400078e0204 */
[----:B------:R-:W-:Y:S02]  /*0ab0*/  IMAD.IADD R4, R13, 0x1, R9 ;  /* 0x000000010d047824 */ /* 0x000fe400078e0209 */
[----:B------:R-:W-:-:S03]  /*0ac0*/  IMAD R0, R2, 0x10000, R0 ;  /* 0x0001000002007824 */ /* 0x000fc600078e0200 */
[----:B------:R1:W-:Y:S04]  /*0ad0*/  STL [R1+0x1c], R4 ;  /* 0x00001c0401007387 */ /* 0x0003e80000100800 */
[----:B------:R1:W-:Y:S04]  /*0ae0*/  STL [R1+0x18], R0 ;  /* 0x0000180001007387 */ /* 0x0003e80000100800 */
[----:B------:R1:W-:Y:S01]  /*0af0*/  STL [R1+0x14], R3 ;  /* 0x0000140301007387 */ /* 0x0003e20000100800 */
[----:B------:R-:W-:Y:S05]  /*0b00*/  BRA `(.L_x_31) ;  /* 0x0000006000007947 */ /* 0x000fea0003800000 */
.L_x_22:
[----:B------:R-:W-:Y:S01]  /*0b10*/  MOV R0, UR4 ;  /* 0x0000000400007c02 */ /* 0x000fe20008000f00 */
[----:B------:R-:W-:Y:S04]  /*0b20*/  STL [R1+0x14], RZ ;  /* 0x000014ff01007387 */ /* 0x000fe80000100800 */
[----:B------:R-:W-:Y:S04]  /*0b30*/  STL [R1+0x18], RZ ;  /* 0x000018ff01007387 */ /* 0x000fe80000100800 */
[----:B------:R1:W-:Y:S02]  /*0b40*/  STL [R1+0x10], R0 ;  /* 0x0000100001007387 */ /* 0x0003e40000100800 */
[----:B-1----:R-:W-:-:S05]  /*0b50*/  MOV R0, c[0x0][0x53c] ;  /* 0x00014f0000007a02 */ /* 0x002fca0000000f00 */
[----:B------:R1:W-:Y:S02]  /*0b60*/  STL [R1+0x1c], R0 ;  /* 0x00001c0001007387 */ /* 0x0003e40000100800 */
.L_x_31:
[----:B-1----:R-:W2:Y:S04]  /*0b70*/  LDL R4, [R1+0x10] ;  /* 0x0000100001047983 */ /* 0x002ea80000100800 */
[----:B------:R-:W2:Y:S04]  /*0b80*/  LDL R5, [R1+0x14] ;  /* 0x0000140001057983 */ /* 0x000ea80000100800 */
[----:B------:R-:W2:Y:S04]  /*0b90*/  LDL R6, [R1+0x18] ;  /* 0x0000180001067983 */ /* 0x000ea80000100800 */
[----:B------:R-:W2:Y:S01]  /*0ba0*/  LDL R7, [R1+0x1c] ;  /* 0x00001c0001077983 */ /* 0x000ea20000100800 */
[----:B------:R-:W-:Y:S01]  /*0bb0*/  ISETP.NE.AND P0, PT, R14, RZ, PT ;  /* 0x000000ff0e00720c */ /* 0x000fe20003f05270 */
[----:B------:R-:W-:-:S12]  /*0bc0*/  WARPSYNC 0xffffffff ;  /* 0xffffffff00007948 */ /* 0x000fd80003800000 */
[----:B--2---:R1:W-:Y:S04]  /*0bd0*/  @!P0 STS.128 [0xc080], R4 ;  /* 0x00c08004ff008388 */ /* 0x0043e80000000c00 */
[----:B------:R-:W-:Y:S06]  /*0be0*/  BAR.ARV 0x5, 0x80 ;  /* 0x0142000000007b1d */ /* 0x000fec0000002000 */
.L_x_20:
[----:B------:R-:W2:Y:S02]  /*0bf0*/  LDL R0, [R1+0x1c] ;  /* 0x00001c0001007983 */ /* 0x000ea40000100800 */
[----:B--2---:R-:W-:-:S13]  /*0c00*/  ISETP.GE.AND P0, PT, R0, c[0x0][0x53c], PT ;  /* 0x00014f0000007a0c */ /* 0x004fda0003f06270 */
[----:B------:R-:W-:Y:S05]  /*0c10*/  @P0 EXIT ;  /* 0x000000000000094d */ /* 0x000fea0003800000 */
[----:B------:R-:W2:Y:S02]  /*0c20*/  S2R R12, SR_TID.X ;  /* 0x00000000000c7919 */ /* 0x000ea40000002100 */
[----:B--2---:R-:W-:-:S04]  /*0c30*/  SHF.R.S32.HI R9, RZ, 0x1f, R12 ;  /* 0x0000001fff097819 */ /* 0x004fc8000001140c */
[CC--:B------:R-:W-:Y:S02]  /*0c40*/  LEA.HI R17, R9.reuse, R12.reuse, RZ, 0x3 ;  /* 0x0000000c09117211 */ /* 0x0c0fe400078f18ff */
[----:B------:R-:W-:Y:S02]  /*0c50*/  LEA.HI R3, R9, R12, RZ, 0x4 ;  /* 0x0000000c09037211 */ /* 0x000fe400078f20ff */
[----:B------:R-:W-:Y:S02]  /*0c60*/  LOP3.LUT R2, R17, 0xfffffff8, RZ, 0xc0, !PT ;  /* 0xfffffff811027812 */ /* 0x000fe400078ec0ff */
[----:B-1----:R-:W-:Y:S02]  /*0c70*/  SHF.R.S32.HI R5, RZ, 0x4, R3 ;  /* 0x00000004ff057819 */ /* 0x002fe40000011403 */
[C---:B------:R-:W-:Y:S01]  /*0c80*/  LOP3.LUT R0, R3.reuse, 0xfffffff0, RZ, 0xc0, !PT ;  /* 0xfffffff003007812 */ /* 0x040fe200078ec0ff */
[----:B------:R-:W-:Y:S01]  /*0c90*/  IMAD.IADD R2, R12, 0x1, -R2 ;  /* 0x000000010c027824 */ /* 0x000fe200078e0a02 */
[----:B------:R-:W-:-:S03]  /*0ca0*/  LEA.HI R3, R3, R5, RZ, 0x1 ;  /* 0x0000000503037211 */ /* 0x000fc600078f08ff */
[----:B------:R-:W-:Y:S01]  /*0cb0*/  IMAD.IADD R0, R12, 0x1, -R0 ;  /* 0x000000010c007824 */ /* 0x000fe200078e0a00 */
[----:B------:R-:W-:Y:S02]  /*0cc0*/  LEA.HI R8, R2, R2, RZ, 0x1 ;  /* 0x0000000202087211 */ /* 0x000fe400078f08ff */
[----:B------:R-:W-:Y:S02]  /*0cd0*/  LOP3.LUT R4, R3, 0xfffffffe, RZ, 0xc0, !PT ;  /* 0xfffffffe03047812 */ /* 0x000fe400078ec0ff */
[----:B------:R-:W-:Y:S02]  /*0ce0*/  LOP3.LUT R3, R8, 0x3fffffe, RZ, 0xc0, !PT ;  /* 0x03fffffe08037812 */ /* 0x000fe400078ec0ff */
[----:B------:R-:W-:Y:S01]  /*0cf0*/  LEA.HI R10, R0, R0, RZ, 0x1 ;  /* 0x00000000000a7211 */ /* 0x000fe200078f08ff */
[----:B------:R-:W-:Y:S01]  /*0d00*/  IMAD.IADD R11, R5, 0x1, -R4 ;  /* 0x00000001050b7824 */ /* 0x000fe200078e0a04 */
[----:B------:R-:W-:Y:S01]  /*0d10*/  LEA.HI R5, R9, R12, RZ, 0x2 ;  /* 0x0000000c09057211 */ /* 0x000fe200078f10ff */
[----:B------:R-:W-:Y:S01]  /*0d20*/  IMAD.IADD R15, R2, 0x1, -R3 ;  /* 0x00000001020f7824 */ /* 0x000fe200078e0a03 */
[----:B------:R-:W-:-:S02]  /*0d30*/  LOP3.LUT R2, R10, 0x7fffffe, RZ, 0xc0, !PT ;  /* 0x07fffffe0a027812 */ /* 0x000fc400078ec0ff */
[----:B------:R-:W-:Y:S02]  /*0d40*/  SHF.R.S32.HI R3, RZ, 0x1f, R0 ;  /* 0x0000001fff037819 */ /* 0x000fe40000011400 */
[----:B------:R-:W-:Y:S01]  /*0d50*/  SHF.R.S32.HI R4, RZ, 0x3, R17 ;  /* 0x00000003ff047819 */ /* 0x000fe20000011411 */
[----:B------:R-:W-:Y:S01]  /*0d60*/  IMAD.IADD R13, R0, 0x1, -R2 ;  /* 0x00000001000d7824 */ /* 0x000fe200078e0a02 */
[----:B------:R-:W-:Y:S02]  /*0d70*/  LOP3.LUT R6, R5, 0xfffffffc, RZ, 0xc0, !PT ;  /* 0xfffffffc05067812 */ /* 0x000fe400078ec0ff */
[----:B------:R-:W-:Y:S01]  /*0d80*/  LEA.HI R16, R3, R0, RZ, 0x3 ;  /* 0x0000000003107211 */ /* 0x000fe200078f18ff */
[----:B------:R-:W-:Y:S01]  /*0d90*/  IMAD.SHL.U32 R0, R4, 0x40, RZ ;  /* 0x0000004004007824 */ /* 0x000fe200078e00ff */
[----:B------:R-:W-:Y:S01]  /*0da0*/  LEA.HI R9, R9, R12, RZ, 0x5 ;  /* 0x0000000c09097211 */ /* 0x000fe200078f28ff */
[----:B------:R-:W-:Y:S01]  /*0db0*/  IMAD.IADD R18, R12, 0x1, -R6 ;  /* 0x000000010c127824 */ /* 0x000fe200078e0a06 */
[----:B------:R-:W-:-:S02]  /*0dc0*/  SHF.R.S32.HI R14, RZ, 0x2, R5 ;  /* 0x00000002ff0e7819 */ /* 0x000fc40000011405 */
[----:B------:R-:W-:Y:S01]  /*0dd0*/  LOP3.LUT R2, R9, 0xffffffe0, RZ, 0xc0, !PT ;  /* 0xffffffe009027812 */ /* 0x000fe200078ec0ff */
[----:B------:R-:W-:Y:S01]  /*0de0*/  IMAD.SHL.U32 R250, R18, 0x8, RZ ;  /* 0x0000000812fa7824 */ /* 0x000fe200078e00ff */
[----:B------:R-:W-:Y:S02]  /*0df0*/  LOP3.LUT R0, R0, 0xc0, RZ, 0xc0, !PT ;  /* 0x000000c000007812 */ /* 0x000fe400078ec0ff */
[----:B------:R-:W-:Y:S01]  /*0e00*/  LEA.HI R6, R5, R14, RZ, 0x1 ;  /* 0x0000000e05067211 */ /* 0x000fe200078f08ff */
[----:B------:R-:W-:Y:S01]  /*0e10*/  IMAD.IADD R20, R12, 0x1, -R2 ;  /* 0x000000010c147824 */ /* 0x000fe200078e0a02 */
[----:B------:R-:W-:Y:S02]  /*0e20*/  SHF.R.U32.HI R4, RZ, 0x3, R0 ;  /* 0x00000003ff047819 */ /* 0x000fe40000011600 */
[----:B------:R-:W-:Y:S02]  /*0e30*/  LOP3.LUT R3, R0, 0x18, R250, 0xf8, !PT ;  /* 0x0000001800037812 */ /* 0x000fe400078ef8fa */
[----:B------:R-:W-:-:S02]  /*0e40*/  SHF.R.S32.HI R7, RZ, 0x5, R9 ;  /* 0x00000005ff077819 */ /* 0x000fc40000011409 */
[----:B------:R-:W-:Y:S02]  /*0e50*/  SHF.R.S32.HI R0, RZ, 0x1f, R9 ;  /* 0x0000001fff007819 */ /* 0x000fe40000011409 */
[----:B------:R-:W-:Y:S02]  /*0e60*/  LOP3.LUT R2, R6, 0x7fffffe, RZ, 0xc0, !PT ;  /* 0x07fffffe06027812 */ /* 0x000fe400078ec0ff */
[----:B------:R-:W-:Y:S02]  /*0e70*/  LEA.HI R0, R0, R7, RZ, 0x2 ;  /* 0x0000000700007211 */ /* 0x000fe400078f10ff */
[----:B------:R-:W-:Y:S01]  /*0e80*/  SHF.R.S32.HI R9, RZ, 0x1f, R20 ;  /* 0x0000001fff097819 */ /* 0x000fe20000011414 */
[----:B------:R-:W-:Y:S01]  /*0e90*/  IMAD.IADD R2, R14, 0x1, -R2 ;  /* 0x000000010e027824 */ /* 0x000fe200078e0a02 */
[----:B------:R-:W-:Y:S02]  /*0ea0*/  LOP3.LUT R6, R3, R4, RZ, 0x3c, !PT ;  /* 0x0000000403067212 */ /* 0x000fe400078e3cff */
[----:B------:R-:W-:-:S02]  /*0eb0*/  SHF.R.S32.HI R4, RZ, 0x1f, R5 ;  /* 0x0000001fff047819 */ /* 0x000fc40000011405 */
[----:B------:R-:W-:Y:S01]  /*0ec0*/  LOP3.LUT R3, R0, 0xffffffc, RZ, 0xc0, !PT ;  /* 0x0ffffffc00037812 */ /* 0x000fe200078ec0ff */
[----:B------:R-:W-:Y:S01]  /*0ed0*/  IMAD R0, R7, 0x8, R2 ;  /* 0x0000000807007824 */ /* 0x000fe200078e0202 */
[----:B------:R-:W-:Y:S02]  /*0ee0*/  LEA.HI R12, R9, R20, RZ, 0x2 ;  /* 0x00000014090c7211 */ /* 0x000fe400078f10ff */
[----:B------:R-:W-:Y:S01]  /*0ef0*/  LEA.HI R2, R4, R14, RZ, 0x3 ;  /* 0x0000000e04027211 */ /* 0x000fe200078f18ff */
[----:B------:R-:W-:Y:S01]  /*0f00*/  IMAD.IADD R5, R7, 0x1, -R3 ;  /* 0x0000000107057824 */ /* 0x000fe200078e0a03 */
[----:B------:R-:W-:Y:S01]  /*0f10*/  SHF.R.S32.HI R4, RZ, 0x2, R12 ;  /* 0x00000002ff047819 */ /* 0x000fe2000001140c */
[----:B------:R-:W-:Y:S01]  /*0f20*/  IMAD.U32 R6, R0, 0x20, R6 ;  /* 0x0000002000067824 */ /* 0x000fe200078e0006 */
[----:B------:R-:W-:Y:S02]  /*0f30*/  LEA.HI R0, R18, R18, RZ, 0x1 ;  /* 0x0000001212007211 */ /* 0x000fe400078f08ff */
[----:B------:R-:W-:Y:S01]  /*0f40*/  LOP3.LUT R3, R2, 0xfffffff8, RZ, 0xc0, !PT ;  /* 0xfffffff802037812 */ /* 0x000fe200078ec0ff */
[----:B------:R-:W-:Y:S01]  /*0f50*/  IMAD R19, R5, 0x10, R4 ;  /* 0x0000001005137824 */ /* 0x000fe200078e0204 */
[C---:B------:R-:W-:Y:S01]  /*0f60*/  LOP3.LUT R5, R0.reuse, 0x1ffffffe, RZ, 0xc0, !PT ;  /* 0x1ffffffe00057812 */ /* 0x040fe200078ec0ff */
[----:B------:R-:W-:Y:S01]  /*0f70*/  IMAD.SHL.U32 R0, R0, 0x20, RZ ;  /* 0x0000002000007824 */ /* 0x000fe200078e00ff */
[----:B------:R-:W-:Y:S01]  /*0f80*/  SHF.R.S32.HI R2, RZ, 0x1, R8 ;  /* 0x00000001ff027819 */ /* 0x000fe20000011408 */
[----:B------:R-:W-:Y:S01]  /*0f90*/  IMAD.IADD R3, R14, 0x1, -R3 ;  /* 0x000000010e037824 */ /* 0x000fe200078e0a03 */
[----:B------:R1:W-:Y:S01]  /*0fa0*/  STL [R1+0x78], R6 ;  /* 0x0000780601007387 */ /* 0x0003e20000100800 */
[----:B------:R-:W-:Y:S01]  /*0fb0*/  IMAD.IADD R8, R18, 0x1, -R5 ;  /* 0x0000000112087824 */ /* 0x000fe200078e0a05 */
[----:B------:R-:W-:-:S02]  /*0fc0*/  SHF.R.S32.HI R4, RZ, 0x1, R10 ;  /* 0x00000001ff047819 */ /* 0x000fc4000001140a */
[----:B------:R-:W-:Y:S01]  /*0fd0*/  LEA.HI R5, R3, R3, RZ, 0x1 ;  /* 0x0000000303057211 */ /* 0x000fe200078f08ff */
[----:B------:R-:W-:Y:S01]  /*0fe0*/  STL [R1+0xac], R19 ;  /* 0x0000ac1301007387 */ /* 0x000fe20000100800 */
[----:B------:R-:W-:Y:S02]  /*0ff0*/  SHF.R.S32.HI R10, RZ, 0x1f, R10 ;  /* 0x0000001fff0a7819 */ /* 0x000fe4000001140a */
[----:B------:R-:W-:Y:S02]  /*1000*/  LOP3.LUT R9, R5, 0x3fffffe, RZ, 0xc0, !PT ;  /* 0x03fffffe05097812 */ /* 0x000fe400078ec0ff */
[----:B------:R-:W-:Y:S02]  /*1010*/  LOP3.LUT P2, RZ, R2, 0x2, RZ, 0xc0, !PT ;  /* 0x0000000202ff7812 */ /* 0x000fe4000784c0ff */
[----:B------:R-:W-:Y:S01]  /*1020*/  IADD3 R252, R250, 0x20, RZ ;  /* 0x00000020fafc7810 */ /* 0x000fe20007ffe0ff */
[----:B------:R-:W-:Y:S01]  /*1030*/  IMAD.IADD R9, R3, 0x1, -R9 ;  /* 0x0000000103097824 */ /* 0x000fe200078e0a09 */
[----:B------:R-:W-:-:S02]  /*1040*/  SHF.R.S32.HI R251, RZ, 0x1f, R250 ;  /* 0x0000001ffffb7819 */ /* 0x000fc400000114fa */
[----:B-1----:R-:W-:Y:S01]  /*1050*/  LOP3.LUT R6, R0, 0xffffffc0, RZ, 0xc0, !PT ;  /* 0xffffffc000067812 */ /* 0x002fe200078ec0ff */
[----:B------:R-:W-:Y:S01]  /*1060*/  IMAD.SHL.U32 R0, R2, 0x40, RZ ;  /* 0x0000004002007824 */ /* 0x000fe200078e00ff */
[----:B------:R-:W-:-:S03]  /*1070*/  LEA.HI R2, R10, R4, RZ, 0x2 ;  /* 0x000000040a027211 */ /* 0x000fc600078f10ff */
[----:B------:R-:W-:Y:S01]  /*1080*/  IMAD R14, R8, 0x8, R6 ;  /* 0x00000008080e7824 */ /* 0x000fe200078e0206 */
[----:B------:R-:W-:Y:S01]  /*1090*/  LOP3.LUT R0, R0, 0xc0, RZ, 0xc0, !PT ;  /* 0x000000c000007812 */ /* 0x000fe200078ec0ff */
[----:B------:R-:W-:Y:S01]  /*10a0*/  IMAD.SHL.U32 R8, R7, 0x200, RZ ;  /* 0x0000020007087824 */ /* 0x000fe200078e00ff */
[----:B------:R-:W-:Y:S02]  /*10b0*/  LOP3.LUT R2, R2, 0xfffffffc, RZ, 0xc0, !PT ;  /* 0xfffffffc02027812 */ /* 0x000fe400078ec0ff */
[----:B------:R-:W-:Y:S01]  /*10c0*/  LOP3.LUT R7, R0, 0x8, R17, 0xf8, !PT ;  /* 0x0000000800077812 */ /* 0x000fe200078ef811 */
[----:B------:R-:W-:Y:S01]  /*10d0*/  IMAD R3, R18, 0x2, R8 ;  /* 0x0000000212037824 */ /* 0x000fe200078e0208 */
[----:B------:R-:W-:Y:S01]  /*10e0*/  SHF.R.U32.HI R6, RZ, 0x3, R0 ;  /* 0x00000003ff067819 */ /* 0x000fe20000011600 */
[----:B------:R-:W-:Y:S01]  /*10f0*/  IMAD.IADD R2, R4, 0x1, -R2 ;  /* 0x0000000104027824 */ /* 0x000fe200078e0a02 */
[----:B------:R-:W-:Y:S01]  /*1100*/  SHF.R.S32.HI R0, RZ, 0x1, R5 ;  /* 0x00000001ff007819 */ /* 0x000fe20000011405 */
[----:B------:R-:W-:Y:S01]  /*1110*/  IMAD.SHL.U32 R5, R16, 0x20, RZ ;  /* 0x0000002010057824 */ /* 0x000fe200078e00ff */
[----:B------:R-:W-:Y:S01]  /*1120*/  LOP3.LUT R10, R7, R6, RZ, 0x3c, !PT ;  /* 0x00000006070a7212 */ /* 0x000fe200078e3cff */
[----:B------:R-:W-:Y:S01]  /*1130*/  IMAD R6, R9, 0x20, R3 ;  /* 0x0000002009067824 */ /* 0x000fe200078e0203 */
[----:B------:R-:W-:Y:S01]  /*1140*/  LOP3.LUT P3, RZ, R2, 0x2, RZ, 0xc0, !PT ;  /* 0x0000000202ff7812 */ /* 0x000fe2000786c0ff */
[C---:B------:R-:W-:Y:S01]  /*1150*/  IMAD.SHL.U32 R3, R0.reuse, 0x40, RZ ;  /* 0x0000004000037824 */ /* 0x040fe200078e00ff */
[----:B------:R-:W-:Y:S01]  /*1160*/  LOP3.LUT R4, R0, 0x1, RZ, 0xc0, !PT ;  /* 0x0000000100047812 */ /* 0x000fe200078ec0ff */
[----:B------:R-:W-:Y:S01]  /*1170*/  IMAD.SHL.U32 R2, R2, 0x40, RZ ;  /* 0x0000004002027824 */ /* 0x000fe200078e00ff */
[----:B------:R-:W-:Y:S01]  /*1180*/  LOP3.LUT P0, RZ, R0, 0x2, RZ, 0xc0, !PT ;  /* 0x0000000200ff7812 */ /* 0x000fe2000780c0ff */
[----:B------:R-:W-:Y:S01]  /*1190*/  IMAD.SHL.U32 R7, R11, 0x8, RZ ;  /* 0x000000080b077824 */ /* 0x000fe200078e00ff */
[----:B------:R-:W-:Y:S01]  /*11a0*/  LOP3.LUT R3, R3, 0xc0, RZ, 0xc0, !PT ;  /* 0x000000c003037812 */ /* 0x000fe200078ec0ff */
[----:B------:R-:W-:Y:S01]  /*11b0*/  IMAD R9, R11, 0x8, R15 ;  /* 0x000000080b097824 */ /* 0x000fe200078e020f */
[----:B------:R-:W-:-:S02]  /*11c0*/  LOP3.LUT R0, R5, 0xffffff00, RZ, 0xc0, !PT ;  /* 0xffffff0005007812 */ /* 0x000fc400078ec0ff */
[----:B------:R-:W-:Y:S02]  /*11d0*/  LEA.HI R3, R3, R3, RZ, 0x1d ;  /* 0x0000000303037211 */ /* 0x000fe400078fe8ff */
[----:B------:R-:W-:Y:S02]  /*11e0*/  LOP3.LUT R2, R2, 0xc0, RZ, 0xc0, !PT ;  /* 0x000000c002027812 */ /* 0x000fe400078ec0ff */
[----:B------:R-:W-:Y:S01]  /*11f0*/  ISETP.NE.U32.AND P1, PT, R4, 0x1, PT ;  /* 0x000000010400780c */ /* 0x000fe20003f25070 */
[----:B------:R-:W-:Y:S01]  /*1200*/  IMAD.IADD R3, R3, 0x1, R6 ;  /* 0x0000000103037824 */ /* 0x000fe200078e0206 */
[----:B------:R-:W-:Y:S01]  /*1210*/  LOP3.LUT R6, R2, 0x8, R7, 0xf8, !PT ;  /* 0x0000000802067812 */ /* 0x000fe200078ef807 */
[----:B------:R-:W-:Y:S01]  /*1220*/  IMAD.IADD R4, R0, 0x1, R8 ;  /* 0x0000000100047824 */ /* 0x000fe200078e0208 */
[----:B------:R-:W-:Y:S01]  /*1230*/  SHF.R.U32.HI R5, RZ, 0x3, R2 ;  /* 0x00000003ff057819 */ /* 0x000fe20000011602 */
[----:B------:R-:W-:Y:S02]  /*1240*/  IMAD.SHL.U32 R18, R3, 0x2, RZ ;  /* 0x0000000203127824 */ /* 0x000fe400078e00ff */
[C---:B------:R-:W-:Y:S01]  /*1250*/  IMAD R2, R13.reuse, 0x20, R4 ;  /* 0x000000200d027824 */ /* 0x040fe200078e0204 */
[----:B------:R-:W-:Y:S01]  /*1260*/  LOP3.LUT R3, R6, R5, RZ, 0x3c, !PT ;  /* 0x0000000506037212 */ /* 0x000fe200078e3cff */
[----:B------:R-:W-:Y:S01]  /*1270*/  IMAD R7, R13, 0x20, R0 ;  /* 0x000000200d077824 */ /* 0x000fe200078e0200 */
[----:B------:R-:W-:Y:S01]  /*1280*/  LOP3.LUT R4, R12, 0x7ffffffc, RZ, 0xc0, !PT ;  /* 0x7ffffffc0c047812 */ /* 0x000fe200078ec0ff */
[----:B------:R-:W-:Y:S01]  /*1290*/  STL [R1+0x2c], R18 ;  /* 0x00002c1201007387 */ /* 0x000fe20000100800 */
[C---:B------:R-:W-:Y:S01]  /*12a0*/  IADD3 R5, R18.reuse, 0x80, RZ ;  /* 0x0000008012057810 */ /* 0x040fe20007ffe0ff */
[----:B------:R-:W-:Y:S01]  /*12b0*/  IMAD.IADD R2, R3, 0x1, R2 ;  /* 0x0000000103027824 */ /* 0x000fe200078e0202 */
[----:B------:R-:W-:Y:S01]  /*12c0*/  IADD3 R17, R18, 0x70, RZ ;  /* 0x0000007012117810 */ /* 0x000fe20007ffe0ff */
[----:B------:R-:W-:Y:S01]  /*12d0*/  IMAD.IADD R4, R20, 0x1, -R4 ;  /* 0x0000000114047824 */ /* 0x000fe200078e0a04 */
[----:B------:R-:W-:Y:S01]  /*12e0*/  @P1 IADD3 R17, R5, 0x10, RZ ;  /* 0x0000001005111810 */ /* 0x000fe20007ffe0ff */
[----:B------:R-:W-:Y:S01]  /*12f0*/  IMAD.IADD R3, R3, 0x1, R7 ;  /* 0x0000000103037824 */ /* 0x000fe200078e0207 */
[----:B------:R-:W-:Y:S01]  /*1300*/  IADD3 R5, R250, 0x40, RZ ;  /* 0x00000040fa057810 */ /* 0x000fe20007ffe0ff */
[----:B------:R-:W-:Y:S01]  /*1310*/  IMAD.SHL.U32 R4, R4, 0x2, RZ ;  /* 0x0000000204047824 */ /* 0x000fe200078e00ff */
[----:B------:R-:W-:Y:S01]  /*1320*/  SHF.R.S32.HI R7, RZ, 0x1f, R252 ;  /* 0x0000001fff077819 */ /* 0x000fe200000114fc */
[----:B------:R-:W-:Y:S01]  /*1330*/  STL [R1+0x30], R17 ;  /* 0x0000301101007387 */ /* 0x000fe20000100800 */
[----:B------:R-:W-:Y:S01]  /*1340*/  SHF.R.S32.HI R8, RZ, 0x1f, R5 ;  /* 0x0000001fff087819 */ /* 0x000fe20000011405 */
[----:B------:R-:W-:Y:S01]  /*1350*/  IMAD.U32 R0, R9, 0x20, R10 ;  /* 0x0000002009007824 */ /* 0x000fe200078e000a */
[C---:B------:R-:W-:Y:S01]  /*1360*/  IADD3 R20, R4.reuse, 0x8, RZ ;  /* 0x0000000804147810 */ /* 0x040fe20007ffe0ff */
[----:B------:R1:W-:Y:S01]  /*1370*/  STL [R1], R5 ;  /* 0x0000000501007387 */ /* 0x0003e20000100800 */
[C---:B------:R-:W-:Y:S01]  /*1380*/  IADD3 R16, R4.reuse, 0x18, RZ ;  /* 0x0000001804107810 */ /* 0x040fe20007ffe0ff */
[----:B------:R-:W-:Y:S01]  /*1390*/  IMAD.MOV.U32 R6, RZ, RZ, 0x20 ;  /* 0x00000020ff067424 */ /* 0x000fe200078e00ff */
[C---:B------:R-:W-:Y:S01]  /*13a0*/  IADD3 R15, R4.reuse, 0x20, RZ ;  /* 0x00000020040f7810 */ /* 0x040fe20007ffe0ff */
[----:B------:R2:W-:Y:S01]  /*13b0*/  STL [R1+0x6c], R7 ;  /* 0x00006c0701007387 */ /* 0x0005e20000100800 */
[----:B------:R-:W-:-:S02]  /*13c0*/  IADD3 R13, R4, 0x28, RZ ;  /* 0x00000028040d7810 */ /* 0x000fc40007ffe0ff */
[C---:B------:R-:W-:Y:S01]  /*13d0*/  IADD3 R12, R4.reuse, 0x30, RZ ;  /* 0x00000030040c7810 */ /* 0x040fe20007ffe0ff */
[----:B------:R3:W-:Y:S01]  /*13e0*/  STL [R1+0x68], R8 ;  /* 0x0000680801007387 */ /* 0x0007e20000100800 */
[C---:B------:R-:W-:Y:S02]  /*13f0*/  IADD3 R11, R4.reuse, 0x38, RZ ;  /* 0x00000038040b7810 */ /* 0x040fe40007ffe0ff */
[C---:B------:R-:W-:Y:S01]  /*1400*/  IADD3 R10, R4.reuse, 0x40, RZ ;  /* 0x00000040040a7810 */ /* 0x040fe20007ffe0ff */
[----:B------:R-:W-:Y:S01]  /*1410*/  STL [R1+0x70], R4 ;  /* 0x0000700401007387 */ /* 0x000fe20000100800 */
[----:B------:R-:W-:Y:S02]  /*1420*/  IADD3 R9, R4, 0x48, RZ ;  /* 0x0000004804097810 */ /* 0x000fe40007ffe0ff */
[----:B------:R-:W-:Y:S02]  /*1430*/  LEA R109, R0, 0x3c80, 0x1 ;  /* 0x00003c80006d7811 */ /* 0x000fe400078e08ff */
[----:B------:R-:W-:-:S02]  /*1440*/  SHF.R.S32.HI R0, RZ, 0x1f, R10 ;  /* 0x0000001fff007819 */ /* 0x000fc4000001140a */
[----:B------:R-:W-:Y:S02]  /*1450*/  IADD3 R182, R109, 0x20, RZ ;  /* 0x000000206db67810 */ /* 0x000fe40007ffe0ff */
[----:B------:R-:W-:Y:S02]  /*1460*/  LEA R180, R2, 0x6080, 0x1 ;  /* 0x0000608002b47811 */ /* 0x000fe400078e08ff */
[----:B------:R-:W-:Y:S02]  /*1470*/  LEA R110, R3, 0x1880, 0x1 ;  /* 0x00001880036e7811 */ /* 0x000fe400078e08ff */
[----:B-1----:R-:W-:Y:S02]  /*1480*/  SEL R5, R6, 0xffffffe0, !P0 ;  /* 0xffffffe006057807 */ /* 0x002fe40004000000 */
[----:B------:R-:W-:Y:S01]  /*1490*/  @P2 IADD3 R182, R109, -0x20, RZ ;  /* 0xffffffe06db62810 */ /* 0x000fe20007ffe0ff */
[----:B--2---:R-:W-:Y:S01]  /*14a0*/  IMAD.IADD R7, R19, 0x1, R14 ;  /* 0x0000000113077824 */ /* 0x004fe200078e020e */
[----:B------:R-:W-:-:S02]  /*14b0*/  IADD3 R19, R4, 0x10, RZ ;  /* 0x0000001004137810 */ /* 0x000fc40007ffe0ff */
[----:B------:R-:W-:Y:S02]  /*14c0*/  SHF.R.S32.HI R14, RZ, 0x1f, R20 ;  /* 0x0000001fff0e7819 */ /* 0x000fe40000011414 */
[----:B------:R1:W-:Y:S01]  /*14d0*/  STL [R1+0xb0], R7 ;  /* 0x0000b00701007387 */ /* 0x0003e20000100800 */
[----:B---3--:R-:W-:Y:S02]  /*14e0*/  IADD3 R8, R4, 0x50, RZ ;  /* 0x0000005004087810 */ /* 0x008fe40007ffe0ff */
[C---:B------:R-:W-:Y:S01]  /*14f0*/  IADD3 R190, R182.reuse, 0x400, RZ ;  /* 0x00000400b6be7810 */ /* 0x040fe20007ffe0ff */
[----:B------:R-:W-:Y:S01]  /*1500*/  STL [R1+0x5c], R20 ;  /* 0x00005c1401007387 */ /* 0x000fe20000100800 */
[C---:B------:R-:W-:Y:S02]  /*1510*/  IADD3 R189, R182.reuse, 0x800, RZ ;  /* 0x00000800b6bd7810 */ /* 0x040fe40007ffe0ff */
[C---:B------:R-:W-:Y:S01]  /*1520*/  IADD3 R188, R182.reuse, 0xc00, RZ ;  /* 0x00000c00b6bc7810 */ /* 0x040fe20007ffe0ff */
[----:B------:R-:W-:Y:S01]  /*1530*/  STL [R1+0x58], R19 ;  /* 0x0000581301007387 */ /* 0x000fe20000100800 */
[----:B------:R-:W-:-:S02]  /*1540*/  IADD3 R187, R182, 0x1000, RZ ;  /* 0x00001000b6bb7810 */ /* 0x000fc40007ffe0ff */
[C---:B------:R-:W-:Y:S01]  /*1550*/  IADD3 R186, R182.reuse, 0x1400, RZ ;  /* 0x00001400b6ba7810 */ /* 0x040fe20007ffe0ff */
[----:B------:R2:W-:Y:S01]  /*1560*/  STL [R1+0x54], R16 ;  /* 0x0000541001007387 */ /* 0x0005e20000100800 */
[C---:B------:R-:W-:Y:S02]  /*1570*/  IADD3 R185, R182.reuse, 0x1800, RZ ;  /* 0x00001800b6b97810 */ /* 0x040fe40007ffe0ff */
[C---:B------:R-:W-:Y:S01]  /*1580*/  IADD3 R184, R182.reuse, 0x1c00, RZ ;  /* 0x00001c00b6b87810 */ /* 0x040fe20007ffe0ff */
[----:B------:R-:W-:Y:S01]  /*1590*/  STL [R1+0x50], R15 ;  /* 0x0000500f01007387 */ /* 0x000fe20000100800 */
[----:B------:R-:W-:-:S03]  /*15a0*/  IADD3 R183, R182, 0x2000, RZ ;  /* 0x00002000b6b77810 */ /* 0x000fc60007ffe0ff */
[----:B------:R-:W-:Y:S04]  /*15b0*/  STL [R1+0x4c], R13 ;  /* 0x00004c0d01007387 */ /* 0x000fe80000100800 */
[----:B------:R3:W-:Y:S01]  /*15c0*/  STL [R1+0x48], R12 ;  /* 0x0000480c01007387 */ /* 0x0007e20000100800 */
[----:B-1----:R-:W-:Y:S02]  /*15d0*/  IADD3 R7, R4, 0x58, RZ ;  /* 0x0000005804077810 */ /* 0x002fe40007ffe0ff */
[----:B------:R-:W-:Y:S01]  /*15e0*/  SEL R4, R6, 0xffffffe0, !P3 ;  /* 0xffffffe006047807 */ /* 0x000fe20005800000 */
[----:B------:R-:W-:Y:S01]  /*15f0*/  STL [R1+0x44], R11 ;  /* 0x0000440b01007387 */ /* 0x000fe20000100800 */
[----:B------:R-:W-:-:S03]  /*1600*/  SHF.R.S32.HI R6, RZ, 0x1f, R19 ;  /* 0x0000001fff067819 */ /* 0x000fc60000011413 */
[----:B------:R-:W-:Y:S01]  /*1610*/  STL [R1+0x40], R10 ;  /* 0x0000400a01007387 */ /* 0x000fe20000100800 */
[----:B------:R-:W-:Y:S02]  /*1620*/  IMAD.IADD R181, R180, 0x1, R4 ;  /* 0x00000001b4b57824 */ /* 0x000fe400078e0204 */
[----:B------:R-:W-:Y:S01]  /*1630*/  IMAD.IADD R111, R4, 0x1, R110 ;  /* 0x00000001046f7824 */ /* 0x000fe200078e026e */
[----:B------:R1:W-:Y:S01]  /*1640*/  STL [R1+0x3c], R9 ;  /* 0x00003c0901007387 */ /* 0x0003e20000100800 */
[----:B--2---:R-:W-:-:S03]  /*1650*/  SHF.R.S32.HI R16, RZ, 0x1f, R16 ;  /* 0x0000001fff107819 */ /* 0x004fc60000011410 */
[----:B------:R-:W-:Y:S04]  /*1660*/  STL [R1+0x38], R8 ;  /* 0x0000380801007387 */ /* 0x000fe80000100800 */
[----:B------:R2:W-:Y:S04]  /*1670*/  STL [R1+0xa4], R14 ;  /* 0x0000a40e01007387 */ /* 0x0005e80000100800 */
[----:B------:R-:W-:Y:S01]  /*1680*/  STL [R1+0x34], R7 ;  /* 0x0000340701007387 */ /* 0x000fe20000100800 */
[----:B---3--:R-:W-:-:S03]  /*1690*/  SHF.R.S32.HI R12, RZ, 0x1f, R12 ;  /* 0x0000001fff0c7819 */ /* 0x008fc6000001140c */
[----:B------:R3:W-:Y:S04]  /*16a0*/  STL [R1+0xa0], R6 ;  /* 0x0000a00601007387 */ /* 0x0007e80000100800 */
[----:B------:R-:W-:Y:S01]  /*16b0*/  STL [R1+0x9c], R16 ;  /* 0x00009c1001007387 */ /* 0x000fe20000100800 */
[----:B-1----:R-:W-:Y:S02]  /*16c0*/  SHF.R.S32.HI R9, RZ, 0x1f, R9 ;  /* 0x0000001fff097819 */ /* 0x002fe40000011409 */
[----:B--2---:R-:W-:-:S05]  /*16d0*/  SHF.R.S32.HI R14, RZ, 0x1f, R15 ;  /* 0x0000001fff0e7819 */ /* 0x004fca000001140f */
[----:B------:R-:W-:Y:S01]  /*16e0*/  STL [R1+0x98], R14 ;  /* 0x0000980e01007387 */ /* 0x000fe20000100800 */
[----:B---3--:R-:W-:-:S05]  /*16f0*/  SHF.R.S32.HI R6, RZ, 0x1f, R13 ;  /* 0x0000001fff067819 */ /* 0x008fca000001140d */
[----:B------:R1:W-:Y:S04]  /*1700*/  STL [R1+0x94], R6 ;  /* 0x0000940601007387 */ /* 0x0003e80000100800 */
[----:B------:R-:W-:Y:S01]  /*1710*/  STL [R1+0x90], R12 ;  /* 0x0000900c01007387 */ /* 0x000fe20000100800 */
[----:B-1----:R-:W-:-:S05]  /*1720*/  SHF.R.S32.HI R6, RZ, 0x1f, R11 ;  /* 0x0000001fff067819 */ /* 0x002fca000001140b */
[----:B------:R1:W-:Y:S04]  /*1730*/  STL [R1+0x8c], R6 ;  /* 0x00008c0601007387 */ /* 0x0003e80000100800 */
[----:B------:R2:W-:Y:S04]  /*1740*/  STL [R1+0x88], R0 ;  /* 0x0000880001007387 */ /* 0x0005e80000100800 */
[----:B------:R-:W-:Y:S01]  /*1750*/  STL [R1+0x84], R9 ;  /* 0x0000840901007387 */ /* 0x000fe20000100800 */
[----:B-1----:R-:W-:Y:S02]  /*1760*/  SHF.R.S32.HI R6, RZ, 0x1f, R7 ;  /* 0x0000001fff067819 */ /* 0x002fe40000011407 */
[----:B--2---:R-:W-:-:S05]  /*1770*/  SHF.R.S32.HI R0, RZ, 0x1f, R8 ;  /* 0x0000001fff007819 */ /* 0x004fca0000011408 */
[----:B------:R1:W-:Y:S04]  /*1780*/  STL [R1+0x80], R0 ;  /* 0x0000800001007387 */ /* 0x0003e80000100800 */
[----:B------:R-:W-:Y:S01]  /*1790*/  STL [R1+0x7c], R6 ;  /* 0x00007c0601007387 */ /* 0x000fe20000100800 */
[----:B-1----:R-:W-:-:S05]  /*17a0*/  IMAD.IADD R0, R18, 0x1, R5 ;  /* 0x0000000112007824 */ /* 0x002fca00078e0205 */
[----:B------:R1:W-:Y:S02]  /*17b0*/  STL [R1+0x64], R0 ;  /* 0x0000640001007387 */ /* 0x0003e40000100800 */
[----:B-1----:R-:W-:-:S05]  /*17c0*/  IMAD.IADD R0, R5, 0x1, R17 ;  /* 0x0000000105007824 */ /* 0x002fca00078e0211 */
[----:B------:R1:W-:Y:S02]  /*17d0*/  STL [R1+0x60], R0 ;  /* 0x0000600001007387 */ /* 0x0003e40000100800 */
.L_x_121:
[----:B-1----:R-:W2:Y:S01]  /*17e0*/  LDL R0, [R1+0x1c] ;  /* 0x00001c0001007983 */ /* 0x002ea20000100800 */
[----:B------:R-:W-:Y:S01]  /*17f0*/  IMAD.MOV.U32 R11, RZ, RZ, 0x4 ;  /* 0x00000004ff0b7424 */ /* 0x000fe200078e00ff */
[----:B------:R-:W-:Y:S02]  /*1800*/  ISETP.NE.U32.AND P0, PT, RZ, c[0x0][0x370], PT ;  /* 0x0000dc00ff007a0c */ /* 0x000fe40003f05070 */
[----:B------:R-:W3:Y:S02]  /*1810*/  LDL R10, [R1+0x18] ;  /* 0x00001800010a7983 */ /* 0x000ee40000100800 */
[----:B------:R-:W-:Y:S01]  /*1820*/  ISETP.NE.AND.EX P1, PT, RZ, c[0x0][0x374], PT, P0 ;  /* 0x0000dd00ff007a0c */ /* 0x000fe20003f25300 */
[----:B--2---:R-:W-:-:S05]  /*1830*/  IMAD.WIDE R2, R0, R11, c[0x0][0x588] ;  /* 0x0001620000027625 */ /* 0x004fca00078e020b */
[----:B------:R-:W2:Y:S01]  /*1840*/  LDG.E R75, [R2.64] ;  /* 0x00000006024b7981 */ /* 0x000ea2000c1e1900 */
[----:B------:R-:W-:Y:S01]  /*1850*/  ISETP.NE.U32.AND P3, PT, RZ, c[0x0][0x360], PT ;  /* 0x0000d800ff007a0c */ /* 0x000fe20003f65070 */
[----:B------:R-:W-:Y:S01]  /*1860*/  CS2R R8, SRZ ;  /* 0x0000000000087805 */ /* 0x000fe2000001ff00 */
[----:B------:R-:W-:Y:S02]  /*1870*/  ISETP.NE.U32.AND P4, PT, RZ, c[0x0][0x348], PT ;  /* 0x0000d200ff007a0c */ /* 0x000fe40003f85070 */
[----:B------:R-:W-:Y:S02]  /*1880*/  ISETP.NE.AND.EX P3, PT, RZ, c[0x0][0x364], PT, P3 ;  /* 0x0000d900ff007a0c */ /* 0x000fe40003f65330 */
[----:B------:R-:W-:Y:S02]  /*1890*/  ISETP.NE.U32.AND P2, PT, RZ, c[0x0][0x350], PT ;  /* 0x0000d400ff007a0c */ /* 0x000fe40003f45070 */
[----:B------:R-:W-:Y:S02]  /*18a0*/  ISETP.NE.AND.EX P4, PT, RZ, c[0x0][0x34c], PT, P4 ;  /* 0x0000d300ff007a0c */ /* 0x000fe40003f85340 */
[----:B------:R-:W-:Y:S01]  /*18b0*/  ISETP.NE.AND.EX P5, PT, RZ, c[0x0][0x354], PT, P2 ;  /* 0x0000d500ff007a0c */ /* 0x000fe20003fa5320 */
[----:B------:R-:W-:Y:S01]  /*18c0*/  IMAD.MOV.U32 R12, RZ, RZ, RZ ;  /* 0x000000ffff0c7224 */ /* 0x000fe200078e00ff */
[----:B--2---:R-:W-:Y:S01]  /*18d0*/  SHF.R.S32.HI R76, RZ, 0x1f, R75 ;  /* 0x0000001fff4c7819 */ /* 0x004fe2000001144b */
[----:B------:R1:W-:Y:S01]  /*18e0*/  STL [R1+0x4], R75 ;  /* 0x0000044b01007387 */ /* 0x0003e20000100800 */
[----:B------:R-:W-:-:S02]  /*18f0*/  @P1 LEA R2, P0, R75, c[0x0][0x370], 0x2 ;  /* 0x0000dc004b021a11 */ /* 0x000fc400078010ff */
[C---:B------:R-:W-:Y:S01]  /*1900*/  LEA R4, P2, R75.reuse, c[0x0][0x348], 0x2 ;  /* 0x0000d2004b047a11 */ /* 0x040fe200078410ff */
[----:B------:R1:W-:Y:S01]  /*1910*/  STL [R1+0x28], R76 ;  /* 0x0000284c01007387 */ /* 0x0003e20000100800 */
[C---:B------:R-:W-:Y:S02]  /*1920*/  @P1 LEA.HI.X R3, R75.reuse, c[0x0][0x374], R76, 0x2, P0 ;  /* 0x0000dd004b031a11 */ /* 0x040fe400000f144c */
[----:B------:R-:W-:-:S03]  /*1930*/  @P3 LEA R6, P0, R75, c[0x0][0x360], 0x2 ;  /* 0x0000d8004b063a11 */ /* 0x000fc600078010ff */
[----:B------:R2:W5:Y:S01]  /*1940*/  @P1 LDG.E R8, [R2.64] ;  /* 0x0000000602081981 */ /* 0x000562000c1e1900 */
[C-C-:B------:R-:W-:Y:S02]  /*1950*/  @P3 LEA.HI.X R7, R75.reuse, c[0x0][0x364], R76.reuse, 0x2, P0 ;  /* 0x0000d9004b073a11 */ /* 0x140fe400000f144c */
[C---:B------:R-:W-:Y:S02]  /*1960*/  LEA.HI.X R5, R75.reuse, c[0x0][0x34c], R76, 0x2, P2 ;  /* 0x0000d3004b057a11 */ /* 0x040fe400010f144c */
[----:B---3--:R-:W-:Y:S01]  /*1970*/  LOP3.LUT R77, R10, 0xffff, RZ, 0xc0, !PT ;  /* 0x0000ffff0a4d7812 */ /* 0x008fe200078ec0ff */
[----:B------:R1:W5:Y:S01]  /*1980*/  @P3 LDG.E R18, [R6.64] ;  /* 0x0000000606123981 */ /* 0x000362000c1e1900 */
[----:B------:R-:W-:Y:S01]  /*1990*/  YIELD ;  /* 0x0000000000007946 */ /* 0x000fe20003800000 */
[----:B------:R-:W-:Y:S02]  /*19a0*/  P2R R13, PR, RZ, 0x20 ;  /* 0x00000020ff0d7803 */ /* 0x000fe40000000000 */
[----:B------:R1:W5:Y:S01]  /*19b0*/  @P4 LDG.E R12, [R4.64] ;  /* 0x00000006040c4981 */ /* 0x000362000c1e1900 */
[----:B--2---:R-:W-:-:S04]  /*19c0*/  LEA R2, P1, R75, c[0x0][0x350], 0x2 ;  /* 0x0000d4004b027a11 */ /* 0x004fc800078210ff */
[----:B------:R-:W-:-:S05]  /*19d0*/  LEA.HI.X R3, R75, c[0x0][0x354], R76, 0x2, P1 ;  /* 0x0000d5004b037a11 */ /* 0x000fca00008f144c */
[----:B------:R1:W5:Y:S04]  /*19e0*/  @P5 LDG.E R9, [R2.64] ;  /* 0x0000000602095981 */ /* 0x000368000c1e1900 */
[----:B------:R1:W-:Y:S01]  /*19f0*/  STL [R1+0x20], R77 ;  /* 0x0000204d01007387 */ /* 0x0003e20000100800 */
[----:B------:R-:W-:Y:S05]  /*1a00*/  @P3 BRA `(.L_x_32) ;  /* 0x0000005000003947 */ /* 0x000fea0003800000 */
[----:B-----5:R-:W-:Y:S01]  /*1a10*/  MOV R18, c[0x0][0x168] ;  /* 0x00005a0000127a02 */ /* 0x020fe20000000f00 */
[----:B------:R-:W-:Y:S05]  /*1a20*/  @!P4 BRA `(.L_x_32) ;  /* 0x000000300000c947 */ /* 0x000fea0003800000 */
[----:B-1----:R-:W2:Y:S04]  /*1a30*/  LDG.E R6, [R4.64] ;  /* 0x0000000604067981 */ /* 0x002ea8000c1e1900 */
[----:B------:R-:W2:Y:S02]  /*1a40*/  LDG.E R0, [R4.64+0x4] ;  /* 0x0000040604007981 */ /* 0x000ea4000c1e1900 */
[----:B--2---:R-:W-:-:S02]  /*1a50*/  IADD3 R18, -R6, R0, RZ ;  /* 0x0000000006127210 */ /* 0x004fc40007ffe1ff */
.L_x_32:
[----:B------:R-:W-:-:S04]  /*1a60*/  ISETP.NE.U32.AND P0, PT, RZ, c[0x0][0x368], PT ;  /* 0x0000da00ff007a0c */ /* 0x000fc80003f05070 */
[----:B------:R-:W-:-:S13]  /*1a70*/  ISETP.NE.AND.EX P0, PT, RZ, c[0x0][0x36c], PT, P0 ;  /* 0x0000db00ff007a0c */ /* 0x000fda0003f05300 */
[----:B------:R-:W-:Y:S05]  /*1a80*/  @!P0 BRA `(.L_x_33) ;  /* 0x0000004000008947 */ /* 0x000fea0003800000 */
[----:B-1----:R-:W-:-:S04]  /*1a90*/  LEA R2, P0, R75, c[0x0][0x368], 0x2 ;  /* 0x0000da004b027a11 */ /* 0x002fc800078010ff */
[----:B------:R-:W-:-:S05]  /*1aa0*/  LEA.HI.X R3, R75, c[0x0][0x36c], R76, 0x2, P0 ;  /* 0x0000db004b037a11 */ /* 0x000fca00000f144c */
[----:B------:R1:W5:Y:S01]  /*1ab0*/  LDG.E R0, [R2.64] ;  /* 0x0000000602007981 */ /* 0x000362000c1e1900 */
[----:B------:R-:W-:Y:S05]  /*1ac0*/  BRA `(.L_x_34) ;  /* 0x0000005000007947 */ /* 0x000fea0003800000 */
.L_x_33:
[----:B------:R-:W-:Y:S01]  /*1ad0*/  MOV R0, c[0x0][0x1d0] ;  /* 0x0000740000007a02 */ /* 0x000fe20000000f00 */
[----:B------:R-:W-:Y:S05]  /*1ae0*/  @!P5 BRA `(.L_x_34) ;  /* 0x000000300000d947 */ /* 0x000fea0003800000 */
[----:B-1----:R-:W2:Y:S04]  /*1af0*/  LDG.E R4, [R2.64] ;  /* 0x0000000602047981 */ /* 0x002ea8000c1e1900 */
[----:B------:R-:W2:Y:S02]  /*1b00*/  LDG.E R0, [R2.64+0x4] ;  /* 0x0000040602007981 */ /* 0x000ea4000c1e1900 */
[----:B--2---:R-:W-:-:S04]  /*1b10*/  IADD3 R0, -R4, R0, RZ ;  /* 0x0000000004007210 */ /* 0x004fc80007ffe1ff */
.L_x_34:
[----:B-1----:R-:W-:Y:S01]  /*1b20*/  LOP3.LUT R2, R10, 0xff000000, RZ, 0xc0, !PT ;  /* 0xff0000000a027812 */ /* 0x002fe200078ec0ff */
[----:B-----5:R-:W-:Y:S01]  /*1b30*/  IMAD.IADD R19, R0, 0x1, -R8 ;  /* 0x0000000100137824 */ /* 0x020fe200078e0a08 */
[----:B------:R-:W-:Y:S01]  /*1b40*/  LOP3.LUT R3, R10, 0xff0000, RZ, 0xc0, !PT ;  /* 0x00ff00000a037812 */ /* 0x000fe200078ec0ff */
[----:B------:R-:W-:Y:S01]  /*1b50*/  BSSY B0, `(.L_x_35) ;  /* 0x000002d000007945 */ /* 0x000fe20003800000 */
[----:B------:R-:W-:Y:S01]  /*1b60*/  SHF.R.U32.HI R4, RZ, 0x8, R2 ;  /* 0x00000008ff047819 */ /* 0x000fe20000011602 */
[----:B------:R-:W-:Y:S01]  /*1b70*/  IMAD.IADD R14, R9, 0x1, R8 ;  /* 0x00000001090e7824 */ /* 0x000fe200078e0208 */
[----:B------:R-:W-:-:S02]  /*1b80*/  IADD3 R0, R19, 0x2f, RZ ;  /* 0x0000002f13007810 */ /* 0x000fc40007ffe0ff */
[----:B------:R-:W-:Y:S02]  /*1b90*/  LEA.HI R3, R3, R4, RZ, 0x10 ;  /* 0x0000000403037211 */ /* 0x000fe400078f80ff */
[----:B------:R-:W-:Y:S01]  /*1ba0*/  ISETP.GE.AND P0, PT, R19, 0x1, PT ;  /* 0x000000011300780c */ /* 0x000fe20003f06270 */
[----:B------:R-:W-:Y:S01]  /*1bb0*/  IMAD.HI R0, R0, 0x2aaaaaab, RZ ;  /* 0x2aaaaaab00007827 */ /* 0x000fe200078e02ff */
[----:B------:R-:W-:Y:S02]  /*1bc0*/  LOP3.LUT R15, R3, 0xff, RZ, 0xc0, !PT ;  /* 0x000000ff030f7812 */ /* 0x000fe400078ec0ff */
[----:B------:R-:W-:Y:S02]  /*1bd0*/  SHF.R.U32.HI R5, RZ, 0x10, R3 ;  /* 0x00000010ff057819 */ /* 0x000fe40000011603 */
[----:B------:R-:W-:Y:S01]  /*1be0*/  SHF.R.U32.HI R2, RZ, 0x1f, R0 ;  /* 0x0000001fff027819 */ /* 0x000fe20000011600 */
[----:B------:R1:W-:Y:S03]  /*1bf0*/  STL [R1+0x74], R15 ;  /* 0x0000740f01007387 */ /* 0x0003e60000100800 */
[----:B------:R-:W-:Y:S01]  /*1c00*/  LEA.HI.SX32 R10, R0, R2, 0x1d ;  /* 0x00000002000a7211 */ /* 0x000fe200078feaff */
[----:B------:R1:W-:Y:S01]  /*1c10*/  STL [R1+0x18], R5 ;  /* 0x0000180501007387 */ /* 0x0003e20000100800 */
[----:B------:R-:W-:Y:S01]  /*1c20*/  IMAD.MOV.U32 R2, RZ, RZ, RZ ;  /* 0x000000ffff027224 */ /* 0x000fe200078e00ff */
[----:B------:R-:W-:Y:S05]  /*1c30*/  @!P0 BRA `(.L_x_36) ;  /* 0x000001e000008947 */ /* 0x000fea0003800000 */
[----:B------:R-:W-:Y:S01]  /*1c40*/  ISETP.NE.AND P0, PT, R5, RZ, PT ;  /* 0x000000ff0500720c */ /* 0x000fe20003f05270 */
[----:B------:R-:W-:-:S03]  /*1c50*/  IMAD.MOV.U32 R4, RZ, RZ, RZ ;  /* 0x000000ffff047224 */ /* 0x000fc600078e00ff */
[----:B------:R-:W-:-:S04]  /*1c60*/  SEL R0, R5, c[0x0][0x338], P0 ;  /* 0x0000ce0005007a07 */ /* 0x000fc80000000000 */
[----:B------:R-:W-:Y:S02]  /*1c70*/  IABS R3, R0 ;  /* 0x0000000000037213 */ /* 0x000fe40000000000 */
[----:B------:R-:W-:Y:S02]  /*1c80*/  IADD3 R6, R10, -0x1, R0 ;  /* 0xffffffff0a067810 */ /* 0x000fe40007ffe000 */
[----:B------:R-:W2:Y:S02]  /*1c90*/  I2F.RP R2, R3 ;  /* 0x0000000300027306 */ /* 0x000ea40000209400 */
[----:B------:R-:W-:-:S06]  /*1ca0*/  IABS R9, R6 ;  /* 0x0000000600097213 */ /* 0x000fcc0000000000 */
[----:B--2---:R-:W2:Y:S02]  /*1cb0*/  MUFU.RCP R2, R2 ;  /* 0x0000000200027308 */ /* 0x004ea40000001000 */
[----:B--2---:R-:W-:-:S06]  /*1cc0*/  IADD3 R2, R2, 0xffffffe, RZ ;  /* 0x0ffffffe02027810 */ /* 0x004fcc0007ffe0ff */
[----:B-1----:R-:W1:Y:S02]  /*1cd0*/  F2I.FTZ.U32.TRUNC.NTZ R5, R2 ;  /* 0x0000000200057305 */ /* 0x002e64000021f000 */
[----:B-1----:R-:W-:-:S04]  /*1ce0*/  IMAD.MOV R2, RZ, RZ, -R5 ;  /* 0x000000ffff027224 */ /* 0x002fc800078e0a05 */
        /* <DEDUP_REMOVED lines=19> */
.L_x_36:
[----:B------:R-:W-:Y:S05]  /*1e20*/  BSYNC B0 ;  /* 0x0000000000007941 */ /* 0x000fea0003800000 */
.L_x_35:
[----:B------:R-:W-:Y:S01]  /*1e30*/  IMAD R3, R15, R2, RZ ;  /* 0x000000020f037224 */ /* 0x000fe200078e02ff */
[----:B------:R-:W-:Y:S01]  /*1e40*/  PRMT R0, RZ, 0x7610, R0 ;  /* 0x00007610ff007816 */ /* 0x000fe20000000000 */
        /* <DEDUP_REMOVED lines=55> */
[----:B--2---:R-:W2:Y:S04]  /*21c0*/  LDL.LU R6, [R1+0x24] ;  /* 0x0000240001067983 */ /* 0x004ea80000300800 */
[----:B------:R-:W3:Y:S01]  /*21d0*/  LDL R20, [R1+0x14] ;  /* 0x0000140001147983 */ /* 0x000ee20000100800 */
[----:B------:R-:W-:-:S03]  /*21e0*/  ISETP.NE.U32.AND P1, PT, RZ, c[0x0][0x340], PT ;  /* 0x0000d000ff007a0c */ /* 0x000fc60003f25070 */
[----:B------:R-:W4:Y:S01]  /*21f0*/  LDL R74, [R1] ;  /* 0x00000000014a7983 */ /* 0x000f220000100800 */
[----:B------:R-:W-:-:S13]  /*2200*/  ISETP.NE.AND.EX P1, PT, RZ, c[0x0][0x344], PT, P1 ;  /* 0x0000d100ff007a0c */ /* 0x000fda0003f25310 */
[----:B------:R-:W-:-:S05]  /*2210*/  @P1 IMAD.WIDE R2, R75, R11, c[0x0][0x340] ;  /* 0x0000d0004b021625 */ /* 0x000fca00078e020b */
[----:B------:R5:W4:Y:S04]  /*2220*/  @P1 LDG.E R16, [R2.64] ;  /* 0x0000000602101981 */ /* 0x000b28000c1e1900 */
[----:B-1----:R-:W1:Y:S01]  /*2230*/  S2R R5, SR_TID.X ;  /* 0x0000000000057919 */ /* 0x002e620000002100 */
[----:B------:R-:W-:Y:S02]  /*2240*/  ISETP.GE.AND P2, PT, R250, c[0x0][0x1d4], PT ;  /* 0x00007500fa007a0c */ /* 0x000fe40003f46270 */
[----:B------:R-:W-:Y:S02]  /*2250*/  SHF.R.S32.HI R0, RZ, 0x1f, R12 ;  /* 0x0000001fff007819 */ /* 0x000fe4000001140c */
[----:B------:R-:W-:Y:S02]  /*2260*/  ISETP.GE.AND P6, PT, R252, c[0x0][0x1d4], PT ;  /* 0x00007500fc007a0c */ /* 0x000fe40003fc6270 */
[----:B-1----:R-:W-:-:S02]  /*2270*/  SHF.R.S32.HI R4, RZ, 0x1f, R5 ;  /* 0x0000001fff047819 */ /* 0x002fc40000011405 */
[----:B------:R-:W-:Y:S02]  /*2280*/  SHF.R.S32.HI R21, RZ, 0x1f, R5 ;  /* 0x0000001fff157819 */ /* 0x000fe40000011405 */
[-C--:B------:R-:W-:Y:S01]  /*2290*/  LEA.HI R4, R4, R5.reuse, RZ, 0x2 ;  /* 0x0000000504047211 */ /* 0x080fe200078f10ff */
[----:B-----5:R-:W-:Y:S01]  /*22a0*/  IMAD.MOV.U32 R2, RZ, RZ, c[0x0][0x2c4] ;  /* 0x0000b100ff027624 */ /* 0x020fe200078e00ff */
[----:B------:R-:W-:Y:S02]  /*22b0*/  LEA.HI R21, R21, R5, RZ, 0x2 ;  /* 0x0000000515157211 */ /* 0x000fe400078f10ff */
[----:B------:R-:W-:Y:S02]  /*22c0*/  LOP3.LUT R4, R4, 0xfffffffc, RZ, 0xc0, !PT ;  /* 0xfffffffc04047812 */ /* 0x000fe400078ec0ff */
[----:B------:R-:W-:Y:S02]  /*22d0*/  SHF.R.S32.HI R21, RZ, 0x2, R21 ;  /* 0x00000002ff157819 */ /* 0x000fe40000011415 */
[----:B------:R-:W-:Y:S01]  /*22e0*/  ISETP.NE.AND P0, PT, R2, 0x1, PT ;  /* 0x000000010200780c */ /* 0x000fe20003f05270 */
[----:B------:R-:W-:Y:S01]  /*22f0*/  IMAD.IADD R4, R5, 0x1, -R4 ;  /* 0x0000000105047824 */ /* 0x000fe200078e0a04 */
[----:B------:R-:W-:-:S04]  /*2300*/  SEL R5, RZ, 0xffffffff, P6 ;  /* 0xffffffffff057807 */ /* 0x000fc80003000000 */
[----:B------:R-:W-:Y:S01]  /*2310*/  LEA R2, R4, R21, 0x5 ;  /* 0x0000001504027211 */ /* 0x000fe200078e28ff */
[----:B------:R-:W-:Y:S01]  /*2320*/  IMAD R0, R0, c[0x0][0x178], RZ ;  /* 0x00005e0000007a24 */ /* 0x000fe200078e02ff */
[----:B------:R-:W-:-:S03]  /*2330*/  SEL R8, RZ, 0x1, P2 ;  /* 0x00000001ff087807 */ /* 0x000fc60001000000 */
[----:B------:R-:W-:Y:S01]  /*2340*/  IMAD R4, R12, c[0x0][0x17c], R0 ;  /* 0x00005f000c047a24 */ /* 0x000fe200078e0200 */
[----:B------:R-:W-:Y:S02]  /*2350*/  SEL R10, R75, RZ, !P4 ;  /* 0x000000ff4b0a7207 */ /* 0x000fe40006000000 */
[----:B------:R-:W-:Y:S02]  /*2360*/  ISETP.GE.AND P3, PT, R252, c[0x0][0x198], PT ;  /* 0x00006600fc007a0c */ /* 0x000fe40003f66270 */
[----:B------:R-:W-:Y:S02]  /*2370*/  IADD3 R96, R211, -0x1, RZ ;  /* 0xffffffffd3607810 */ /* 0x000fe40007ffe0ff */
[----:B--2---:R-:W-:-:S04]  /*2380*/  LOP3.LUT R6, R6, 0xfffffffe, RZ, 0xc0, !PT ;  /* 0xfffffffe06067812 */ /* 0x004fc800078ec0ff */
[----:B------:R-:W-:Y:S01]  /*2390*/  @P2 LOP3.LUT R6, R6, 0x1, RZ, 0xfc, !PT ;  /* 0x0000000106062812 */ /* 0x000fe200078efcff */
[----:B---3--:R-:W-:Y:S02]  /*23a0*/  IMAD R11, R20, 0x80, R2 ;  /* 0x00000080140b7824 */ /* 0x008fe400078e0202 */
[----:B------:R-:W-:Y:S02]  /*23b0*/  IMAD.WIDE.U32 R2, R12, c[0x0][0x178], RZ ;  /* 0x00005e000c027a25 */ /* 0x000fe400078e00ff */
[----:B------:R1:W-:Y:S02]  /*23c0*/  STL [R1+0x24], R6 ;  /* 0x0000240601007387 */ /* 0x0003e40000100800 */
[----:B------:R-:W-:Y:S01]  /*23d0*/  @P0 IMAD.HI.U32 R7, R11, c[0x0][0x2c8], RZ ;  /* 0x0000b2000b070a27 */ /* 0x000fe200078e00ff */
[----:B------:R-:W-:Y:S02]  /*23e0*/  ISETP.NE.AND P2, PT, R13, RZ, PT ;  /* 0x000000ff0d00720c */ /* 0x000fe40003f45270 */
[----:B------:R-:W-:-:S02]  /*23f0*/  MOV R0, R11 ;  /* 0x0000000b00007202 */ /* 0x000fc40000000f00 */
[----:B------:R-:W-:Y:S02]  /*2400*/  @P0 SHF.R.U32.HI R0, RZ, c[0x0][0x2cc], R7 ;  /* 0x0000b300ff000a19 */ /* 0x000fe40000011607 */
[----:B----4-:R-:W-:Y:S01]  /*2410*/  ISETP.GE.AND P5, PT, R74, c[0x0][0x1d4], PT ;  /* 0x000075004a007a0c */ /* 0x010fe20003fa6270 */
[----:B-1----:R-:W-:Y:S02]  /*2420*/  IMAD.SHL.U32 R6, R5, 0x2, RZ ;  /* 0x0000000205067824 */ /* 0x002fe400078e00ff */
[----:B------:R-:W-:Y:S02]  /*2430*/  IMAD.IADD R5, R3, 0x1, R4 ;  /* 0x0000000103057824 */ /* 0x000fe400078e0204 */
[----:B------:R-:W-:Y:S01]  /*2440*/  IMAD.MOV.U32 R4, RZ, RZ, R2 ;  /* 0x000000ffff047224 */ /* 0x000fe200078e0002 */
[----:B------:R-:W-:Y:S02]  /*2450*/  LOP3.LUT R13, R6, 0x2, R8, 0xe2, !PT ;  /* 0x00000002060d7812 */ /* 0x000fe400078ee208 */
[----:B------:R-:W-:-:S02]  /*2460*/  SHF.R.S32.HI R6, RZ, 0x1f, R14 ;  /* 0x0000001fff067819 */ /* 0x000fc4000001140e */
[C---:B------:R-:W-:Y:S02]  /*2470*/  IADD3 R2, P0, R21.reuse, R14, RZ ;  /* 0x0000000e15027210 */ /* 0x040fe40007f1e0ff */
[----:B------:R-:W-:Y:S02]  /*2480*/  SEL R3, R76, RZ, !P4 ;  /* 0x000000ff4c037207 */ /* 0x000fe40006000000 */
[----:B------:R-:W-:Y:S01]  /*2490*/  LEA.HI.X.SX32 R8, R21, R6, 0x1, P0 ;  /* 0x0000000615087211 */ /* 0x000fe200000f0eff */
[----:B------:R-:W-:-:S04]  /*24a0*/  IMAD.WIDE.U32 R4, R77, c[0x0][0x1b8], R4 ;  /* 0x00006e004d047a25 */ /* 0x000fc800078e0004 */
[C---:B------:R-:W-:Y:S02]  /*24b0*/  IMAD R15, R8.reuse, c[0x0][0x1e0], RZ ;  /* 0x00007800080f7a24 */ /* 0x040fe400078e02ff */
[----:B------:R-:W-:Y:S02]  /*24c0*/  IMAD R14, R8, c[0x0][0x208], RZ ;  /* 0x00008200080e7a24 */ /* 0x000fe400078e02ff */
[----:B------:R-:W-:Y:S02]  /*24d0*/  IMAD R17, R3, c[0x0][0x1c0], RZ ;  /* 0x0000700003117a24 */ /* 0x000fe400078e02ff */
[----:B------:R-:W-:Y:S01]  /*24e0*/  IMAD R3, R77, c[0x0][0x1bc], R5 ;  /* 0x00006f004d037a24 */ /* 0x000fe200078e0205 */
[----:B------:R-:W-:Y:S01]  /*24f0*/  SEL R12, RZ, 0x4, P5 ;  /* 0x00000004ff0c7807 */ /* 0x000fe20002800000 */
[----:B------:R-:W-:-:S04]  /*2500*/  IMAD.WIDE.U32 R6, R2, c[0x0][0x1e0], R250 ;  /* 0x0000780002067a25 */ /* 0x000fc800078e00fa */
[----:B------:R-:W-:-:S04]  /*2510*/  IMAD.WIDE.U32 R8, R2, c[0x0][0x208], R250 ;  /* 0x0000820002087a25 */ /* 0x000fc800078e00fa */
[C---:B------:R-:W-:Y:S02]  /*2520*/  IMAD R15, R2.reuse, c[0x0][0x1e4], R15 ;  /* 0x00007900020f7a24 */ /* 0x040fe400078e020f */
[----:B------:R-:W-:Y:S01]  /*2530*/  IMAD R5, R2, c[0x0][0x20c], R14 ;  /* 0x0000830002057a24 */ /* 0x000fe200078e020e */
[----:B------:R-:W-:Y:S01]  /*2540*/  MOV R2, R4 ;  /* 0x0000000400027202 */ /* 0x000fe20000000f00 */
[----:B------:R-:W-:Y:S01]  /*2550*/  IMAD.MOV R4, RZ, RZ, -R0 ;  /* 0x000000ffff047224 */ /* 0x000fe200078e0a00 */
[----:B------:R-:W-:Y:S01]  /*2560*/  LOP3.LUT R14, R13, R12, RZ, 0xfc, !PT ;  /* 0x0000000c0d0e7212 */ /* 0x000fe200078efcff */
[C---:B------:R-:W-:Y:S02]  /*2570*/  IMAD R12, R10.reuse, c[0x0][0x1c4], R17 ;  /* 0x000071000a0c7a24 */ /* 0x040fe400078e0211 */
[----:B------:R-:W-:Y:S01]  /*2580*/  IMAD.WIDE.U32 R2, R10, c[0x0][0x1c0], R2 ;  /* 0x000070000a027a25 */ /* 0x000fe200078e0002 */
[----:B------:R-:W-:-:S03]  /*2590*/  SHF.R.S32.HI R10, RZ, 0x1f, R0 ;  /* 0x0000001fff0a7819 */ /* 0x000fc60000011400 */
[----:B------:R-:W-:Y:S01]  /*25a0*/  IMAD.IADD R5, R9, 0x1, R5 ;  /* 0x0000000109057824 */ /* 0x000fe200078e0205 */
[----:B------:R-:W-:Y:S01]  /*25b0*/  IADD3 R3, R3, R12, RZ ;  /* 0x0000000c03037210 */ /* 0x000fe20007ffe0ff */
[----:B------:R-:W-:Y:S02]  /*25c0*/  IMAD R9, R4, c[0x0][0x2c4], R11 ;  /* 0x0000b10004097a24 */ /* 0x000fe400078e020b */
[----:B------:R-:W-:Y:S02]  /*25d0*/  IMAD.MOV.U32 R4, RZ, RZ, R8 ;  /* 0x000000ffff047224 */ /* 0x000fe400078e0008 */
[----:B------:R-:W-:Y:S02]  /*25e0*/  IMAD R8, R10, c[0x0][0x1b0], RZ ;  /* 0x00006c000a087a24 */ /* 0x000fe400078e02ff */
[----:B------:R-:W-:Y:S01]  /*25f0*/  IMAD.WIDE.U32 R2, R0, c[0x0][0x1b0], R2 ;  /* 0x00006c0000027a25 */ /* 0x000fe200078e0002 */
[----:B------:R-:W-:-:S03]  /*2600*/  SHF.R.S32.HI R10, RZ, 0x1f, R9 ;  /* 0x0000001fff0a7819 */ /* 0x000fc60000011409 */
[----:B------:R-:W-:Y:S01]  /*2610*/  IMAD R8, R0, c[0x0][0x1b4], R8 ;  /* 0x00006d0000087a24 */ /* 0x000fe200078e0208 */
[----:B------:R-:W-:Y:S01]  /*2620*/  @P1 SHF.R.S32.HI R0, RZ, 0x1f, R16 ;  /* 0x0000001fff001819 */ /* 0x000fe20000011410 */
[----:B------:R-:W-:Y:S01]  /*2630*/  @!P1 IMAD.MOV.U32 R0, RZ, RZ, R76 ;  /* 0x000000ffff009224 */ /* 0x000fe200078e004c */
[----:B------:R-:W-:Y:S01]  /*2640*/  IADD3 R7, R7, R15, RZ ;  /* 0x0000000f07077210 */ /* 0x000fe20007ffe0ff */
[----:B------:R-:W-:Y:S01]  /*2650*/  IMAD R10, R10, c[0x0][0x1a8], RZ ;  /* 0x00006a000a0a7a24 */ /* 0x000fe200078e02ff */
[----:B------:R-:W-:Y:S02]  /*2660*/  IADD3 R3, R3, R8, RZ ;  /* 0x0000000803037210 */ /* 0x000fe40007ffe0ff */
[----:B------:R-:W-:Y:S01]  /*2670*/  SEL R8, R0, RZ, !P2 ;  /* 0x000000ff00087207 */ /* 0x000fe20005000000 */
[----:B------:R-:W-:Y:S01]  /*2680*/  IMAD.WIDE.U32 R4, R77, c[0x0][0x210], R4 ;  /* 0x000084004d047a25 */ /* 0x000fe200078e0004 */
[----:B------:R-:W-:-:S03]  /*2690*/  @!P1 MOV R16, R75 ;  /* 0x0000004b00109202 */ /* 0x000fc60000000f00 */
[----:B------:R-:W-:Y:S01]  /*26a0*/  IMAD.WIDE.U32 R6, R77, c[0x0][0x1e8], R6 ;  /* 0x00007a004d067a25 */ /* 0x000fe200078e0006 */
[----:B------:R-:W-:-:S03]  /*26b0*/  SEL R0, R16, RZ, !P2 ;  /* 0x000000ff10007207 */ /* 0x000fc60005000000 */
[C---:B------:R-:W-:Y:S02]  /*26c0*/  IMAD R10, R9.reuse, c[0x0][0x1ac], R10 ;  /* 0x00006b00090a7a24 */ /* 0x040fe400078e020a */
[----:B------:R-:W-:-:S04]  /*26d0*/  IMAD.WIDE.U32 R2, R9, c[0x0][0x1a8], R2 ;  /* 0x00006a0009027a25 */ /* 0x000fc800078e0002 */
[C---:B------:R-:W-:Y:S02]  /*26e0*/  IMAD R9, R8.reuse, c[0x0][0x1f0], RZ ;  /* 0x00007c0008097a24 */ /* 0x040fe400078e02ff */
[C---:B------:R-:W-:Y:S02]  /*26f0*/  IMAD R5, R77.reuse, c[0x0][0x214], R5 ;  /* 0x000085004d057a24 */ /* 0x040fe400078e0205 */
[----:B------:R-:W-:Y:S02]  /*2700*/  IMAD R8, R8, c[0x0][0x218], RZ ;  /* 0x0000860008087a24 */ /* 0x000fe400078e02ff */
[----:B------:R-:W-:Y:S01]  /*2710*/  IMAD R7, R77, c[0x0][0x1ec], R7 ;  /* 0x00007b004d077a24 */ /* 0x000fe200078e0207 */
[----:B------:R-:W-:Y:S01]  /*2720*/  LEA R12, P0, R2, c[0x0][0x160], 0x1 ;  /* 0x00005800020c7a11 */ /* 0x000fe200078008ff */
[----:B------:R-:W-:Y:S02]  /*2730*/  IMAD.IADD R3, R3, 0x1, R10 ;  /* 0x0000000103037824 */ /* 0x000fe400078e020a */
[----:B------:R-:W-:-:S02]  /*2740*/  IMAD R8, R0, c[0x0][0x21c], R8 ;  /* 0x0000870000087a24 */ /* 0x000fc400078e0208 */
[----:B------:R-:W-:-:S04]  /*2750*/  IMAD.WIDE.U32 R248, R0, c[0x0][0x218], R4 ;  /* 0x0000860000f87a25 */ /* 0x000fc800078e0004 */
[C---:B------:R-:W-:Y:S02]  /*2760*/  IMAD R11, R0.reuse, c[0x0][0x1f4], R9 ;  /* 0x00007d00000b7a24 */ /* 0x040fe400078e0209 */
[----:B------:R-:W-:Y:S01]  /*2770*/  IMAD.WIDE.U32 R244, R0, c[0x0][0x1f0], R6 ;  /* 0x00007c0000f47a25 */ /* 0x000fe200078e0006 */
[----:B------:R-:W-:Y:S02]  /*2780*/  ISETP.GE.AND P1, PT, R250, c[0x0][0x198], PT ;  /* 0x00006600fa007a0c */ /* 0x000fe40003f26270 */
[----:B------:R-:W-:Y:S01]  /*2790*/  ISETP.GE.AND P4, PT, R74, c[0x0][0x198], PT ;  /* 0x000066004a007a0c */ /* 0x000fe20003f86270 */
[----:B------:R-:W-:Y:S01]  /*27a0*/  IMAD.IADD R246, R245, 0x1, R11 ;  /* 0x00000001f5f67824 */ /* 0x000fe200078e020b */
[----:B------:R-:W-:Y:S02]  /*27b0*/  LEA.HI.X R10, R2, c[0x0][0x164], R3, 0x1, P0 ;  /* 0x00005900020a7a11 */ /* 0x000fe400000f0c03 */
[----:B------:R-:W-:Y:S02]  /*27c0*/  LEA R9, R20, R21, 0x7 ;  /* 0x0000001514097211 */ /* 0x000fe400078e38ff */
[----:B------:R-:W-:Y:S01]  /*27d0*/  IADD3 R247, R249, R8, RZ ;  /* 0x00000008f9f77210 */ /* 0x000fe20007ffe0ff */
[----:B------:R-:W-:Y:S05]  /*27e0*/  BRA.DIV ~URZ, `(.L_x_38) ;  /* 0x0000b6927f007947 */ /* 0x000fea000b800000 */
[----:B------:R1:W2:Y:S02]  /*27f0*/  SHFL.IDX PT, R8, R10, RZ, 0x1c1f ;  /* 0x001c1fff0a087589 */ /* 0x0002a400000e0000 */
.L_x_126:
[----:B------:R-:W-:Y:S05]  /*2800*/  BRA.DIV ~URZ, `(.L_x_39) ;  /* 0x0000b6e27f007947 */ /* 0x000fea000b800000 */
[----:B------:R3:W4:Y:S02]  /*2810*/  SHFL.IDX PT, R0, R12, RZ, 0x1c1f ;  /* 0x001c1fff0c007589 */ /* 0x00072400000e0000 */
.L_x_127:
[----:B------:R-:W-:Y:S01]  /*2820*/  IMAD R11, R18, c[0x0][0x2c4], RZ ;  /* 0x0000b100120b7a24 */ /* 0x000fe200078e02ff */
[----:B------:R-:W-:Y:S04]  /*2830*/  BSSY B0, `(.L_x_40) ;  /* 0x0000014000007945 */ /* 0x000fe80003800000 */
[----:B------:R-:W-:-:S13]  /*2840*/  ISETP.GE.AND P0, PT, R9, R11, PT ;  /* 0x0000000b0900720c */ /* 0x000fda0003f06270 */
[----:B------:R-:W-:Y:S05]  /*2850*/  @P0 BRA `(.L_x_41) ;  /* 0x0000011000000947 */ /* 0x000fea0003800000 */
[----:B------:R-:W5:Y:S04]  /*2860*/  LDL R2, [R1+0x6c] ;  /* 0x00006c0001027983 */ /* 0x000f680000100800 */
[----:B---3--:R-:W3:Y:S04]  /*2870*/  LDL R15, [R1] ;  /* 0x00000000010f7983 */ /* 0x008ee80000100800 */
[----:B----4-:R-:W4:Y:S04]  /*2880*/  LDL R13, [R1+0x78] ;  /* 0x00007800010d7983 */ /* 0x010f280000100800 */
[----:B--2---:R-:W2:Y:S01]  /*2890*/  LDL R16, [R1+0x68] ;  /* 0x0000680001107983 */ /* 0x004ea20000100800 */
[----:B------:R-:W-:-:S04]  /*28a0*/  LEA R6, P0, R250, R0, 0x1 ;  /* 0x00000000fa067211 */ /* 0x000fc800078008ff */
[----:B------:R-:W-:Y:S02]  /*28b0*/  LEA.HI.X R7, R250, R8, R251, 0x1, P0 ;  /* 0x00000008fa077211 */ /* 0x000fe400000f0cfb */
[----:B------:R-:W-:-:S04]  /*28c0*/  LEA R4, P0, R252, R0, 0x1 ;  /* 0x00000000fc047211 */ /* 0x000fc800078008ff */
[----:B-----5:R-:W-:Y:S02]  /*28d0*/  LEA.HI.X R5, R252, R8, R2, 0x1, P0 ;  /* 0x00000008fc057211 */ /* 0x020fe400000f0c02 */
[----:B---3--:R-:W-:Y:S01]  /*28e0*/  LEA R2, P0, R15, R0, 0x1 ;  /* 0x000000000f027211 */ /* 0x008fe200078008ff */
[----:B----4-:R-:W-:-:S03]  /*28f0*/  IMAD.SHL.U32 R0, R13, 0x2, RZ ;  /* 0x000000020d007824 */ /* 0x010fc600078e00ff */
[----:B--2---:R-:W-:Y:S02]  /*2900*/  LEA.HI.X R3, R15, R8, R16, 0x1, P0 ;  /* 0x000000080f037211 */ /* 0x004fe400000f0c10 */
[----:B------:R-:W-:Y:S01]  /*2910*/  @!PT LDS RZ, [RZ] ;  /* 0x00000000fffff984 */ /* 0x000fe20000000800 */
[----:B------:R-:W-:Y:S01]  /*2920*/  @!PT LDS RZ, [RZ] ;  /* 0x00000000fffff984 */ /* 0x000fe20000000800 */
[----:B------:R-:W-:Y:S01]  /*2930*/  @!PT LDS RZ, [RZ] ;  /* 0x00000000fffff984 */ /* 0x000fe20000000800 */
[----:B------:R2:W-:Y:S04]  /*2940*/  LDGSTS.E.BYPASS.LTC128B.128 [R0+0x6080], [R6.64], !P1 ;  /* 0x0608000006007fae */ /* 0x0005e8000c901d46 */
[----:B------:R2:W-:Y:S04]  /*2950*/  LDGSTS.E.BYPASS.LTC128B.128 [R0+0x8080], [R4.64], !P3 ;  /* 0x0808000004007fae */ /* 0x0005e8000d901d46 */
[----:B------:R2:W-:Y:S02]  /*2960*/  LDGSTS.E.BYPASS.LTC128B.128 [R0+0xa080], [R2.64], !P4 ;  /* 0x0a08000002007fae */ /* 0x0005e4000e101d46 */
.L_x_41:
[----:B------:R-:W-:Y:S05]  /*2970*/  BSYNC B0 ;  /* 0x0000000000007941 */ /* 0x000fea0003800000 */
.L_x_40:
[----:B------:R-:W-:Y:S05]  /*2980*/  BRA.DIV ~URZ, `(.L_x_42) ;  /* 0x0000b5c27f007947 */ /* 0x000fea000b800000 */
[----:B--2---:R2:W1:Y:S04]  /*2990*/  SHFL.IDX PT, R8, R10, 0x1, 0x1c1f ;  /* 0x003c1f000a087f89 */ /* 0x00446800000e0000 */
[----:B----4-:R2:W4:Y:S02]  /*29a0*/  SHFL.IDX PT, R0, R12, 0x1, 0x1c1f ;  /* 0x003c1f000c007f89 */ /* 0x01052400000e0000 */
.L_x_128:
[----:B------:R-:W-:Y:S01]  /*29b0*/  IADD3 R2, R9, 0x20, RZ ;  /* 0x0000002009027810 */ /* 0x000fe20007ffe0ff */
[----:B------:R-:W-:Y:S03]  /*29c0*/  BSSY B0, `(.L_x_43) ;  /* 0x0000014000007945 */ /* 0x000fe60003800000 */
[----:B------:R-:W-:-:S13]  /*29d0*/  ISETP.GE.AND P0, PT, R2, R11, PT ;  /* 0x0000000b0200720c */ /* 0x000fda0003f06270 */
[----:B------:R-:W-:Y:S05]  /*29e0*/  @P0 BRA `(.L_x_44) ;  /* 0x0000011000000947 */ /* 0x000fea0003800000 */
[----:B------:R-:W5:Y:S04]  /*29f0*/  LDL R3, [R1+0x6c] ;  /* 0x00006c0001037983 */ /* 0x000f680000100800 */
[----:B--2---:R-:W2:Y:S04]  /*2a00*/  LDL R15, [R1] ;  /* 0x00000000010f7983 */ /* 0x004ea80000100800 */
[----:B---3--:R-:W3:Y:S04]  /*2a10*/  LDL R13, [R1+0x78] ;  /* 0x00007800010d7983 */ /* 0x008ee80000100800 */
[----:B----4-:R-:W4:Y:S01]  /*2a20*/  LDL R16, [R1+0x68] ;  /* 0x0000680001107983 */ /* 0x010f220000100800 */
[----:B------:R-:W-:-:S04]  /*2a30*/  LEA R6, P0, R250, R0, 0x1 ;  /* 0x00000000fa067211 */ /* 0x000fc800078008ff */
[----:B-1----:R-:W-:Y:S02]  /*2a40*/  LEA.HI.X R7, R250, R8, R251, 0x1, P0 ;  /* 0x00000008fa077211 */ /* 0x002fe400000f0cfb */
[----:B------:R-:W-:-:S04]  /*2a50*/  LEA R4, P0, R252, R0, 0x1 ;  /* 0x00000000fc047211 */ /* 0x000fc800078008ff */
[----:B-----5:R-:W-:Y:S02]  /*2a60*/  LEA.HI.X R5, R252, R8, R3, 0x1, P0 ;  /* 0x00000008fc057211 */ /* 0x020fe400000f0c03 */
[----:B--2---:R-:W-:Y:S01]  /*2a70*/  LEA R2, P0, R15, R0, 0x1 ;  /* 0x000000000f027211 */ /* 0x004fe200078008ff */
[----:B---3--:R-:W-:-:S03]  /*2a80*/  IMAD.SHL.U32 R0, R13, 0x2, RZ ;  /* 0x000000020d007824 */ /* 0x008fc600078e00ff */
[----:B----4-:R-:W-:Y:S02]  /*2a90*/  LEA.HI.X R3, R15, R8, R16, 0x1, P0 ;  /* 0x000000080f037211 */ /* 0x010fe400000f0c10 */
[----:B------:R-:W-:Y:S01]  /*2aa0*/  @!PT LDS RZ, [RZ] ;  /* 0x00000000fffff984 */ /* 0x000fe20000000800 */
[----:B------:R-:W-:Y:S01]  /*2ab0*/  @!PT LDS RZ, [RZ] ;  /* 0x00000000fffff984 */ /* 0x000fe20000000800 */
[----:B------:R-:W-:Y:S01]  /*2ac0*/  @!PT LDS RZ, [RZ] ;  /* 0x00000000fffff984 */ /* 0x000fe20000000800 */
[----:B------:R1:W-:Y:S04]  /*2ad0*/  LDGSTS.E.BYPASS.LTC128B.128 [R0+0x6880], [R6.64], !P1 ;  /* 0x0688000006007fae */ /* 0x0003e8000c901d46 */
[----:B------:R1:W-:Y:S04]  /*2ae0*/  LDGSTS.E.BYPASS.LTC128B.128 [R0+0x8880], [R4.64], !P3 ;  /* 0x0888000004007fae */ /* 0x0003e8000d901d46 */
[----:B------:R1:W-:Y:S02]  /*2af0*/  LDGSTS.E.BYPASS.LTC128B.128 [R0+0xa880], [R2.64], !P4 ;  /* 0x0a88000002007fae */ /* 0x0003e4000e101d46 */
.L_x_44:
[----:B------:R-:W-:Y:S05]  /*2b00*/  BSYNC B0 ;  /* 0x0000000000007941 */ /* 0x000fea0003800000 */
.L_x_43:
[----:B------:R-:W-:Y:S05]  /*2b10*/  BRA.DIV ~URZ, `(.L_x_45) ;  /* 0x0000b4f27f007947 */ /* 0x000fea000b800000 */
[----:B-1----:R1:W2:Y:S02]  /*2b20*/  SHFL.IDX PT, R8, R10, 0x2, 0x1c1f ;  /* 0x005c1f000a087f89 */ /* 0x0022a400000e0000 */
.L_x_129:
[----:B------:R-:W-:Y:S05]  /*2b30*/  BRA.DIV ~URZ, `(.L_x_46) ;  /* 0x0000b5427f007947 */ /* 0x000fea000b800000 */
[----:B----4-:R4:W1:Y:S02]  /*2b40*/  SHFL.IDX PT, R0, R12, 0x2, 0x1c1f ;  /* 0x005c1f000c007f89 */ /* 0x01086400000e0000 */
.L_x_130:
[----:B------:R-:W-:Y:S01]  /*2b50*/  IADD3 R2, R9, 0x40, RZ ;  /* 0x0000004009027810 */ /* 0x000fe20007ffe0ff */
[----:B------:R-:W-:Y:S03]  /*2b60*/  BSSY B0, `(.L_x_47) ;  /* 0x0000014000007945 */ /* 0x000fe60003800000 */
[----:B------:R-:W-:-:S13]  /*2b70*/  ISETP.GE.AND P0, PT, R2, R11, PT ;  /* 0x0000000b0200720c */ /* 0x000fda0003f06270 */
[----:B------:R-:W-:Y:S05]  /*2b80*/  @P0 BRA `(.L_x_48) ;  /* 0x0000011000000947 */ /* 0x000fea0003800000 */
[----:B------:R-:W5:Y:S04]  /*2b90*/  LDL R3, [R1+0x6c] ;  /* 0x00006c0001037983 */ /* 0x000f680000100800 */
[----:B---3--:R-:W3:Y:S04]  /*2ba0*/  LDL R15, [R1] ;  /* 0x00000000010f7983 */ /* 0x008ee80000100800 */
[----:B----4-:R-:W4:Y:S04]  /*2bb0*/  LDL R13, [R1+0x78] ;  /* 0x00007800010d7983 */ /* 0x010f280000100800 */
[----:B--2---:R-:W2:Y:S01]  /*2bc0*/  LDL R16, [R1+0x68] ;  /* 0x0000680001107983 */ /* 0x004ea20000100800 */
[----:B-1----:R-:W-:-:S04]  /*2bd0*/  LEA R6, P0, R250, R0, 0x1 ;  /* 0x00000000fa067211 */ /* 0x002fc800078008ff */
        /* <DEDUP_REMOVED lines=12> */
.L_x_48:
[----:B------:R-:W-:Y:S05]  /*2ca0*/  BSYNC B0 ;  /* 0x0000000000007941 */ /* 0x000fea0003800000 */
.L_x_47:
[----:B------:R-:W-:Y:S05]  /*2cb0*/  BRA.DIV ~URZ, `(.L_x_49) ;  /* 0x0000b4227f007947 */ /* 0x000fea000b800000 */
[----:B--2---:R2:W3:Y:S04]  /*2cc0*/  SHFL.IDX PT, R8, R10, 0x3, 0x1c1f ;  /* 0x007c1f000a087f89 */ /* 0x0044e800000e0000 */
[----:B-1----:R2:W1:Y:S02]  /*2cd0*/  SHFL.IDX PT, R0, R12, 0x3, 0x1c1f ;  /* 0x007c1f000c007f89 */ /* 0x00246400000e0000 */
.L_x_131:
[----:B------:R-:W5:Y:S04]  /*2ce0*/  LDL R5, [R1+0x78] ;  /* 0x0000780001057983 */ /* 0x000f680000100800 */
[----:B--2---:R-:W2:Y:S04]  /*2cf0*/  LDL R4, [R1+0x6c] ;  /* 0x00006c0001047983 */ /* 0x004ea80000100800 */
[----:B----4-:R-:W4:Y:S04]  /*2d00*/  LDL R15, [R1] ;  /* 0x00000000010f7983 */ /* 0x010f280000100800 */
[----:B---3--:R-:W3:Y:S04]  /*2d10*/  LDL R16, [R1+0x68] ;  /* 0x0000680001107983 */ /* 0x008ee80000100800 */
[----:B------:R-:W3:Y:S04]  /*2d20*/  LDL R140, [R1+0x24] ;  /* 0x00002400018c7983 */ /* 0x000ee80000100800 */
[----:B------:R-:W1:Y:S01]  /*2d30*/  S2R R12, SR_TID.X ;  /* 0x00000000000c7919 */ /* 0x000e620000002100 */
[----:B------:R-:W-:-:S02]  /*2d40*/  IADD3 R2, R9, 0x60, RZ ;  /* 0x0000006009027810 */ /* 0x000fc40007ffe0ff */
[----:B------:R-:W-:Y:S01]  /*2d50*/  MOV R13, 0x30 ;  /* 0x00000030000d7802 */ /* 0x000fe20000000f00 */
[----:B------:R-:W3:Y:S01]  /*2d60*/  LDL R241, [R1+0x8] ;  /* 0x0000080001f17983 */ /* 0x000ee20000100800 */
[----:B------:R-:W-:-:S03]  /*2d70*/  ISETP.GE.AND P2, PT, R2, R11, PT ;  /* 0x0000000b0200720c */ /* 0x000fc60003f46270 */
[----:B------:R-:W-:Y:S01]  /*2d80*/  IMAD R13, R211, -0x30, R13 ;  /* 0xffffffd0d30d7824 */ /* 0x000fe200078e020d */
[----:B------:R-:W-:-:S04]  /*2d90*/  SHF.R.S32.HI R11, RZ, 0x1f, R96 ;  /* 0x0000001fff0b7819 */ /* 0x000fc80000011460 */
[----:B------:R-:W-:-:S05]  /*2da0*/  IADD3 R138, R19, R13, RZ ;  /* 0x0000000d138a7210 */ /* 0x000fca0007ffe0ff */
[C---:B-1----:R-:W-:Y:S02]  /*2db0*/  @!P2 LEA R2, P0, R250.reuse, R0, 0x1 ;  /* 0x00000000fa02a211 */ /* 0x042fe400078008ff */
[----:B------:R-:W-:Y:S02]  /*2dc0*/  SHF.R.S32.HI R139, RZ, 0x1f, R12 ;  /* 0x0000001fff8b7819 */ /* 0x000fe4000001140c */
[----:B------:R-:W-:Y:S02]  /*2dd0*/  @!P2 LEA.HI.X R3, R250, R8, R251, 0x1, P0 ;  /* 0x00000008fa03a211 */ /* 0x000fe400000f0cfb */
[----:B------:R-:W-:Y:S02]  /*2de0*/  LEA.HI R139, R139, R12, RZ, 0x2 ;  /* 0x0000000c8b8b7211 */ /* 0x000fe400078f10ff */
[----:B------:R-:W-:Y:S02]  /*2df0*/  @!P2 LEA R6, P0, R252, R0, 0x1 ;  /* 0x00000000fc06a211 */ /* 0x000fe400078008ff */
[----:B------:R-:W-:-:S02]  /*2e00*/  IMNMX R10, R138, 0x30, PT ;  /* 0x000000308a0a7817 */ /* 0x000fc40003800200 */
[----:B------:R-:W-:Y:S02]  /*2e10*/  SHF.R.S32.HI R139, RZ, 0x2, R139 ;  /* 0x00000002ff8b7819 */ /* 0x000fe4000001148b */
[----:B------:R-:W-:Y:S02]  /*2e20*/  MOV R136, R244 ;  /* 0x000000f400887202 */ /* 0x000fe40000000f00 */
[----:B------:R-:W-:Y:S02]  /*2e30*/  MOV R137, R246 ;  /* 0x000000f600897202 */ /* 0x000fe40000000f00 */
[----:B-----5:R-:W-:Y:S01]  /*2e40*/  SHF.L.U32 R191, R5, 0x1, RZ ;  /* 0x0000000105bf7819 */ /* 0x020fe200000006ff */
[----:B------:R-:W-:Y:S01]  /*2e50*/  IMAD R5, R11, c[0x0][0x1e0], RZ ;  /* 0x000078000b057a24 */ /* 0x000fe200078e02ff */
[----:B--2---:R-:W-:-:S03]  /*2e60*/  @!P2 LEA.HI.X R7, R252, R8, R4, 0x1, P0 ;  /* 0x00000008fc07a211 */ /* 0x004fc600000f0c04 */
[----:B------:R-:W-:Y:S01]  /*2e70*/  @!PT LDS RZ, [RZ] ;  /* 0x00000000fffff984 */ /* 0x000fe20000000800 */
[----:B------:R-:W-:Y:S01]  /*2e80*/  @!PT LDS RZ, [RZ] ;  /* 0x00000000fffff984 */ /* 0x000fe20000000800 */
[----:B------:R-:W-:Y:S01]  /*2e90*/  @!PT LDS RZ, [RZ] ;  /* 0x00000000fffff984 */ /* 0x000fe20000000800 */
[----:B------:R1:W-:Y:S01]  /*2ea0*/  @!P2 LDGSTS.E.BYPASS.LTC128B.128 [R191+0x7880], [R2.64], !P1 ;  /* 0x0788000002bfafae */ /* 0x0003e2000c901d46 */
[----:B------:R-:W-:Y:S01]  /*2eb0*/  IMAD R9, R96, c[0x0][0x1e4], R5 ;  /* 0x0000790060097a24 */ /* 0x000fe200078e0205 */
[----:B----4-:R-:W-:Y:S02]  /*2ec0*/  @!P2 LEA R4, P0, R15, R0, 0x1 ;  /* 0x000000000f04a211 */ /* 0x010fe400078008ff */
[----:B------:R2:W-:Y:S01]  /*2ed0*/  @!P2 LDGSTS.E.BYPASS.LTC128B.128 [R191+0x9880], [R6.64], !P3 ;  /* 0x0988000006bfafae */ /* 0x0005e2000d901d46 */
[----:B------:R-:W-:Y:S02]  /*2ee0*/  IADD3 R0, -R139, R10, RZ ;  /* 0x0000000a8b007210 */ /* 0x000fe40007ffe1ff */
[----:B---3--:R-:W-:Y:S02]  /*2ef0*/  @!P2 LEA.HI.X R5, R15, R8, R16, 0x1, P0 ;  /* 0x000000080f05a211 */ /* 0x008fe400000f0c10 */
[C---:B------:R-:W-:Y:S02]  /*2f00*/  ISETP.GE.AND P0, PT, R0.reuse, 0x21, PT ;  /* 0x000000210000780c */ /* 0x040fe40003f06270 */
[----:B------:R-:W-:Y:S01]  /*2f10*/  ISETP.GE.AND P1, PT, R0, 0x1, PT ;  /* 0x000000010000780c */ /* 0x000fe20003f26270 */
[----:B------:R3:W-:Y:S01]  /*2f20*/  @!P2 LDGSTS.E.BYPASS.LTC128B.128 [R191+0xb880], [R4.64], !P4 ;  /* 0x0b88000004bfafae */ /* 0x0007e2000e101d46 */
[----:B------:R-:W-:-:S03]  /*2f30*/  MOV R8, 0x20 ;  /* 0x0000002000087802 */ /* 0x000fc60000000f00 */
[----:B------:R-:W0:Y:S01]  /*2f40*/  LDGDEPBAR ;  /* 0x00000000000079af */ /* 0x000e220000000000 */
[----:B------:R-:W-:Y:S03]  /*2f50*/  WARPSYNC 0xffffffff ;  /* 0xffffffff00007948 */ /* 0x000fe60003800000 */
[----:B------:R-:W-:Y:S01]  /*2f60*/  BAR.SYNC.DEFER_BLOCKING 0x0 ;  /* 0x0000000000007b1d */ /* 0x000fe20000010000 */
[----:B-1----:R-:W-:-:S05]  /*2f70*/  IMAD.WIDE.U32 R2, R96, c[0x0][0x1e0], RZ ;  /* 0x0000780060027a25 */ /* 0x002fca00078e00ff */
[----:B------:R-:W-:Y:S01]  /*2f80*/  IADD3 R0, R3, R9, RZ ;  /* 0x0000000903007210 */ /* 0x000fe20007ffe0ff */
[----:B------:R-:W-:-:S04]  /*2f90*/  IMAD.WIDE.U32 R2, R2, 0x30, R136 ;  /* 0x0000003002027825 */ /* 0x000fc800078e0088 */
[----:B------:R-:W-:Y:S02]  /*2fa0*/  IMAD R0, R0, 0x30, RZ ;  /* 0x0000003000007824 */ /* 0x000fe400078e02ff */
[----:B--2---:R-:W-:Y:S01]  /*2fb0*/  IMAD.WIDE.U32 R6, R8, c[0x0][0x1e0], RZ ;  /* 0x0000780008067a25 */ /* 0x004fe200078e00ff */
[----:B---3--:R-:W-:Y:S02]  /*2fc0*/  @P1 LEA R4, P3, R2, c[0x0][0x1c8], 0x1 ;  /* 0x0000720002041a11 */ /* 0x008fe400078608ff */
[----:B------:R-:W-:Y:S01]  /*2fd0*/  IADD3 R0, R3, R0, RZ ;  /* 0x0000000003007210 */ /* 0x000fe20007ffe0ff */
[----:B------:R-:W-:Y:S01]  /*2fe0*/  IMAD R5, R8, c[0x0][0x1e4], RZ ;  /* 0x0000790008057a24 */ /* 0x000fe200078e02ff */
[----:B------:R-:W-:-:S04]  /*2ff0*/  @P0 IADD3 R3, P2, R2, R6, RZ ;  /* 0x0000000602030210 */ /* 0x000fc80007f5e0ff */
[----:B------:R-:W-:Y:S02]  /*3000*/  @P0 IADD3.X R6, R0, R7, R5, P2, !PT ;  /* 0x0000000700060210 */ /* 0x000fe400017fe405 */
[----:B------:R-:W-:Y:S02]  /*3010*/  @P1 LEA.HI.X R5, R2, c[0x0][0x1cc], R0, 0x1, P3 ;  /* 0x0000730002051a11 */ /* 0x000fe400018f0c00 */
[----:B------:R-:W-:Y:S02]  /*3020*/  LOP3.LUT P3, RZ, R140, 0x1, RZ, 0xc0, !PT ;  /* 0x000000018cff7812 */ /* 0x000fe4000786c0ff */
[----:B------:R-:W-:-:S04]  /*3030*/  @P0 LEA R2, P2, R3, c[0x0][0x1c8], 0x1 ;  /* 0x0000720003020a11 */ /* 0x000fc800078408ff */
[----:B------:R-:W-:-:S07]  /*3040*/  @P0 LEA.HI.X R3, R3, c[0x0][0x1cc], R6, 0x1, P2 ;  /* 0x0000730003030a11 */ /* 0x000fce00010f0c06 */
[----:B------:R-:W-:Y:S01]  /*3050*/  @!PT LDS RZ, [RZ] ;  /* 0x00000000fffff984 */ /* 0x000fe20000000800 */
[----:B------:R-:W-:Y:S01]  /*3060*/  @!PT LDS RZ, [RZ] ;  /* 0x00000000fffff984 */ /* 0x000fe20000000800 */
[----:B------:R-:W-:Y:S01]  /*3070*/  @!PT LDS RZ, [RZ] ;  /* 0x00000000fffff984 */ /* 0x000fe20000000800 */
[----:B------:R1:W-:Y:S04]  /*3080*/  @P1 LDGSTS.E.BYPASS.LTC128B.128 [R191+0x3c80], [R4.64], !P3 ;  /* 0x03c8000004bf1fae */ /* 0x0003e8000d901d46 */
[----:B------:R1:W-:Y:S04]  /*3090*/  @P1 LDGSTS.E.BYPASS.LTC128B.128 [R191+0x4880], [R4.64+0x40], !P6 ;  /* 0x0488004004bf1fae */ /* 0x0003e8000f101d46 */
[----:B------:R1:W-:Y:S04]  /*30a0*/  @P1 LDGSTS.E.BYPASS.LTC128B.128 [R191+0x5480], [R4.64+0x80], !P5 ;  /* 0x0548008004bf1fae */ /* 0x0003e8000e901d46 */
[----:B------:R2:W-:Y:S04]  /*30b0*/  @P0 LDGSTS.E.BYPASS.LTC128B.128 [R191+0x4480], [R2.64], !P3 ;  /* 0x0448000002bf0fae */ /* 0x0005e8000d901d46 */
[----:B------:R2:W-:Y:S04]  /*30c0*/  @P0 LDGSTS.E.BYPASS.LTC128B.128 [R191+0x5080], [R2.64+0x40], !P6 ;  /* 0x0508004002bf0fae */ /* 0x0005e8000f101d46 */
[----:B------:R2:W-:Y:S04]  /*30d0*/  @P0 LDGSTS.E.BYPASS.LTC128B.128 [R191+0x5c80], [R2.64+0x80], !P5 ;  /* 0x05c8008002bf0fae */ /* 0x0005e8000e901d46 */
[----:B------:R-:W0:Y:S01]  /*30e0*/  LDGDEPBAR ;  /* 0x00000000000079af */ /* 0x000e220000000000 */
[----:B------:R-:W-:-:S02]  /*30f0*/  IMAD R0, R11, c[0x0][0x208], RZ ;  /* 0x000082000b007a24 */ /* 0x000fc400078e02ff */
[----:B------:R-:W-:Y:S01]  /*3100*/  IMAD.WIDE.U32 R6, R96, c[0x0][0x208], RZ ;  /* 0x0000820060067a25 */ /* 0x000fe200078e00ff */
[----:B------:R-:W-:-:S03]  /*3110*/  ISETP.GT.AND P4, PT, R12, 0x3f, PT ;  /* 0x0000003f0c00780c */ /* 0x000fc60003f84270 */
[----:B------:R-:W-:-:S05]  /*3120*/  IMAD R0, R96, c[0x0][0x20c], R0 ;  /* 0x0000830060007a24 */ /* 0x000fca00078e0200 */
[----:B------:R-:W-:-:S05]  /*3130*/  IADD3 R0, R7, R0, RZ ;  /* 0x0000000007007210 */ /* 0x000fca0007ffe0ff */
[----:B------:R-:W-:Y:S01]  /*3140*/  IMAD R0, R0, 0x30, RZ ;  /* 0x0000003000007824 */ /* 0x000fe200078e02ff */
[----:B--2---:R-:W-:Y:S01]  /*3150*/  MOV R2, R248 ;  /* 0x000000f800027202 */ /* 0x004fe20000000f00 */
[----:B------:R-:W-:-:S04]  /*3160*/  DEPBAR.LE SB0, 0x1 ;  /* 0x000080400000791a */ /* 0x000fc80000000000 */
[----:B------:R-:W-:Y:S01]  /*3170*/  MOV R3, R247 ;  /* 0x000000f700037202 */ /* 0x000fe20000000f00 */
[----:B------:R-:W-:-:S04]  /*3180*/  DEPBAR.LE SB0, 0x0 ;  /* 0x000080000000791a */ /* 0x000fc80000000000 */
[----:B-1----:R-:W-:Y:S01]  /*3190*/  IMAD.WIDE.U32 R4, R6, 0x30, R2 ;  /* 0x0000003006047825 */ /* 0x002fe200078e0002 */
[----:B------:R-:W-:Y:S04]  /*31a0*/  BAR.SYNC.DEFER_BLOCKING 0x0 ;  /* 0x0000000000007b1d */ /* 0x000fe80000010000 */
[C---:B------:R-:W-:Y:S02]  /*31b0*/  LEA R2, P0, R4.reuse, c[0x0][0x1f8], 0x1 ;  /* 0x00007e0004027a11 */ /* 0x040fe400078008ff */
[----:B------:R-:W-:Y:S02]  /*31c0*/  IADD3 R0, R5, R0, RZ ;  /* 0x0000000005007210 */ /* 0x000fe40007ffe0ff */
[----:B------:R-:W-:Y:S02]  /*31d0*/  @!P4 MOV R5, c[0x0][0x208] ;  /* 0x000082000005ca02 */ /* 0x000fe40000000f00 */
[----:B------:R-:W-:-:S02]  /*31e0*/  LEA.HI.X R3, R4, c[0x0][0x1fc], R0, 0x1, P0 ;  /* 0x00007f0004037a11 */ /* 0x000fc400000f0c00 */
[----:B------:R-:W-:Y:S02]  /*31f0*/  @!P4 MOV R4, c[0x0][0x20c] ;  /* 0x000083000004ca02 */ /* 0x000fe40000000f00 */
[----:B------:R-:W-:Y:S02]  /*3200*/  @!P4 LEA R12, P0, R5, R2, 0x6 ;  /* 0x00000002050cc211 */ /* 0x000fe400078030ff */
[----:B------:R-:W-:Y:S02]  /*3210*/  IADD3 R0, R13, R19, -R139 ;  /* 0x000000130d007210 */ /* 0x000fe40007ffe88b */
[----:B------:R-:W-:Y:S02]  /*3220*/  LOP3.LUT P3, RZ, R14, 0x1, RZ, 0xc0, !PT ;  /* 0x000000010eff7812 */ /* 0x000fe4000786c0ff */
[----:B------:R-:W-:Y:S02]  /*3230*/  @!P4 LEA.HI.X R13, R5, R3, R4, 0x6, P0 ;  /* 0x00000003050dc211 */ /* 0x000fe400000f3404 */
[----:B------:R-:W-:-:S02]  /*3240*/  ISETP.LT.OR P0, PT, R0, 0x1, !P3 ;  /* 0x000000010000780c */ /* 0x000fc40005f01670 */
[----:B------:R-:W-:Y:S01]  /*3250*/  LOP3.LUT P2, RZ, R14, 0x2, RZ, 0xc0, !PT ;  /* 0x000000020eff7812 */ /* 0x000fe2000784c0ff */
[----:B------:R-:W-:Y:S04]  /*3260*/  LDSM.16.M88.4 R8, [R180] ;  /* 0x00000000b408783b */ /* 0x000fe80000000200 */
[----:B------:R-:W-:Y:S04]  /*3270*/  LDSM.16.M88.4 R4, [R180+0x1000] ;  /* 0x00100000b404783b */ /* 0x000fe80000000200 */
[----:B------:R-:W1:Y:S04]  /*3280*/  LDSM.16.M88.4 R16, [R109] ;  /* 0x000000006d10783b */ /* 0x000e680000000200 */
[----:B------:R-:W2:Y:S04]  /*3290*/  LDSM.16.M88.4 R20, [R109+0x400] ;  /* 0x000400006d14783b */ /* 0x000ea80000000200 */
[----:B------:R-:W3:Y:S04]  /*32a0*/  LDSM.16.M88.4 R44, [R109+0x800] ;  /* 0x000800006d2c783b */ /* 0x000ee80000000200 */
[----:B------:R-:W-:Y:S04]  /*32b0*/  LDSM.16.M88.4 R40, [R181] ;  /* 0x00000000b528783b */ /* 0x000fe80000000200 */
[----:B------:R-:W-:Y:S04]  /*32c0*/  LDSM.16.M88.4 R32, [R181+0x1000] ;  /* 0x00100000b520783b */ /* 0x000fe80000000200 */
[----:B------:R-:W4:Y:S04]  /*32d0*/  LDSM.16.M88.4 R48, [R182] ;  /* 0x00000000b630783b */ /* 0x000f280000000200 */
[----:B------:R-:W-:Y:S04]  /*32e0*/  LDSM.16.M88.4 R88, [R190] ;  /* 0x00000000be58783b */ /* 0x000fe80000000200 */
[----:B------:R-:W-:Y:S04]  /*32f0*/  LDSM.16.M88.4 R92, [R189] ;  /* 0x00000000bd5c783b */ /* 0x000fe80000000200 */
[----:B------:R-:W-:Y:S01]  /*3300*/  @!PT LDS RZ, [RZ] ;  /* 0x00000000fffff984 */ /* 0x000fe20000000800 */
[----:B------:R-:W-:Y:S01]  /*3310*/  @!PT LDS RZ, [RZ] ;  /* 0x00000000fffff984 */ /* 0x000fe20000000800 */
[----:B------:R-:W-:Y:S01]  /*3320*/  @!PT LDS RZ, [RZ] ;  /* 0x00000000fffff984 */ /* 0x000fe20000000800 */
[----:B------:R2:W-:Y:S01]  /*3330*/  LDGSTS.E.BYPASS.LTC128B.128 [R191+0x1880], [R2.64], !P0 ;  /* 0x0188000002bf7fae */ /* 0x0005e2000c101d46 */
[----:B------:R-:W-:-:S13]  /*3340*/  ISETP.LT.OR P0, PT, R0, 0x1, !P2 ;  /* 0x000000010000780c */ /* 0x000fda0005701670 */
[----:B------:R2:W-:Y:S01]  /*3350*/  LDGSTS.E.BYPASS.LTC128B.128 [R191+0x2480], [R2.64+0x40], !P0 ;  /* 0x0248004002bf7fae */ /* 0x0005e2000c101d46 */
[----:B------:R-:W-:-:S04]  /*3360*/  LOP3.LUT P0, RZ, R14, 0x4, RZ, 0xc0, !PT ;  /* 0x000000040eff7812 */ /* 0x000fc8000780c0ff */
[C---:B------:R-:W-:Y:S02]  /*3370*/  ISETP.LT.OR P1, PT, R0.reuse, 0x1, !P0 ;  /* 0x000000010000780c */ /* 0x040fe40004721670 */
[C---:B------:R-:W-:Y:S02]  /*3380*/  @!P4 ISETP.LT.OR P3, PT, R0.reuse, 0x21, !P3 ;  /* 0x000000210000c80c */ /* 0x040fe40005f61670 */
[C---:B------:R-:W-:Y:S01]  /*3390*/  @!P4 ISETP.LT.OR P0, PT, R0.reuse, 0x21, !P0 ;  /* 0x000000210000c80c */ /* 0x040fe20004701670 */
[----:B-1----:R-:W-:Y:S08]  /*33a0*/  HMMA.16816.F32 R24, R8, R16, RZ ;  /* 0x000000100818723c */ /* 0x002ff000000018ff */
[----:B------:R1:W-:Y:S01]  /*33b0*/  LDGSTS.E.BYPASS.LTC128B.128 [R191+0x3080], [R2.64+0x80], !P1 ;  /* 0x0308008002bf7fae */ /* 0x0003e2000c901d46 */
[----:B------:R-:W-:-:S03]  /*33c0*/  @!P4 ISETP.LT.OR P1, PT, R0, 0x21, !P2 ;  /* 0x000000210000c80c */ /* 0x000fc60005721670 */
[----:B------:R5:W-:Y:S01]  /*33d0*/  @!P4 LDGSTS.E.BYPASS.LTC128B.128 [R191+0x2080], [R12.64], !P3 ;  /* 0x020800000cbfcfae */ /* 0x000be2000d901d46 */
[C---:B------:R-:W-:Y:S09]  /*33e0*/  HMMA.16816.F32 R52, R4.reuse, R16, RZ ;  /* 0x000000100434723c */ /* 0x040ff200000018ff */
[----:B------:R5:W-:Y:S04]  /*33f0*/  @!P4 LDGSTS.E.BYPASS.LTC128B.128 [R191+0x2c80], [R12.64+0x40], !P1 ;  /* 0x02c800400cbfcfae */ /* 0x000be8000c901d46 */
[----:B------:R5:W-:Y:S04]  /*3400*/  @!P4 LDGSTS.E.BYPASS.LTC128B.128 [R191+0x3880], [R12.64+0x80], !P0 ;  /* 0x038800800cbfcfae */ /* 0x000be8000c101d46 */
[----:B------:R-:W-:Y:S04]  /*3410*/  LDSM.16.M88.4 R60, [R109+0xc00] ;  /* 0x000c00006d3c783b */ /* 0x000fe80000000200 */
[----:B------:R-:W1:Y:S01]  /*3420*/  LDSM.16.M88.4 R36, [R180+0x2000] ;  /* 0x00200000b424783b */ /* 0x000e620000000200 */
[C---:B--2---:R-:W-:Y:S03]  /*3430*/  HMMA.16816.F32 R76, R4.reuse, R20, RZ ;  /* 0x00000014044c723c */ /* 0x044fe600000018ff */
[----:B------:R-:W2:Y:S04]  /*3440*/  LDSM.16.M88.4 R28, [R180+0x3000] ;  /* 0x00300000b41c783b */ /* 0x000ea80000000200 */
[----:B------:R-:W-:Y:S01]  /*3450*/  LDSM.16.M88.4 R56, [R188] ;  /* 0x00000000bc38783b */ /* 0x000fe20000000200 */
[C---:B---3--:R-:W-:Y:S03]  /*3460*/  HMMA.16816.F32 R64, R4.reuse, R44, RZ ;  /* 0x0000002c0440723c */ /* 0x048fe600000018ff */
[----:B------:R-:W0:Y:S05]  /*3470*/  LDGDEPBAR ;  /* 0x00000000000079af */ /* 0x000e2a0000000000 */
[C---:B------:R-:W-:Y:S08]  /*3480*/  HMMA.16816.F32 R68, R4.reuse, R22, RZ ;  /* 0x000000160444723c */ /* 0x040ff000000018ff */
[C---:B-----5:R-:W-:Y:S08]  /*3490*/  HMMA.16816.F32 R12, R4.reuse, R18, RZ ;  /* 0x00000012040c723c */ /* 0x060ff000000018ff */
[----:B------:R-:W-:Y:S08]  /*34a0*/  HMMA.16816.F32 R80, R4, R46, RZ ;  /* 0x0000002e0450723c */ /* 0x000ff000000018ff */
[----:B----4-:R-:W-:Y:S01]  /*34b0*/  HMMA.16816.F32 R4, R40, R48, R24 ;  /* 0x000000302804723c */ /* 0x010fe20000001818 */
[----:B------:R-:W3:Y:S07]  /*34c0*/  LDSM.16.M88.4 R24, [R181+0x2000] ;  /* 0x00200000b518783b */ /* 0x000eee0000000200 */
[C---:B------:R-:W-:Y:S01]  /*34d0*/  HMMA.16816.F32 R72, R8.reuse, R18, RZ ;  /* 0x000000120848723c */ /* 0x040fe200000018ff */
[----:B------:R-:W-:Y:S07]  /*34e0*/  LDSM.16.M88.4 R16, [R180+0x4000] ;  /* 0x00400000b410783b */ /* 0x000fee0000000200 */
[C---:B------:R-:W-:Y:S08]  /*34f0*/  HMMA.16816.F32 R84, R8.reuse, R20, RZ ;  /* 0x000000140854723c */ /* 0x040ff000000018ff */
[C---:B------:R-:W-:Y:S01]  /*3500*/  HMMA.16816.F32 R120, R8.reuse, R22, RZ ;  /* 0x000000160878723c */ /* 0x040fe200000018ff */
[----:B------:R-:W4:Y:S07]  /*3510*/  LDSM.16.M88.4 R20, [R181+0x3000] ;  /* 0x00300000b514783b */ /* 0x000f2e0000000200 */
[C---:B------:R-:W-:Y:S08]  /*3520*/  HMMA.16816.F32 R104, R8.reuse, R44, RZ ;  /* 0x0000002c0868723c */ /* 0x040ff000000018ff */
[----:B------:R-:W-:Y:S01]  /*3530*/  HMMA.16816.F32 R116, R8, R46, RZ ;  /* 0x0000002e0874723c */ /* 0x000fe200000018ff */
[----:B------:R-:W-:Y:S07]  /*3540*/  LDSM.16.M88.4 R44, [R185] ;  /* 0x00000000b92c783b */ /* 0x000fee0000000200 */
[----:B------:R-:W-:Y:S01]  /*3550*/  HMMA.16816.F32 R8, R32, R48, R52 ;  /* 0x000000302008723c */ /* 0x000fe20000001834 */
[----:B------:R-:W5:Y:S07]  /*3560*/  LDSM.16.M88.4 R52, [R109+0x1800] ;  /* 0x001800006d34783b */ /* 0x000f6e0000000200 */
[----:B-1----:R-:W-:Y:S08]  /*3570*/  HMMA.16816.F32 R4, R36, R60, R4 ;  /* 0x0000003c2404723c */ /* 0x002ff00000001804 */
[-C--:B------:R-:W-:Y:S01]  /*3580*/  HMMA.16816.F32 R100, R32, R50.reuse, R12 ;  /* 0x000000322064723c */ /* 0x080fe2000000180c */
[----:B------:R-:W1:Y:S07]  /*3590*/  LDSM.16.M88.4 R12, [R180+0x5000] ;  /* 0x00500000b40c783b */ /* 0x000e6e0000000200 */
[----:B------:R-:W-:Y:S08]  /*35a0*/  HMMA.16816.F32 R72, R40, R50, R72 ;  /* 0x000000322848723c */ /* 0x000ff00000001848 */
[----:B--2---:R-:W-:Y:S01]  /*35b0*/  HMMA.16816.F32 R48, R28, R60, R8 ;  /* 0x0000003c1c30723c */ /* 0x004fe20000001808 */
[----:B------:R-:W2:Y:S07]  /*35c0*/  LDSM.16.M88.4 R8, [R181+0x4000] ;  /* 0x00400000b508783b */ /* 0x000eae0000000200 */
[----:B------:R-:W-:Y:S08]  /*35d0*/  HMMA.16816.F32 R128, R32, R92, R64 ;  /* 0x0000005c2080723c */ /* 0x000ff00000001840 */
[----:B---3--:R-:W-:Y:S01]  /*35e0*/  HMMA.16816.F32 R64, R24, R56, R4 ;  /* 0x000000381840723c */ /* 0x008fe20000001804 */
[----:B------:R-:W-:Y:S07]  /*35f0*/  LDSM.16.M88.4 R4, [R181+0x5000] ;  /* 0x00500000b504783b */ /* 0x000fee0000000200 */
[C---:B------:R-:W-:Y:S08]  /*3600*/  HMMA.16816.F32 R112, R32.reuse, R88, R76 ;  /* 0x000000582070723c */ /* 0x040ff0000000184c */
[C---:B------:R-:W-:Y:S08]  /*3610*/  HMMA.16816.F32 R124, R32.reuse, R90, R68 ;  /* 0x0000005a207c723c */ /* 0x040ff00000001844 */
[----:B------:R-:W-:Y:S08]  /*3620*/  HMMA.16816.F32 R132, R32, R94, R80 ;  /* 0x0000005e2084723c */ /* 0x000ff00000001850 */
[----:B----4-:R-:W-:Y:S01]  /*3630*/  HMMA.16816.F32 R32, R20, R56, R48 ;  /* 0x000000381420723c */ /* 0x010fe20000001830 */
[----:B------:R-:W3:Y:S07]  /*3640*/  LDSM.16.M88.4 R48, [R109+0x1000] ;  /* 0x001000006d30783b */ /* 0x000eee0000000200 */
[-C--:B------:R-:W-:Y:S08]  /*3650*/  HMMA.16816.F32 R72, R36, R62.reuse, R72 ;  /* 0x0000003e2448723c */ /* 0x080ff00000001848 */
[----:B------:R-:W-:Y:S01]  /*3660*/  HMMA.16816.F32 R76, R28, R62, R100 ;  /* 0x0000003e1c4c723c */ /* 0x000fe20000001864 */
[----:B------:R-:W4:Y:S07]  /*3670*/  LDSM.16.M88.4 R60, [R187] ;  /* 0x00000000bb3c783b */ /* 0x000f2e0000000200 */
[----:B-----5:R-:W-:Y:S08]  /*3680*/  HMMA.16816.F32 R68, R16, R52, R64 ;  /* 0x000000341044723c */ /* 0x020ff00000001840 */
[----:B------:R-:W-:Y:S08]  /*3690*/  HMMA.16816.F32 R84, R40, R88, R84 ;  /* 0x000000582854723c */ /* 0x000ff00000001854 */
[----:B-1----:R-:W-:Y:S08]  /*36a0*/  HMMA.16816.F32 R32, R12, R52, R32 ;  /* 0x000000340c20723c */ /* 0x002ff00000001820 */
[-C--:B------:R-:W-:Y:S08]  /*36b0*/  HMMA.16816.F32 R64, R24, R58.reuse, R72 ;  /* 0x0000003a1840723c */ /* 0x080ff00000001848 */
[----:B------:R-:W-:Y:S08]  /*36c0*/  HMMA.16816.F32 R72, R20, R58, R76 ;  /* 0x0000003a1448723c */ /* 0x000ff0000000184c */
[----:B--2---:R-:W-:Y:S08]  /*36d0*/  HMMA.16816.F32 R80, R8, R44, R68 ;  /* 0x0000002c0850723c */ /* 0x004ff00000001844 */
[----:B---3--:R-:W-:Y:S08]  /*36e0*/  HMMA.16816.F32 R68, R36, R48, R84 ;  /* 0x000000302444723c */ /* 0x008ff00000001854 */
[----:B------:R-:W-:Y:S08]  /*36f0*/  HMMA.16816.F32 R100, R40, R90, R120 ;  /* 0x0000005a2864723c */ /* 0x000ff00000001878 */
[----:B------:R-:W-:Y:S01]  /*3700*/  HMMA.16816.F32 R88, R4, R44, R32 ;  /* 0x0000002c0458723c */ /* 0x000fe20000001820 */
[----:B------:R-:W1:Y:S07]  /*3710*/  LDSM.16.M88.4 R32, [R109+0x1c00] ;  /* 0x001c00006d20783b */ /* 0x000e6e0000000200 */
[----:B------:R-:W-:Y:S01]  /*3720*/  HMMA.16816.F32 R56, R16, R54, R64 ;  /* 0x000000361038723c */ /* 0x000fe20000001840 */
[----:B------:R-:W-:-:S07]  /*3730*/  FMUL.FTZ R0, R80, c[0x0][0x320] ;  /* 0x0000c80050007a20 */ /* 0x000fce0000410000 */
[C---:B------:R-:W-:Y:S01]  /*3740*/  HMMA.16816.F32 R104, R40.reuse, R92, R104 ;  /* 0x0000005c2868723c */ /* 0x040fe20000001868 */
[----:B------:R2:W3:Y:S07]  /*3750*/  MUFU.TANH R121, R0 ;  /* 0x0000000000797308 */ /* 0x0004ee0000002400 */
[----:B------:R-:W-:Y:S08]  /*3760*/  HMMA.16816.F32 R116, R40, R94, R116 ;  /* 0x0000005e2874723c */ /* 0x000ff00000001874 */
[----:B------:R-:W-:Y:S01]  /*3770*/  HMMA.16816.F32 R40, R28, R48, R112 ;  /* 0x000000301c28723c */ /* 0x000fe20000001870 */
[----:B--2---:R-:W-:-:S07]  /*3780*/  FMUL.FTZ R0, R81, c[0x0][0x320] ;  /* 0x0000c80051007a20 */ /* 0x004fce0000410000 */
[----:B------:R-:W-:Y:S01]  /*3790*/  HMMA.16816.F32 R52, R12, R54, R72 ;  /* 0x000000360c34723c */ /* 0x000fe20000001848 */
[----:B------:R2:W1:Y:S07]  /*37a0*/  MUFU.TANH R120, R0 ;  /* 0x0000000000787308 */ /* 0x00046e0000002400 */
[----:B----4-:R-:W-:Y:S01]  /*37b0*/  HMMA.16816.F32 R68, R24, R60, R68 ;  /* 0x0000003c1844723c */ /* 0x010fe20000001844 */
[----:B--2---:R-:W-:-:S07]  /*37c0*/  FMUL.FTZ R0, R82, c[0x0][0x320] ;  /* 0x0000c80052007a20 */ /* 0x004fce0000410000 */
[----:B------:R-:W-:Y:S01]  /*37d0*/  HMMA.16816.F32 R76, R8, R46, R56 ;  /* 0x0000002e084c723c */ /* 0x000fe20000001838 */
[----:B------:R-:W-:Y:S01]  /*37e0*/  LDSM.16.M88.4 R56, [R184] ;  /* 0x00000000b838783b */ /* 0x000fe20000000200 */
[----:B------:R2:W4:Y:S06]  /*37f0*/  MUFU.TANH R113, R0 ;  /* 0x0000000000717308 */ /* 0x00052c0000002400 */
[----:B------:R-:W-:Y:S01]  /*3800*/  HMMA.16816.F32 R40, R20, R60, R40 ;  /* 0x0000003c1428723c */ /* 0x000fe20000001828 */
[----:B--2---:R-:W-:-:S04]  /*3810*/  FMUL.FTZ R0, R83, c[0x0][0x320] ;  /* 0x0000c80053007a20 */ /* 0x004fc80000410000 */
[----:B------:R2:W1:Y:S03]  /*3820*/  MUFU.TANH R108, R0 ;  /* 0x00000000006c7308 */ /* 0x0004660000002400 */
[----:B------:R-:W-:Y:S01]  /*3830*/  HMMA.16816.F32 R80, R4, R46, R52 ;  /* 0x0000002e0450723c */ /* 0x000fe20000001834 */
[----:B------:R-:W5:Y:S07]  /*3840*/  LDSM.16.M88.4 R52, [R109+0x1400] ;  /* 0x001400006d34783b */ /* 0x000f6e0000000200 */
[----:B------:R-:W-:Y:S01]  /*3850*/  HMMA.16816.F32 R64, R36, R50, R100 ;  /* 0x000000322440723c */ /* 0x000fe20000001864 */
[----:B--2---:R-:W-:-:S04]  /*3860*/  FMUL.FTZ R0, R88, c[0x0][0x320] ;  /* 0x0000c80058007a20 */ /* 0x004fc80000410000 */
[----:B------:R2:W2:Y:S03]  /*3870*/  MUFU.TANH R99, R0 ;  /* 0x0000000000637308 */ /* 0x0004a60000002400 */
[----:B-1----:R-:W-:Y:S01]  /*3880*/  HMMA.16816.F32 R68, R16, R32, R68 ;  /* 0x000000201044723c */ /* 0x002fe20000001844 */
[----:B--2---:R-:W-:-:S04]  /*3890*/  FMUL.FTZ R0, R89, c[0x0][0x320] ;  /* 0x0000c80059007a20 */ /* 0x004fc80000410000 */
[----:B------:R1:W2:Y:S03]  /*38a0*/  MUFU.TANH R98, R0 ;  /* 0x0000000000627308 */ /* 0x0002a60000002400 */
[----:B------:R-:W-:Y:S01]  /*38b0*/  HMMA.16816.F32 R72, R28, R50, R124 ;  /* 0x000000321c48723c */ /* 0x000fe2000000187c */
[----:B-1----:R-:W-:-:S04]  /*38c0*/  FMUL.FTZ R0, R90, c[0x0][0x320] ;  /* 0x0000c8005a007a20 */ /* 0x002fc80000410000 */
[----:B------:R1:W1:Y:S03]  /*38d0*/  MUFU.TANH R92, R0 ;  /* 0x00000000005c7308 */ /* 0x0002660000002400 */
[----:B------:R-:W-:Y:S01]  /*38e0*/  HMMA.16816.F32 R44, R12, R32, R40 ;  /* 0x000000200c2c723c */ /* 0x000fe20000001828 */
[----:B------:R-:W2:Y:S01]  /*38f0*/  LDSM.16.M88.4 R40, [R186] ;  /* 0x00000000ba28783b */ /* 0x000ea20000000200 */
[----:B-1----:R-:W-:-:S04]  /*3900*/  FMUL.FTZ R0, R91, c[0x0][0x320] ;  /* 0x0000c8005b007a20 */ /* 0x002fc80000410000 */
[----:B------:R1:W1:Y:S02]  /*3910*/  MUFU.TANH R93, R0 ;  /* 0x00000000005d7308 */ /* 0x0002640000002400 */
[----:B------:R-:W-:Y:S01]  /*3920*/  HMMA.16816.F32 R48, R24, R62, R64 ;  /* 0x0000003e1830723c */ /* 0x000fe20000001840 */
[----:B-1----:R-:W-:-:S05]  /*3930*/  FMUL.FTZ R0, R76, c[0x0][0x320] ;  /* 0x0000c8004c007a20 */ /* 0x002fca0000410000 */
[----:B------:R1:W1:Y:S02]  /*3940*/  MUFU.TANH R97, R0 ;  /* 0x0000000000617308 */ /* 0x0002640000002400 */
[----:B-1----:R-:W-:-:S06]  /*3950*/  FMUL.FTZ R0, R77, c[0x0][0x320] ;  /* 0x0000c8004d007a20 */ /* 0x002fcc0000410000 */
[----:B------:R1:W1:Y:S01]  /*3960*/  MUFU.TANH R95, R0 ;  /* 0x00000000005f7308 */ /* 0x0002620000002400 */
[----:B------:R-:W-:Y:S01]  /*3970*/  HMMA.16816.F32 R64, R20, R62, R72 ;  /* 0x0000003e1440723c */ /* 0x000fe20000001848 */
[----:B-1----:R-:W-:-:S06]  /*3980*/  FMUL.FTZ R0, R78, c[0x0][0x320] ;  /* 0x0000c8004e007a20 */ /* 0x002fcc0000410000 */
[----:B------:R1:W1:Y:S01]  /*3990*/  MUFU.TANH R90, R0 ;  /* 0x00000000005a7308 */ /* 0x0002620000002400 */
[----:B-----5:R-:W-:Y:S01]  /*39a0*/  HMMA.16816.F32 R60, R36, R52, R104 ;  /* 0x00000034243c723c */ /* 0x020fe20000001868 */
[----:B-1----:R-:W-:-:S07]  /*39b0*/  FMUL.FTZ R0, R79, c[0x0][0x320] ;  /* 0x0000c8004f007a20 */ /* 0x002fce0000410000 */
[----:B------:R-:W-:Y:S01]  /*39c0*/  HMMA.16816.F32 R76, R8, R56, R68 ;  /* 0x00000038084c723c */ /* 0x000fe20000001844 */
[----:B------:R1:W1:Y:S02]  /*39d0*/  MUFU.TANH R91, R0 ;  /* 0x00000000005b7308 */ /* 0x0002640000002400 */
[----:B-1----:R-:W-:-:S06]  /*39e0*/  FMUL.FTZ R0, R80, c[0x0][0x320] ;  /* 0x0000c80050007a20 */ /* 0x002fcc0000410000 */
[----:B------:R1:W1:Y:S01]  /*39f0*/  MUFU.TANH R89, R0 ;  /* 0x0000000000597308 */ /* 0x0002620000002400 */
[----:B------:R-:W-:Y:S01]  /*3a00*/  HMMA.16816.F32 R84, R4, R56, R44 ;  /* 0x000000380454723c */ /* 0x000fe2000000182c */
[----:B------:R-:W5:Y:S07]  /*3a10*/  LDSM.16.M88.4 R44, [R109+0x2000] ;  /* 0x002000006d2c783b */ /* 0x000f6e0000000200 */
[----:B------:R-:W-:Y:S01]  /*3a20*/  HMMA.16816.F32 R48, R16, R34, R48 ;  /* 0x000000221030723c */ /* 0x000fe20000001830 */
[----:B-1----:R-:W-:-:S04]  /*3a30*/  FMUL.FTZ R0, R81, c[0x0][0x320] ;  /* 0x0000c80051007a20 */ /* 0x002fc80000410000 */
[----:B------:R1:W1:Y:S03]  /*3a40*/  MUFU.TANH R88, R0 ;  /* 0x0000000000587308 */ /* 0x0002660000002400 */
[----:B------:R-:W-:Y:S01]  /*3a50*/  HMMA.16816.F32 R72, R28, R52, R128 ;  /* 0x000000341c48723c */ /* 0x000fe20000001880 */
[----:B-1----:R-:W-:-:S04]  /*3a60*/  FMUL.FTZ R0, R82, c[0x0][0x320] ;  /* 0x0000c80052007a20 */ /* 0x002fc80000410000 */
[----:B------:R1:W1:Y:S03]  /*3a70*/  MUFU.TANH R81, R0 ;  /* 0x0000000000517308 */ /* 0x0002660000002400 */
[----:B--2---:R-:W-:Y:S01]  /*3a80*/  HMMA.16816.F32 R60, R24, R40, R60 ;  /* 0x00000028183c723c */ /* 0x004fe2000000183c */
[----:B-1----:R-:W-:-:S04]  /*3a90*/  FMUL.FTZ R0, R83, c[0x0][0x320] ;  /* 0x0000c80053007a20 */ /* 0x002fc80000410000 */
[----:B------:R1:W2:Y:S03]  /*3aa0*/  MUFU.TANH R82, R0 ;  /* 0x0000000000527308 */ /* 0x0002a60000002400 */
[----:B------:R-:W-:Y:S01]  /*3ab0*/  HMMA.16816.F32 R68, R12, R34, R64 ;  /* 0x000000220c44723c */ /* 0x000fe20000001840 */
[----:B------:R-:W2:Y:S01]  /*3ac0*/  LDSM.16.M88.4 R32, [R183] ;  /* 0x00000000b720783b */ /* 0x000ea20000000200 */
[----:B------:R-:W-:Y:S01]  /*3ad0*/  ISETP.GT.AND P0, PT, R96, R241, PT ;  /* 0x000000f16000720c */ /* 0x000fe20003f04270 */
[----:B------:R-:W-:-:S04]  /*3ae0*/  DEPBAR.LE SB0, 0x0 ;  /* 0x000080000000791a */ /* 0x000fc80000000000 */
[----:B-1----:R-:W-:-:S04]  /*3af0*/  FMUL.FTZ R0, R76, c[0x0][0x320] ;  /* 0x0000c8004c007a20 */ /* 0x002fc80000410000 */
[----:B------:R1:W1:Y:S02]  /*3b00*/  MUFU.TANH R83, R0 ;  /* 0x0000000000537308 */ /* 0x0002640000002400 */
[----:B-1----:R-:W-:-:S06]  /*3b10*/  FMUL.FTZ R0, R77, c[0x0][0x320] ;  /* 0x0000c8004d007a20 */ /* 0x002fcc0000410000 */
[----:B------:R1:W1:Y:S01]  /*3b20*/  MUFU.TANH R94, R0 ;  /* 0x00000000005e7308 */ /* 0x0002620000002400 */
[----:B------:R-:W-:Y:S01]  /*3b30*/  HMMA.16816.F32 R36, R36, R54, R116 ;  /* 0x000000362424723c */ /* 0x000fe20000001874 */
[----:B-1----:R-:W-:-:S06]  /*3b40*/  FMUL.FTZ R0, R78, c[0x0][0x320] ;  /* 0x0000c8004e007a20 */ /* 0x002fcc0000410000 */
[----:B------:R1:W1:Y:S01]  /*3b50*/  MUFU.TANH R80, R0 ;  /* 0x0000000000507308 */ /* 0x0002620000002400 */
[----:B------:R-:W-:Y:S01]  /*3b60*/  HMMA.16816.F32 R64, R20, R40, R72 ;  /* 0x000000281440723c */ /* 0x000fe20000001848 */
[----:B-1----:R-:W-:-:S07]  /*3b70*/  FMUL.FTZ R0, R79, c[0x0][0x320] ;  /* 0x0000c8004f007a20 */ /* 0x002fce0000410000 */
[----:B------:R-:W-:Y:S01]  /*3b80*/  HMMA.16816.F32 R76, R8, R58, R48 ;  /* 0x0000003a084c723c */ /* 0x000fe20000001830 */
[----:B------:R1:W1:Y:S02]  /*3b90*/  MUFU.TANH R100, R0 ;  /* 0x0000000000647308 */ /* 0x0002640000002400 */
[----:B-1----:R-:W-:-:S06]  /*3ba0*/  FMUL.FTZ R0, R84, c[0x0][0x320] ;  /* 0x0000c80054007a20 */ /* 0x002fcc0000410000 */
[----:B------:R1:W1:Y:S01]  /*3bb0*/  MUFU.TANH R56, R0 ;  /* 0x0000000000387308 */ /* 0x0002620000002400 */
[----:B-----5:R-:W-:Y:S01]  /*3bc0*/  HMMA.16816.F32 R48, R16, R44, R60 ;  /* 0x0000002c1030723c */ /* 0x020fe2000000183c */
[----:B-1----:R-:W-:-:S06]  /*3bd0*/  FMUL.FTZ R0, R85, c[0x0][0x320] ;  /* 0x0000c80055007a20 */ /* 0x002fcc0000410000 */
[----:B------:R1:W1:Y:S01]  /*3be0*/  MUFU.TANH R53, R0 ;  /* 0x0000000000357308 */ /* 0x0002620000002400 */
[----:B------:R-:W-:Y:S01]  /*3bf0*/  HMMA.16816.F32 R68, R4, R58, R68 ;  /* 0x0000003a0444723c */ /* 0x000fe20000001844 */
        /* <DEDUP_REMOVED lines=11> */
[----:B--2---:R-:W-:Y:S01]  /*3cb0*/  HMMA.16816.F32 R48, R8, R32, R48 ;  /* 0x000000200830723c */ /* 0x004fe20000001830 */
[----:B-1----:R-:W-:-:S06]  /*3cc0*/  FMUL.FTZ R0, R78, c[0x0][0x320] ;  /* 0x0000c8004e007a20 */ /* 0x002fcc0000410000 */
[----:B------:R1:W2:Y:S01]  /*3cd0*/  MUFU.TANH R60, R0 ;  /* 0x00000000003c7308 */ /* 0x0002a20000002400 */
        /* <DEDUP_REMOVED lines=8> */
[----:B------:R1:W1:Y:S02]  /*3d60*/  MUFU.TANH R52, R0 ;  /* 0x0000000000347308 */ /* 0x0002640000002400 */
[----:B-1----:R-:W-:-:S06]  /*3d70*/  FMUL.FTZ R0, R70, c[0x0][0x320] ;  /* 0x0000c80046007a20 */ /* 0x002fcc0000410000 */
[----:B------:R1:W1:Y:S02]  /*3d80*/  MUFU.TANH R31, R0 ;  /* 0x00000000001f7308 */ /* 0x0002640000002400 */
        /* <DEDUP_REMOVED lines=35> */
[----:B------:R-:W-:Y:S01]  /*3fc0*/  BSSY B0, `(.L_x_50) ;  /* 0x0000027000007945 */ /* 0x000fe20003800000 */
[----:B-1----:R-:W-:-:S06]  /*3fd0*/  FMUL.FTZ R0, R7, c[0x0][0x320] ;  /* 0x0000c80007007a20 */ /* 0x002fcc0000410000 */
[----:B------:R1:W1:Y:S01]  /*3fe0*/  MUFU.TANH R22, R0 ;  /* 0x0000000000167308 */ /* 0x0002620000002400 */
[----:B------:R-:W-:Y:S06]  /*3ff0*/  BAR.SYNC.DEFER_BLOCKING 0x0 ;  /* 0x0000000000007b1d */ /* 0x000fec0000010000 */
[----:B------:R-:W-:Y:S05]  /*4000*/  @!P0 BRA `(.L_x_51) ;  /* 0x0000022000008947 */ /* 0x000fea0003800000 */
[----:B--234-:R-:W-:Y:S02]  /*4010*/  IADD3 R3, -R139, 0x30, RZ ;  /* 0x000000308b037810 */ /* 0x01cfe40007ffe1ff */
[----:B-1----:R-:W-:Y:S02]  /*4020*/  IADD3 R0, R211, -0x2, RZ ;  /* 0xfffffffed3007810 */ /* 0x002fe40007ffe0ff */
[----:B------:R-:W-:-:S02]  /*4030*/  ISETP.GE.AND P0, PT, R3, 0x21, PT ;  /* 0x000000210300780c */ /* 0x000fc40003f06270 */
[----:B------:R-:W-:Y:S01]  /*4040*/  SHF.R.S32.HI R2, RZ, 0x1f, R0 ;  /* 0x0000001fff027819 */ /* 0x000fe20000011400 */
[----:B------:R-:W-:Y:S01]  /*4050*/  IMAD.WIDE.U32 R6, R0, c[0x0][0x1e0], RZ ;  /* 0x0000780000067a25 */ /* 0x000fe200078e00ff */
[----:B------:R-:W-:Y:S02]  /*4060*/  ISETP.GE.AND P1, PT, R3, 0x1, PT ;  /* 0x000000010300780c */ /* 0x000fe40003f26270 */
[----:B------:R-:W-:Y:S01]  /*4070*/  LOP3.LUT P4, RZ, R140, 0x1, RZ, 0xc0, !PT ;  /* 0x000000018cff7812 */ /* 0x000fe2000788c0ff */
[----:B------:R-:W-:-:S04]  /*4080*/  IMAD R2, R2, c[0x0][0x1e0], RZ ;  /* 0x0000780002027a24 */ /* 0x000fc800078e02ff */
[----:B------:R-:W-:Y:S02]  /*4090*/  IMAD R4, R0, c[0x0][0x1e4], R2 ;  /* 0x0000790000047a24 */ /* 0x000fe400078e0202 */
[----:B------:R-:W-:Y:S02]  /*40a0*/  @P0 IMAD.MOV.U32 R5, RZ, RZ, c[0x0][0x1e0] ;  /* 0x00007800ff050624 */ /* 0x000fe400078e00ff */
[----:B------:R-:W-:Y:S02]  /*40b0*/  @P0 IMAD.MOV.U32 R3, RZ, RZ, 0x5 ;  /* 0x00000005ff030424 */ /* 0x000fe400078e00ff */
[----:B------:R-:W-:Y:S02]  /*40c0*/  @P0 IMAD.SHL.U32 R2, R5, 0x20, RZ ;  /* 0x0000002005020824 */ /* 0x000fe400078e00ff */
[----:B------:R-:W-:Y:S01]  /*40d0*/  IMAD.IADD R0, R7, 0x1, R4 ;  /* 0x0000000107007824 */ /* 0x000fe200078e0204 */
[----:B------:R-:W-:-:S03]  /*40e0*/  @P0 SHF.L.U64.HI R3, R5, R3, c[0x0][0x1e4] ;  /* 0x0000790005030619 */ /* 0x000fc60000010203 */
[----:B------:R-:W-:Y:S02]  /*40f0*/  @P1 IMAD R8, R0, 0x30, RZ ;  /* 0x0000003000081824 */ /* 0x000fe400078e02ff */
[----:B------:R-:W-:-:S04]  /*4100*/  @P0 IMAD.WIDE.U32 R2, R6, 0x30, R2 ;  /* 0x0000003006020825 */ /* 0x000fc800078e0002 */
[----:B------:R-:W-:-:S04]  /*4110*/  @P1 IMAD.WIDE.U32 R6, R6, 0x30, R136 ;  /* 0x0000003006061825 */ /* 0x000fc800078e0088 */
[----:B------:R-:W-:Y:S01]  /*4120*/  @P0 IMAD R5, R0, 0x30, RZ ;  /* 0x0000003000050824 */ /* 0x000fe200078e02ff */
[----:B------:R-:W-:Y:S01]  /*4130*/  @P0 IADD3 R0, P2, R244, R2, RZ ;  /* 0x00000002f4000210 */ /* 0x000fe20007f5e0ff */
[----:B------:R-:W-:Y:S01]  /*4140*/  @P1 IMAD.IADD R7, R7, 0x1, R8 ;  /* 0x0000000107071824 */ /* 0x000fe200078e0208 */
[----:B------:R-:W-:Y:S02]  /*4150*/  @P1 LEA R4, P3, R6, c[0x0][0x1c8], 0x1 ;  /* 0x0000720006041a11 */ /* 0x000fe400078608ff */
[----:B------:R-:W-:Y:S02]  /*4160*/  @P0 IADD3.X R3, R246, R5, R3, P2, !PT ;  /* 0x00000005f6030210 */ /* 0x000fe400017fe403 */
[----:B------:R-:W-:Y:S02]  /*4170*/  @P0 LEA R2, P2, R0, c[0x0][0x1c8], 0x1 ;  /* 0x0000720000020a11 */ /* 0x000fe400078408ff */
[----:B------:R-:W-:Y:S02]  /*4180*/  @P1 LEA.HI.X R5, R6, c[0x0][0x1cc], R7, 0x1, P3 ;  /* 0x0000730006051a11 */ /* 0x000fe400018f0c07 */
[----:B------:R-:W-:-:S03]  /*4190*/  @P0 LEA.HI.X R3, R0, c[0x0][0x1cc], R3, 0x1, P2 ;  /* 0x0000730000030a11 */ /* 0x000fc600010f0c03 */
        /* <DEDUP_REMOVED lines=8> */
[----:B------:R1:W-:Y:S02]  /*4220*/  @P0 LDGSTS.E.BYPASS.LTC128B.128 [R191+0x5c80], [R2.64+0x80], !P5 ;  /* 0x05c8008002bf0fae */ /* 0x0003e4000e901d46 */
.L_x_51:
[----:B--234-:R-:W-:Y:S05]  /*4230*/  BSYNC B0 ;  /* 0x0000000000007941 */ /* 0x01cfea0003800000 */
.L_x_50:
[----:B-1----:R-:W2:Y:S04]  /*4240*/  LDL R0, [R1+0x70] ;  /* 0x0000700001007983 */ /* 0x002ea80000100800 */
[----:B------:R-:W-:Y:S04]  /*4250*/  LDSM.16.MT88.4 R40, [R110] ;  /* 0x000000006e28783b */ /* 0x000fe80000004200 */
[----:B------:R-:W-:Y:S04]  /*4260*/  LDSM.16.MT88.4 R76, [R111] ;  /* 0x000000006f4c783b */ /* 0x000fe80000004200 */
[----:B------:R-:W-:Y:S04]  /*4270*/  LDSM.16.MT88.4 R84, [R111+0xc00] ;  /* 0x000c00006f54783b */ /* 0x000fe80000004200 */
[----:B------:R-:W-:Y:S04]  /*4280*/  LDSM.16.MT88.4 R68, [R110+0x1c00] ;  /* 0x001c00006e44783b */ /* 0x000fe80000004200 */
[----:B------:R-:W-:Y:S04]  /*4290*/  LDSM.16.MT88.4 R48, [R111+0x400] ;  /* 0x000400006f30783b */ /* 0x000fe80000004200 */
[----:B------:R-:W-:Y:S04]  /*42a0*/  LDSM.16.MT88.4 R64, [R111+0x1c00] ;  /* 0x001c00006f40783b */ /* 0x000fe80000004200 */
[----:B------:R-:W-:Y:S04]  /*42b0*/  LDSM.16.MT88.4 R156, [R110+0x1400] ;  /* 0x001400006e9c783b */ /* 0x000fe80000004200 */
[----:B------:R-:W0:Y:S01]  /*42c0*/  LDGDEPBAR ;  /* 0x00000000000079af */ /* 0x000e220000000000 */
[----:B--2---:R-:W-:-:S05]  /*42d0*/  IMAD.IADD R0, R138, 0x1, -R0 ;  /* 0x000000018a007824 */ /* 0x004fca00078e0a00 */
[C---:B------:R-:W-:Y:S02]  /*42e0*/  ISETP.GT.AND P2, PT, R0.reuse, RZ, PT ;  /* 0x000000ff0000720c */ /* 0x040fe40003f44270 */
[C---:B------:R-:W-:Y:S02]  /*42f0*/  ISETP.GT.AND P1, PT, R0.reuse, 0x1, PT ;  /* 0x000000010000780c */ /* 0x040fe40003f24270 */
[----:B------:R-:W-:Y:S02]  /*4300*/  ISETP.GT.AND P0, PT, R0, 0x8, PT ;  /* 0x000000080000780c */ /* 0x000fe40003f04270 */
[----:B------:R-:W-:Y:S02]  /*4310*/  FSEL R4, R99, -INF , P2 ;  /* 0xff80000063047808 */ /* 0x000fe40001000000 */
[----:B------:R-:W-:Y:S02]  /*4320*/  FSEL R5, R98, -INF , P1 ;  /* 0xff80000062057808 */ /* 0x000fe40000800000 */
[----:B------:R-:W-:-:S02]  /*4330*/  ISETP.GT.AND P4, PT, R0, 0x9, PT ;  /* 0x000000090000780c */ /* 0x000fc40003f84270 */
[----:B------:R-:W-:Y:S02]  /*4340*/  FSEL R6, R89, -INF , P0 ;  /* 0xff80000059067808 */ /* 0x000fe40000000000 */
[----:B------:R-:W-:Y:S02]  /*4350*/  FMNMX.FTZ R2, R4, R5, !PT ;  /* 0x0000000504027209 */ /* 0x000fe40007810000 */
[----:B------:R-:W-:Y:S02]  /*4360*/  ISETP.GT.AND P6, PT, R0, 0x10, PT ;  /* 0x000000100000780c */ /* 0x000fe40003fc4270 */
[----:B------:R-:W-:Y:S02]  /*4370*/  FSEL R7, R88, -INF , P4 ;  /* 0xff80000058077808 */ /* 0x000fe40002000000 */
[----:B------:R-:W-:Y:S02]  /*4380*/  FMNMX.FTZ R2, R6, R2, !PT ;  /* 0x0000000206027209 */ /* 0x000fe40007810000 */
[----:B------:R-:W-:-:S02]  /*4390*/  FSEL R8, R92, -INF , P2 ;  /* 0xff8000005c087808 */ /* 0x000fc40001000000 */
[----:B------:R-:W-:Y:S02]  /*43a0*/  FSEL R118, R113, -INF , P2 ;  /* 0xff80000071767808 */ /* 0x000fe40001000000 */
[----:B------:R-:W-:Y:S02]  /*43b0*/  FSEL R28, R121, -INF , P2 ;  /* 0xff800000791c7808 */ /* 0x000fe40001000000 */
[----:B------:R-:W-:Y:S02]  /*43c0*/  FSEL R13, R56, -INF , P6 ;  /* 0xff800000380d7808 */ /* 0x000fe40003000000 */
[----:B------:R-:W-:Y:S02]  /*43d0*/  ISETP.GT.AND P2, PT, R0, 0x11, PT ;  /* 0x000000110000780c */ /* 0x000fe40003f44270 */
[----:B------:R-:W-:Y:S02]  /*43e0*/  FMNMX.FTZ R2, R7, R2, !PT ;  /* 0x0000000207027209 */ /* 0x000fe40007810000 */
[----:B------:R-:W-:-:S02]  /*43f0*/  FSEL R9, R93, -INF , P1 ;  /* 0xff8000005d097808 */ /* 0x000fc40000800000 */
[----:B------:R-:W-:Y:S02]  /*4400*/  FSEL R119, R108, -INF , P1 ;  /* 0xff8000006c777808 */ /* 0x000fe40000800000 */
[----:B------:R-:W-:Y:S02]  /*4410*/  FSEL R44, R120, -INF , P1 ;  /* 0xff800000782c7808 */ /* 0x000fe40000800000 */
[----:B------:R-:W-:Y:S02]  /*4420*/  FSEL R15, R53, -INF , P2 ;  /* 0xff800000350f7808 */ /* 0x000fe40001000000 */
[C---:B------:R-:W-:Y:S02]  /*4430*/  ISETP.GT.AND P1, PT, R0.reuse, 0x18, PT ;  /* 0x000000180000780c */ /* 0x040fe40003f24270 */
[----:B------:R-:W-:Y:S02]  /*4440*/  FMNMX.FTZ R2, R13, R2, !PT ;  /* 0x000000020d027209 */ /* 0x000fe40007810000 */
[----:B------:R-:W-:-:S02]  /*4450*/  ISETP.GT.AND P5, PT, R0, 0x19, PT ;  /* 0x000000190000780c */ /* 0x000fc40003fa4270 */
[----:B------:R-:W-:Y:S02]  /*4460*/  FSEL R19, R45, -INF , P1 ;  /* 0xff8000002d137808 */ /* 0x000fe40000800000 */
[----:B------:R-:W-:Y:S02]  /*4470*/  FMNMX.FTZ R2, R15, R2, !PT ;  /* 0x000000020f027209 */ /* 0x000fe40007810000 */
[----:B------:R-:W-:Y:S02]  /*4480*/  ISETP.GT.AND P3, PT, R0, 0x20, PT ;  /* 0x000000200000780c */ /* 0x000fe40003f64270 */
[----:B------:R-:W-:Y:S02]  /*4490*/  FSEL R20, R52, -INF , P5 ;  /* 0xff80000034147808 */ /* 0x000fe40002800000 */
[----:B------:R-:W-:Y:S02]  /*44a0*/  FMNMX.FTZ R2, R19, R2, !PT ;  /* 0x0000000213027209 */ /* 0x000fe40007810000 */
        /* <DEDUP_REMOVED lines=9> */
[----:B------:R-:W-:Y:S02]  /*4540*/  ISETP.GT.AND P0, PT, R0, 0x29, PT ;  /* 0x000000290000780c */ /* 0x000fe40003f04270 */
[----:B------:R-:W-:Y:S02]  /*4550*/  FSEL R142, R14, -INF , P1 ;  /* 0xff8000000e8e7808 */ /* 0x000fe40000800000 */
[----:B------:R-:W-:Y:S02]  /*4560*/  FMNMX.FTZ R2, R143, R2, !PT ;  /* 0x000000028f027209 */ /* 0x000fe40007810000 */
[----:B------:R-:W-:-:S02]  /*4570*/  FSEL R147, R12, -INF , P0 ;  /* 0xff8000000c937808 */ /* 0x000fc40000000000 */
[----:B------:R-:W-:Y:S02]  /*4580*/  FMNMX.FTZ R2, R142, R2, !PT ;  /* 0x000000028e027209 */ /* 0x000fe40007810000 */
[----:B------:R-:W-:Y:S02]  /*4590*/  FSEL R11, R82, -INF , P4 ;  /* 0xff800000520b7808 */ /* 0x000fe40002000000 */
[----:B------:R-:W-:Y:S02]  /*45a0*/  FMNMX.FTZ R2, R147, R2, !PT ;  /* 0x0000000293027209 */ /* 0x000fe40007810000 */
[----:B------:R-:W-:Y:S02]  /*45b0*/  FSEL R116, R91, -INF , P4 ;  /* 0xff8000005b747808 */ /* 0x000fe40002000000 */
[----:B------:R-:W-:Y:S01]  /*45c0*/  FSEL R46, R95, -INF , P4 ;  /* 0xff8000005f2e7808 */ /* 0x000fe20002000000 */
[----:B------:R-:W1:Y:S01]  /*45d0*/  SHFL.BFLY PT, R3, R2, 0x2, 0x1f ;  /* 0x0c401f0002037f89 */ /* 0x000e6200000e0000 */
[----:B------:R-:W-:-:S02]  /*45e0*/  FSEL R21, R57, -INF , P6 ;  /* 0xff80000039157808 */ /* 0x000fc40003000000 */
[----:B------:R-:W-:Y:S01]  /*45f0*/  FSEL R113, R80, -INF , P6 ;  /* 0xff80000050717808 */ /* 0x000fe20003000000 */
[----:B------:R-:W-:Y:S01]  /*4600*/  LDSM.16.MT88.4 R88, [R110+0x1800] ;  /* 0x001800006e58783b */ /* 0x000fe20000004200 */
[----:B------:R-:W-:Y:S02]  /*4610*/  FSEL R45, R83, -INF , P6 ;  /* 0xff800000532d7808 */ /* 0x000fe40003000000 */
[----:B------:R-:W-:Y:S01]  /*4620*/  ISETP.GT.AND P6, PT, R0, 0x18, PT ;  /* 0x000000180000780c */ /* 0x000fe20003fc4270 */
[----:B------:R-:W-:Y:S01]  /*4630*/  LDSM.16.MT88.4 R80, [R110+0xc00] ;  /* 0x000c00006e50783b */ /* 0x000fe20000004200 */
[----:B------:R-:W-:Y:S02]  /*4640*/  FSEL R18, R26, -INF , P5 ;  /* 0xff8000001a127808 */ /* 0x000fe40002800000 */
[----:B------:R-:W-:Y:S02]  /*4650*/  FSEL R17, R31, -INF , P6 ;  /* 0xff8000001f117808 */ /* 0x000fe40003000000 */
[----:B------:R-:W-:-:S02]  /*4660*/  FSEL R140, R25, -INF , P3 ;  /* 0xff800000198c7808 */ /* 0x000fc40001800000 */
[----:B------:R-:W-:Y:S02]  /*4670*/  FSEL R146, R24, -INF , P2 ;  /* 0xff80000018927808 */ /* 0x000fe40001000000 */
[----:B------:R-:W-:Y:S02]  /*4680*/  FSEL R145, R23, -INF , P1 ;  /* 0xff80000017917808 */ /* 0x000fe40000800000 */
[----:B------:R-:W-:Y:S02]  /*4690*/  FSEL R144, R22, -INF , P0 ;  /* 0xff80000016907808 */ /* 0x000fe40000000000 */
[----:B------:R-:W-:Y:S02]  /*46a0*/  FSEL R26, R59, -INF , P6 ;  /* 0xff8000003b1a7808 */ /* 0x000fe40003000000 */
[----:B------:R-:W-:Y:S02]  /*46b0*/  FSEL R24, R54, -INF , P5 ;  /* 0xff80000036187808 */ /* 0x000fe40002800000 */
[----:B-1----:R-:W-:-:S02]  /*46c0*/  FMNMX.FTZ R2, R2, R3, !PT ;  /* 0x0000000302027209 */ /* 0x002fc40007810000 */
[----:B------:R-:W-:Y:S02]  /*46d0*/  FSEL R131, R131, -INF , P3 ;  /* 0xff80000083837808 */ /* 0x000fe40001800000 */
[----:B------:R-:W-:Y:S01]  /*46e0*/  FSEL R130, R130, -INF , P2 ;  /* 0xff80000082827808 */ /* 0x000fe20001000000 */
[----:B------:R-:W1:Y:S01]  /*46f0*/  SHFL.BFLY PT, R3, R2, 0x1, 0x1f ;  /* 0x0c201f0002037f89 */ /* 0x000e6200000e0000 */
[----:B------:R-:W-:Y:S02]  /*4700*/  FSEL R129, R29, -INF , P1 ;  /* 0xff8000001d817808 */ /* 0x000fe40000800000 */
[----:B------:R-:W-:Y:S02]  /*4710*/  FSEL R128, R30, -INF , P0 ;  /* 0xff8000001e807808 */ /* 0x000fe40000000000 */
[----:B------:R-:W-:Y:S02]  /*4720*/  FSEL R25, R55, -INF , P5 ;  /* 0xff80000037197808 */ /* 0x000fe40002800000 */
[----:B------:R-:W-:Y:S01]  /*4730*/  FSEL R115, R115, -INF , P3 ;  /* 0xff80000073737808 */ /* 0x000fe20001800000 */
[----:B------:R-:W-:Y:S01]  /*4740*/  LDSM.16.MT88.4 R52, [R110+0x400] ;  /* 0x000400006e34783b */ /* 0x000fe20000004200 */
[----:B------:R-:W-:-:S02]  /*4750*/  FSEL R114, R114, -INF , P2 ;  /* 0xff80000072727808 */ /* 0x000fc40001000000 */
[----:B------:R-:W-:Y:S02]  /*4760*/  FSEL R112, R112, -INF , P1 ;  /* 0xff80000070707808 */ /* 0x000fe40000800000 */
[----:B------:R-:W-:Y:S02]  /*4770*/  FSEL R104, R104, -INF , P0 ;  /* 0xff80000068687808 */ /* 0x000fe40000000000 */
[----:B-1----:R-:W-:-:S04]  /*4780*/  FMNMX.FTZ R106, R2, R3, !PT ;  /* 0x00000003026a7209 */ /* 0x002fc80007810000 */
[C---:B------:R-:W-:Y:S01]  /*4790*/  FSETP.NEU.FTZ.AND P4, PT, R106.reuse, -INF , PT ;  /* 0xff8000006a00780b */ /* 0x040fe20003f9d000 */
[----:B------:R-:W-:-:S05]  /*47a0*/  FMUL.FTZ R2, R106, c[0x0][0x2d0] ;  /* 0x0000b4006a027a20 */ /* 0x000fca0000410000 */
[----:B------:R-:W-:Y:S02]  /*47b0*/  FSEL R12, R2, RZ, P4 ;  /* 0x000000ff020c7208 */ /* 0x000fe40002000000 */
[----:B------:R-:W-:Y:S02]  /*47c0*/  FMNMX.FTZ R2, R8, R9, !PT ;  /* 0x0000000908027209 */ /* 0x000fe40007810000 */
[----:B------:R-:W-:Y:S02]  /*47d0*/  ISETP.GT.AND P4, PT, R0, 0x11, PT ;  /* 0x000000110000780c */ /* 0x000fe40003f84270 */
[----:B------:R-:W-:Y:S02]  /*47e0*/  FMNMX.FTZ R2, R10, R2, !PT ;  /* 0x000000020a027209 */ /* 0x000fe40007810000 */
[----:B------:R-:W-:Y:S02]  /*47f0*/  FSEL R16, R58, -INF , P4 ;  /* 0xff8000003a107808 */ /* 0x000fe40002000000 */
[----:B------:R-:W-:Y:S01]  /*4800*/  FMNMX.FTZ R2, R11, R2, !PT ;  /* 0x000000020b027209 */ /* 0x000fe20007810000 */
[----:B------:R-:W-:Y:S03]  /*4810*/  LDSM.16.MT88.4 R56, [R111+0x1000] ;  /* 0x001000006f38783b */ /* 0x000fe60000004200 */
[----:B------:R-:W-:-:S04]  /*4820*/  FMNMX.FTZ R2, R21, R2, !PT ;  /* 0x0000000215027209 */ /* 0x000fc80007810000 */
[----:B------:R-:W-:-:S04]  /*4830*/  FMNMX.FTZ R2, R16, R2, !PT ;  /* 0x0000000210027209 */ /* 0x000fc80007810000 */
[----:B------:R-:W-:-:S04]  /*4840*/  FMNMX.FTZ R2, R17, R2, !PT ;  /* 0x0000000211027209 */ /* 0x000fc80007810000 */
[----:B------:R-:W-:-:S04]  /*4850*/  FMNMX.FTZ R2, R18, R2, !PT ;  /* 0x0000000212027209 */ /* 0x000fc80007810000 */
[----:B------:R-:W-:-:S04]  /*4860*/  FMNMX.FTZ R2, R140, R2, !PT ;  /* 0x000000028c027209 */ /* 0x000fc80007810000 */
[----:B------:R-:W-:-:S04]  /*4870*/  FMNMX.FTZ R2, R146, R2, !PT ;  /* 0x0000000292027209 */ /* 0x000fc80007810000 */
[----:B------:R-:W-:-:S04]  /*4880*/  FMNMX.FTZ R2, R145, R2, !PT ;  /* 0x0000000291027209 */ /* 0x000fc80007810000 */
[----:B------:R-:W-:-:S05]  /*4890*/  FMNMX.FTZ R2, R144, R2, !PT ;  /* 0x0000000290027209 */ /* 0x000fca0007810000 */
[----:B------:R-:W1:Y:S02]  /*48a0*/  SHFL.BFLY PT, R3, R2, 0x2, 0x1f ;  /* 0x0c401f0002037f89 */ /* 0x000e6400000e0000 */
[----:B-1----:R-:W-:-:S05]  /*48b0*/  FMNMX.FTZ R2, R2, R3, !PT ;  /* 0x0000000302027209 */ /* 0x002fca0007810000 */
[----:B------:R-:W1:Y:S02]  /*48c0*/  SHFL.BFLY PT, R3, R2, 0x1, 0x1f ;  /* 0x0c201f0002037f89 */ /* 0x000e6400000e0000 */
[----:B-1----:R-:W-:Y:S01]  /*48d0*/  FMNMX.FTZ R105, R2, R3, !PT ;  /* 0x0000000302697209 */ /* 0x002fe20007810000 */
[----:B------:R-:W-:-:S03]  /*48e0*/  FFMA.FTZ R2, R4, c[0x0][0x2d0], -R12 ;  /* 0x0000b40004027a23 */ /* 0x000fc6000001080c */
[C---:B------:R-:W-:Y:S01]  /*48f0*/  FSETP.NEU.FTZ.AND P4, PT, R105.reuse, -INF , PT ;  /* 0xff8000006900780b */ /* 0x040fe20003f9d000 */
[----:B------:R1:W-:Y:S01]  /*4900*/  MUFU.EX2 R208, R2 ;  /* 0x0000000200d07308 */ /* 0x0003e20000000800 */
[----:B------:R-:W-:-:S05]  /*4910*/  FMUL.FTZ R3, R105, c[0x0][0x2d0] ;  /* 0x0000b40069037a20 */ /* 0x000fca0000410000 */
[----:B------:R-:W-:Y:S02]  /*4920*/  FSEL R3, R3, RZ, P4 ;  /* 0x000000ff03037208 */ /* 0x000fe40002000000 */
[----:B------:R-:W-:-:S03]  /*4930*/  ISETP.GT.AND P4, PT, R0, 0x11, PT ;  /* 0x000000110000780c */ /* 0x000fc60003f84270 */
[----:B------:R-:W-:Y:S01]  /*4940*/  FFMA.FTZ R4, R8, c[0x0][0x2d0], -R3 ;  /* 0x0000b40008047a23 */ /* 0x000fe20000010803 */
[----:B------:R-:W-:Y:S01]  /*4950*/  FSEL R27, R94, -INF , P4 ;  /* 0xff8000005e1b7808 */ /* 0x000fe20002000000 */
[--C-:B------:R-:W-:Y:S01]  /*4960*/  FFMA.FTZ R8, R13, c[0x0][0x2d0], -R12.reuse ;  /* 0x0000b4000d087a23 */ /* 0x100fe2000001080c */
[----:B------:R-:W-:Y:S01]  /*4970*/  FSEL R14, R100, -INF , P4 ;  /* 0xff800000640e7808 */ /* 0x000fe20002000000 */
[----:B------:R-:W-:Y:S01]  /*4980*/  LDSM.16.MT88.4 R92, [R111+0x1800] ;  /* 0x001800006f5c783b */ /* 0x000fe20000004200 */
[--C-:B-1----:R-:W-:Y:S01]  /*4990*/  FFMA.FTZ R2, R5, c[0x0][0x2d0], -R12.reuse ;  /* 0x0000b40005027a23 */ /* 0x102fe2000001080c */
[----:B------:R1:W-:Y:S08]  /*49a0*/  MUFU.EX2 R202, R8 ;  /* 0x0000000800ca7308 */ /* 0x0003f00000000800 */
[----:B------:R2:W3:Y:S01]  /*49b0*/  MUFU.EX2 R207, R2 ;  /* 0x0000000200cf7308 */ /* 0x0004e20000000800 */
[----:B-1----:R-:W-:Y:S01]  /*49c0*/  FFMA.FTZ R8, R15, c[0x0][0x2d0], -R12 ;  /* 0x0000b4000f087a23 */ /* 0x002fe2000001080c */
[----:B------:R-:W-:-:S06]  /*49d0*/  FSEL R15, R60, -INF , P6 ;  /* 0xff8000003c0f7808 */ /* 0x000fcc0003000000 */
[----:B------:R3:W-:Y:S01]  /*49e0*/  MUFU.EX2 R206, R4 ;  /* 0x0000000400ce7308 */ /* 0x0007e20000000800 */
[----:B------:R-:W-:Y:S01]  /*49f0*/  LDSM.16.MT88.4 R60, [R110+0x1000] ;  /* 0x001000006e3c783b */ /* 0x000fe20000004200 */
[----:B--2---:R-:W-:-:S06]  /*4a00*/  FFMA.FTZ R2, R6, c[0x0][0x2d0], -R12 ;  /* 0x0000b40006027a23 */ /* 0x004fcc000001080c */
[----:B------:R-:W-:Y:S08]  /*4a10*/  MUFU.EX2 R201, R8 ;  /* 0x0000000800c97308 */ /* 0x000ff00000000800 */
[----:B------:R1:W-:Y:S01]  /*4a20*/  MUFU.EX2 R209, R2 ;  /* 0x0000000200d17308 */ /* 0x0003e20000000800 */
[----:B---3--:R-:W-:Y:S01]  /*4a30*/  F2FP.PACK_AB R4, R207, R208 ;  /* 0x000000d0cf04723e */ /* 0x008fe200000000ff */
[----:B-1----:R-:W-:-:S06]  /*4a40*/  FFMA.FTZ R2, R7, c[0x0][0x2d0], -R12 ;  /* 0x0000b40007027a23 */ /* 0x002fcc000001080c */
[----:B------:R1:W2:Y:S02]  /*4a50*/  MUFU.EX2 R210, R2 ;  /* 0x0000000200d27308 */ /* 0x0002a40000000800 */
[----:B-1----:R-:W-:Y:S02]  /*4a60*/  FMNMX.FTZ R2, R28, R44, !PT ;  /* 0x0000002c1c027209 */ /* 0x002fe40007810000 */
[----:B--2---:R-:W-:Y:S02]  /*4a70*/  F2FP.PACK_AB R6, R210, R209 ;  /* 0x000000d1d206723e */ /* 0x004fe400000000ff */
[----:B------:R-:W-:-:S04]  /*4a80*/  FMNMX.FTZ R2, R47, R2, !PT ;  /* 0x000000022f027209 */ /* 0x000fc80007810000 */
[----:B------:R-:W-:Y:S01]  /*4a90*/  FMNMX.FTZ R0, R46, R2, !PT ;  /* 0x000000022e007209 */ /* 0x000fe20007810000 */
[----:B------:R-:W-:-:S03]  /*4aa0*/  FFMA.FTZ R2, R9, c[0x0][0x2d0], -R3 ;  /* 0x0000b40009027a23 */ /* 0x000fc60000010803 */
[----:B------:R-:W-:Y:S01]  /*4ab0*/  FMNMX.FTZ R0, R45, R0, !PT ;  /* 0x000000002d007209 */ /* 0x000fe20007810000 */
[----:B------:R1:W2:Y:S03]  /*4ac0*/  MUFU.EX2 R204, R2 ;  /* 0x0000000200cc7308 */ /* 0x0002a60000000800 */
[----:B------:R-:W-:-:S04]  /*4ad0*/  FMNMX.FTZ R0, R27, R0, !PT ;  /* 0x000000001b007209 */ /* 0x000fc80007810000 */
[----:B------:R-:W-:-:S04]  /*4ae0*/  FMNMX.FTZ R0, R26, R0, !PT ;  /* 0x000000001a007209 */ /* 0x000fc80007810000 */
[----:B------:R-:W-:-:S04]  /*4af0*/  FMNMX.FTZ R0, R24, R0, !PT ;  /* 0x0000000018007209 */ /* 0x000fc80007810000 */
[----:B------:R-:W-:Y:S01]  /*4b00*/  FMNMX.FTZ R0, R131, R0, !PT ;  /* 0x0000000083007209 */ /* 0x000fe20007810000 */
[----:B-1----:R-:W-:Y:S01]  /*4b10*/  FFMA.FTZ R2, R10, c[0x0][0x2d0], -R3 ;  /* 0x0000b4000a027a23 */ /* 0x002fe20000010803 */
[----:B--2---:R-:W-:Y:S02]  /*4b20*/  F2FP.PACK_AB R5, R204, R206 ;  /* 0x000000cecc05723e */ /* 0x004fe400000000ff */
[----:B------:R-:W-:Y:S01]  /*4b30*/  FMNMX.FTZ R0, R130, R0, !PT ;  /* 0x0000000082007209 */ /* 0x000fe20007810000 */
[----:B------:R1:W-:Y:S03]  /*4b40*/  MUFU.EX2 R205, R2 ;  /* 0x0000000200cd7308 */ /* 0x0003e60000000800 */
[----:B------:R-:W-:-:S04]  /*4b50*/  FMNMX.FTZ R0, R129, R0, !PT ;  /* 0x0000000081007209 */ /* 0x000fc80007810000 */
[----:B------:R-:W-:-:S05]  /*4b60*/  FMNMX.FTZ R0, R128, R0, !PT ;  /* 0x0000000080007209 */ /* 0x000fca0007810000 */
[----:B------:R-:W2:Y:S01]  /*4b70*/  SHFL.BFLY PT, R9, R0, 0x2, 0x1f ;  /* 0x0c401f0000097f89 */ /* 0x000ea200000e0000 */
[----:B-1----:R-:W-:-:S04]  /*4b80*/  FFMA.FTZ R2, R11, c[0x0][0x2d0], -R3 ;  /* 0x0000b4000b027a23 */ /* 0x002fc80000010803 */
[----:B------:R1:W3:Y:S02]  /*4b90*/  MUFU.EX2 R203, R2 ;  /* 0x0000000200cb7308 */ /* 0x0002e40000000800 */
[----:B-1----:R-:W-:Y:S02]  /*4ba0*/  FMNMX.FTZ R2, R118, R119, !PT ;  /* 0x0000007776027209 */ /* 0x002fe40007810000 */
[----:B--2---:R-:W-:Y:S02]  /*4bb0*/  FMNMX.FTZ R0, R0, R9, !PT ;  /* 0x0000000900007209 */ /* 0x004fe40007810000 */
[----:B------:R-:W-:Y:S02]  /*4bc0*/  FMNMX.FTZ R2, R117, R2, !PT ;  /* 0x0000000275027209 */ /* 0x000fe40007810000 */
[----:B---3--:R-:W-:Y:S01]  /*4bd0*/  F2FP.PACK_AB R7, R203, R205 ;  /* 0x000000cdcb07723e */ /* 0x008fe200000000ff */
[----:B------:R-:W1:Y:S01]  /*4be0*/  SHFL.BFLY PT, R10, R0, 0x1, 0x1f ;  /* 0x0c201f00000a7f89 */ /* 0x000e6200000e0000 */
[----:B------:R-:W-:-:S04]  /*4bf0*/  FMNMX.FTZ R2, R116, R2, !PT ;  /* 0x0000000274027209 */ /* 0x000fc80007810000 */
[----:B------:R-:W-:Y:S01]  /*4c00*/  FMNMX.FTZ R2, R113, R2, !PT ;  /* 0x0000000271027209 */ /* 0x000fe20007810000 */
[----:B------:R-:W-:Y:S03]  /*4c10*/  HMMA.16816.F32 R136, R4, R40, RZ ;  /* 0x000000280488723c */ /* 0x000fe600000018ff */
[----:B------:R-:W-:-:S04]  /*4c20*/  FMNMX.FTZ R2, R14, R2, !PT ;  /* 0x000000020e027209 */ /* 0x000fc80007810000 */
[----:B------:R-:W-:Y:S01]  /*4c30*/  FMNMX.FTZ R8, R15, R2, !PT ;  /* 0x000000020f087209 */ /* 0x000fe20007810000 */
[----:B------:R-:W-:Y:S01]  /*4c40*/  FFMA.FTZ R2, R19, c[0x0][0x2d0], -R12 ;  /* 0x0000b40013027a23 */ /* 0x000fe2000001080c */
[C---:B------:R-:W-:Y:S02]  /*4c50*/  HMMA.16816.F32 R132, R4.reuse, R76, RZ ;  /* 0x0000004c0484723c */ /* 0x040fe400000018ff */
[----:B------:R-:W-:Y:S01]  /*4c60*/  FMNMX.FTZ R8, R25, R8, !PT ;  /* 0x0000000819087209 */ /* 0x000fe20007810000 */
[----:B------:R2:W-:Y:S03]  /*4c70*/  MUFU.EX2 R200, R2 ;  /* 0x0000000200c87308 */ /* 0x0005e60000000800 */
[----:B------:R-:W-:Y:S02]  /*4c80*/  FMNMX.FTZ R8, R115, R8, !PT ;  /* 0x0000000873087209 */ /* 0x000fe40007810000 */
[----:B------:R-:W-:Y:S01]  /*4c90*/  HMMA.16816.F32 R124, R4, R80, RZ ;  /* 0x00000050047c723c */ /* 0x000fe200000018ff */
[----:B-1----:R-:W-:Y:S01]  /*4ca0*/  FMNMX.FTZ R108, R0, R10, !PT ;  /* 0x0000000a006c7209 */ /* 0x002fe20007810000 */
[----:B------:R-:W-:-:S03]  /*4cb0*/  FFMA.FTZ R0, R17, c[0x0][0x2d0], -R3 ;  /* 0x0000b40011007a23 */ /* 0x000fc60000010803 */
[----:B------:R-:W-:Y:S01]  /*4cc0*/  FSETP.NEU.FTZ.AND P0, PT, R108, -INF , PT ;  /* 0xff8000006c00780b */ /* 0x000fe20003f1d000 */
[----:B------:R1:W-:Y:S02]  /*4cd0*/  MUFU.EX2 R197, R0 ;  /* 0x0000000000c57308 */ /* 0x0003e40000000800 */
[----:B------:R-:W-:Y:S01]  /*4ce0*/  HMMA.16816.F32 R120, R4, R84, RZ ;  /* 0x000000540478723c */ /* 0x000fe200000018ff */
[----:B--2---:R-:W-:-:S05]  /*4cf0*/  FFMA.FTZ R2, R20, c[0x0][0x2d0], -R12 ;  /* 0x0000b40014027a23 */ /* 0x004fca000001080c */
[----:B------:R2:W3:Y:S02]  /*4d00*/  MUFU.EX2 R199, R2 ;  /* 0x0000000200c77308 */ /* 0x0004e40000000800 */
[----:B------:R-:W-:Y:S01]  /*4d10*/  HMMA.16816.F32 R100, R4, R88, RZ ;  /* 0x000000580464723c */ /* 0x000fe200000018ff */
[----:B-1----:R-:W-:-:S07]  /*4d20*/  FFMA.FTZ R0, R18, c[0x0][0x2d0], -R3 ;  /* 0x0000b40012007a23 */ /* 0x002fce0000010803 */
[----:B------:R-:W-:Y:S01]  /*4d30*/  HMMA.16816.F32 R96, R4, R92, RZ ;  /* 0x0000005c0460723c */ /* 0x000fe200000018ff */
[----:B------:R-:W1:Y:S01]  /*4d40*/  MUFU.EX2 R198, R0 ;  /* 0x0000000000c67308 */ /* 0x000e620000000800 */
[----:B--2---:R-:W-:Y:S01]  /*4d50*/  FMNMX.FTZ R2, R114, R8, !PT ;  /* 0x0000000872027209 */ /* 0x004fe20007810000 */
[----:B------:R-:W-:-:S05]  /*4d60*/  FFMA.FTZ R8, R21, c[0x0][0x2d0], -R3 ;  /* 0x0000b40015087a23 */ /* 0x000fca0000010803 */
[C---:B------:R-:W-:Y:S01]  /*4d70*/  HMMA.16816.F32 R72, R4.reuse, R42, RZ ;  /* 0x0000002a0448723c */ /* 0x040fe200000018ff */
[----:B---3--:R-:W-:Y:S02]  /*4d80*/  F2FP.PACK_AB R10, R199, R200 ;  /* 0x000000c8c70a723e */ /* 0x008fe400000000ff */
[----:B------:R-:W-:Y:S01]  /*4d90*/  FMNMX.FTZ R2, R112, R2, !PT ;  /* 0x0000000270027209 */ /* 0x000fe20007810000 */
[----:B------:R2:W-:Y:S04]  /*4da0*/  MUFU.EX2 R196, R8 ;  /* 0x0000000800c47308 */ /* 0x0005e80000000800 */
[----:B------:R-:W-:Y:S01]  /*4db0*/  HMMA.16816.F32 R36, R4, R78, RZ ;  /* 0x0000004e0424723c */ /* 0x000fe200000018ff */
[----:B-1----:R-:W-:-:S07]  /*4dc0*/  F2FP.PACK_AB R11, R198, R197 ;  /* 0x000000c5c60b723e */ /* 0x002fce00000000ff */
[----:B------:R-:W-:Y:S01]  /*4dd0*/  HMMA.16816.F32 R32, R4, R82, RZ ;  /* 0x000000520420723c */ /* 0x000fe200000018ff */
[----:B--2---:R-:W-:Y:S01]  /*4de0*/  FMNMX.FTZ R8, R104, R2, !PT ;  /* 0x0000000268087209 */ /* 0x004fe20007810000 */
[----:B------:R-:W-:-:S06]  /*4df0*/  FFMA.FTZ R2, R16, c[0x0][0x2d0], -R3 ;  /* 0x0000b40010027a23 */ /* 0x000fcc0000010803 */
[C---:B------:R-:W-:Y:S01]  /*4e00*/  HMMA.16816.F32 R20, R4.reuse, R90, RZ ;  /* 0x0000005a0414723c */ /* 0x040fe200000018ff */
[----:B------:R-:W1:Y:S01]  /*4e10*/  SHFL.BFLY PT, R9, R8, 0x2, 0x1f ;  /* 0x0c401f0008097f89 */ /* 0x000e6200000e0000 */
[----:B------:R2:W3:Y:S06]  /*4e20*/  MUFU.EX2 R240, R2 ;  /* 0x0000000200f07308 */ /* 0x0004ec0000000800 */
[----:B------:R-:W-:Y:S01]  /*4e30*/  HMMA.16816.F32 R16, R4, R94, RZ ;  /* 0x0000005e0410723c */ /* 0x000fe200000018ff */
[----:B--2---:R-:W-:-:S05]  /*4e40*/  FMUL.FTZ R2, R108, c[0x0][0x2d0] ;  /* 0x0000b4006c027a20 */ /* 0x004fca0000410000 */
[----:B------:R-:W-:-:S05]  /*4e50*/  FSEL R2, R2, RZ, P0 ;  /* 0x000000ff02027208 */ /* 0x000fca0000000000 */
[--C-:B------:R-:W-:Y:S02]  /*4e60*/  FFMA.FTZ R0, R28, c[0x0][0x2d0], -R2.reuse ;  /* 0x0000b4001c007a23 */ /* 0x100fe40000010802 */
[----:B------:R-:W-:Y:S02]  /*4e70*/  HMMA.16816.F32 R28, R4, R86, RZ ;  /* 0x00000056041c723c */ /* 0x000fe400000018ff */
[----:B------:R1:W-:Y:S05]  /*4e80*/  MUFU.EX2 R171, R0 ;  /* 0x0000000000ab7308 */ /* 0x0003ea0000000800 */
[----:B------:R-:W-:-:S04]  /*4e90*/  FFMA.FTZ R4, R47, c[0x0][0x2d0], -R2 ;  /* 0x0000b4002f047a23 */ /* 0x000fc80000010802 */
[----:B------:R2:W-:Y:S01]  /*4ea0*/  MUFU.EX2 R167, R4 ;  /* 0x0000000400a77308 */ /* 0x0005e20000000800 */
[----:B-1----:R-:W-:Y:S01]  /*4eb0*/  FMNMX.FTZ R0, R8, R9, !PT ;  /* 0x0000000908007209 */ /* 0x002fe20007810000 */
[----:B------:R-:W-:Y:S01]  /*4ec0*/  FFMA.FTZ R8, R44, c[0x0][0x2d0], -R2 ;  /* 0x0000b4002c087a23 */ /* 0x000fe20000010802 */
[----:B---3--:R-:W-:-:S03]  /*4ed0*/  F2FP.PACK_AB R9, R240, R196 ;  /* 0x000000c4f009723e */ /* 0x008fc600000000ff */
[----:B------:R-:W1:Y:S02]  /*4ee0*/  SHFL.BFLY PT, R13, R0, 0x1, 0x1f ;  /* 0x0c201f00000d7f89 */ /* 0x000e6400000e0000 */
[----:B------:R3:W-:Y:S01]  /*4ef0*/  MUFU.EX2 R170, R8 ;  /* 0x0000000800aa7308 */ /* 0x0007e20000000800 */
[----:B--2---:R-:W-:-:S07]  /*4f00*/  FFMA.FTZ R4, R46, c[0x0][0x2d0], -R2 ;  /* 0x0000b4002e047a23 */ /* 0x004fce0000010802 */
[----:B------:R2:W-:Y:S01]  /*4f10*/  MUFU.EX2 R168, R4 ;  /* 0x0000000400a87308 */ /* 0x0005e20000000800 */
[----:B---3--:R-:W-:Y:S02]  /*4f20*/  F2FP.PACK_AB R8, R201, R202 ;  /* 0x000000cac908723e */ /* 0x008fe400000000ff */
[----:B-1----:R-:W-:Y:S01]  /*4f30*/  FMNMX.FTZ R107, R0, R13, !PT ;  /* 0x0000000d006b7209 */ /* 0x002fe20007810000 */
[----:B--2---:R-:W-:-:S04]  /*4f40*/  FFMA.FTZ R4, R45, c[0x0][0x2d0], -R2 ;  /* 0x0000b4002d047a23 */ /* 0x004fc80000010802 */
[C---:B------:R-:W-:Y:S01]  /*4f50*/  HMMA.16816.F32 R228, R8.reuse, R68, R100 ;  /* 0x0000004408e4723c */ /* 0x040fe20000001864 */
[--C-:B------:R-:W-:Y:S01]  /*4f60*/  FFMA.FTZ R0, R27, c[0x0][0x2d0], -R2.reuse ;  /* 0x0000b4001b007a23 */ /* 0x100fe20000010802 */
[----:B------:R-:W-:Y:S01]  /*4f70*/  FSETP.NEU.FTZ.AND P0, PT, R107, -INF , PT ;  /* 0xff8000006b00780b */ /* 0x000fe20003f1d000 */
[----:B------:R1:W-:Y:S05]  /*4f80*/  MUFU.EX2 R169, R4 ;  /* 0x0000000400a97308 */ /* 0x0003ea0000000800 */
[C---:B------:R-:W-:Y:S03]  /*4f90*/  HMMA.16816.F32 R148, R8.reuse, R52, R136 ;  /* 0x000000340894723c */ /* 0x040fe60000001888 */
[----:B------:R2:W-:Y:S05]  /*4fa0*/  MUFU.EX2 R166, R0 ;  /* 0x0000000000a67308 */ /* 0x0005ea0000000800 */
[----:B------:R-:W-:Y:S01]  /*4fb0*/  HMMA.16816.F32 R232, R8, R56, R120 ;  /* 0x0000003808e8723c */ /* 0x000fe20000001878 */
[----:B-1----:R-:W-:-:S04]  /*4fc0*/  FFMA.FTZ R4, R26, c[0x0][0x2d0], -R2 ;  /* 0x0000b4001a047a23 */ /* 0x002fc80000010802 */
[----:B------:R1:W-:Y:S03]  /*4fd0*/  MUFU.EX2 R165, R4 ;  /* 0x0000000400a57308 */ /* 0x0003e60000000800 */
[----:B------:R-:W-:Y:S01]  /*4fe0*/  HMMA.16816.F32 R132, R8, R48, R132 ;  /* 0x000000300884723c */ /* 0x000fe20000001884 */
[----:B--2---:R-:W-:-:S05]  /*4ff0*/  FMUL.FTZ R0, R107, c[0x0][0x2d0] ;  /* 0x0000b4006b007a20 */ /* 0x004fca0000410000 */
[----:B------:R-:W-:Y:S02]  /*5000*/  FSEL R0, R0, RZ, P0 ;  /* 0x000000ff00007208 */ /* 0x000fe40000000000 */
[----:B------:R-:W-:Y:S01]  /*5010*/  HMMA.16816.F32 R236, R8, R60, R124 ;  /* 0x0000003c08ec723c */ /* 0x000fe2000000187c */
[----:B------:R-:W-:Y:S01]  /*5020*/  LDSM.16.MT88.4 R124, [R110+0x800] ;  /* 0x000800006e7c783b */ /* 0x000fe20000004200 */
[----:B-1----:R-:W-:-:S06]  /*5030*/  FFMA.FTZ R4, R24, c[0x0][0x2d0], -R2 ;  /* 0x0000b40018047a23 */ /* 0x002fcc0000010802 */
[C---:B------:R-:W-:Y:S01]  /*5040*/  HMMA.16816.F32 R224, R8.reuse, R64, R96 ;  /* 0x0000004008e0723c */ /* 0x040fe20000001860 */
[----:B------:R1:W2:Y:S07]  /*5050*/  MUFU.EX2 R164, R4 ;  /* 0x0000000400a47308 */ /* 0x0002ae0000000800 */
[C---:B------:R-:W-:Y:S08]  /*5060*/  HMMA.16816.F32 R120, R8.reuse, R54, R72 ;  /* 0x000000360878723c */ /* 0x040ff00000001848 */
[----:B------:R-:W-:Y:S01]  /*5070*/  HMMA.16816.F32 R136, R8, R50, R36 ;  /* 0x000000320888723c */ /* 0x000fe20000001824 */
[----:B-1----:R-:W-:Y:S01]  /*5080*/  FFMA.FTZ R4, R118, c[0x0][0x2d0], -R0 ;  /* 0x0000b40076047a23 */ /* 0x002fe20000010800 */
[----:B--2---:R-:W-:-:S03]  /*5090*/  F2FP.PACK_AB R6, R164, R165 ;  /* 0x000000a5a406723e */ /* 0x004fc600000000ff */
[----:B------:R1:W-:Y:S03]  /*50a0*/  MUFU.EX2 R163, R4 ;  /* 0x0000000400a37308 */ /* 0x0003e60000000800 */
[C---:B------:R-:W-:Y:S08]  /*50b0*/  HMMA.16816.F32 R152, R8.reuse, R62, R32 ;  /* 0x0000003e0898723c */ /* 0x040ff00000001820 */
[----:B------:R-:W-:Y:S01]  /*50c0*/  HMMA.16816.F32 R220, R8, R58, R28 ;  /* 0x0000003a08dc723c */ /* 0x000fe2000000181c */
[----:B-1----:R-:W-:-:S07]  /*50d0*/  FFMA.FTZ R4, R119, c[0x0][0x2d0], -R0 ;  /* 0x0000b40077047a23 */ /* 0x002fce0000010800 */
[C---:B------:R-:W-:Y:S01]  /*50e0*/  HMMA.16816.F32 R216, R8.reuse, R70, R20 ;  /* 0x0000004608d8723c */ /* 0x040fe20000001814 */
[----:B------:R1:W2:Y:S07]  /*50f0*/  MUFU.EX2 R160, R4 ;  /* 0x0000000400a07308 */ /* 0x0002ae0000000800 */
[----:B------:R-:W-:Y:S07]  /*5100*/  HMMA.16816.F32 R212, R8, R66, R16 ;  /* 0x0000004208d4723c */ /* 0x000fee0000001810 */
[----:B------:R-:W-:-:S02]  /*5110*/  F2FP.PACK_AB R8, R170, R171 ;  /* 0x000000abaa08723e */ /* 0x000fc400000000ff */
[----:B------:R-:W-:Y:S01]  /*5120*/  F2FP.PACK_AB R10, R168, R167 ;  /* 0x000000a7a80a723e */ /* 0x000fe200000000ff */
[----:B-1----:R-:W-:Y:S01]  /*5130*/  FFMA.FTZ R4, R117, c[0x0][0x2d0], -R0 ;  /* 0x0000b40075047a23 */ /* 0x002fe20000010800 */
[----:B--2---:R-:W-:-:S03]  /*5140*/  F2FP.PACK_AB R9, R160, R163 ;  /* 0x000000a3a009723e */ /* 0x004fc600000000ff */
[----:B------:R1:W-:Y:S02]  /*5150*/  MUFU.EX2 R162, R4 ;  /* 0x0000000400a27308 */ /* 0x0003e40000000800 */
[----:B-1----:R-:W-:-:S06]  /*5160*/  FFMA.FTZ R4, R116, c[0x0][0x2d0], -R0 ;  /* 0x0000b40074047a23 */ /* 0x002fcc0000010800 */
[----:B------:R1:W2:Y:S02]  /*5170*/  MUFU.EX2 R103, R4 ;  /* 0x0000000400677308 */ /* 0x0002a40000000800 */
[----:B-1----:R-:W-:Y:S01]  /*5180*/  FFMA.FTZ R4, R113, c[0x0][0x2d0], -R0 ;  /* 0x0000b40071047a23 */ /* 0x002fe20000010800 */
[----:B--2---:R-:W-:-:S05]  /*5190*/  F2FP.PACK_AB R11, R103, R162 ;  /* 0x000000a2670b723e */ /* 0x004fca00000000ff */
[----:B------:R1:W-:Y:S02]  /*51a0*/  MUFU.EX2 R161, R4 ;  /* 0x0000000400a17308 */ /* 0x0003e40000000800 */
[C---:B------:R-:W-:Y:S08]  /*51b0*/  HMMA.16816.F32 R16, R8.reuse, R76, RZ ;  /* 0x0000004c0810723c */ /* 0x040ff000000018ff */
[----:B------:R-:W-:Y:S01]  /*51c0*/  HMMA.16816.F32 R20, R8, R40, RZ ;  /* 0x000000280814723c */ /* 0x000fe200000018ff */
[----:B-1----:R-:W-:-:S04]  /*51d0*/  FFMA.FTZ R4, R14, c[0x0][0x2d0], -R0 ;  /* 0x0000b4000e047a23 */ /* 0x002fc80000010800 */
[----:B------:R1:W2:Y:S03]  /*51e0*/  MUFU.EX2 R100, R4 ;  /* 0x0000000400647308 */ /* 0x0002a60000000800 */
[C---:B------:R-:W-:Y:S08]  /*51f0*/  HMMA.16816.F32 R28, R8.reuse, R88, RZ ;  /* 0x00000058081c723c */ /* 0x040ff000000018ff */
[----:B------:R-:W-:Y:S01]  /*5200*/  HMMA.16816.F32 R36, R8, R78, RZ ;  /* 0x0000004e0824723c */ /* 0x000fe200000018ff */
[----:B-1----:R-:W-:Y:S01]  /*5210*/  FFMA.FTZ R4, R15, c[0x0][0x2d0], -R0 ;  /* 0x0000b4000f047a23 */ /* 0x002fe20000010800 */
[----:B--2---:R-:W-:-:S06]  /*5220*/  F2FP.PACK_AB R5, R100, R161 ;  /* 0x000000a16405723e */ /* 0x004fcc00000000ff */
[C---:B------:R-:W-:Y:S01]  /*5230*/  HMMA.16816.F32 R40, R8.reuse, R42, RZ ;  /* 0x0000002a0828723c */ /* 0x040fe200000018ff */
[----:B------:R1:W-:Y:S07]  /*5240*/  MUFU.EX2 R102, R4 ;  /* 0x0000000400667308 */ /* 0x0003ee0000000800 */
[C---:B------:R-:W-:Y:S08]  /*5250*/  HMMA.16816.F32 R32, R8.reuse, R86, RZ ;  /* 0x000000560820723c */ /* 0x040ff000000018ff */
[----:B------:R-:W-:Y:S01]  /*5260*/  HMMA.16816.F32 R44, R8, R90, RZ ;  /* 0x0000005a082c723c */ /* 0x000fe200000018ff */
[----:B-1----:R-:W-:-:S04]  /*5270*/  FFMA.FTZ R4, R25, c[0x0][0x2d0], -R0 ;  /* 0x0000b40019047a23 */ /* 0x002fc80000010800 */
[----:B------:R1:W2:Y:S03]  /*5280*/  MUFU.EX2 R101, R4 ;  /* 0x0000000400657308 */ /* 0x0002a60000000800 */
[----:B------:R-:W-:Y:S01]  /*5290*/  HMMA.16816.F32 R24, R8, R92, RZ ;  /* 0x0000005c0818723c */ /* 0x000fe200000018ff */
[----:B-1----:R-:W-:Y:S02]  /*52a0*/  F2FP.PACK_AB R4, R166, R169 ;  /* 0x000000a9a604723e */ /* 0x002fe400000000ff */
[----:B--2---:R-:W-:-:S07]  /*52b0*/  F2FP.PACK_AB R7, R101, R102 ;  /* 0x000000666507723e */ /* 0x004fce00000000ff */
[----:B------:R-:W-:Y:S08]  /*52c0*/  HMMA.16816.F32 R72, R4, R48, R16 ;  /* 0x000000300448723c */ /* 0x000ff00000001810 */
[----:B------:R-:W-:Y:S08]  /*52d0*/  HMMA.16816.F32 R16, R8, R84, RZ ;  /* 0x000000540810723c */ /* 0x000ff000000018ff */
[----:B------:R-:W-:Y:S08]  /*52e0*/  HMMA.16816.F32 R116, R4, R52, R20 ;  /* 0x000000340474723c */ /* 0x000ff00000001814 */
[----:B------:R-:W-:Y:S08]  /*52f0*/  HMMA.16816.F32 R20, R8, R80, RZ ;  /* 0x000000500814723c */ /* 0x000ff000000018ff */
[----:B------:R-:W-:Y:S08]  /*5300*/  HMMA.16816.F32 R192, R4, R56, R16 ;  /* 0x0000003804c0723c */ /* 0x000ff00000001810 */
[----:B------:R-:W-:Y:S01]  /*5310*/  HMMA.16816.F32 R16, R8, R82, RZ ;  /* 0x000000520810723c */ /* 0x000fe200000018ff */
[----:B------:R-:W1:Y:S07]  /*5320*/  LDSM.16.MT88.4 R80, [R110+0x2000] ;  /* 0x002000006e50783b */ /* 0x000e6e0000004200 */
[----:B------:R-:W-:Y:S08]  /*5330*/  HMMA.16816.F32 R176, R4, R60, R20 ;  /* 0x0000003c04b0723c */ /* 0x000ff00000001814 */
[----:B------:R-:W-:Y:S07]  /*5340*/  HMMA.16816.F32 R20, R8, R94, RZ ;  /* 0x0000005e0814723c */ /* 0x000fee00000018ff */
[----:B------:R-:W-:Y:S01]  /*5350*/  FFMA.FTZ R8, R131, c[0x0][0x2d0], -R2 ;  /* 0x0000b40083087a23 */ /* 0x000fe20000010802 */
[----:B------:R-:W-:Y:S01]  /*5360*/  HMMA.16816.F32 R172, R4, R64, R24 ;  /* 0x0000004004ac723c */ /* 0x000fe20000001818 */
[----:B------:R-:W-:-:S02]  /*5370*/  FADD.FTZ R9, R208, R207 ;  /* 0x000000cfd0097221 */ /* 0x000fc40000010000 */
[----:B------:R2:W-:Y:S01]  /*5380*/  MUFU.EX2 R26, R8 ;  /* 0x00000008001a7308 */ /* 0x0005e20000000800 */
[----:B------:R-:W-:-:S04]  /*5390*/  FADD.FTZ R11, R206, R204 ;  /* 0x000000ccce0b7221 */ /* 0x000fc80000010000 */
[C---:B------:R-:W-:Y:S08]  /*53a0*/  HMMA.16816.F32 R84, R4.reuse, R68, R28 ;  /* 0x000000440454723c */ /* 0x040ff0000000181c */
[----:B------:R-:W-:Y:S01]  /*53b0*/  HMMA.16816.F32 R36, R4, R50, R36 ;  /* 0x000000320424723c */ /* 0x000fe20000001824 */
[----:B--2---:R-:W-:-:S04]  /*53c0*/  FFMA.FTZ R8, R130, c[0x0][0x2d0], -R2 ;  /* 0x0000b40082087a23 */ /* 0x004fc80000010802 */
[----:B------:R2:W3:Y:S03]  /*53d0*/  MUFU.EX2 R28, R8 ;  /* 0x00000008001c7308 */ /* 0x0004e60000000800 */
[C---:B------:R-:W-:Y:S08]  /*53e0*/  HMMA.16816.F32 R48, R4.reuse, R62, R16 ;  /* 0x0000003e0430723c */ /* 0x040ff00000001810 */
[----:B------:R-:W-:Y:S01]  /*53f0*/  HMMA.16816.F32 R40, R4, R54, R40 ;  /* 0x000000360428723c */ /* 0x000fe20000001828 */
[----:B--2---:R-:W-:-:S07]  /*5400*/  FFMA.FTZ R8, R129, c[0x0][0x2d0], -R2 ;  /* 0x0000b40081087a23 */ /* 0x004fce0000010802 */
[C---:B------:R-:W-:Y:S01]  /*5410*/  HMMA.16816.F32 R32, R4.reuse, R58, R32 ;  /* 0x0000003a0420723c */ /* 0x040fe20000001820 */
[----:B------:R-:W-:Y:S01]  /*5420*/  FFMA.FTZ R2, R128, c[0x0][0x2d0], -R2 ;  /* 0x0000b40080027a23 */ /* 0x000fe20000010802 */
[----:B---3--:R-:W-:Y:S01]  /*5430*/  F2FP.PACK_AB R96, R28, R26 ;  /* 0x0000001a1c60723e */ /* 0x008fe200000000ff */
[----:B------:R-:W-:Y:S05]  /*5440*/  MUFU.EX2 R29, R8 ;  /* 0x00000008001d7308 */ /* 0x000fea0000000800 */
[C---:B------:R-:W-:Y:S03]  /*5450*/  HMMA.16816.F32 R44, R4.reuse, R70, R44 ;  /* 0x00000046042c723c */ /* 0x040fe6000000182c */
[----:B------:R2:W3:Y:S05]  /*5460*/  MUFU.EX2 R27, R2 ;  /* 0x00000002001b7308 */ /* 0x0004ea0000000800 */
[----:B------:R-:W-:Y:S01]  /*5470*/  HMMA.16816.F32 R20, R4, R66, R20 ;  /* 0x000000420414723c */ /* 0x000fe20000001814 */
[----:B------:R-:W4:Y:S04]  /*5480*/  LDSM.16.MT88.4 R4, [R111+0x2000] ;  /* 0x002000006f04783b */ /* 0x000f280000004200 */
[----:B------:R-:W5:Y:S01]  /*5490*/  LDSM.16.MT88.4 R64, [R111+0x1400] ;  /* 0x001400006f40783b */ /* 0x000f620000004200 */
[----:B--2---:R-:W-:Y:S01]  /*54a0*/  FFMA.FTZ R2, R115, c[0x0][0x2d0], -R0 ;  /* 0x0000b40073027a23 */ /* 0x004fe20000010800 */
[----:B---3--:R-:W-:-:S03]  /*54b0*/  F2FP.PACK_AB R98, R27, R29 ;  /* 0x0000001d1b62723e */ /* 0x008fc600000000ff */
[----:B------:R2:W-:Y:S02]  /*54c0*/  MUFU.EX2 R18, R2 ;  /* 0x0000000200127308 */ /* 0x0005e40000000800 */
[----:B--2---:R-:W-:-:S06]  /*54d0*/  FFMA.FTZ R2, R114, c[0x0][0x2d0], -R0 ;  /* 0x0000b40072027a23 */ /* 0x004fcc0000010800 */
[----:B------:R2:W3:Y:S02]  /*54e0*/  MUFU.EX2 R24, R2 ;  /* 0x0000000200187308 */ /* 0x0004e40000000800 */
[--C-:B--2---:R-:W-:Y:S01]  /*54f0*/  FFMA.FTZ R2, R112, c[0x0][0x2d0], -R0.reuse ;  /* 0x0000b40070027a23 */ /* 0x104fe20000010800 */
[----:B---3--:R-:W-:Y:S01]  /*5500*/  F2FP.PACK_AB R97, R24, R18 ;  /* 0x000000121861723e */ /* 0x008fe200000000ff */
[----:B------:R-:W-:-:S04]  /*5510*/  FFMA.FTZ R0, R104, c[0x0][0x2d0], -R0 ;  /* 0x0000b40068007a23 */ /* 0x000fc80000010800 */
[----:B------:R-:W-:Y:S08]  /*5520*/  MUFU.EX2 R25, R2 ;  /* 0x0000000200197308 */ /* 0x000ff00000000800 */
[----:B------:R2:W3:Y:S02]  /*5530*/  MUFU.EX2 R19, R0 ;  /* 0x0000000000137308 */ /* 0x0004e40000000800 */
[----:B--2---:R-:W-:Y:S01]  /*5540*/  FFMA.FTZ R0, R141, c[0x0][0x2d0], -R12 ;  /* 0x0000b4008d007a23 */ /* 0x004fe2000001080c */
[----:B---3--:R-:W-:-:S05]  /*5550*/  F2FP.PACK_AB R99, R19, R25 ;  /* 0x000000191363723e */ /* 0x008fca00000000ff */
[----:B------:R2:W-:Y:S02]  /*5560*/  MUFU.EX2 R17, R0 ;  /* 0x0000000000117308 */ /* 0x0005e40000000800 */
[C---:B-1----:R-:W-:Y:S08]  /*5570*/  HMMA.16816.F32 R68, R96.reuse, R80, R84 ;  /* 0x000000506044723c */ /* 0x042ff00000001854 */
[----:B----4-:R-:W-:Y:S01]  /*5580*/  HMMA.16816.F32 R84, R96, R4, R172 ;  /* 0x000000046054723c */ /* 0x010fe200000018ac */
[----:B--2---:R-:W-:-:S04]  /*5590*/  FFMA.FTZ R0, R143, c[0x0][0x2d0], -R12 ;  /* 0x0000b4008f007a23 */ /* 0x004fc8000001080c */
[----:B------:R1:W2:Y:S03]  /*55a0*/  MUFU.EX2 R16, R0 ;  /* 0x0000000000107308 */ /* 0x0002a60000000800 */
[C---:B-----5:R-:W-:Y:S07]  /*55b0*/  HMMA.16816.F32 R52, R96.reuse, R64, R192 ;  /* 0x000000406034723c */ /* 0x060fee00000018c0 */
[----:B------:R-:W-:Y:S01]  /*55c0*/  IADD3 R192, R211, -0x2, RZ ;  /* 0xfffffffed3c07810 */ /* 0x000fe20007ffe0ff */
[----:B------:R-:W-:Y:S03]  /*55d0*/  HMMA.16816.F32 R116, R96, R124, R116 ;  /* 0x0000007c6074723c */ /* 0x000fe60000001874 */
[----:B------:R-:W-:Y:S01]  /*55e0*/  ISETP.GE.AND P0, PT, R192, R241, PT ;  /* 0x000000f1c000720c */ /* 0x000fe20003f06270 */
[----:B-1----:R-:W-:Y:S01]  /*55f0*/  FFMA.FTZ R0, R142, c[0x0][0x2d0], -R12 ;  /* 0x0000b4008e007a23 */ /* 0x002fe2000001080c */
[----:B--2---:R-:W-:-:S03]  /*5600*/  F2FP.PACK_AB R92, R16, R17 ;  /* 0x00000011105c723e */ /* 0x004fc600000000ff */
[----:B------:R1:W-:Y:S02]  /*5610*/  MUFU.EX2 R14, R0 ;  /* 0x00000000000e7308 */ /* 0x0003e40000000800 */
[----:B-1----:R-:W-:-:S06]  /*5620*/  FFMA.FTZ R0, R147, c[0x0][0x2d0], -R12 ;  /* 0x0000b40093007a23 */ /* 0x002fcc000001080c */
[----:B------:R1:W2:Y:S02]  /*5630*/  MUFU.EX2 R15, R0 ;  /* 0x00000000000f7308 */ /* 0x0002a40000000800 */
[--C-:B-1----:R-:W-:Y:S01]  /*5640*/  FFMA.FTZ R0, R140, c[0x0][0x2d0], -R3.reuse ;  /* 0x0000b4008c007a23 */ /* 0x102fe20000010803 */
[----:B--2---:R-:W-:Y:S01]  /*5650*/  F2FP.PACK_AB R94, R15, R14 ;  /* 0x0000000e0f5e723e */ /* 0x004fe200000000ff */
[----:B------:R-:W1:Y:S04]  /*5660*/  LDSM.16.MT88.4 R140, [R111+0x800] ;  /* 0x000800006f8c783b */ /* 0x000e680000004200 */
[----:B------:R2:W-:Y:S02]  /*5670*/  MUFU.EX2 R2, R0 ;  /* 0x0000000000027308 */ /* 0x0005e40000000800 */
[----:B--2---:R-:W-:-:S06]  /*5680*/  FFMA.FTZ R0, R146, c[0x0][0x2d0], -R3 ;  /* 0x0000b40092007a23 */ /* 0x004fcc0000010803 */
[----:B------:R2:W3:Y:S02]  /*5690*/  MUFU.EX2 R8, R0 ;  /* 0x0000000000087308 */ /* 0x0004e40000000800 */
[--C-:B--2---:R-:W-:Y:S01]  /*56a0*/  FFMA.FTZ R0, R145, c[0x0][0x2d0], -R3.reuse ;  /* 0x0000b40091007a23 */ /* 0x104fe20000010803 */
[----:B---3--:R-:W-:Y:S01]  /*56b0*/  F2FP.PACK_AB R93, R8, R2 ;  /* 0x00000002085d723e */ /* 0x008fe200000000ff */
[----:B------:R-:W-:Y:S01]  /*56c0*/  FFMA.FTZ R3, R144, c[0x0][0x2d0], -R3 ;  /* 0x0000b40090037a23 */ /* 0x000fe20000010803 */
[C---:B-1----:R-:W-:Y:S03]  /*56d0*/  HMMA.16816.F32 R128, R96.reuse, R140, R72 ;  /* 0x0000008c6080723c */ /* 0x042fe60000001848 */
[----:B------:R1:W-:Y:S05]  /*56e0*/  MUFU.EX2 R12, R0 ;  /* 0x00000000000c7308 */ /* 0x0003ea0000000800 */
[----:B------:R-:W-:Y:S03]  /*56f0*/  HMMA.16816.F32 R144, R96, R156, R176 ;  /* 0x0000009c6090723c */ /* 0x000fe600000018b0 */
[----:B------:R-:W2:Y:S01]  /*5700*/  MUFU.EX2 R13, R3 ;  /* 0x00000003000d7308 */ /* 0x000ea20000000800 */
[----:B-1----:R-:W-:-:S04]  /*5710*/  FADD.FTZ R0, R171, R170 ;  /* 0x000000aaab007221 */ /* 0x002fc80000010000 */
[----:B------:R-:W-:Y:S02]  /*5720*/  FADD.FTZ R10, R167, R0 ;  /* 0x00000000a70a7221 */ /* 0x000fe40000010000 */
[----:B------:R-:W-:Y:S01]  /*5730*/  FADD.FTZ R0, R205, R11 ;  /* 0x0000000bcd007221 */ /* 0x000fe20000010000 */
[----:B--2---:R-:W-:Y:S01]  /*5740*/  F2FP.PACK_AB R95, R13, R12 ;  /* 0x0000000c0d5f723e */ /* 0x004fe200000000ff */
[----:B------:R-:W-:Y:S02]  /*5750*/  FADD.FTZ R3, R163, R160 ;  /* 0x000000a0a3037221 */ /* 0x000fe40000010000 */
[----:B------:R-:W-:-:S04]  /*5760*/  FADD.FTZ R10, R168, R10 ;  /* 0x0000000aa80a7221 */ /* 0x000fc80000010000 */
[C---:B------:R-:W-:Y:S07]  /*5770*/  HMMA.16816.F32 R88, R92.reuse, R4, R224 ;  /* 0x000000045c58723c */ /* 0x040fee00000018e0 */
[----:B------:R-:W-:Y:S01]  /*5780*/  FADD.FTZ R4, R162, R3 ;  /* 0x00000003a2047221 */ /* 0x000fe20000010000 */
[----:B------:R-:W-:Y:S01]  /*5790*/  HMMA.16816.F32 R112, R92, R124, R148 ;  /* 0x0000007c5c70723c */ /* 0x000fe20000001894 */
[----:B------:R-:W-:Y:S02]  /*57a0*/  FADD.FTZ R3, R209, R9 ;  /* 0x00000009d1037221 */ /* 0x000fe40000010000 */
[----:B------:R-:W-:-:S02]  /*57b0*/  FADD.FTZ R9, R103, R4 ;  /* 0x0000000467097221 */ /* 0x000fc40000010000 */
[----:B------:R-:W-:Y:S02]  /*57c0*/  FADD.FTZ R4, R210, R3 ;  /* 0x00000003d2047221 */ /* 0x000fe40000010000 */
        /* <DEDUP_REMOVED lines=41> */
[----:B------:R-:W-:Y:S08]  /*5a60*/  HMMA.16816.F32 R76, R92, R82, R216 ;  /* 0x000000525c4c723c */ /* 0x000ff000000018d8 */
[C---:B------:R-:W-:Y:S08]  /*5a70*/  HMMA.16816.F32 R124, R96.reuse, R126, R40 ;  /* 0x0000007e607c723c */ /* 0x040ff00000001828 */
[C---:B------:R-:W-:Y:S08]  /*5a80*/  HMMA.16816.F32 R140, R96.reuse, R142, R36 ;  /* 0x0000008e608c723c */ /* 0x040ff00000001824 */
[C---:B------:R-:W-:Y:S08]  /*5a90*/  HMMA.16816.F32 R156, R96.reuse, R158, R48 ;  /* 0x0000009e609c723c */ /* 0x040ff00000001830 */
[C---:B------:R-:W-:Y:S08]  /*5aa0*/  HMMA.16816.F32 R64, R96.reuse, R66, R32 ;  /* 0x000000426040723c */ /* 0x040ff00000001820 */
[----:B------:R-:W-:Y:S08]  /*5ab0*/  HMMA.16816.F32 R80, R96, R82, R44 ;  /* 0x000000526050723c */ /* 0x000ff0000000182c */
[-C--:B------:R-:W-:Y:S08]  /*5ac0*/  HMMA.16816.F32 R92, R92, R6.reuse, R212 ;  /* 0x000000065c5c723c */ /* 0x080ff000000018d4 */
[----:B------:R-:W-:Y:S01]  /*5ad0*/  HMMA.16816.F32 R96, R96, R6, R20 ;  /* 0x000000066060723c */ /* 0x000fe20000001814 */
[----:B------:R-:W-:Y:S07]  /*5ae0*/  @!UPT UIADD3 URZ, URZ, URZ, URZ ;  /* 0x0000003f3f3ff290 */ /* 0x000fee000fffe03f */
[----:B------:R-:W-:Y:S11]  /*5af0*/  @!P0 BRA `(.L_x_52) ;  /* 0x00002e1000008947 */ /* 0x000ff60003800000 */
[----:B------:R-:W2:Y:S01]  /*5b00*/  LDL R31, [R1] ;  /* 0x00000000011f7983 */ /* 0x000ea20000100800 */
[----:B------:R-:W-:-:S02]  /*5b10*/  ISETP.GE.AND P4, PT, R252, c[0x0][0x1d4], PT ;  /* 0x00007500fc007a0c */ /* 0x000fc40003f86270 */
[----:B------:R-:W-:Y:S01]  /*5b20*/  ISETP.GE.AND P3, PT, R250, c[0x0][0x1d4], PT ;  /* 0x00007500fa007a0c */ /* 0x000fe20003f66270 */
[----:B------:R-:W1:Y:S02]  /*5b30*/  S2R R30, SR_TID.X ;  /* 0x00000000001e7919 */ /* 0x000e640000002100 */
[----:B-1----:R-:W-:Y:S02]  /*5b40*/  ISETP.GT.AND P0, PT, R30, 0x3f, PT ;  /* 0x0000003f1e00780c */ /* 0x002fe40003f04270 */
[----:B--2---:R-:W-:Y:S02]  /*5b50*/  ISETP.GE.AND P5, PT, R31, c[0x0][0x1d4], PT ;  /* 0x000075001f007a0c */ /* 0x004fe40003fa6270 */
.L_x_55:
[----:B------:R-:W-:Y:S04]  /*5b60*/  DEPBAR.LE SB0, 0x0 ;  /* 0x000080000000791a */ /* 0x000fe80000000000 */
[----:B------:R-:W-:Y:S01]  /*5b70*/  WARPSYNC 0xffffffff ;  /* 0xffffffff00007948 */ /* 0x000fe20003800000 */
[----:B------:R-:W-:Y:S01]  /*5b80*/  BAR.SYNC.DEFER_BLOCKING 0x0 ;  /* 0x0000000000007b1d */ /* 0x000fe20000010000 */
[----:B------:R-:W-:Y:S01]  /*5b90*/  SHF.R.S32.HI R0, RZ, 0x1f, R192 ;  /* 0x0000001fff007819 */ /* 0x000fe200000114c0 */
[----:B------:R-:W-:Y:S01]  /*5ba0*/  IMAD.WIDE.U32 R2, R192, c[0x0][0x208], RZ ;  /* 0x00008200c0027a25 */ /* 0x000fe200078e00ff */
[----:B------:R-:W-:Y:S02]  /*5bb0*/  MOV R29, c[0x0][0x208] ;  /* 0x00008200001d7a02 */ /* 0x000fe40000000f00 */
[----:B------:R-:W-:Y:S01]  /*5bc0*/  MOV R30, c[0x0][0x20c] ;  /* 0x00008300001e7a02 */ /* 0x000fe20000000f00 */
[----:B------:R-:W-:Y:S04]  /*5bd0*/  IMAD R0, R0, c[0x0][0x208], RZ ;  /* 0x0000820000007a24 */ /* 0x000fe800078e02ff */
[----:B------:R-:W-:Y:S05]  /*5be0*/  IMAD R0, R192, c[0x0][0x20c], R0 ;  /* 0x00008300c0007a24 */ /* 0x000fea00078e0200 */
[----:B------:R-:W-:Y:S01]  /*5bf0*/  IADD3 R0, R3, R0, RZ ;  /* 0x0000000003007210 */ /* 0x000fe20007ffe0ff */
[----:B------:R-:W-:Y:S01]  /*5c00*/  IMAD.WIDE.U32 R2, R2, 0x30, RZ ;  /* 0x0000003002027825 */ /* 0x000fe200078e00ff */
[----:B------:R-:W-:Y:S01]  /*5c10*/  LDSM.16.M88.4 R48, [R180] ;  /* 0x00000000b430783b */ /* 0x000fe20000000200 */
[----:B------:R-:W-:Y:S07]  /*5c20*/  BSSY B0, `(.L_x_53) ;  /* 0x0000118000007945 */ /* 0x000fee0003800000 */
[----:B------:R-:W1:Y:S08]  /*5c30*/  S2R R20, SR_TID.X ;  /* 0x0000000000147919 */ /* 0x000e700000002100 */
[----:B------:R-:W2:Y:S08]  /*5c40*/  LDSM.16.M88.4 R16, [R109] ;  /* 0x000000006d10783b */ /* 0x000eb00000000200 */
[----:B------:R-:W3:Y:S08]  /*5c50*/  LDSM.16.M88.4 R44, [R180+0x1000] ;  /* 0x00100000b42c783b */ /* 0x000ef00000000200 */
[----:B------:R-:W4:Y:S08]  /*5c60*/  LDSM.16.M88.4 R32, [R109+0x400] ;  /* 0x000400006d20783b */ /* 0x000f300000000200 */
[----:B------:R-:W5:Y:S08]  /*5c70*/  LDSM.16.M88.4 R100, [R109+0x800] ;  /* 0x000800006d64783b */ /* 0x000f700000000200 */
[----:B------:R-:W-:Y:S01]  /*5c80*/  LDSM.16.M88.4 R160, [R181] ;  /* 0x00000000b5a0783b */ /* 0x000fe20000000200 */
[-C--:B--2---:R-:W-:Y:S07]  /*5c90*/  HMMA.16816.F32 R4, R48, R16.reuse, RZ ;  /* 0x000000103004723c */ /* 0x084fee00000018ff */
[----:B------:R-:W2:Y:S01]  /*5ca0*/  LDSM.16.M88.4 R164, [R182] ;  /* 0x00000000b6a4783b */ /* 0x000ea20000000200 */
[----:B-1----:R-:W-:Y:S01]  /*5cb0*/  ISETP.GT.AND P6, PT, R20, 0x3f, PT ;  /* 0x0000003f1400780c */ /* 0x002fe20003fc4270 */
[----:B------:R-:W-:Y:S03]  /*5cc0*/  IMAD R20, R0, 0x30, RZ ;  /* 0x0000003000147824 */ /* 0x000fe600078e02ff */
[----:B------:R-:W-:Y:S01]  /*5cd0*/  IADD3 R0, P0, R248, R2, RZ ;  /* 0x00000002f8007210 */ /* 0x000fe20007f1e0ff */
[C---:B---3--:R-:W-:Y:S02]  /*5ce0*/  HMMA.16816.F32 R8, R44.reuse, R16, RZ ;  /* 0x000000102c08723c */ /* 0x048fe400000018ff */
[----:B------:R-:W1:Y:S01]  /*5cf0*/  LDSM.16.M88.4 R168, [R181+0x1000] ;  /* 0x00100000b5a8783b */ /* 0x000e620000000200 */
[----:B------:R-:W-:Y:S05]  /*5d00*/  IADD3 R3, R3, R20, RZ ;  /* 0x0000001403037210 */ /* 0x000fea0007ffe0ff */
[-C--:B------:R-:W-:Y:S01]  /*5d10*/  HMMA.16816.F32 R12, R44, R18.reuse, RZ ;  /* 0x000000122c0c723c */ /* 0x080fe200000018ff */
[----:B------:R-:W-:Y:S01]  /*5d20*/  @!P6 LEA R24, P1, R29, R2, 0x5 ;  /* 0x000000021d18e211 */ /* 0x000fe200078228ff */
[----:B------:R-:W3:Y:S02]  /*5d30*/  LDSM.16.M88.4 R172, [R190] ;  /* 0x00000000beac783b */ /* 0x000ee40000000200 */
[----:B------:R-:W-:Y:S02]  /*5d40*/  IADD3.X R28, R3, R247, RZ, P0, !PT ;  /* 0x000000f7031c7210 */ /* 0x000fe400007fe4ff */
[C---:B------:R-:W-:Y:S02]  /*5d50*/  LEA R2, P0, R0.reuse, c[0x0][0x1f8], 0x1 ;  /* 0x00007e0000027a11 */ /* 0x040fe400078008ff */
[C---:B------:R-:W-:Y:S02]  /*5d60*/  HMMA.16816.F32 R16, R48.reuse, R18, RZ ;  /* 0x000000123010723c */ /* 0x040fe400000018ff */
[----:B------:R-:W1:Y:S02]  /*5d70*/  LDSM.16.M88.4 R176, [R189] ;  /* 0x00000000bdb0783b */ /* 0x000e640000000200 */
[----:B------:R-:W-:Y:S02]  /*5d80*/  @!P6 LEA.HI.X R29, R29, R3, R30, 0x5, P1 ;  /* 0x000000031d1de211 */ /* 0x000fe400008f2c1e */
[----:B------:R-:W-:Y:S02]  /*5d90*/  LEA.HI.X R3, R0, c[0x0][0x1fc], R28, 0x1, P0 ;  /* 0x00007f0000037a11 */ /* 0x000fe400000f0c1c */
[-C--:B----4-:R-:W-:Y:S01]  /*5da0*/  HMMA.16816.F32 R20, R48, R32.reuse, RZ ;  /* 0x000000203014723c */ /* 0x090fe200000018ff */
[----:B------:R-:W-:Y:S01]  /*5db0*/  @!P6 IADD3 R37, P2, R24, R248, RZ ;  /* 0x000000f81825e210 */ /* 0x000fe20007f5e0ff */
[----:B------:R-:W4:Y:S03]  /*5dc0*/  LDL R218, [R1+0x8] ;  /* 0x0000080001da7983 */ /* 0x000f260000100800 */
[----:B------:R-:W-:Y:S01]  /*5dd0*/  @!P6 LEA R36, P0, R37, c[0x0][0x1f8], 0x1 ;  /* 0x00007e002524ea11 */ /* 0x000fe200078008ff */
[----:B------:R-:W-:Y:S01]  /*5de0*/  @!PT LDS RZ, [RZ] ;  /* 0x00000000fffff984 */ /* 0x000fe20000000800 */
[----:B------:R-:W-:Y:S01]  /*5df0*/  @!PT LDS RZ, [RZ] ;  /* 0x00000000fffff984 */ /* 0x000fe20000000800 */
[----:B------:R-:W-:Y:S01]  /*5e00*/  @!PT LDS RZ, [RZ] ;  /* 0x00000000fffff984 */ /* 0x000fe20000000800 */
[----:B------:R1:W-:Y:S01]  /*5e10*/  LDGSTS.E.BYPASS.LTC128B.128 [R191+0x1880], [R2.64], !P3 ;  /* 0x0188000002bf7fae */ /* 0x0003e2000d901d46 */
[----:B------:R-:W-:Y:S01]  /*5e20*/  @!P6 IADD3.X R0, R29, R247, RZ, P2, !PT ;  /* 0x000000f71d00e210 */ /* 0x000fe200017fe4ff */
[C---:B------:R-:W-:Y:S04]  /*5e30*/  HMMA.16816.F32 R24, R44.reuse, R32, RZ ;  /* 0x000000202c18723c */ /* 0x040fe800000018ff */
[----:B------:R-:W-:Y:S02]  /*5e40*/  @!P6 LEA.HI.X R37, R37, c[0x0][0x1fc], R0, 0x1, P0 ;  /* 0x00007f002525ea11 */ /* 0x000fe400000f0c00 */
[----:B------:R1:W-:Y:S02]  /*5e50*/  LDGSTS.E.BYPASS.LTC128B.128 [R191+0x2480], [R2.64+0x40], !P4 ;  /* 0x0248004002bf7fae */ /* 0x0003e4000e101d46 */
[-C--:B------:R-:W-:Y:S06]  /*5e60*/  HMMA.16816.F32 R28, R44, R34.reuse, RZ ;  /* 0x000000222c1c723c */ /* 0x080fec00000018ff */
[----:B------:R1:W-:Y:S02]  /*5e70*/  LDGSTS.E.BYPASS.LTC128B.128 [R191+0x3080], [R2.64+0x80], !P5 ;  /* 0x0308008002bf7fae */ /* 0x0003e4000e901d46 */
[C---:B------:R-:W-:Y:S06]  /*5e80*/  HMMA.16816.F32 R32, R48.reuse, R34, RZ ;  /* 0x000000223020723c */ /* 0x040fec00000018ff */
[----:B------:R5:W-:Y:S08]  /*5e90*/  @!P6 LDGSTS.E.BYPASS.LTC128B.128 [R191+0x2080], [R36.64], !P3 ;  /* 0x0208000024bfefae */ /* 0x000bf0000d901d46 */
[----:B------:R5:W-:Y:S08]  /*5ea0*/  @!P6 LDGSTS.E.BYPASS.LTC128B.128 [R191+0x2c80], [R36.64+0x40], !P4 ;  /* 0x02c8004024bfefae */ /* 0x000bf0000e101d46 */
[----:B------:R5:W-:Y:S08]  /*5eb0*/  @!P6 LDGSTS.E.BYPASS.LTC128B.128 [R191+0x3880], [R36.64+0x80], !P5 ;  /* 0x0388008024bfefae */ /* 0x000bf0000e901d46 */
[----:B------:R-:W0:Y:S01]  /*5ec0*/  LDGDEPBAR ;  /* 0x00000000000079af */ /* 0x000e220000000000 */
[-C--:B-----5:R-:W-:Y:S08]  /*5ed0*/  HMMA.16816.F32 R36, R48, R100.reuse, RZ ;  /* 0x000000643024723c */ /* 0x0a0ff000000018ff */
[C---:B------:R-:W-:Y:S08]  /*5ee0*/  HMMA.16816.F32 R40, R44.reuse, R100, RZ ;  /* 0x000000642c28723c */ /* 0x040ff000000018ff */
[-C--:B------:R-:W-:Y:S08]  /*5ef0*/  HMMA.16816.F32 R44, R44, R102.reuse, RZ ;  /* 0x000000662c2c723c */ /* 0x080ff000000018ff */
[----:B------:R-:W-:Y:S01]  /*5f00*/  HMMA.16816.F32 R48, R48, R102, RZ ;  /* 0x000000663030723c */ /* 0x000fe200000018ff */
[----:B------:R-:W-:Y:S07]  /*5f10*/  LDSM.16.M88.4 R100, [R180+0x2000] ;  /* 0x00200000b464783b */ /* 0x000fee0000000200 */
[-C--:B--2---:R-:W-:Y:S08]  /*5f20*/  HMMA.16816.F32 R4, R160, R164.reuse, R4 ;  /* 0x000000a4a004723c */ /* 0x084ff00000001804 */
[C---:B-1----:R-:W-:Y:S08]  /*5f30*/  HMMA.16816.F32 R8, R168.reuse, R164, R8 ;  /* 0x000000a4a808723c */ /* 0x042ff00000001808 */
[-C--:B------:R-:W-:Y:S08]  /*5f40*/  HMMA.16816.F32 R12, R168, R166.reuse, R12 ;  /* 0x000000a6a80c723c */ /* 0x080ff0000000180c */
[C---:B------:R-:W-:Y:S01]  /*5f50*/  HMMA.16816.F32 R16, R160.reuse, R166, R16 ;  /* 0x000000a6a010723c */ /* 0x040fe20000001810 */
[----:B------:R-:W1:Y:S07]  /*5f60*/  LDSM.16.M88.4 R164, [R109+0xc00] ;  /* 0x000c00006da4783b */ /* 0x000e6e0000000200 */
        /* <DEDUP_REMOVED lines=8> */
[----:B------:R-:W2:Y:S07]  /*5ff0*/  LDSM.16.M88.4 R168, [R180+0x3000] ;  /* 0x00300000b4a8783b */ /* 0x000eae0000000200 */
[----:B------:R-:W-:Y:S01]  /*6000*/  HMMA.16816.F32 R48, R160, R178, R48 ;  /* 0x000000b2a030723c */ /* 0x000fe20000001830 */
[----:B------:R-:W3:Y:S07]  /*6010*/  LDSM.16.M88.4 R160, [R109+0x1000] ;  /* 0x001000006da0783b */ /* 0x000eee0000000200 */
[-C--:B-1----:R-:W-:Y:S08]  /*6020*/  HMMA.16816.F32 R4, R100, R164.reuse, R4 ;  /* 0x000000a46404723c */ /* 0x082ff00000001804 */
[C---:B--2---:R-:W-:Y:S08]  /*6030*/  HMMA.16816.F32 R8, R168.reuse, R164, R8 ;  /* 0x000000a4a808723c */ /* 0x044ff00000001808 */
[-C--:B------:R-:W-:Y:S08]  /*6040*/  HMMA.16816.F32 R12, R168, R166.reuse, R12 ;  /* 0x000000a6a80c723c */ /* 0x080ff0000000180c */
[C---:B------:R-:W-:Y:S01]  /*6050*/  HMMA.16816.F32 R16, R100.reuse, R166, R16 ;  /* 0x000000a66410723c */ /* 0x040fe20000001810 */
[----:B------:R-:W-:Y:S07]  /*6060*/  LDSM.16.M88.4 R164, [R188] ;  /* 0x00000000bca4783b */ /* 0x000fee0000000200 */
[-C--:B---3--:R-:W-:Y:S08]  /*6070*/  HMMA.16816.F32 R20, R100, R160.reuse, R20 ;  /* 0x000000a06414723c */ /* 0x088ff00000001814 */
[C---:B------:R-:W-:Y:S08]  /*6080*/  HMMA.16816.F32 R24, R168.reuse, R160, R24 ;  /* 0x000000a0a818723c */ /* 0x040ff00000001818 */
[-C--:B------:R-:W-:Y:S08]  /*6090*/  HMMA.16816.F32 R28, R168, R162.reuse, R28 ;  /* 0x000000a2a81c723c */ /* 0x080ff0000000181c */
[C---:B------:R-:W-:Y:S01]  /*60a0*/  HMMA.16816.F32 R32, R100.reuse, R162, R32 ;  /* 0x000000a26420723c */ /* 0x040fe20000001820 */
[----:B------:R-:W1:Y:S07]  /*60b0*/  LDSM.16.M88.4 R160, [R181+0x2000] ;  /* 0x00200000b5a0783b */ /* 0x000e6e0000000200 */
[-C--:B------:R-:W-:Y:S08]  /*60c0*/  HMMA.16816.F32 R36, R100, R172.reuse, R36 ;  /* 0x000000ac6424723c */ /* 0x080ff00000001824 */
[C---:B------:R-:W-:Y:S08]  /*60d0*/  HMMA.16816.F32 R40, R168.reuse, R172, R40 ;  /* 0x000000aca828723c */ /* 0x040ff00000001828 */
[-C--:B------:R-:W-:Y:S01]  /*60e0*/  HMMA.16816.F32 R44, R168, R174.reuse, R44 ;  /* 0x000000aea82c723c */ /* 0x080fe2000000182c */
[----:B------:R-:W2:Y:S02]  /*60f0*/  LDSM.16.M88.4 R168, [R181+0x3000] ;  /* 0x00300000b5a8783b */ /* 0x000ea40000000200 */
[----:B----4-:R-:W-:Y:S05]  /*6100*/  ISETP.GT.AND P2, PT, R192, R218, PT ;  /* 0x000000dac000720c */ /* 0x010fea0003f44270 */
[----:B------:R-:W-:Y:S01]  /*6110*/  HMMA.16816.F32 R48, R100, R174, R48 ;  /* 0x000000ae6430723c */ /* 0x000fe20000001830 */
[----:B------:R-:W3:Y:S07]  /*6120*/  LDSM.16.M88.4 R100, [R187] ;  /* 0x00000000bb64783b */ /* 0x000eee0000000200 */
[-C--:B-1----:R-:W-:Y:S01]  /*6130*/  HMMA.16816.F32 R4, R160, R164.reuse, R4 ;  /* 0x000000a4a004723c */ /* 0x082fe20000001804 */
[----:B------:R-:W1:Y:S07]  /*6140*/  LDSM.16.M88.4 R172, [R186] ;  /* 0x00000000baac783b */ /* 0x000e6e0000000200 */
[C---:B--2---:R-:W-:Y:S08]  /*6150*/  HMMA.16816.F32 R8, R168.reuse, R164, R8 ;  /* 0x000000a4a808723c */ /* 0x044ff00000001808 */
[-C--:B------:R-:W-:Y:S08]  /*6160*/  HMMA.16816.F32 R12, R168, R166.reuse, R12 ;  /* 0x000000a6a80c723c */ /* 0x080ff0000000180c */
[C---:B------:R-:W-:Y:S01]  /*6170*/  HMMA.16816.F32 R16, R160.reuse, R166, R16 ;  /* 0x000000a6a010723c */ /* 0x040fe20000001810 */
[----:B------:R-:W-:Y:S07]  /*6180*/  LDSM.16.M88.4 R164, [R109+0x1800] ;  /* 0x001800006da4783b */ /* 0x000fee0000000200 */
[-C--:B---3--:R-:W-:Y:S08]  /*6190*/  HMMA.16816.F32 R20, R160, R100.reuse, R20 ;  /* 0x00000064a014723c */ /* 0x088ff00000001814 */
[C---:B------:R-:W-:Y:S08]  /*61a0*/  HMMA.16816.F32 R24, R168.reuse, R100, R24 ;  /* 0x00000064a818723c */ /* 0x040ff00000001818 */
[-C--:B------:R-:W-:Y:S08]  /*61b0*/  HMMA.16816.F32 R28, R168, R102.reuse, R28 ;  /* 0x00000066a81c723c */ /* 0x080ff0000000181c */
[C---:B------:R-:W-:Y:S01]  /*61c0*/  HMMA.16816.F32 R32, R160.reuse, R102, R32 ;  /* 0x00000066a020723c */ /* 0x040fe20000001820 */
[----:B------:R-:W2:Y:S07]  /*61d0*/  LDSM.16.M88.4 R100, [R180+0x4000] ;  /* 0x00400000b464783b */ /* 0x000eae0000000200 */
[-C--:B-1----:R-:W-:Y:S08]  /*61e0*/  HMMA.16816.F32 R36, R160, R172.reuse, R36 ;  /* 0x000000aca024723c */ /* 0x082ff00000001824 */
[C---:B------:R-:W-:Y:S08]  /*61f0*/  HMMA.16816.F32 R40, R168.reuse, R172, R40 ;  /* 0x000000aca828723c */ /* 0x040ff00000001828 */
[-C--:B------:R-:W-:Y:S01]  /*6200*/  HMMA.16816.F32 R44, R168, R174.reuse, R44 ;  /* 0x000000aea82c723c */ /* 0x080fe2000000182c */
[----:B------:R-:W1:Y:S07]  /*6210*/  LDSM.16.M88.4 R168, [R180+0x5000] ;  /* 0x00500000b4a8783b */ /* 0x000e6e0000000200 */
[----:B------:R-:W-:Y:S01]  /*6220*/  HMMA.16816.F32 R48, R160, R174, R48 ;  /* 0x000000aea030723c */ /* 0x000fe20000001830 */
[----:B------:R-:W3:Y:S07]  /*6230*/  LDSM.16.M88.4 R160, [R109+0x1c00] ;  /* 0x001c00006da0783b */ /* 0x000eee0000000200 */
[-C--:B--2---:R-:W-:Y:S01]  /*6240*/  HMMA.16816.F32 R4, R100, R164.reuse, R4 ;  /* 0x000000a46404723c */ /* 0x084fe20000001804 */
[----:B------:R-:W2:Y:S07]  /*6250*/  LDSM.16.M88.4 R172, [R109+0x2000] ;  /* 0x002000006dac783b */ /* 0x000eae0000000200 */
[C---:B-1----:R-:W-:Y:S08]  /*6260*/  HMMA.16816.F32 R8, R168.reuse, R164, R8 ;  /* 0x000000a4a808723c */ /* 0x042ff00000001808 */
        /* <DEDUP_REMOVED lines=8> */
[-C--:B--2---:R-:W-:Y:S08]  /*62f0*/  HMMA.16816.F32 R36, R100, R172.reuse, R36 ;  /* 0x000000ac6424723c */ /* 0x084ff00000001824 */
[C---:B------:R-:W-:Y:S08]  /*6300*/  HMMA.16816.F32 R40, R168.reuse, R172, R40 ;  /* 0x000000aca828723c */ /* 0x040ff00000001828 */
[-C--:B------:R-:W-:Y:S01]  /*6310*/  HMMA.16816.F32 R44, R168, R174.reuse, R44 ;  /* 0x000000aea82c723c */ /* 0x080fe2000000182c */
[----:B------:R-:W2:Y:S07]  /*6320*/  LDSM.16.M88.4 R168, [R181+0x5000] ;  /* 0x00500000b5a8783b */ /* 0x000eae0000000200 */
[----:B------:R-:W-:Y:S08]  /*6330*/  HMMA.16816.F32 R48, R100, R174, R48 ;  /* 0x000000ae6430723c */ /* 0x000ff00000001830 */
[-C--:B-1----:R-:W-:Y:S11]  /*6340*/  HMMA.16816.F32 R4, R160, R164.reuse, R4 ;  /* 0x000000a4a004723c */ /* 0x082ff60000001804 */
[----:B------:R-:W-:Y:S11]  /*6350*/  @!UPT UIADD3 URZ, URZ, URZ, URZ ;  /* 0x0000003f3f3ff290 */ /* 0x000ff6000fffe03f */
[----:B------:R-:W-:Y:S02]  /*6360*/  @!UPT UIADD3 URZ, URZ, URZ, URZ ;  /* 0x0000003f3f3ff290 */ /* 0x000fe4000fffe03f */
[----:B------:R-:W-:Y:S01]  /*6370*/  FMUL.FTZ R0, R4, c[0x0][0x320] ;  /* 0x0000c80004007a20 */ /* 0x000fe20000410000 */
[C---:B--2---:R-:W-:Y:S03]  /*6380*/  HMMA.16816.F32 R8, R168.reuse, R164, R8 ;  /* 0x000000a4a808723c */ /* 0x044fe60000001808 */
[----:B------:R1:W2:Y:S05]  /*6390*/  MUFU.TANH R173, R0 ;  /* 0x0000000000ad7308 */ /* 0x0002aa0000002400 */
[-C--:B------:R-:W-:Y:S08]  /*63a0*/  HMMA.16816.F32 R12, R168, R166.reuse, R12 ;  /* 0x000000a6a80c723c */ /* 0x080ff0000000180c */
[C---:B------:R-:W-:Y:S08]  /*63b0*/  HMMA.16816.F32 R16, R160.reuse, R166, R16 ;  /* 0x000000a6a010723c */ /* 0x040ff00000001810 */
[----:B------:R-:W-:Y:S04]  /*63c0*/  FMUL.FTZ R3, R10, c[0x0][0x320] ;  /* 0x0000c8000a037a20 */ /* 0x000fe80000410000 */
[----:B------:R3:W4:Y:S01]  /*63d0*/  MUFU.TANH R175, R3 ;  /* 0x0000000300af7308 */ /* 0x0007220000002400 */
[----:B-1----:R-:W-:Y:S02]  /*63e0*/  FMUL.FTZ R0, R5, c[0x0][0x320] ;  /* 0x0000c80005007a20 */ /* 0x002fe40000410000 */
[----:B------:R-:W-:Y:S07]  /*63f0*/  FMUL.FTZ R2, R11, c[0x0][0x320] ;  /* 0x0000c8000b027a20 */ /* 0x000fee0000410000 */
[----:B------:R1:W1:Y:S10]  /*6400*/  MUFU.TANH R172, R0 ;  /* 0x0000000000ac7308 */ /* 0x0002740000002400 */
[----:B------:R5:W2:Y:S01]  /*6410*/  MUFU.TANH R179, R2 ;  /* 0x0000000200b37308 */ /* 0x000aa20000002400 */
[----:B---3--:R-:W-:Y:S02]  /*6420*/  FMUL.FTZ R3, R18, c[0x0][0x320] ;  /* 0x0000c80012037a20 */ /* 0x008fe40000410000 */
[----:B-1----:R-:W-:Y:S07]  /*6430*/  FMUL.FTZ R0, R6, c[0x0][0x320] ;  /* 0x0000c80006007a20 */ /* 0x002fee0000410000 */
[----:B------:R1:W3:Y:S01]  /*6440*/  MUFU.TANH R174, R0 ;  /* 0x0000000000ae7308 */ /* 0x0002e20000002400 */
[----:B-----5:R-:W-:Y:S02]  /*6450*/  FMUL.FTZ R2, R19, c[0x0][0x320] ;  /* 0x0000c80013027a20 */ /* 0x020fe40000410000 */
[----:B-1----:R-:W-:Y:S02]  /*6460*/  FMUL.FTZ R0, R7, c[0x0][0x320] ;  /* 0x0000c80007007a20 */ /* 0x002fe40000410000 */
[----:B------:R-:W1:Y:S05]  /*6470*/  LDSM.16.M88.4 R4, [R184] ;  /* 0x00000000b804783b */ /* 0x000e6a0000000200 */
[----:B------:R5:W1:Y:S02]  /*6480*/  MUFU.TANH R176, R0 ;  /* 0x0000000000b07308 */ /* 0x000a640000002400 */
[----:B-----5:R-:W-:Y:S02]  /*6490*/  FMUL.FTZ R0, R8, c[0x0][0x320] ;  /* 0x0000c80008007a20 */ /* 0x020fe40000410000 */
[----:B------:R-:W-:Y:S06]  /*64a0*/  FMUL.FTZ R8, R17, c[0x0][0x320] ;  /* 0x0000c80011087a20 */ /* 0x000fec0000410000 */
[----:B------:R5:W2:Y:S01]  /*64b0*/  MUFU.TANH R178, R0 ;  /* 0x0000000000b27308 */ /* 0x000aa20000002400 */
[-C--:B-1----:R-:W-:Y:S08]  /*64c0*/  HMMA.16816.F32 R20, R160, R4.reuse, R20 ;  /* 0x00000004a014723c */ /* 0x082ff00000001814 */
[C---:B------:R-:W-:Y:S04]  /*64d0*/  HMMA.16816.F32 R24, R168.reuse, R4, R24 ;  /* 0x00000004a818723c */ /* 0x040fe80000001818 */
[----:B-----5:R-:W-:Y:S03]  /*64e0*/  FMUL.FTZ R0, R9, c[0x0][0x320] ;  /* 0x0000c80009007a20 */ /* 0x020fe60000410000 */
[----:B------:R-:W-:Y:S01]  /*64f0*/  MOV R4, R106 ;  /* 0x0000006a00047202 */ /* 0x000fe20000000f00 */
[-C--:B------:R-:W-:Y:S01]  /*6500*/  HMMA.16816.F32 R28, R168, R6.reuse, R28 ;  /* 0x00000006a81c723c */ /* 0x080fe2000000181c */
[----:B------:R1:W1:Y:S07]  /*6510*/  MUFU.TANH R177, R0 ;  /* 0x0000000000b17308 */ /* 0x00026e0000002400 */
[C---:B------:R-:W-:Y:S04]  /*6520*/  HMMA.16816.F32 R32, R160.reuse, R6, R32 ;  /* 0x00000006a020723c */ /* 0x040fe80000001820 */
[----:B-1----:R-:W-:Y:S02]  /*6530*/  FMUL.FTZ R0, R12, c[0x0][0x320] ;  /* 0x0000c8000c007a20 */ /* 0x002fe40000410000 */
[----:B------:R1:W1:Y:S10]  /*6540*/  MUFU.TANH R12, R3 ;  /* 0x00000003000c7308 */ /* 0x0002740000002400 */
[----:B------:R5:W2:Y:S01]  /*6550*/  MUFU.TANH R165, R0 ;  /* 0x0000000000a57308 */ /* 0x000aa20000002400 */
[----:B-1----:R-:W-:Y:S09]  /*6560*/  FMUL.FTZ R3, R26, c[0x0][0x320] ;  /* 0x0000c8001a037a20 */ /* 0x002ff20000410000 */
[----:B------:R-:W1:Y:S01]  /*6570*/  MUFU.TANH R208, R3 ;  /* 0x0000000300d07308 */ /* 0x000e620000002400 */
[----:B-----5:R-:W-:Y:S09]  /*6580*/  FMUL.FTZ R0, R13, c[0x0][0x320] ;  /* 0x0000c8000d007a20 */ /* 0x020ff20000410000 */
[----:B------:R5:W1:Y:S10]  /*6590*/  MUFU.TANH R13, R8 ;  /* 0x00000008000d7308 */ /* 0x000a740000002400 */
[----:B------:R1:W1:Y:S01]  /*65a0*/  MUFU.TANH R164, R0 ;  /* 0x0000000000a47308 */ /* 0x0002620000002400 */
[----:B-----5:R-:W5:Y:S01]  /*65b0*/  LDSM.16.M88.4 R8, [R183] ;  /* 0x00000000b708783b */ /* 0x020f620000000200 */
[----:B------:R-:W-:Y:S07]  /*65c0*/  DEPBAR.LE SB0, 0x0 ;  /* 0x000080000000791a */ /* 0x000fee0000000000 */
[----:B------:R-:W-:Y:S01]  /*65d0*/  BAR.SYNC.DEFER_BLOCKING 0x0 ;  /* 0x0000000000007b1d */ /* 0x000fe20000010000 */
[----:B-1----:R-:W-:Y:S05]  /*65e0*/  FMUL.FTZ R0, R14, c[0x0][0x320] ;  /* 0x0000c8000e007a20 */ /* 0x002fea0000410000 */
[----:B------:R1:W1:Y:S10]  /*65f0*/  MUFU.TANH R167, R0 ;  /* 0x0000000000a77308 */ /* 0x0002740000002400 */
[----:B------:R2:W2:Y:S01]  /*6600*/  MUFU.TANH R14, R2 ;  /* 0x00000002000e7308 */ /* 0x0004a20000002400 */
[----:B-1----:R-:W-:Y:S01]  /*6610*/  FMUL.FTZ R0, R15, c[0x0][0x320] ;  /* 0x0000c8000f007a20 */ /* 0x002fe20000410000 */
[-C--:B-----5:R-:W-:Y:S08]  /*6620*/  HMMA.16816.F32 R36, R160, R8.reuse, R36 ;  /* 0x00000008a024723c */ /* 0x0a0ff00000001824 */
[----:B------:R1:W1:Y:S01]  /*6630*/  MUFU.TANH R166, R0 ;  /* 0x0000000000a67308 */ /* 0x0002620000002400 */
[C---:B------:R-:W-:Y:S04]  /*6640*/  HMMA.16816.F32 R40, R168.reuse, R8, R40 ;  /* 0x00000008a828723c */ /* 0x040fe80000001828 */
[----:B--2---:R-:W-:Y:S05]  /*6650*/  FMUL.FTZ R2, R27, c[0x0][0x320] ;  /* 0x0000c8001b027a20 */ /* 0x004fea0000410000 */
[----:B------:R2:W2:Y:S01]  /*6660*/  MUFU.TANH R207, R2 ;  /* 0x0000000200cf7308 */ /* 0x0004a20000002400 */
[-C--:B------:R-:W-:Y:S08]  /*6670*/  HMMA.16816.F32 R44, R168, R10.reuse, R44 ;  /* 0x0000000aa82c723c */ /* 0x080ff0000000182c */
[----:B------:R-:W-:Y:S04]  /*6680*/  HMMA.16816.F32 R48, R160, R10, R48 ;  /* 0x0000000aa030723c */ /* 0x000fe80000001830 */
[----:B-1----:R-:W-:Y:S04]  /*6690*/  FMUL.FTZ R0, R16, c[0x0][0x320] ;  /* 0x0000c80010007a20 */ /* 0x002fe80000410000 */
[----:B------:R1:W1:Y:S11]  /*66a0*/  MUFU.TANH R15, R0 ;  /* 0x00000000000f7308 */ /* 0x0002760000002400 */
[----:B------:R-:W-:Y:S05]  /*66b0*/  @!UPT UIADD3 URZ, URZ, URZ, URZ ;  /* 0x0000003f3f3ff290 */ /* 0x000fea000fffe03f */
[----:B--2---:R-:W-:Y:S04]  /*66c0*/  FMUL.FTZ R2, R48, c[0x0][0x320] ;  /* 0x0000c80030027a20 */ /* 0x004fe80000410000 */
[----:B------:R2:W2:Y:S01]  /*66d0*/  MUFU.TANH R168, R2 ;  /* 0x0000000200a87308 */ /* 0x0004a20000002400 */
[----:B-1----:R-:W-:Y:S09]  /*66e0*/  FMUL.FTZ R0, R20, c[0x0][0x320] ;  /* 0x0000c80014007a20 */ /* 0x002ff20000410000 */
[----:B------:R1:W1:Y:S01]  /*66f0*/  MUFU.TANH R199, R0 ;  /* 0x0000000000c77308 */ /* 0x0002620000002400 */
[----:B--2---:R-:W-:Y:S01]  /*6700*/  MOV R2, R107 ;  /* 0x0000006b00027202 */ /* 0x004fe20000000f00 */
[----:B-1----:R-:W-:Y:S08]  /*6710*/  FMUL.FTZ R0, R21, c[0x0][0x320] ;  /* 0x0000c80015007a20 */ /* 0x002ff00000410000 */
[----:B------:R1:W2:Y:S02]  /*6720*/  MUFU.TANH R197, R0 ;  /* 0x0000000000c57308 */ /* 0x0002a40000002400 */
[----:B-1----:R-:W-:Y:S08]  /*6730*/  FMUL.FTZ R0, R22, c[0x0][0x320] ;  /* 0x0000c80016007a20 */ /* 0x002ff00000410000 */
[----:B------:R1:W1:Y:S02]  /*6740*/  MUFU.TANH R195, R0 ;  /* 0x0000000000c37308 */ /* 0x0002640000002400 */
        /* <DEDUP_REMOVED lines=52> */
[----:B-1----:R-:W-:Y:S01]  /*6a90*/  MOV R0, R108 ;  /* 0x0000006c00007202 */ /* 0x002fe20000000f00 */
[----:B------:R-:W-:-:S06]  /*6aa0*/  @!P2 BRA `(.L_x_54) ;  /* 0x000002f00000a947 */ /* 0x000fcc0003800000 */
[----:B--234-:R-:W1:Y:S02]  /*6ab0*/  S2R R219, SR_TID.X ;  /* 0x0000000000db7919 */ /* 0x01ce640000002100 */
[----:B-1----:R-:W-:Y:S04]  /*6ac0*/  SHF.R.S32.HI R218, RZ, 0x1f, R219 ;  /* 0x0000001fffda7819 */ /* 0x002fe800000114db */
[----:B------:R-:W-:Y:S04]  /*6ad0*/  LEA.HI R218, R218, R219, RZ, 0x2 ;  /* 0x000000dbdada7211 */ /* 0x000fe800078f10ff */
[----:B------:R-:W-:Y:S04]  /*6ae0*/  SHF.R.S32.HI R218, RZ, 0x2, R218 ;  /* 0x00000002ffda7819 */ /* 0x000fe800000114da */
[----:B------:R-:W-:Y:S04]  /*6af0*/  IADD3 R3, -R218, 0x30, RZ ;  /* 0x00000030da037810 */ /* 0x000fe80007ffe1ff */
[----:B------:R-:W-:Y:S11]  /*6b00*/  ISETP.GE.AND P0, PT, R3, 0x21, PT ;  /* 0x000000210300780c */ /* 0x000ff60003f06270 */
[----:B------:R-:W-:Y:S02]  /*6b10*/  @!UPT UIADD3 URZ, URZ, URZ, URZ ;  /* 0x0000003f3f3ff290 */ /* 0x000fe4000fffe03f */
[----:B------:R-:W-:Y:S01]  /*6b20*/  @P0 IMAD.MOV.U32 R7, RZ, RZ, c[0x0][0x1e0] ;  /* 0x00007800ff070624 */ /* 0x000fe200078e00ff */
[----:B------:R-:W-:Y:S01]  /*6b30*/  @P0 IADD3 R5, R192, -0x1, RZ ;  /* 0xffffffffc0050810 */ /* 0x000fe20007ffe0ff */
[----:B------:R-:W-:Y:S03]  /*6b40*/  @P0 IMAD.MOV.U32 R8, RZ, RZ, 0x5 ;  /* 0x00000005ff080424 */ /* 0x000fe600078e00ff */
[----:B------:R-:W-:Y:S02]  /*6b50*/  @P0 SHF.R.S32.HI R6, RZ, 0x1f, R5 ;  /* 0x0000001fff060819 */ /* 0x000fe40000011405 */
[C---:B------:R-:W-:Y:S01]  /*6b60*/  @P0 SHF.L.U64.HI R9, R7.reuse, R8, c[0x0][0x1e4] ;  /* 0x0000790007090619 */ /* 0x040fe20000010208 */
[----:B------:R-:W-:Y:S02]  /*6b70*/  @P0 IMAD.SHL.U32 R8, R7, 0x20, RZ ;  /* 0x0000002007080824 */ /* 0x000fe400078e00ff */
[----:B------:R-:W-:Y:S04]  /*6b80*/  @P0 IMAD R6, R6, c[0x0][0x1e0], RZ ;  /* 0x0000780006060a24 */ /* 0x000fe800078e02ff */
[C---:B------:R-:W-:Y:S02]  /*6b90*/  @P0 IMAD R10, R5.reuse, c[0x0][0x1e4], R6 ;  /* 0x00007900050a0a24 */ /* 0x040fe400078e0206 */
[----:B------:R-:W-:Y:S04]  /*6ba0*/  @P0 IMAD.WIDE.U32 R6, R5, c[0x0][0x1e0], RZ ;  /* 0x0000780005060a25 */ /* 0x000fe800078e00ff */
[----:B------:R-:W-:Y:S02]  /*6bb0*/  @P0 IMAD.IADD R5, R7, 0x1, R10 ;  /* 0x0000000107050824 */ /* 0x000fe400078e020a */
[----:B------:R-:W-:Y:S04]  /*6bc0*/  @P0 IMAD.WIDE.U32 R6, R6, 0x30, R8 ;  /* 0x0000003006060825 */ /* 0x000fe800078e0008 */
[----:B------:R-:W-:Y:S01]  /*6bd0*/  @P0 IMAD R8, R5, 0x30, RZ ;  /* 0x0000003005080824 */ /* 0x000fe200078e02ff */
[----:B------:R-:W-:Y:S04]  /*6be0*/  @P0 IADD3 R5, P1, R244, R6, RZ ;  /* 0x00000006f4050210 */ /* 0x000fe80007f3e0ff */
[----:B------:R-:W-:Y:S02]  /*6bf0*/  @P0 IADD3.X R10, R246, R8, R7, P1, !PT ;  /* 0x00000008f60a0210 */ /* 0x000fe40000ffe407 */
[----:B------:R-:W-:Y:S11]  /*6c00*/  ISETP.GE.AND P1, PT, R3, 0x1, PT ;  /* 0x000000010300780c */ /* 0x000ff60003f26270 */
[----:B------:R-:W-:Y:S02]  /*6c10*/  @!UPT UIADD3 URZ, URZ, URZ, URZ ;  /* 0x0000003f3f3ff290 */ /* 0x000fe4000fffe03f */
[----:B------:R-:W-:Y:S01]  /*6c20*/  @P1 IADD3 R3, R192, -0x1, RZ ;  /* 0xffffffffc0031810 */ /* 0x000fe20007ffe0ff */
[----:B------:R-:W-:Y:S03]  /*6c30*/  @P1 IMAD.MOV.U32 R7, RZ, RZ, R246 ;  /* 0x000000ffff071224 */ /* 0x000fe600078e00f6 */
[----:B------:R-:W-:Y:S01]  /*6c40*/  @P1 SHF.R.S32.HI R6, RZ, 0x1f, R3 ;  /* 0x0000001fff061819 */ /* 0x000fe20000011403 */
[C---:B------:R-:W-:Y:S04]  /*6c50*/  @P1 IMAD.WIDE.U32 R8, R3.reuse, c[0x0][0x1e0], RZ ;  /* 0x0000780003081a25 */ /* 0x040fe800078e00ff */
[----:B------:R-:W-:Y:S04]  /*6c60*/  @P1 IMAD R6, R6, c[0x0][0x1e0], RZ ;  /* 0x0000780006061a24 */ /* 0x000fe800078e02ff */
[----:B------:R-:W-:Y:S02]  /*6c70*/  @P1 IMAD R3, R3, c[0x0][0x1e4], R6 ;  /* 0x0000790003031a24 */ /* 0x000fe400078e0206 */
[----:B------:R-:W-:Y:S03]  /*6c80*/  @P1 IMAD.MOV.U32 R6, RZ, RZ, R244 ;  /* 0x000000ffff061224 */ /* 0x000fe600078e00f4 */
[----:B------:R-:W-:Y:S01]  /*6c90*/  @P1 IADD3 R3, R9, R3, RZ ;  /* 0x0000000309031210 */ /* 0x000fe20007ffe0ff */
[----:B------:R-:W-:Y:S04]  /*6ca0*/  @P1 IMAD.WIDE.U32 R6, R8, 0x30, R6 ;  /* 0x0000003008061825 */ /* 0x000fe800078e0006 */
[----:B------:R-:W-:Y:S01]  /*6cb0*/  @P1 IMAD R3, R3, 0x30, RZ ;  /* 0x0000003003031824 */ /* 0x000fe200078e02ff */
[C---:B------:R-:W-:Y:S04]  /*6cc0*/  @P1 LEA R8, P6, R6.reuse, c[0x0][0x1c8], 0x1 ;  /* 0x0000720006081a11 */ /* 0x040fe800078c08ff */
[----:B------:R-:W-:Y:S04]  /*6cd0*/  @P1 IADD3 R3, R7, R3, RZ ;  /* 0x0000000307031210 */ /* 0x000fe80007ffe0ff */
[----:B------:R-:W-:Y:S02]  /*6ce0*/  @P1 LEA.HI.X R9, R6, c[0x0][0x1cc], R3, 0x1, P6 ;  /* 0x0000730006091a11 */ /* 0x000fe400030f0c03 */
[C---:B------:R-:W-:Y:S03]  /*6cf0*/  @P0 LEA R6, P6, R5.reuse, c[0x0][0x1c8], 0x1 ;  /* 0x0000720005060a11 */ /* 0x040fe600078c08ff */
[----:B------:R-:W-:Y:S01]  /*6d00*/  @!PT LDS RZ, [RZ] ;  /* 0x00000000fffff984 */ /* 0x000fe20000000800 */
[----:B------:R-:W-:Y:S01]  /*6d10*/  @!PT LDS RZ, [RZ] ;  /* 0x00000000fffff984 */ /* 0x000fe20000000800 */
[----:B------:R-:W-:Y:S01]  /*6d20*/  @!PT LDS RZ, [RZ] ;  /* 0x00000000fffff984 */ /* 0x000fe20000000800 */
[----:B------:R1:W-:Y:S01]  /*6d30*/  @P1 LDGSTS.E.BYPASS.LTC128B.128 [R191+0x3c80], [R8.64], !P3 ;  /* 0x03c8000008bf1fae */ /* 0x0003e2000d901d46 */
[----:B------:R-:W-:Y:S03]  /*6d40*/  @P0 LEA.HI.X R7, R5, c[0x0][0x1cc], R10, 0x1, P6 ;  /* 0x0000730005070a11 */ /* 0x000fe600030f0c0a */
[----:B------:R1:W-:Y:S04]  /*6d50*/  @P1 LDGSTS.E.BYPASS.LTC128B.128 [R191+0x4880], [R8.64+0x40], !P4 ;  /* 0x0488004008bf1fae */ /* 0x0003e8000e101d46 */
[----:B------:R1:W-:Y:S04]  /*6d60*/  @P1 LDGSTS.E.BYPASS.LTC128B.128 [R191+0x5480], [R8.64+0x80], !P5 ;  /* 0x0548008008bf1fae */ /* 0x0003e8000e901d46 */
[----:B------:R1:W-:Y:S04]  /*6d70*/  @P0 LDGSTS.E.BYPASS.LTC128B.128 [R191+0x4480], [R6.64], !P3 ;  /* 0x0448000006bf0fae */ /* 0x0003e8000d901d46 */
[----:B------:R1:W-:Y:S04]  /*6d80*/  @P0 LDGSTS.E.BYPASS.LTC128B.128 [R191+0x5080], [R6.64+0x40], !P4 ;  /* 0x0508004006bf0fae */ /* 0x0003e8000e101d46 */
[----:B------:R1:W-:Y:S02]  /*6d90*/  @P0 LDGSTS.E.BYPASS.LTC128B.128 [R191+0x5c80], [R6.64+0x80], !P5 ;  /* 0x05c8008006bf0fae */ /* 0x0003e4000e901d46 */
.L_x_54:
[----:B--234-:R-:W-:Y:S05]  /*6da0*/  BSYNC B0 ;  /* 0x0000000000007941 */ /* 0x01cfea0003800000 */
.L_x_53:
[----:B------:R-:W-:Y:S01]  /*6db0*/  FMNMX.FTZ R3, R173, R108, !PT ;  /* 0x0000006cad037209 */ /* 0x000fe20007810000 */
[----:B------:R-:W-:Y:S01]  /*6dc0*/  LDSM.16.MT88.4 R20, [R110] ;  /* 0x000000006e14783b */ /* 0x000fe20000004200 */
[----:B------:R-:W-:Y:S02]  /*6dd0*/  FMNMX.FTZ R5, R174, R107, !PT ;  /* 0x0000006bae057209 */ /* 0x000fe40007810000 */
[----:B------:R-:W-:Y:S02]  /*6de0*/  FMNMX.FTZ R3, R172, R3, !PT ;  /* 0x00000003ac037209 */ /* 0x000fe40007810000 */
[----:B------:R-:W-:Y:S02]  /*6df0*/  FMNMX.FTZ R5, R176, R5, !PT ;  /* 0x00000005b0057209 */ /* 0x000fe40007810000 */
[----:B------:R-:W-:Y:S01]  /*6e00*/  FMNMX.FTZ R3, R15, R3, !PT ;  /* 0x000000030f037209 */ /* 0x000fe20007810000 */
[----:B------:R-:W-:Y:S01]  /*6e10*/  LDSM.16.MT88.4 R36, [R111] ;  /* 0x000000006f24783b */ /* 0x000fe20000004200 */
[----:B------:R-:W-:Y:S02]  /*6e20*/  FMNMX.FTZ R5, R12, R5, !PT ;  /* 0x000000050c057209 */ /* 0x000fe40007810000 */
[----:B------:R-:W-:Y:S02]  /*6e30*/  FMNMX.FTZ R3, R13, R3, !PT ;  /* 0x000000030d037209 */ /* 0x000fe40007810000 */
[----:B------:R-:W-:Y:S02]  /*6e40*/  FMNMX.FTZ R5, R14, R5, !PT ;  /* 0x000000050e057209 */ /* 0x000fe40007810000 */
[----:B------:R-:W-:Y:S01]  /*6e50*/  FMNMX.FTZ R3, R199, R3, !PT ;  /* 0x00000003c7037209 */ /* 0x000fe20007810000 */
[----:B------:R-:W0:Y:S01]  /*6e60*/  LDGDEPBAR ;  /* 0x00000000000079af */ /* 0x000e220000000000 */
[----:B------:R-:W-:Y:S02]  /*6e70*/  FMNMX.FTZ R5, R195, R5, !PT ;  /* 0x00000005c3057209 */ /* 0x000fe40007810000 */
        /* <DEDUP_REMOVED lines=14> */
[----:B-1----:R-:W-:Y:S01]  /*6f60*/  FMNMX.FTZ R6, R178, R106, !PT ;  /* 0x0000006ab2067209 */ /* 0x002fe20007810000 */
[----:B------:R-:W1:Y:S01]  /*6f70*/  SHFL.BFLY PT, R7, R3, 0x2, 0x1f ;  /* 0x0c401f0003077f89 */ /* 0x000e6200000e0000 */
[----:B------:R-:W-:Y:S02]  /*6f80*/  IADD3 R192, R192, -0x1, RZ ;  /* 0xffffffffc0c07810 */ /* 0x000fe40007ffe0ff */
[----:B------:R-:W-:Y:S04]  /*6f90*/  FMNMX.FTZ R6, R177, R6, !PT ;  /* 0x00000006b1067209 */ /* 0x000fe80007810000 */
[----:B------:R-:W-:Y:S01]  /*6fa0*/  FMNMX.FTZ R6, R165, R6, !PT ;  /* 0x00000006a5067209 */ /* 0x000fe20007810000 */
[----:B------:R-:W2:Y:S03]  /*6fb0*/  SHFL.BFLY PT, R8, R5, 0x2, 0x1f ;  /* 0x0c401f0005087f89 */ /* 0x000ea600000e0000 */
[----:B------:R-:W-:Y:S04]  /*6fc0*/  FMNMX.FTZ R6, R164, R6, !PT ;  /* 0x00000006a4067209 */ /* 0x000fe80007810000 */
[----:B------:R-:W-:Y:S04]  /*6fd0*/  FMNMX.FTZ R6, R213, R6, !PT ;  /* 0x00000006d5067209 */ /* 0x000fe80007810000 */
[----:B------:R-:W-:Y:S04]  /*6fe0*/  FMNMX.FTZ R6, R210, R6, !PT ;  /* 0x00000006d2067209 */ /* 0x000fe80007810000 */
[----:B------:R-:W-:Y:S04]  /*6ff0*/  FMNMX.FTZ R6, R214, R6, !PT ;  /* 0x00000006d6067209 */ /* 0x000fe80007810000 */
[----:B------:R-:W-:Y:S04]  /*7000*/  FMNMX.FTZ R6, R215, R6, !PT ;  /* 0x00000006d7067209 */ /* 0x000fe80007810000 */
[----:B------:R-:W-:Y:S02]  /*7010*/  FMNMX.FTZ R6, R203, R6, !PT ;  /* 0x00000006cb067209 */ /* 0x000fe40007810000 */
[----:B-1----:R-:W-:Y:S02]  /*7020*/  FMNMX.FTZ R3, R3, R7, !PT ;  /* 0x0000000703037209 */ /* 0x002fe40007810000 */
[----:B------:R-:W-:Y:S02]  /*7030*/  FMNMX.FTZ R7, R175, R105, !PT ;  /* 0x00000069af077209 */ /* 0x000fe40007810000 */
[----:B--2---:R-:W-:Y:S01]  /*7040*/  FMNMX.FTZ R5, R5, R8, !PT ;  /* 0x0000000805057209 */ /* 0x004fe20007810000 */
[----:B------:R-:W1:Y:S01]  /*7050*/  SHFL.BFLY PT, R10, R3, 0x1, 0x1f ;  /* 0x0c201f00030a7f89 */ /* 0x000e6200000e0000 */
[----:B------:R-:W-:Y:S02]  /*7060*/  FMNMX.FTZ R7, R179, R7, !PT ;  /* 0x00000007b3077209 */ /* 0x000fe40007810000 */
[----:B------:R-:W-:Y:S02]  /*7070*/  FMNMX.FTZ R6, R202, R6, !PT ;  /* 0x00000006ca067209 */ /* 0x000fe40007810000 */
[----:B------:R-:W-:Y:S02]  /*7080*/  FMNMX.FTZ R7, R167, R7, !PT ;  /* 0x00000007a7077209 */ /* 0x000fe40007810000 */
[----:B------:R-:W-:Y:S01]  /*7090*/  FMNMX.FTZ R6, R201, R6, !PT ;  /* 0x00000006c9067209 */ /* 0x000fe20007810000 */
[----:B------:R-:W2:Y:S01]  /*70a0*/  SHFL.BFLY PT, R8, R5, 0x1, 0x1f ;  /* 0x0c201f0005087f89 */ /* 0x000ea200000e0000 */
[----:B------:R-:W-:Y:S02]  /*70b0*/  FMNMX.FTZ R7, R166, R7, !PT ;  /* 0x00000007a6077209 */ /* 0x000fe40007810000 */
[----:B------:R-:W-:Y:S02]  /*70c0*/  FMNMX.FTZ R6, R171, R6, !PT ;  /* 0x00000006ab067209 */ /* 0x000fe40007810000 */
[----:B------:R-:W-:Y:S03]  /*70d0*/  FMNMX.FTZ R7, R208, R7, !PT ;  /* 0x00000007d0077209 */ /* 0x000fe60007810000 */
[----:B------:R-:W3:Y:S01]  /*70e0*/  SHFL.BFLY PT, R9, R6, 0x2, 0x1f ;  /* 0x0c401f0006097f89 */ /* 0x000ee200000e0000 */
[----:B------:R-:W-:Y:S02]  /*70f0*/  FMNMX.FTZ R7, R207, R7, !PT ;  /* 0x00000007cf077209 */ /* 0x000fe40007810000 */
[----:B-1----:R-:W-:Y:S02]  /*7100*/  FMNMX.FTZ R108, R3, R10, !PT ;  /* 0x0000000a036c7209 */ /* 0x002fe40007810000 */
[----:B------:R-:W-:Y:S03]  /*7110*/  FMNMX.FTZ R3, R217, R7, !PT ;  /* 0x00000007d9037209 */ /* 0x000fe60007810000 */
[----:B------:R-:W-:Y:S01]  /*7120*/  FADD.FTZ R0, -R108, R0 ;  /* 0x000000006c007221 */ /* 0x000fe20000010100 */
[----:B------:R-:W-:Y:S01]  /*7130*/  FMNMX.FTZ R3, R216, R3, !PT ;  /* 0x00000003d8037209 */ /* 0x000fe20007810000 */
[----:B------:R-:W-:Y:S01]  /*7140*/  FMUL.FTZ R161, R108, c[0x0][0x2d0] ;  /* 0x0000b4006ca17a20 */ /* 0x000fe20000410000 */
[----:B--2---:R-:W-:Y:S02]  /*7150*/  FMNMX.FTZ R107, R5, R8, !PT ;  /* 0x00000008056b7209 */ /* 0x004fe40007810000 */
[----:B------:R-:W-:Y:S01]  /*7160*/  FMNMX.FTZ R5, R211, R3, !PT ;  /* 0x00000003d3057209 */ /* 0x000fe20007810000 */
[----:B------:R-:W-:Y:S02]  /*7170*/  FMUL.FTZ R3, R0, c[0x0][0x2d0] ;  /* 0x0000b40000037a20 */ /* 0x000fe40000410000 */
[----:B------:R-:W-:Y:S01]  /*7180*/  FMUL.FTZ R162, R107, c[0x0][0x2d0] ;  /* 0x0000b4006ba27a20 */ /* 0x000fe20000410000 */
[----:B------:R-:W-:Y:S01]  /*7190*/  FMNMX.FTZ R0, R209, R5, !PT ;  /* 0x00000005d1007209 */ /* 0x000fe20007810000 */
[----:B------:R1:W2:Y:S01]  /*71a0*/  MUFU.EX2 R100, R3 ;  /* 0x0000000300647308 */ /* 0x0002a20000000800 */
[----:B---3--:R-:W-:Y:S01]  /*71b0*/  FMNMX.FTZ R6, R6, R9, !PT ;  /* 0x0000000906067209 */ /* 0x008fe20007810000 */
[----:B------:R-:W-:Y:S01]  /*71c0*/  FADD.FTZ R2, -R107, R2 ;  /* 0x000000026b027221 */ /* 0x000fe20000010100 */
[----:B------:R-:W-:Y:S03]  /*71d0*/  FMNMX.FTZ R0, R104, R0, !PT ;  /* 0x0000000068007209 */ /* 0x000fe60007810000 */
[----:B------:R-:W3:Y:S01]  /*71e0*/  SHFL.BFLY PT, R9, R6, 0x1, 0x1f ;  /* 0x0c201f0006097f89 */ /* 0x000ee200000e0000 */
[----:B------:R-:W-:Y:S01]  /*71f0*/  FMNMX.FTZ R0, R103, R0, !PT ;  /* 0x0000000067007209 */ /* 0x000fe20007810000 */
[----:B------:R-:W-:Y:S04]  /*7200*/  FMUL.FTZ R2, R2, c[0x0][0x2d0] ;  /* 0x0000b40002027a20 */ /* 0x000fe80000410000 */
[----:B------:R4:W5:Y:S02]  /*7210*/  MUFU.EX2 R102, R2 ;  /* 0x0000000200667308 */ /* 0x0009640000000800 */
[----:B-1----:R-:W1:Y:S01]  /*7220*/  SHFL.BFLY PT, R3, R0, 0x2, 0x1f ;  /* 0x0c401f0000037f89 */ /* 0x002e6200000e0000 */
[C---:B--2---:R-:W-:Y:S02]  /*7230*/  FMUL.FTZ R5, R100.reuse, R117 ;  /* 0x0000007564057220 */ /* 0x044fe40000410000 */
[C---:B------:R-:W-:Y:S02]  /*7240*/  FMUL.FTZ R17, R100.reuse, R125 ;  /* 0x0000007d64117220 */ /* 0x040fe40000410000 */
[----:B------:R-:W-:Y:S01]  /*7250*/  FMUL.FTZ R16, R100, R124 ;  /* 0x0000007c64107220 */ /* 0x000fe20000410000 */
[----:B---3--:R-:W-:Y:S01]  /*7260*/  FMNMX.FTZ R106, R6, R9, !PT ;  /* 0x00000009066a7209 */ /* 0x008fe20007810000 */
[C---:B------:R-:W-:Y:S02]  /*7270*/  FMUL.FTZ R33, R100.reuse, R141 ;  /* 0x0000008d64217220 */ /* 0x040fe40000410000 */
[----:B------:R-:W-:Y:S02]  /*7280*/  FMUL.FTZ R32, R100, R140 ;  /* 0x0000008c64207220 */ /* 0x000fe40000410000 */
[C---:B------:R-:W-:Y:S02]  /*7290*/  FMUL.FTZ R160, R106.reuse, c[0x0][0x2d0] ;  /* 0x0000b4006aa07a20 */ /* 0x040fe40000410000 */
[----:B----4-:R-:W-:Y:S02]  /*72a0*/  FADD.FTZ R2, -R106, R4 ;  /* 0x000000046a027221 */ /* 0x010fe40000010100 */
[--C-:B------:R-:W-:Y:S02]  /*72b0*/  FFMA.FTZ R4, R173, c[0x0][0x2d0], -R161.reuse ;  /* 0x0000b400ad047a23 */ /* 0x100fe400000108a1 */
[----:B------:R-:W-:Y:S02]  /*72c0*/  FMUL.FTZ R2, R2, c[0x0][0x2d0] ;  /* 0x0000b40002027a20 */ /* 0x000fe40000410000 */
[----:B------:R-:W-:Y:S01]  /*72d0*/  MUFU.EX2 R173, R4 ;  /* 0x0000000400ad7308 */ /* 0x000fe20000000800 */
[C---:B-----5:R-:W-:Y:S02]  /*72e0*/  FMUL.FTZ R6, R102.reuse, R118 ;  /* 0x0000007666067220 */ /* 0x060fe40000410000 */
[----:B------:R-:W-:Y:S01]  /*72f0*/  FMUL.FTZ R7, R102, R119 ;  /* 0x0000007766077220 */ /* 0x000fe20000410000 */
[----:B-1----:R-:W-:Y:S01]  /*7300*/  FMNMX.FTZ R0, R0, R3, !PT ;  /* 0x0000000300007209 */ /* 0x002fe20007810000 */
[--C-:B------:R-:W-:Y:S02]  /*7310*/  FFMA.FTZ R3, R176, c[0x0][0x2d0], -R162.reuse ;  /* 0x0000b400b0037a23 */ /* 0x100fe400000108a2 */
[C---:B------:R-:W-:Y:S03]  /*7320*/  FMUL.FTZ R18, R102.reuse, R126 ;  /* 0x0000007e66127220 */ /* 0x040fe60000410000 */
[----:B------:R1:W-:Y:S01]  /*7330*/  MUFU.EX2 R230, R3 ;  /* 0x0000000300e67308 */ /* 0x0003e20000000800 */
[C---:B------:R-:W-:Y:S02]  /*7340*/  FMUL.FTZ R19, R102.reuse, R127 ;  /* 0x0000007f66137220 */ /* 0x040fe40000410000 */
[C---:B------:R-:W-:Y:S02]  /*7350*/  FMUL.FTZ R34, R102.reuse, R142 ;  /* 0x0000008e66227220 */ /* 0x040fe40000410000 */
[----:B------:R-:W-:Y:S02]  /*7360*/  FMUL.FTZ R35, R102, R143 ;  /* 0x0000008f66237220 */ /* 0x000fe40000410000 */
[C---:B------:R-:W-:Y:S02]  /*7370*/  FMUL.FTZ R48, R100.reuse, R156 ;  /* 0x0000009c64307220 */ /* 0x040fe40000410000 */
[----:B------:R-:W-:Y:S01]  /*7380*/  FMUL.FTZ R49, R100, R157 ;  /* 0x0000009d64317220 */ /* 0x000fe20000410000 */
[----:B------:R2:W3:Y:S01]  /*7390*/  MUFU.EX2 R101, R2 ;  /* 0x0000000200657308 */ /* 0x0004e20000000800 */
[C---:B------:R-:W-:Y:S02]  /*73a0*/  FMUL.FTZ R50, R102.reuse, R158 ;  /* 0x0000009e66327220 */ /* 0x040fe40000410000 */
[----:B------:R-:W-:Y:S02]  /*73b0*/  FMUL.FTZ R51, R102, R159 ;  /* 0x0000009f66337220 */ /* 0x000fe40000410000 */
[----:B------:R-:W-:Y:S01]  /*73c0*/  LDSM.16.MT88.4 R156, [R110+0x1400] ;  /* 0x001400006e9c783b */ /* 0x000fe20000004200 */
[----:B------:R-:W-:Y:S02]  /*73d0*/  FFMA.FTZ R124, R198, c[0x0][0x2d0], -R162 ;  /* 0x0000b400c67c7a23 */ /* 0x000fe400000108a2 */
[----:B------:R-:W-:Y:S02]  /*73e0*/  FFMA.FTZ R140, R202, c[0x0][0x2d0], -R160 ;  /* 0x0000b400ca8c7a23 */ /* 0x000fe400000108a0 */
[----:B------:R4:W-:Y:S01]  /*73f0*/  MUFU.EX2 R218, R124 ;  /* 0x0000007c00da7308 */ /* 0x0009e20000000800 */
[C---:B------:R-:W-:Y:S02]  /*7400*/  FMUL.FTZ R52, R100.reuse, R52 ;  /* 0x0000003464347220 */ /* 0x040fe40000410000 */
[----:B------:R-:W-:Y:S02]  /*7410*/  FMUL.FTZ R53, R100, R53 ;  /* 0x0000003564357220 */ /* 0x000fe40000410000 */
[--C-:B-1----:R-:W-:Y:S02]  /*7420*/  FFMA.FTZ R3, R15, c[0x0][0x2d0], -R161.reuse ;  /* 0x0000b4000f037a23 */ /* 0x102fe400000108a1 */
[C---:B------:R-:W-:Y:S02]  /*7430*/  FMUL.FTZ R54, R102.reuse, R54 ;  /* 0x0000003666367220 */ /* 0x040fe40000410000 */
[----:B------:R-:W-:Y:S01]  /*7440*/  FMUL.FTZ R55, R102, R55 ;  /* 0x0000003766377220 */ /* 0x000fe20000410000 */
[----:B------:R1:W-:Y:S01]  /*7450*/  MUFU.EX2 R233, R3 ;  /* 0x0000000300e97308 */ /* 0x0003e20000000800 */
[C---:B------:R-:W-:Y:S02]  /*7460*/  FMUL.FTZ R64, R100.reuse, R64 ;  /* 0x0000004064407220 */ /* 0x040fe40000410000 */
[----:B------:R-:W-:Y:S02]  /*7470*/  FMUL.FTZ R65, R100, R65 ;  /* 0x0000004164417220 */ /* 0x000fe40000410000 */
[--C-:B--2---:R-:W-:Y:S02]  /*7480*/  FFMA.FTZ R2, R172, c[0x0][0x2d0], -R161.reuse ;  /* 0x0000b400ac027a23 */ /* 0x104fe400000108a1 */
[C---:B---3--:R-:W-:Y:S02]  /*7490*/  FMUL.FTZ R8, R101.reuse, R112 ;  /* 0x0000007065087220 */ /* 0x048fe40000410000 */
[C---:B------:R-:W-:Y:S01]  /*74a0*/  FMUL.FTZ R9, R101.reuse, R113 ;  /* 0x0000007165097220 */ /* 0x040fe20000410000 */
[----:B------:R2:W-:Y:S01]  /*74b0*/  MUFU.EX2 R231, R2 ;  /* 0x0000000200e77308 */ /* 0x0005e20000000800 */
[C---:B------:R-:W-:Y:S02]  /*74c0*/  FMUL.FTZ R24, R101.reuse, R132 ;  /* 0x0000008465187220 */ /* 0x040fe40000410000 */
[C---:B------:R-:W-:Y:S01]  /*74d0*/  FMUL.FTZ R25, R101.reuse, R133 ;  /* 0x0000008565197220 */ /* 0x040fe20000410000 */
[----:B----4-:R-:W-:Y:S01]  /*74e0*/  LDSM.16.MT88.4 R124, [R110+0x400] ;  /* 0x000400006e7c783b */ /* 0x010fe20000004200 */
[C---:B------:R-:W-:Y:S02]  /*74f0*/  FMUL.FTZ R28, R101.reuse, R136 ;  /* 0x00000088651c7220 */ /* 0x040fe40000410000 */
[C---:B------:R-:W-:Y:S02]  /*7500*/  FMUL.FTZ R29, R101.reuse, R137 ;  /* 0x00000089651d7220 */ /* 0x040fe40000410000 */
[C---:B------:R-:W-:Y:S02]  /*7510*/  FMUL.FTZ R40, R101.reuse, R148 ;  /* 0x0000009465287220 */ /* 0x040fe40000410000 */
[C---:B------:R-:W-:Y:S02]  /*7520*/  FMUL.FTZ R41, R101.reuse, R149 ;  /* 0x0000009565297220 */ /* 0x040fe40000410000 */
[----:B------:R-:W-:Y:S02]  /*7530*/  FMUL.FTZ R44, R101, R152 ;  /* 0x00000098652c7220 */ /* 0x000fe40000410000 */
[--C-:B-1----:R-:W-:Y:S02]  /*7540*/  FFMA.FTZ R3, R13, c[0x0][0x2d0], -R161.reuse ;  /* 0x0000b4000d037a23 */ /* 0x102fe400000108a1 */
[C---:B------:R-:W-:Y:S02]  /*7550*/  FMUL.FTZ R13, R101.reuse, R121 ;  /* 0x00000079650d7220 */ /* 0x040fe40000410000 */
[----:B------:R-:W1:Y:S01]  /*7560*/  MUFU.EX2 R240, R3 ;  /* 0x0000000300f07308 */ /* 0x000e620000000800 */
[C---:B------:R-:W-:Y:S02]  /*7570*/  FMUL.FTZ R45, R101.reuse, R153 ;  /* 0x00000099652d7220 */ /* 0x040fe40000410000 */
[C---:B------:R-:W-:Y:S02]  /*7580*/  FMUL.FTZ R56, R101.reuse, R56 ;  /* 0x0000003865387220 */ /* 0x040fe40000410000 */
[--C-:B--2---:R-:W-:Y:S02]  /*7590*/  FFMA.FTZ R2, R174, c[0x0][0x2d0], -R162.reuse ;  /* 0x0000b400ae027a23 */ /* 0x104fe400000108a2 */
[C---:B------:R-:W-:Y:S02]  /*75a0*/  FMUL.FTZ R57, R101.reuse, R57 ;  /* 0x0000003965397220 */ /* 0x040fe40000410000 */
[C---:B------:R-:W-:Y:S01]  /*75b0*/  FMUL.FTZ R60, R101.reuse, R60 ;  /* 0x0000003c653c7220 */ /* 0x040fe20000410000 */
[----:B------:R2:W3:Y:S01]  /*75c0*/  MUFU.EX2 R229, R2 ;  /* 0x0000000200e57308 */ /* 0x0004e20000000800 */
[C---:B------:R-:W-:Y:S02]  /*75d0*/  FMUL.FTZ R61, R101.reuse, R61 ;  /* 0x0000003d653d7220 */ /* 0x040fe40000410000 */
[C---:B------:R-:W-:Y:S02]  /*75e0*/  FMUL.FTZ R66, R102.reuse, R66 ;  /* 0x0000004266427220 */ /* 0x040fe40000410000 */
[----:B------:R-:W-:Y:S02]  /*75f0*/  FMUL.FTZ R67, R102, R67 ;  /* 0x0000004366437220 */ /* 0x000fe40000410000 */
[C---:B------:R-:W-:Y:S02]  /*7600*/  FMUL.FTZ R68, R100.reuse, R68 ;  /* 0x0000004464447220 */ /* 0x040fe40000410000 */
[----:B------:R-:W-:Y:S02]  /*7610*/  FMUL.FTZ R69, R100, R69 ;  /* 0x0000004564457220 */ /* 0x000fe40000410000 */
[C---:B------:R-:W-:Y:S02]  /*7620*/  FMUL.FTZ R70, R102.reuse, R70 ;  /* 0x0000004666467220 */ /* 0x040fe40000410000 */
[----:B------:R-:W-:Y:S01]  /*7630*/  FMUL.FTZ R71, R102, R71 ;  /* 0x0000004766477220 */ /* 0x000fe20000410000 */
[----:B-1----:R-:W-:Y:S01]  /*7640*/  F2FP.PACK_AB R118, R240, R233 ;  /* 0x000000e9f076723e */ /* 0x002fe200000000ff */
[----:B------:R-:W-:Y:S02]  /*7650*/  FFMA.FTZ R3, R12, c[0x0][0x2d0], -R162 ;  /* 0x0000b4000c037a23 */ /* 0x000fe400000108a2 */
[C---:B------:R-:W-:Y:S02]  /*7660*/  FMUL.FTZ R12, R101.reuse, R120 ;  /* 0x00000078650c7220 */ /* 0x040fe40000410000 */
[----:B------:R1:W-:Y:S01]  /*7670*/  MUFU.EX2 R239, R3 ;  /* 0x0000000300ef7308 */ /* 0x0003e20000000800 */
[C---:B------:R-:W-:Y:S02]  /*7680*/  FMUL.FTZ R72, R101.reuse, R72 ;  /* 0x0000004865487220 */ /* 0x040fe40000410000 */
[C---:B------:R-:W-:Y:S01]  /*7690*/  FMUL.FTZ R73, R101.reuse, R73 ;  /* 0x0000004965497220 */ /* 0x040fe20000410000 */
[----:B--2---:R-:W2:Y:S01]  /*76a0*/  SHFL.BFLY PT, R2, R0, 0x1, 0x1f ;  /* 0x0c201f0000027f89 */ /* 0x004ea200000e0000 */
[----:B---3--:R-:W-:Y:S01]  /*76b0*/  F2FP.PACK_AB R117, R230, R229 ;  /* 0x000000e5e675723e */ /* 0x008fe200000000ff */
[C---:B------:R-:W-:Y:S02]  /*76c0*/  FMUL.FTZ R76, R101.reuse, R76 ;  /* 0x0000004c654c7220 */ /* 0x040fe40000410000 */
[C---:B------:R-:W-:Y:S02]  /*76d0*/  FMUL.FTZ R77, R101.reuse, R77 ;  /* 0x0000004d654d7220 */ /* 0x040fe40000410000 */
[C---:B------:R-:W-:Y:S02]  /*76e0*/  FMUL.FTZ R80, R100.reuse, R80 ;  /* 0x0000005064507220 */ /* 0x040fe40000410000 */
[----:B------:R-:W-:Y:S02]  /*76f0*/  FMUL.FTZ R81, R100, R81 ;  /* 0x0000005164517220 */ /* 0x000fe40000410000 */
[C---:B------:R-:W-:Y:S02]  /*7700*/  FMUL.FTZ R82, R102.reuse, R82 ;  /* 0x0000005266527220 */ /* 0x040fe40000410000 */
[----:B------:R-:W-:Y:S02]  /*7710*/  FMUL.FTZ R83, R102, R83 ;  /* 0x0000005366537220 */ /* 0x000fe40000410000 */
[C---:B------:R-:W-:Y:S02]  /*7720*/  FMUL.FTZ R84, R100.reuse, R84 ;  /* 0x0000005464547220 */ /* 0x040fe40000410000 */
[----:B------:R-:W-:Y:S02]  /*7730*/  FMUL.FTZ R85, R100, R85 ;  /* 0x0000005564557220 */ /* 0x000fe40000410000 */
[----:B------:R-:W-:Y:S02]  /*7740*/  FMUL.FTZ R86, R102, R86 ;  /* 0x0000005666567220 */ /* 0x000fe40000410000 */
[----:B-1----:R-:W-:Y:S02]  /*7750*/  FFMA.FTZ R3, R178, c[0x0][0x2d0], -R160 ;  /* 0x0000b400b2037a23 */ /* 0x002fe400000108a0 */
[----:B------:R-:W-:Y:S02]  /*7760*/  FMUL.FTZ R87, R102, R87 ;  /* 0x0000005766577220 */ /* 0x000fe40000410000 */
[----:B------:R1:W-:Y:S01]  /*7770*/  MUFU.EX2 R226, R3 ;  /* 0x0000000300e27308 */ /* 0x0003e20000000800 */
[----:B--2---:R-:W-:Y:S01]  /*7780*/  FMNMX.FTZ R2, R0, R2, !PT ;  /* 0x0000000200027209 */ /* 0x004fe20007810000 */
[----:B------:R-:W-:Y:S02]  /*7790*/  FFMA.FTZ R0, R14, c[0x0][0x2d0], -R162 ;  /* 0x0000b4000e007a23 */ /* 0x000fe400000108a2 */
[C---:B------:R-:W-:Y:S02]  /*77a0*/  FMUL.FTZ R88, R101.reuse, R88 ;  /* 0x0000005865587220 */ /* 0x040fe40000410000 */
[C---:B------:R-:W-:Y:S02]  /*77b0*/  FMUL.FTZ R89, R101.reuse, R89 ;  /* 0x0000005965597220 */ /* 0x040fe40000410000 */
[C---:B------:R-:W-:Y:S02]  /*77c0*/  FMUL.FTZ R92, R101.reuse, R92 ;  /* 0x0000005c655c7220 */ /* 0x040fe40000410000 */
[----:B------:R2:W3:Y:S01]  /*77d0*/  MUFU.EX2 R238, R0 ;  /* 0x0000000000ee7308 */ /* 0x0004e20000000800 */
[----:B------:R-:W-:Y:S02]  /*77e0*/  FMUL.FTZ R93, R101, R93 ;  /* 0x0000005d655d7220 */ /* 0x000fe40000410000 */
[C---:B------:R-:W-:Y:S02]  /*77f0*/  FMUL.FTZ R96, R100.reuse, R96 ;  /* 0x0000006064607220 */ /* 0x040fe40000410000 */
[----:B------:R-:W-:Y:S02]  /*7800*/  FMUL.FTZ R97, R100, R97 ;  /* 0x0000006164617220 */ /* 0x000fe40000410000 */
[C---:B------:R-:W-:Y:S02]  /*7810*/  FMUL.FTZ R98, R102.reuse, R98 ;  /* 0x0000006266627220 */ /* 0x040fe40000410000 */
[----:B------:R-:W-:Y:S02]  /*7820*/  FMUL.FTZ R99, R102, R99 ;  /* 0x0000006366637220 */ /* 0x000fe40000410000 */
[--C-:B------:R-:W-:Y:S02]  /*7830*/  FFMA.FTZ R133, R212, c[0x0][0x2d0], -R161.reuse ;  /* 0x0000b400d4857a23 */ /* 0x100fe400000108a1 */
[----:B------:R-:W-:Y:S02]  /*7840*/  FFMA.FTZ R132, R205, c[0x0][0x2d0], -R161 ;  /* 0x0000b400cd847a23 */ /* 0x000fe400000108a1 */
[--C-:B-1----:R-:W-:Y:S01]  /*7850*/  FFMA.FTZ R3, R177, c[0x0][0x2d0], -R160.reuse ;  /* 0x0000b400b1037a23 */ /* 0x102fe200000108a0 */
[----:B------:R-:W-:Y:S01]  /*7860*/  MUFU.EX2 R174, R133 ;  /* 0x0000008500ae7308 */ /* 0x000fe20000000800 */
[--C-:B------:R-:W-:Y:S02]  /*7870*/  FFMA.FTZ R137, R203, c[0x0][0x2d0], -R160.reuse ;  /* 0x0000b400cb897a23 */ /* 0x100fe400000108a0 */
[----:B--2---:R-:W-:Y:S01]  /*7880*/  FADD.FTZ R0, -R2, R105 ;  /* 0x0000006902007221 */ /* 0x004fe20000010100 */
[----:B---3--:R-:W-:Y:S06]  /*7890*/  F2FP.PACK_AB R119, R238, R239 ;  /* 0x000000efee77723e */ /* 0x008fec00000000ff */
[----:B------:R1:W2:Y:S01]  /*78a0*/  MUFU.EX2 R228, R3 ;  /* 0x0000000300e47308 */ /* 0x0002a20000000800 */
[--C-:B------:R-:W-:Y:S02]  /*78b0*/  FFMA.FTZ R105, R199, c[0x0][0x2d0], -R161.reuse ;  /* 0x0000b400c7697a23 */ /* 0x100fe400000108a1 */
[----:B------:R-:W-:Y:S07]  /*78c0*/  FMUL.FTZ R0, R0, c[0x0][0x2d0] ;  /* 0x0000b40000007a20 */ /* 0x000fee0000410000 */
[----:B------:R3:W-:Y:S10]  /*78d0*/  MUFU.EX2 R224, R105 ;  /* 0x0000006900e07308 */ /* 0x0007f40000000800 */
[----:B------:R-:W4:Y:S01]  /*78e0*/  MUFU.EX2 R0, R0 ;  /* 0x0000000000007308 */ /* 0x000f220000000800 */
[--C-:B-1----:R-:W-:Y:S01]  /*78f0*/  FFMA.FTZ R3, R165, c[0x0][0x2d0], -R160.reuse ;  /* 0x0000b400a5037a23 */ /* 0x102fe200000108a0 */
[----:B--2---:R-:W-:Y:S08]  /*7900*/  F2FP.PACK_AB R112, R228, R226 ;  /* 0x000000e2e470723e */ /* 0x004ff000000000ff */
[----:B------:R1:W-:Y:S01]  /*7910*/  MUFU.EX2 R236, R3 ;  /* 0x0000000300ec7308 */ /* 0x0003e20000000800 */
[----:B---3--:R-:W-:Y:S09]  /*7920*/  FFMA.FTZ R105, R197, c[0x0][0x2d0], -R161 ;  /* 0x0000b400c5697a23 */ /* 0x008ff200000108a1 */
[----:B------:R2:W-:Y:S01]  /*7930*/  MUFU.EX2 R225, R105 ;  /* 0x0000006900e17308 */ /* 0x0005e20000000800 */
[C---:B----4-:R-:W-:Y:S02]  /*7940*/  FMUL.FTZ R10, R0.reuse, R114 ;  /* 0x00000072000a7220 */ /* 0x050fe40000410000 */
[C---:B------:R-:W-:Y:S02]  /*7950*/  FMUL.FTZ R11, R0.reuse, R115 ;  /* 0x00000073000b7220 */ /* 0x040fe40000410000 */
[C---:B------:R-:W-:Y:S02]  /*7960*/  FMUL.FTZ R14, R0.reuse, R122 ;  /* 0x0000007a000e7220 */ /* 0x040fe40000410000 */
[C---:B------:R-:W-:Y:S03]  /*7970*/  FMUL.FTZ R15, R0.reuse, R123 ;  /* 0x0000007b000f7220 */ /* 0x040fe60000410000 */
[----:B------:R-:W-:Y:S01]  /*7980*/  MUFU.EX2 R178, R132 ;  /* 0x0000008400b27308 */ /* 0x000fe20000000800 */
[----:B------:R-:W3:Y:S01]  /*7990*/  LDSM.16.MT88.4 R120, [R110+0xc00] ;  /* 0x000c00006e78783b */ /* 0x000ee20000004200 */
[----:B------:R-:W-:Y:S02]  /*79a0*/  FMUL.FTZ R26, R0, R134 ;  /* 0x00000086001a7220 */ /* 0x000fe40000410000 */
[----:B-1----:R-:W-:Y:S02]  /*79b0*/  FFMA.FTZ R3, R164, c[0x0][0x2d0], -R160 ;  /* 0x0000b400a4037a23 */ /* 0x002fe400000108a0 */
[C---:B------:R-:W-:Y:S02]  /*79c0*/  FMUL.FTZ R27, R0.reuse, R135 ;  /* 0x00000087001b7220 */ /* 0x040fe40000410000 */
[C---:B------:R-:W-:Y:S02]  /*79d0*/  FMUL.FTZ R30, R0.reuse, R138 ;  /* 0x0000008a001e7220 */ /* 0x040fe40000410000 */
[----:B------:R-:W1:Y:S01]  /*79e0*/  MUFU.EX2 R237, R3 ;  /* 0x0000000300ed7308 */ /* 0x000e620000000800 */
[C---:B------:R-:W-:Y:S02]  /*79f0*/  FMUL.FTZ R31, R0.reuse, R139 ;  /* 0x0000008b001f7220 */ /* 0x040fe40000410000 */
[--C-:B--2---:R-:W-:Y:S02]  /*7a00*/  FFMA.FTZ R105, R195, c[0x0][0x2d0], -R162.reuse ;  /* 0x0000b400c3697a23 */ /* 0x104fe400000108a2 */
[C---:B------:R-:W-:Y:S02]  /*7a10*/  FMUL.FTZ R42, R0.reuse, R150 ;  /* 0x00000096002a7220 */ /* 0x040fe40000410000 */
[C---:B------:R-:W-:Y:S02]  /*7a20*/  FMUL.FTZ R43, R0.reuse, R151 ;  /* 0x00000097002b7220 */ /* 0x040fe40000410000 */
[C---:B------:R-:W-:Y:S01]  /*7a30*/  FMUL.FTZ R46, R0.reuse, R154 ;  /* 0x0000009a002e7220 */ /* 0x040fe20000410000 */
[----:B------:R2:W-:Y:S01]  /*7a40*/  MUFU.EX2 R223, R105 ;  /* 0x0000006900df7308 */ /* 0x0005e20000000800 */
[C---:B------:R-:W-:Y:S02]  /*7a50*/  FMUL.FTZ R47, R0.reuse, R155 ;  /* 0x0000009b002f7220 */ /* 0x040fe40000410000 */
[C---:B------:R-:W-:Y:S02]  /*7a60*/  FMUL.FTZ R58, R0.reuse, R58 ;  /* 0x0000003a003a7220 */ /* 0x040fe40000410000 */
[C---:B------:R-:W-:Y:S02]  /*7a70*/  FMUL.FTZ R59, R0.reuse, R59 ;  /* 0x0000003b003b7220 */ /* 0x040fe40000410000 */
[C---:B------:R-:W-:Y:S02]  /*7a80*/  FMUL.FTZ R62, R0.reuse, R62 ;  /* 0x0000003e003e7220 */ /* 0x040fe40000410000 */
[C---:B------:R-:W-:Y:S02]  /*7a90*/  FMUL.FTZ R63, R0.reuse, R63 ;  /* 0x0000003f003f7220 */ /* 0x040fe40000410000 */
[C---:B------:R-:W-:Y:S02]  /*7aa0*/  FMUL.FTZ R74, R0.reuse, R74 ;  /* 0x0000004a004a7220 */ /* 0x040fe40000410000 */
[----:B------:R-:W-:Y:S01]  /*7ab0*/  FMUL.FTZ R75, R0, R75 ;  /* 0x0000004b004b7220 */ /* 0x000fe20000410000 */
[----:B-1----:R-:W-:Y:S01]  /*7ac0*/  F2FP.PACK_AB R114, R237, R236 ;  /* 0x000000eced72723e */ /* 0x002fe200000000ff */
[----:B------:R-:W-:Y:S02]  /*7ad0*/  FMUL.FTZ R3, R2, c[0x0][0x2d0] ;  /* 0x0000b40002037a20 */ /* 0x000fe40000410000 */
[C---:B------:R-:W-:Y:S02]  /*7ae0*/  FMUL.FTZ R78, R0.reuse, R78 ;  /* 0x0000004e004e7220 */ /* 0x040fe40000410000 */
[--C-:B------:R-:W-:Y:S02]  /*7af0*/  FFMA.FTZ R4, R175, c[0x0][0x2d0], -R3.reuse ;  /* 0x0000b400af047a23 */ /* 0x100fe40000010803 */
[----:B------:R-:W-:Y:S02]  /*7b00*/  FMUL.FTZ R79, R0, R79 ;  /* 0x0000004f004f7220 */ /* 0x000fe40000410000 */
[----:B------:R1:W4:Y:S01]  /*7b10*/  MUFU.EX2 R164, R4 ;  /* 0x0000000400a47308 */ /* 0x0003220000000800 */
[--C-:B--2---:R-:W-:Y:S02]  /*7b20*/  FFMA.FTZ R105, R200, c[0x0][0x2d0], -R162.reuse ;  /* 0x0000b400c8697a23 */ /* 0x104fe400000108a2 */
[C---:B------:R-:W-:Y:S02]  /*7b30*/  FMUL.FTZ R90, R0.reuse, R90 ;  /* 0x0000005a005a7220 */ /* 0x040fe40000410000 */
[C---:B------:R-:W-:Y:S02]  /*7b40*/  FMUL.FTZ R91, R0.reuse, R91 ;  /* 0x0000005b005b7220 */ /* 0x040fe40000410000 */
[C---:B------:R-:W-:Y:S02]  /*7b50*/  FMUL.FTZ R94, R0.reuse, R94 ;  /* 0x0000005e005e7220 */ /* 0x040fe40000410000 */
[----:B------:R-:W-:Y:S01]  /*7b60*/  FMUL.FTZ R95, R0, R95 ;  /* 0x0000005f005f7220 */ /* 0x000fe20000410000 */
[----:B------:R2:W-:Y:S01]  /*7b70*/  MUFU.EX2 R222, R105 ;  /* 0x0000006900de7308 */ /* 0x0005e20000000800 */
[----:B------:R-:W-:Y:S02]  /*7b80*/  FFMA.FTZ R134, R169, c[0x0][0x2d0], -R162 ;  /* 0x0000b400a9867a23 */ /* 0x000fe400000108a2 */
[--C-:B------:R-:W-:Y:S02]  /*7b90*/  FFMA.FTZ R139, R201, c[0x0][0x2d0], -R160.reuse ;  /* 0x0000b400c98b7a23 */ /* 0x100fe400000108a0 */
[----:B------:R-:W-:Y:S02]  /*7ba0*/  FFMA.FTZ R138, R171, c[0x0][0x2d0], -R160 ;  /* 0x0000b400ab8a7a23 */ /* 0x000fe400000108a0 */
[--C-:B------:R-:W-:Y:S02]  /*7bb0*/  FFMA.FTZ R136, R211, c[0x0][0x2d0], -R3.reuse ;  /* 0x0000b400d3887a23 */ /* 0x100fe40000010803 */
[--C-:B------:R-:W-:Y:S01]  /*7bc0*/  FFMA.FTZ R135, R209, c[0x0][0x2d0], -R3.reuse ;  /* 0x0000b400d1877a23 */ /* 0x100fe20000010803 */
[----:B------:R-:W-:Y:S01]  /*7bd0*/  MUFU.EX2 R171, R139 ;  /* 0x0000008b00ab7308 */ /* 0x000fe20000000800 */
[--C-:B------:R-:W-:Y:S02]  /*7be0*/  FFMA.FTZ R104, R104, c[0x0][0x2d0], -R3.reuse ;  /* 0x0000b40068687a23 */ /* 0x100fe40000010803 */
[----:B-1----:R-:W-:Y:S02]  /*7bf0*/  FFMA.FTZ R4, R179, c[0x0][0x2d0], -R3 ;  /* 0x0000b400b3047a23 */ /* 0x002fe40000010803 */
[----:B----4-:R-:W-:Y:S05]  /*7c00*/  FFMA.FTZ R0, R0, R243, R164 ;  /* 0x000000f300007223 */ /* 0x010fea00000100a4 */
[----:B------:R1:W4:Y:S01]  /*7c10*/  MUFU.EX2 R227, R4 ;  /* 0x0000000400e37308 */ /* 0x0003220000000800 */
[----:B--2---:R-:W-:Y:S09]  /*7c20*/  FFMA.FTZ R105, R193, c[0x0][0x2d0], -R161 ;  /* 0x0000b400c1697a23 */ /* 0x004ff200000108a1 */
[----:B------:R2:W-:Y:S10]  /*7c30*/  MUFU.EX2 R221, R105 ;  /* 0x0000006900dd7308 */ /* 0x0005f40000000800 */
[----:B------:R5:W-:Y:S01]  /*7c40*/  MUFU.EX2 R169, R104 ;  /* 0x0000006800a97308 */ /* 0x000be20000000800 */
[----:B-1----:R-:W-:Y:S01]  /*7c50*/  FFMA.FTZ R4, R167, c[0x0][0x2d0], -R3 ;  /* 0x0000b400a7047a23 */ /* 0x002fe20000010803 */
[C---:B----4-:R-:W-:Y:S01]  /*7c60*/  F2FP.PACK_AB R113, R227.reuse, R164 ;  /* 0x000000a4e371723e */ /* 0x050fe200000000ff */
[----:B------:R-:W-:Y:S07]  /*7c70*/  FADD.FTZ R0, R227, R0 ;  /* 0x00000000e3007221 */ /* 0x000fee0000010000 */
[----:B------:R1:W4:Y:S01]  /*7c80*/  MUFU.EX2 R234, R4 ;  /* 0x0000000400ea7308 */ /* 0x0003220000000800 */
[----:B--2---:R-:W-:Y:S09]  /*7c90*/  FFMA.FTZ R105, R194, c[0x0][0x2d0], -R161 ;  /* 0x0000b400c2697a23 */ /* 0x004ff200000108a1 */
[----:B------:R2:W-:Y:S01]  /*7ca0*/  MUFU.EX2 R220, R105 ;  /* 0x0000006900dc7308 */ /* 0x0005e20000000800 */
[----:B-----5:R-:W-:Y:S04]  /*7cb0*/  FFMA.FTZ R104, R101, R242, R226 ;  /* 0x000000f265687223 */ /* 0x020fe800000100e2 */
[----:B------:R-:W-:Y:S05]  /*7cc0*/  FADD.FTZ R104, R228, R104 ;  /* 0x00000068e4687221 */ /* 0x000fea0000010000 */
[----:B------:R-:W-:Y:S01]  /*7cd0*/  MUFU.EX2 R167, R137 ;  /* 0x0000008900a77308 */ /* 0x000fe20000000800 */
[----:B-1----:R-:W-:Y:S02]  /*7ce0*/  FFMA.FTZ R4, R166, c[0x0][0x2d0], -R3 ;  /* 0x0000b400a6047a23 */ /* 0x002fe40000010803 */
[----:B----4-:R-:W-:Y:S07]  /*7cf0*/  FADD.FTZ R0, R234, R0 ;  /* 0x00000000ea007221 */ /* 0x010fee0000010000 */
[----:B------:R1:W4:Y:S01]  /*7d00*/  MUFU.EX2 R235, R4 ;  /* 0x0000000400eb7308 */ /* 0x0003220000000800 */
[----:B--2---:R-:W-:Y:S09]  /*7d10*/  FFMA.FTZ R105, R196, c[0x0][0x2d0], -R162 ;  /* 0x0000b400c4697a23 */ /* 0x004ff200000108a2 */
[----:B------:R2:W-:Y:S10]  /*7d20*/  MUFU.EX2 R219, R105 ;  /* 0x0000006900db7308 */ /* 0x0005f40000000800 */
[----:B------:R-:W-:Y:S01]  /*7d30*/  MUFU.EX2 R166, R136 ;  /* 0x0000008800a67308 */ /* 0x000fe20000000800 */
[C---:B-1----:R-:W-:Y:S01]  /*7d40*/  FMUL.FTZ R4, R100.reuse, R116 ;  /* 0x0000007464047220 */ /* 0x042fe20000410000 */
[----:B------:R-:W-:Y:S01]  /*7d50*/  F2FP.PACK_AB R116, R231, R173 ;  /* 0x000000ade774723e */ /* 0x000fe200000000ff */
[C---:B----4-:R-:W-:Y:S01]  /*7d60*/  FADD.FTZ R0, R235.reuse, R0 ;  /* 0x00000000eb007221 */ /* 0x050fe20000010000 */
[----:B------:R-:W-:Y:S06]  /*7d70*/  F2FP.PACK_AB R115, R235, R234 ;  /* 0x000000eaeb73723e */ /* 0x000fec00000000ff */
[----:B------:R-:W-:Y:S01]  /*7d80*/  MUFU.EX2 R172, R138 ;  /* 0x0000008a00ac7308 */ /* 0x000fe20000000800 */
[-C--:B------:R-:W-:Y:S05]  /*7d90*/  HMMA.16816.F32 R4, R116, R20.reuse, R4 ;  /* 0x000000147404723c */ /* 0x080fea0000001804 */
[----:B--2---:R-:W-:Y:S03]  /*7da0*/  FFMA.FTZ R105, R213, c[0x0][0x2d0], -R160 ;  /* 0x0000b400d5697a23 */ /* 0x004fe600000108a0 */
[C---:B------:R-:W-:Y:S01]  /*7db0*/  HMMA.16816.F32 R8, R112.reuse, R20, R8 ;  /* 0x000000147008723c */ /* 0x040fe20000001808 */
[----:B------:R1:W-:Y:S06]  /*7dc0*/  MUFU.EX2 R200, R105 ;  /* 0x0000006900c87308 */ /* 0x0003ec0000000800 */
[C---:B------:R-:W-:Y:S01]  /*7dd0*/  FMUL.FTZ R20, R100.reuse, R128 ;  /* 0x0000008064147220 */ /* 0x040fe20000410000 */
[-C--:B------:R-:W-:Y:S04]  /*7de0*/  HMMA.16816.F32 R12, R112, R22.reuse, R12 ;  /* 0x00000016700c723c */ /* 0x080fe8000000180c */
[----:B------:R-:W-:Y:S02]  /*7df0*/  FMUL.FTZ R21, R100, R129 ;  /* 0x0000008164157220 */ /* 0x000fe40000410000 */
[--C-:B------:R-:W-:Y:S02]  /*7e00*/  FFMA.FTZ R129, R206, c[0x0][0x2d0], -R162.reuse ;  /* 0x0000b400ce817a23 */ /* 0x100fe400000108a2 */
[C---:B------:R-:W-:Y:S02]  /*7e10*/  HMMA.16816.F32 R16, R116.reuse, R22, R16 ;  /* 0x000000167410723c */ /* 0x040fe40000001810 */
[----:B------:R-:W-:Y:S02]  /*7e20*/  MUFU.EX2 R175, R129 ;  /* 0x0000008100af7308 */ /* 0x000fe40000000800 */
[----:B------:R-:W-:Y:S03]  /*7e30*/  FFMA.FTZ R128, R204, c[0x0][0x2d0], -R162 ;  /* 0x0000b400cc807a23 */ /* 0x000fe600000108a2 */
[C---:B------:R-:W-:Y:S02]  /*7e40*/  FMUL.FTZ R22, R102.reuse, R130 ;  /* 0x0000008266167220 */ /* 0x040fe40000410000 */
[----:B------:R-:W-:Y:S03]  /*7e50*/  FMUL.FTZ R23, R102, R131 ;  /* 0x0000008366177220 */ /* 0x000fe60000410000 */
[--C-:B-1----:R-:W-:Y:S01]  /*7e60*/  FFMA.FTZ R105, R210, c[0x0][0x2d0], -R160.reuse ;  /* 0x0000b400d2697a23 */ /* 0x102fe200000108a0 */
[----:B------:R-:W1:Y:S01]  /*7e70*/  MUFU.EX2 R176, R128 ;  /* 0x0000008000b07308 */ /* 0x000e620000000800 */
[--C-:B------:R-:W-:Y:S02]  /*7e80*/  FFMA.FTZ R131, R168, c[0x0][0x2d0], -R161.reuse ;  /* 0x0000b400a8837a23 */ /* 0x100fe400000108a1 */
[-C--:B------:R-:W-:Y:S03]  /*7e90*/  HMMA.16816.F32 R20, R116, R36.reuse, R20 ;  /* 0x000000247414723c */ /* 0x080fe60000001814 */
[----:B------:R-:W-:Y:S04]  /*7ea0*/  FFMA.FTZ R130, R163, c[0x0][0x2d0], -R161 ;  /* 0x0000b400a3827a23 */ /* 0x000fe800000108a1 */
[----:B------:R2:W-:Y:S01]  /*7eb0*/  MUFU.EX2 R210, R105 ;  /* 0x0000006900d27308 */ /* 0x0005e20000000800 */
[C---:B------:R-:W-:Y:S07]  /*7ec0*/  HMMA.16816.F32 R24, R112.reuse, R36, R24 ;  /* 0x000000247018723c */ /* 0x040fee0000001818 */
[C---:B------:R-:W-:Y:S01]  /*7ed0*/  FMUL.FTZ R36, R100.reuse, R144 ;  /* 0x0000009064247220 */ /* 0x040fe20000410000 */
[-C--:B------:R-:W-:Y:S01]  /*7ee0*/  HMMA.16816.F32 R28, R112, R38.reuse, R28 ;  /* 0x00000026701c723c */ /* 0x080fe2000000181c */
[----:B------:R-:W-:Y:S03]  /*7ef0*/  MUFU.EX2 R179, R131 ;  /* 0x0000008300b37308 */ /* 0x000fe60000000800 */
[----:B------:R-:W-:Y:S01]  /*7f00*/  FMUL.FTZ R37, R100, R145 ;  /* 0x0000009164257220 */ /* 0x000fe20000410000 */
[----:B-1----:R-:W-:Y:S01]  /*7f10*/  F2FP.PACK_AB R101, R176, R175 ;  /* 0x000000afb065723e */ /* 0x002fe200000000ff */
[----:B------:R-:W-:Y:S02]  /*7f20*/  FFMA.FTZ R100, R100, R232, R173 ;  /* 0x000000e864647223 */ /* 0x000fe400000100ad */
[C---:B------:R-:W-:Y:S03]  /*7f30*/  HMMA.16816.F32 R32, R116.reuse, R38, R32 ;  /* 0x000000267420723c */ /* 0x040fe60000001820 */
[----:B------:R-:W-:Y:S04]  /*7f40*/  MUFU.EX2 R193, R130 ;  /* 0x0000008200c17308 */ /* 0x000fe80000000800 */
[C---:B------:R-:W-:Y:S02]  /*7f50*/  FMUL.FTZ R38, R102.reuse, R146 ;  /* 0x0000009266267220 */ /* 0x040fe40000410000 */
[----:B------:R-:W-:Y:S03]  /*7f60*/  FMUL.FTZ R39, R102, R147 ;  /* 0x0000009366277220 */ /* 0x000fe60000410000 */
[--C-:B--2---:R-:W-:Y:S01]  /*7f70*/  FFMA.FTZ R105, R208, c[0x0][0x2d0], -R3.reuse ;  /* 0x0000b400d0697a23 */ /* 0x104fe20000010803 */
[----:B------:R-:W-:Y:S03]  /*7f80*/  MUFU.EX2 R173, R134 ;  /* 0x0000008600ad7308 */ /* 0x000fe60000000800 */
[-C--:B---3--:R-:W-:Y:S07]  /*7f90*/  HMMA.16816.F32 R36, R116, R120.reuse, R36 ;  /* 0x000000787424723c */ /* 0x088fee0000001824 */
[----:B------:R1:W-:Y:S01]  /*7fa0*/  MUFU.EX2 R198, R105 ;  /* 0x0000006900c67308 */ /* 0x0003e20000000800 */
[C---:B------:R-:W-:Y:S08]  /*7fb0*/  HMMA.16816.F32 R40, R112.reuse, R120, R40 ;  /* 0x000000787028723c */ /* 0x040ff00000001828 */
[-C--:B------:R-:W-:Y:S01]  /*7fc0*/  HMMA.16816.F32 R44, R112, R122.reuse, R44 ;  /* 0x0000007a702c723c */ /* 0x080fe2000000182c */
[----:B------:R-:W2:Y:S07]  /*7fd0*/  MUFU.EX2 R168, R135 ;  /* 0x0000008700a87308 */ /* 0x000eae0000000800 */
[C---:B------:R-:W-:Y:S01]  /*7fe0*/  HMMA.16816.F32 R48, R116.reuse, R122, R48 ;  /* 0x0000007a7430723c */ /* 0x040fe20000001830 */
[----:B------:R-:W3:Y:S03]  /*7ff0*/  LDSM.16.MT88.4 R120, [R111+0xc00] ;  /* 0x000c00006f78783b */ /* 0x000ee60000004200 */
[--C-:B-1----:R-:W-:Y:S04]  /*8000*/  FFMA.FTZ R105, R207, c[0x0][0x2d0], -R3.reuse ;  /* 0x0000b400cf697a23 */ /* 0x102fe80000010803 */
[----:B------:R1:W-:Y:S01]  /*8010*/  MUFU.EX2 R199, R105 ;  /* 0x0000006900c77308 */ /* 0x0003e20000000800 */
[----:B--2---:R-:W-:Y:S03]  /*8020*/  F2FP.PACK_AB R161, R168, R166 ;  /* 0x000000a6a8a1723e */ /* 0x004fe600000000ff */
[--C-:B-1----:R-:W-:Y:S06]  /*8030*/  FFMA.FTZ R105, R214, c[0x0][0x2d0], -R160.reuse ;  /* 0x0000b400d6697a23 */ /* 0x102fec00000108a0 */
[----:B------:R1:W-:Y:S01]  /*8040*/  MUFU.EX2 R196, R105 ;  /* 0x0000006900c47308 */ /* 0x0003e20000000800 */
[-C--:B---3--:R-:W-:Y:S08]  /*8050*/  HMMA.16816.F32 R52, R116, R120.reuse, R52 ;  /* 0x000000787434723c */ /* 0x088ff00000001834 */
[C---:B------:R-:W-:Y:S08]  /*8060*/  HMMA.16816.F32 R56, R112.reuse, R120, R56 ;  /* 0x000000787038723c */ /* 0x040ff00000001838 */
[-C--:B------:R-:W-:Y:S04]  /*8070*/  HMMA.16816.F32 R60, R112, R122.reuse, R60 ;  /* 0x0000007a703c723c */ /* 0x080fe8000000183c */
[----:B-1----:R-:W-:Y:S04]  /*8080*/  FFMA.FTZ R105, R215, c[0x0][0x2d0], -R160 ;  /* 0x0000b400d7697a23 */ /* 0x002fe800000108a0 */
[C---:B------:R-:W-:Y:S01]  /*8090*/  HMMA.16816.F32 R64, R116.reuse, R122, R64 ;  /* 0x0000007a7440723c */ /* 0x040fe20000001840 */
[----:B------:R-:W1:Y:S01]  /*80a0*/  LDSM.16.MT88.4 R120, [R110+0x1800] ;  /* 0x001800006e78783b */ /* 0x000e620000004200 */
[----:B------:R2:W-:Y:S02]  /*80b0*/  MUFU.EX2 R197, R105 ;  /* 0x0000006900c57308 */ /* 0x0005e40000000800 */
[--C-:B--2---:R-:W-:Y:S08]  /*80c0*/  FFMA.FTZ R105, R217, c[0x0][0x2d0], -R3.reuse ;  /* 0x0000b400d9697a23 */ /* 0x104ff00000010803 */
[----:B------:R2:W-:Y:S01]  /*80d0*/  MUFU.EX2 R195, R105 ;  /* 0x0000006900c37308 */ /* 0x0005e20000000800 */
[-C--:B-1----:R-:W-:Y:S08]  /*80e0*/  HMMA.16816.F32 R68, R116, R120.reuse, R68 ;  /* 0x000000787444723c */ /* 0x082ff00000001844 */
[C---:B------:R-:W-:Y:S04]  /*80f0*/  HMMA.16816.F32 R72, R112.reuse, R120, R72 ;  /* 0x000000787048723c */ /* 0x040fe80000001848 */
[--C-:B--2---:R-:W-:Y:S02]  /*8100*/  FFMA.FTZ R105, R216, c[0x0][0x2d0], -R3.reuse ;  /* 0x0000b400d8697a23 */ /* 0x104fe40000010803 */
[----:B------:R-:W-:Y:S02]  /*8110*/  FFMA.FTZ R3, R103, c[0x0][0x2d0], -R3 ;  /* 0x0000b40067037a23 */ /* 0x000fe40000010803 */
[-C--:B------:R-:W-:Y:S01]  /*8120*/  HMMA.16816.F32 R76, R112, R122.reuse, R76 ;  /* 0x0000007a704c723c */ /* 0x080fe2000000184c */
[----:B------:R1:W-:Y:S07]  /*8130*/  MUFU.EX2 R194, R105 ;  /* 0x0000006900c27308 */ /* 0x0003ee0000000800 */
[C---:B------:R-:W-:Y:S01]  /*8140*/  HMMA.16816.F32 R80, R116.reuse, R122, R80 ;  /* 0x0000007a7450723c */ /* 0x040fe20000001850 */
[----:B------:R-:W2:Y:S02]  /*8150*/  LDSM.16.MT88.4 R120, [R111+0x1800] ;  /* 0x001800006f78783b */ /* 0x000ea40000004200 */
[----:B------:R-:W3:Y:S01]  /*8160*/  MUFU.EX2 R165, R3 ;  /* 0x0000000300a57308 */ /* 0x000ee20000000800 */
[----:B-1----:R-:W-:Y:S01]  /*8170*/  FFMA.FTZ R105, R170, c[0x0][0x2d0], -R162 ;  /* 0x0000b400aa697a23 */ /* 0x002fe200000108a2 */
[----:B------:R-:W-:Y:S08]  /*8180*/  F2FP.PACK_AB R162, R172, R171 ;  /* 0x000000abaca2723e */ /* 0x000ff000000000ff */
[----:B------:R1:W4:Y:S01]  /*8190*/  MUFU.EX2 R170, R140 ;  /* 0x0000008c00aa7308 */ /* 0x0003220000000800 */
[----:B---3--:R-:W-:Y:S01]  /*81a0*/  F2FP.PACK_AB R163, R165, R169 ;  /* 0x000000a9a5a3723e */ /* 0x008fe200000000ff */
[----:B------:R-:W-:Y:S01]  /*81b0*/  FFMA.FTZ R3, R102, R241, R229 ;  /* 0x000000f166037223 */ /* 0x000fe200000100e5 */
[----:B------:R-:W-:Y:S07]  /*81c0*/  F2FP.PACK_AB R102, R193, R179 ;  /* 0x000000b3c166723e */ /* 0x000fee00000000ff */
[----:B------:R-:W3:Y:S01]  /*81d0*/  MUFU.EX2 R177, R105 ;  /* 0x0000006900b17308 */ /* 0x000ee20000000800 */
[----:B------:R-:W-:Y:S01]  /*81e0*/  FADD.FTZ R164, R230, R3 ;  /* 0x00000003e6a47221 */ /* 0x000fe20000010000 */
[-C--:B--2---:R-:W-:Y:S01]  /*81f0*/  HMMA.16816.F32 R84, R116, R120.reuse, R84 ;  /* 0x000000787454723c */ /* 0x084fe20000001854 */
[----:B-1----:R-:W-:Y:S02]  /*8200*/  LDSM.16.MT88.4 R140, [R111+0x800] ;  /* 0x000800006f8c783b */ /* 0x002fe40000004200 */
[----:B----4-:R-:W-:Y:S05]  /*8210*/  F2FP.PACK_AB R160, R170, R167 ;  /* 0x000000a7aaa0723e */ /* 0x010fea00000000ff */
[C---:B------:R-:W-:Y:S04]  /*8220*/  HMMA.16816.F32 R88, R112.reuse, R120, R88 ;  /* 0x000000787058723c */ /* 0x040fe80000001858 */
[----:B---3--:R-:W-:Y:S01]  /*8230*/  F2FP.PACK_AB R103, R173, R177 ;  /* 0x000000b1ad67723e */ /* 0x008fe200000000ff */
[----:B------:R-:W-:Y:S01]  /*8240*/  FADD.FTZ R105, R231, R100 ;  /* 0x00000064e7697221 */ /* 0x000fe20000010000 */
[----:B------:R-:W-:Y:S02]  /*8250*/  F2FP.PACK_AB R100, R178, R174 ;  /* 0x000000aeb264723e */ /* 0x000fe400000000ff */
[-C--:B------:R-:W-:Y:S04]  /*8260*/  HMMA.16816.F32 R92, R112, R122.reuse, R92 ;  /* 0x0000007a705c723c */ /* 0x080fe8000000185c */
[----:B------:R-:W-:Y:S01]  /*8270*/  FADD.FTZ R3, R233, R105 ;  /* 0x00000069e9037221 */ /* 0x000fe20000010000 */
[----:B------:R-:W-:Y:S02]  /*8280*/  MOV R105, R2 ;  /* 0x0000000200697202 */ /* 0x000fe40000000f00 */
[----:B------:R-:W-:Y:S01]  /*8290*/  F2FP.PACK_AB R112, R225, R224 ;  /* 0x000000e0e170723e */ /* 0x000fe200000000ff */
[----:B------:R-:W-:Y:S01]  /*82a0*/  HMMA.16816.F32 R96, R116, R122, R96 ;  /* 0x0000007a7460723c */ /* 0x000fe20000001860 */
[----:B------:R-:W1:Y:S03]  /*82b0*/  LDSM.16.MT88.4 R120, [R111+0x400] ;  /* 0x000400006f78783b */ /* 0x000e660000004200 */
[----:B------:R-:W-:Y:S01]  /*82c0*/  F2FP.PACK_AB R113, R222, R223 ;  /* 0x000000dfde71723e */ /* 0x000fe200000000ff */
[----:B------:R-:W-:Y:S01]  /*82d0*/  FADD.FTZ R3, R240, R3 ;  /* 0x00000003f0037221 */ /* 0x000fe20000010000 */
[----:B------:R-:W-:Y:S02]  /*82e0*/  F2FP.PACK_AB R114, R220, R221 ;  /* 0x000000dddc72723e */ /* 0x000fe400000000ff */
[----:B------:R-:W-:Y:S01]  /*82f0*/  F2FP.PACK_AB R115, R219, R218 ;  /* 0x000000dadb73723e */ /* 0x000fe200000000ff */
[----:B------:R-:W-:Y:S03]  /*8300*/  FADD.FTZ R3, R224, R3 ;  /* 0x00000003e0037221 */ /* 0x000fe60000010000 */
[----:B------:R-:W-:Y:S01]  /*8310*/  F2FP.PACK_AB R116, R210, R200 ;  /* 0x000000c8d274723e */ /* 0x000fe200000000ff */
[----:B------:R-:W-:Y:S01]  /*8320*/  FADD.FTZ R3, R225, R3 ;  /* 0x00000003e1037221 */ /* 0x000fe20000010000 */
[----:B------:R-:W-:Y:S01]  /*8330*/  F2FP.PACK_AB R117, R199, R198 ;  /* 0x000000c6c775723e */ /* 0x000fe200000000ff */
[-C--:B------:R-:W-:Y:S05]  /*8340*/  HMMA.16816.F32 R4, R112, R124.reuse, R4 ;  /* 0x0000007c7004723c */ /* 0x080fea0000001804 */
[----:B------:R-:W-:Y:S02]  /*8350*/  F2FP.PACK_AB R118, R197, R196 ;  /* 0x000000c4c576723e */ /* 0x000fe400000000ff */
[----:B------:R-:W-:Y:S07]  /*8360*/  F2FP.PACK_AB R119, R194, R195 ;  /* 0x000000c3c277723e */ /* 0x000fee00000000ff */
[C---:B------:R-:W-:Y:S08]  /*8370*/  HMMA.16816.F32 R8, R116.reuse, R124, R8 ;  /* 0x0000007c7408723c */ /* 0x040ff00000001808 */
[-C--:B------:R-:W-:Y:S08]  /*8380*/  HMMA.16816.F32 R12, R116, R126.reuse, R12 ;  /* 0x0000007e740c723c */ /* 0x080ff0000000180c */
[C---:B------:R-:W-:Y:S01]  /*8390*/  HMMA.16816.F32 R16, R112.reuse, R126, R16 ;  /* 0x0000007e7010723c */ /* 0x040fe20000001810 */
[----:B------:R-:W2:Y:S07]  /*83a0*/  LDSM.16.MT88.4 R124, [R110+0x1000] ;  /* 0x001000006e7c783b */ /* 0x000eae0000004200 */
[-C--:B-1----:R-:W-:Y:S08]  /*83b0*/  HMMA.16816.F32 R20, R112, R120.reuse, R20 ;  /* 0x000000787014723c */ /* 0x082ff00000001814 */
[C---:B------:R-:W-:Y:S08]  /*83c0*/  HMMA.16816.F32 R24, R116.reuse, R120, R24 ;  /* 0x000000787418723c */ /* 0x040ff00000001818 */
[-C--:B------:R-:W-:Y:S08]  /*83d0*/  HMMA.16816.F32 R28, R116, R122.reuse, R28 ;  /* 0x0000007a741c723c */ /* 0x080ff0000000181c */
[C---:B------:R-:W-:Y:S01]  /*83e0*/  HMMA.16816.F32 R32, R112.reuse, R122, R32 ;  /* 0x0000007a7020723c */ /* 0x040fe20000001820 */
[----:B------:R-:W1:Y:S07]  /*83f0*/  LDSM.16.MT88.4 R120, [R111+0x1000] ;  /* 0x001000006f78783b */ /* 0x000e6e0000004200 */
[-C--:B--2---:R-:W-:Y:S08]  /*8400*/  HMMA.16816.F32 R36, R112, R124.reuse, R36 ;  /* 0x0000007c7024723c */ /* 0x084ff00000001824 */
        /* <DEDUP_REMOVED lines=17> */
[----:B------:R-:W-:Y:S08]  /*8520*/  HMMA.16816.F32 R96, R112, R122, R96 ;  /* 0x0000007a7060723c */ /* 0x000ff00000001860 */
[-C--:B--2---:R-:W-:Y:S01]  /*8530*/  HMMA.16816.F32 R116, R100, R124.reuse, R4 ;  /* 0x0000007c6474723c */ /* 0x084fe20000001804 */
[----:B------:R-:W1:Y:S07]  /*8540*/  LDSM.16.MT88.4 R4, [R111+0x1400] ;  /* 0x001400006f04783b */ /* 0x000e6e0000004200 */
[C---:B------:R-:W-:Y:S01]  /*8550*/  HMMA.16816.F32 R112, R160.reuse, R124, R8 ;  /* 0x0000007ca070723c */ /* 0x040fe20000001808 */
[----:B------:R-:W2:Y:S07]  /*8560*/  LDSM.16.MT88.4 R8, [R110+0x2000] ;  /* 0x002000006e08783b */ /* 0x000eae0000004200 */
[-C--:B------:R-:W-:Y:S01]  /*8570*/  HMMA.16816.F32 R120, R160, R126.reuse, R12 ;  /* 0x0000007ea078723c */ /* 0x080fe2000000180c */
[----:B------:R-:W3:Y:S07]  /*8580*/  LDSM.16.MT88.4 R12, [R111+0x2000] ;  /* 0x002000006f0c783b */ /* 0x000eee0000004200 */
        /* <DEDUP_REMOVED lines=9> */
[-C--:B-1----:R-:W-:Y:S08]  /*8620*/  HMMA.16816.F32 R52, R100, R4.reuse, R52 ;  /* 0x000000046434723c */ /* 0x082ff00000001834 */
[C---:B------:R-:W-:Y:S07]  /*8630*/  HMMA.16816.F32 R56, R160.reuse, R4, R56 ;  /* 0x00000004a038723c */ /* 0x040fee0000001838 */
[----:B------:R-:W-:Y:S01]  /*8640*/  FADD.FTZ R5, R239, R164 ;  /* 0x000000a4ef057221 */ /* 0x000fe20000010000 */
[-C--:B------:R-:W-:Y:S04]  /*8650*/  HMMA.16816.F32 R60, R160, R6.reuse, R60 ;  /* 0x00000006a03c723c */ /* 0x080fe8000000183c */
[----:B------:R-:W-:Y:S02]  /*8660*/  FADD.FTZ R5, R238, R5 ;  /* 0x00000005ee057221 */ /* 0x000fe40000010000 */
[----:B------:R-:W-:Y:S02]  /*8670*/  FADD.FTZ R4, R198, R0 ;  /* 0x00000000c6047221 */ /* 0x000fe40000010000 */
[C---:B------:R-:W-:Y:S04]  /*8680*/  HMMA.16816.F32 R64, R100.reuse, R6, R64 ;  /* 0x000000066440723c */ /* 0x040fe80000001840 */
[----:B------:R-:W-:Y:S03]  /*8690*/  FADD.FTZ R5, R223, R5 ;  /* 0x00000005df057221 */ /* 0x000fe60000010000 */
[----:B------:R-:W-:Y:S01]  /*86a0*/  FADD.FTZ R6, R236, R104 ;  /* 0x00000068ec067221 */ /* 0x000fe20000010000 */
[-C--:B--2---:R-:W-:Y:S04]  /*86b0*/  HMMA.16816.F32 R68, R100, R8.reuse, R68 ;  /* 0x000000086444723c */ /* 0x084fe80000001844 */
[----:B------:R-:W-:Y:S02]  /*86c0*/  FADD.FTZ R6, R237, R6 ;  /* 0x00000006ed067221 */ /* 0x000fe40000010000 */
[----:B------:R-:W-:Y:S02]  /*86d0*/  FADD.FTZ R0, R222, R5 ;  /* 0x00000005de007221 */ /* 0x000fe40000010000 */
[C---:B------:R-:W-:Y:S04]  /*86e0*/  HMMA.16816.F32 R72, R160.reuse, R8, R72 ;  /* 0x00000008a048723c */ /* 0x040fe80000001848 */
[----:B------:R-:W-:Y:S02]  /*86f0*/  FADD.FTZ R6, R200, R6 ;  /* 0x00000006c8067221 */ /* 0x000fe40000010000 */
[----:B------:R-:W-:Y:S02]  /*8700*/  FADD.FTZ R7, R199, R4 ;  /* 0x00000004c7077221 */ /* 0x000fe40000010000 */
[----:B------:R-:W-:Y:S01]  /*8710*/  FADD.FTZ R8, R210, R6 ;  /* 0x00000006d2087221 */ /* 0x000fe20000010000 */
[-C--:B------:R-:W-:Y:S03]  /*8720*/  HMMA.16816.F32 R76, R160, R10.reuse, R76 ;  /* 0x0000000aa04c723c */ /* 0x080fe6000000184c */
[----:B------:R-:W-:Y:S02]  /*8730*/  FADD.FTZ R5, R221, R3 ;  /* 0x00000003dd057221 */ /* 0x000fe40000010000 */
[----:B------:R-:W-:Y:S02]  /*8740*/  FADD.FTZ R6, R218, R0 ;  /* 0x00000000da067221 */ /* 0x000fe40000010000 */
[----:B------:R-:W-:Y:S01]  /*8750*/  FADD.FTZ R4, R196, R8 ;  /* 0x00000008c4047221 */ /* 0x000fe20000010000 */
[C---:B------:R-:W-:Y:S04]  /*8760*/  HMMA.16816.F32 R80, R100.reuse, R10, R80 ;  /* 0x0000000a6450723c */ /* 0x040fe80000001850 */
[----:B------:R-:W-:Y:S02]  /*8770*/  FADD.FTZ R3, R195, R7 ;  /* 0x00000007c3037221 */ /* 0x000fe40000010000 */
[----:B------:R-:W-:Y:S02]  /*8780*/  FADD.FTZ R0, R220, R5 ;  /* 0x00000005dc007221 */ /* 0x000fe40000010000 */
[----:B------:R-:W-:Y:S01]  /*8790*/  FADD.FTZ R6, R219, R6 ;  /* 0x00000006db067221 */ /* 0x000fe20000010000 */
[-C--:B---3--:R-:W-:Y:S03]  /*87a0*/  HMMA.16816.F32 R84, R100, R12.reuse, R84 ;  /* 0x0000000c6454723c */ /* 0x088fe60000001854 */
[----:B------:R-:W-:Y:S02]  /*87b0*/  FADD.FTZ R4, R197, R4 ;  /* 0x00000004c5047221 */ /* 0x000fe40000010000 */
[----:B------:R-:W-:Y:S02]  /*87c0*/  FADD.FTZ R5, R194, R3 ;  /* 0x00000003c2057221 */ /* 0x000fe40000010000 */
[----:B------:R-:W-:Y:S01]  /*87d0*/  FADD.FTZ R3, R174, R0 ;  /* 0x00000000ae037221 */ /* 0x000fe20000010000 */
        /* <DEDUP_REMOVED lines=8> */
[----:B------:R-:W-:Y:S04]  /*8860*/  HMMA.16816.F32 R96, R100, R14, R96 ;  /* 0x0000000e6460723c */ /* 0x000fe80000001860 */
[----:B------:R-:W-:Y:S02]  /*8870*/  FADD.FTZ R5, R168, R5 ;  /* 0x00000005a8057221 */ /* 0x000fe40000010000 */
[----:B------:R-:W-:Y:S02]  /*8880*/  FADD.FTZ R6, R179, R6 ;  /* 0x00000006b3067221 */ /* 0x000fe40000010000 */
[----:B------:R-:W-:Y:S04]  /*8890*/  FADD.FTZ R4, R177, R3 ;  /* 0x00000003b1047221 */ /* 0x000fe80000010000 */
[----:B------:R-:W-:Y:S02]  /*88a0*/  FADD.FTZ R3, R171, R0 ;  /* 0x00000000ab037221 */ /* 0x000fe40000010000 */
[----:B------:R-:W-:Y:S02]  /*88b0*/  FADD.FTZ R0, R169, R5 ;  /* 0x00000005a9007221 */ /* 0x000fe40000010000 */
[----:B------:R-:W-:Y:S02]  /*88c0*/  FADD.FTZ R232, R193, R6 ;  /* 0x00000006c1e87221 */ /* 0x000fe40000010000 */
[----:B------:R-:W-:Y:S02]  /*88d0*/  FADD.FTZ R241, R173, R4 ;  /* 0x00000004adf17221 */ /* 0x000fe40000010000 */
[----:B------:R-:W-:Y:S02]  /*88e0*/  FADD.FTZ R242, R172, R3 ;  /* 0x00000003acf27221 */ /* 0x000fe40000010000 */
[----:B------:R-:W-:Y:S01]  /*88f0*/  FADD.FTZ R243, R165, R0 ;  /* 0x00000000a5f37221 */ /* 0x000fe20000010000 */
[----:B------:R-:W-:-:S05]  /*8900*/  @P2 BRA `(.L_x_55) ;  /* 0xffffd25000002947 */ /* 0x000fca000383ffff */
.L_x_52:
[----:B------:R-:W-:Y:S05]  /*8910*/  BRA.DIV ~URZ, `(.L_x_56) ;  /* 0x000058827f007947 */ /* 0x000fea000b800000 */
[----:B------:R-:W1:Y:S04]  /*8920*/  SHFL.BFLY PT, R3, R232, 0x2, 0x1f ;  /* 0x0c401f00e8037f89 */ /* 0x000e6800000e0000 */
[----:B------:R-:W2:Y:S04]  /*8930*/  SHFL.BFLY PT, R2, R241, 0x2, 0x1f ;  /* 0x0c401f00f1027f89 */ /* 0x000ea800000e0000 */
[----:B------:R-:W3:Y:S04]  /*8940*/  SHFL.BFLY PT, R0, R242, 0x2, 0x1f ;  /* 0x0c401f00f2007f89 */ /* 0x000ee800000e0000 */
[----:B------:R-:W4:Y:S01]  /*8950*/  SHFL.BFLY PT, R6, R243, 0x2, 0x1f ;  /* 0x0c401f00f3067f89 */ /* 0x000f2200000e0000 */
[----:B-1----:R-:W-:-:S02]  /*8960*/  FADD.FTZ R3, R3, R232 ;  /* 0x000000e803037221 */ /* 0x002fc40000010000 */
[----:B--2---:R-:W-:-:S03]  /*8970*/  FADD.FTZ R2, R2, R241 ;  /* 0x000000f102027221 */ /* 0x004fc60000010000 */
[----:B------:R-:W1:Y:S01]  /*8980*/  SHFL.BFLY PT, R5, R3, 0x1, 0x1f ;  /* 0x0c201f0003057f89 */ /* 0x000e6200000e0000 */
[----:B---3--:R-:W-:-:S03]  /*8990*/  FADD.FTZ R0, R0, R242 ;  /* 0x000000f200007221 */ /* 0x008fc60000010000 */
[----:B------:R-:W2:Y:S01]  /*89a0*/  SHFL.BFLY PT, R4, R2, 0x1, 0x1f ;  /* 0x0c201f0002047f89 */ /* 0x000ea200000e0000 */
[----:B----4-:R-:W-:-:S03]  /*89b0*/  FADD.FTZ R6, R6, R243 ;  /* 0x000000f306067221 */ /* 0x010fc60000010000 */
[----:B------:R-:W3:Y:S04]  /*89c0*/  SHFL.BFLY PT, R7, R0, 0x1, 0x1f ;  /* 0x0c201f0000077f89 */ /* 0x000ee800000e0000 */
[----:B------:R4:W4:Y:S01]  /*89d0*/  SHFL.BFLY PT, R8, R6, 0x1, 0x1f ;  /* 0x0c201f0006087f89 */ /* 0x00092200000e0000 */
[----:B-1----:R-:W-:Y:S02]  /*89e0*/  FADD.FTZ R5, R3, R5 ;  /* 0x0000000503057221 */ /* 0x002fe40000010000 */
[----:B--2---:R-:W-:Y:S02]  /*89f0*/  FADD.FTZ R4, R2, R4 ;  /* 0x0000000402047221 */ /* 0x004fe40000010000 */
[----:B---3--:R-:W-:Y:S02]  /*8a00*/  FADD.FTZ R7, R0, R7 ;  /* 0x0000000700077221 */ /* 0x008fe40000010000 */
.L_x_132:
[----:B------:R-:W-:Y:S01]  /*8a10*/  FSETP.NE.FTZ.AND P3, PT, R5, RZ, PT ;  /* 0x000000ff0500720b */ /* 0x000fe20003f75000 */
[----:B------:R-:W-:Y:S01]  /*8a20*/  CS2R R2, SRZ ;  /* 0x0000000000027805 */ /* 0x000fe2000001ff00 */
[----:B------:R-:W-:Y:S01]  /*8a30*/  MOV R0, RZ ;  /* 0x000000ff00007202 */ /* 0x000fe20000000f00 */
[----:B----4-:R-:W-:Y:S01]  /*8a40*/  FADD.FTZ R6, R8, R6 ;  /* 0x0000000608067221 */ /* 0x010fe20000010000 */
[----:B------:R-:W-:-:S02]  /*8a50*/  FSETP.NE.FTZ.AND P2, PT, R4, RZ, PT ;  /* 0x000000ff0400720b */ /* 0x000fc40003f55000 */
[----:B------:R-:W-:Y:S02]  /*8a60*/  FSETP.NE.FTZ.AND P1, PT, R7, RZ, PT ;  /* 0x000000ff0700720b */ /* 0x000fe40003f35000 */
[----:B------:R-:W-:Y:S02]  /*8a70*/  FSETP.NE.FTZ.AND P0, PT, R6, RZ, PT ;  /* 0x000000ff0600720b */ /* 0x000fe40003f15000 */
[----:B------:R-:W-:Y:S02]  /*8a80*/  MOV R25, 0xff800000 ;  /* 0xff80000000197802 */ /* 0x000fe40000000f00 */
[----:B------:R-:W-:Y:S01]  /*8a90*/  MOV R24, 0xff800000 ;  /* 0xff80000000187802 */ /* 0x000fe20000000f00 */
[----:B------:R-:W1:Y:S01]  /*8aa0*/  @P3 MUFU.RCP R0, R5 ;  /* 0x0000000500003308 */ /* 0x000e620000001000 */
[----:B------:R-:W-:Y:S02]  /*8ab0*/  MOV R23, 0xff800000 ;  /* 0xff80000000177802 */ /* 0x000fe40000000f00 */
[----:B------:R-:W-:-:S03]  /*8ac0*/  MOV R22, 0xff800000 ;  /* 0xff80000000167802 */ /* 0x000fc60000000f00 */
[----:B------:R-:W-:Y:S02]  /*8ad0*/  @P1 MOV R10, 0x3f317218 ;  /* 0x3f317218000a1802 */ /* 0x000fe40000000f00 */
[----:B------:R-:W-:Y:S01]  /*8ae0*/  @P2 MUFU.RCP R3, R4 ;  /* 0x0000000400032308 */ /* 0x000fe20000001000 */
[----:B-1----:R-:W-:-:S07]  /*8af0*/  FMUL.FTZ R102, R0, R116 ;  /* 0x0000007400667220 */ /* 0x002fce0000410000 */
[----:B------:R-:W1:Y:S01]  /*8b00*/  @P2 MUFU.LG2 R4, R4 ;  /* 0x0000000400042308 */ /* 0x000e620000000c00 */
[C---:B------:R-:W-:Y:S02]  /*8b10*/  FMUL.FTZ R103, R0.reuse, R117 ;  /* 0x0000007500677220 */ /* 0x040fe40000410000 */
[C---:B------:R-:W-:Y:S02]  /*8b20*/  FMUL.FTZ R116, R0.reuse, R124 ;  /* 0x0000007c00747220 */ /* 0x040fe40000410000 */
[C---:B------:R-:W-:Y:S02]  /*8b30*/  FMUL.FTZ R117, R0.reuse, R125 ;  /* 0x0000007d00757220 */ /* 0x040fe40000410000 */
[C---:B------:R-:W-:Y:S01]  /*8b40*/  FMUL.FTZ R124, R0.reuse, R128 ;  /* 0x00000080007c7220 */ /* 0x040fe20000410000 */
[----:B------:R-:W-:Y:S01]  /*8b50*/  @P1 MUFU.RCP R2, R7 ;  /* 0x0000000700021308 */ /* 0x000fe20000001000 */
        /* <DEDUP_REMOVED lines=19> */
[----:B------:R-:W-:Y:S02]  /*8c90*/  FMUL.FTZ R81, R0, R97 ;  /* 0x0000006100517220 */ /* 0x000fe40000410000 */
[----:B------:R2:W3:Y:S01]  /*8ca0*/  @P1 MUFU.LG2 R0, R7 ;  /* 0x0000000700001308 */ /* 0x0004e20000000c00 */
[----:B-1----:R-:W-:-:S02]  /*8cb0*/  @P2 FMUL.FTZ R8, R4, 0.69314718246459960938 ;  /* 0x3f31721804082820 */ /* 0x002fc40000410000 */
[C---:B------:R-:W-:Y:S02]  /*8cc0*/  FMUL.FTZ R164, R3.reuse, R126 ;  /* 0x0000007e03a47220 */ /* 0x040fe40000410000 */
[C---:B------:R-:W-:Y:S02]  /*8cd0*/  FMUL.FTZ R165, R3.reuse, R127 ;  /* 0x0000007f03a57220 */ /* 0x040fe40000410000 */
[C---:B------:R-:W-:Y:S02]  /*8ce0*/  FMUL.FTZ R96, R3.reuse, R142 ;  /* 0x0000008e03607220 */ /* 0x040fe40000410000 */
[C---:B------:R-:W-:Y:S02]  /*8cf0*/  FMUL.FTZ R97, R3.reuse, R143 ;  /* 0x0000008f03617220 */ /* 0x040fe40000410000 */
[C---:B------:R-:W-:Y:S02]  /*8d00*/  FMUL.FTZ R162, R3.reuse, R118 ;  /* 0x0000007603a27220 */ /* 0x040fe40000410000 */
[----:B------:R-:W-:-:S02]  /*8d10*/  FMUL.FTZ R163, R3, R119 ;  /* 0x0000007703a37220 */ /* 0x000fc40000410000 */
[C---:B------:R-:W-:Y:S01]  /*8d20*/  FMUL.FTZ R126, R3.reuse, R66 ;  /* 0x00000042037e7220 */ /* 0x040fe20000410000 */
[----:B--2---:R-:W-:Y:S01]  /*8d30*/  @P2 MOV R7, 0x3f317218 ;  /* 0x3f31721800072802 */ /* 0x004fe20000000f00 */
[C---:B------:R-:W-:Y:S02]  /*8d40*/  FMUL.FTZ R127, R3.reuse, R67 ;  /* 0x00000043037f7220 */ /* 0x040fe40000410000 */
[----:B------:R-:W-:Y:S02]  /*8d50*/  FMUL.FTZ R142, R3, R82 ;  /* 0x00000052038e7220 */ /* 0x000fe40000410000 */
[----:B------:R-:W-:Y:S02]  /*8d60*/  @P2 FMUL.FTZ R4, R7, c[0x0][0x2d0] ;  /* 0x0000b40007042a20 */ /* 0x000fe40000410000 */
[----:B---3--:R-:W-:Y:S01]  /*8d70*/  @P1 FMUL.FTZ R7, R0, 0.69314718246459960938 ;  /* 0x3f31721800071820 */ /* 0x008fe20000410000 */
[----:B------:R-:W-:Y:S01]  /*8d80*/  MOV R0, RZ ;  /* 0x000000ff00007202 */ /* 0x000fe20000000f00 */
[----:B------:R-:W-:-:S02]  /*8d90*/  FMUL.FTZ R143, R3, R83 ;  /* 0x00000053038f7220 */ /* 0x000fc40000410000 */
[C---:B------:R-:W-:Y:S02]  /*8da0*/  FMUL.FTZ R130, R3.reuse, R130 ;  /* 0x0000008203827220 */ /* 0x040fe40000410000 */
[C---:B------:R-:W-:Y:S01]  /*8db0*/  FMUL.FTZ R131, R3.reuse, R131 ;  /* 0x0000008303837220 */ /* 0x040fe20000410000 */
[----:B------:R-:W1:Y:S01]  /*8dc0*/  @P0 MUFU.RCP R0, R6 ;  /* 0x0000000600000308 */ /* 0x000e620000001000 */
        /* <DEDUP_REMOVED lines=11> */
[----:B------:R-:W-:Y:S01]  /*8e80*/  FMUL.FTZ R83, R3, R99 ;  /* 0x0000006303537220 */ /* 0x000fe20000410000 */
[----:B------:R-:W-:Y:S01]  /*8e90*/  @P3 MOV R3, 0x3f317218 ;  /* 0x3f31721800033802 */ /* 0x000fe20000000f00 */
        /* <DEDUP_REMOVED lines=23> */
[----:B------:R-:W-:Y:S02]  /*9010*/  FMUL.FTZ R27, R2, R93 ;  /* 0x0000005d021b7220 */ /* 0x000fe40000410000 */
[----:B------:R-:W2:Y:S01]  /*9020*/  @P0 MUFU.LG2 R2, R6 ;  /* 0x0000000600020308 */ /* 0x000ea20000000c00 */
[----:B------:R-:W-:Y:S02]  /*9030*/  @P3 FMUL.FTZ R9, R5, 0.69314718246459960938 ;  /* 0x3f31721805093820 */ /* 0x000fe40000410000 */
[----:B------:R-:W-:Y:S02]  /*9040*/  @P3 FMUL.FTZ R5, R3, c[0x0][0x2d0] ;  /* 0x0000b40003053a20 */ /* 0x000fe40000410000 */
[----:B------:R-:W-:Y:S02]  /*9050*/  @P1 FMUL.FTZ R3, R10, c[0x0][0x2d0] ;  /* 0x0000b4000a031a20 */ /* 0x000fe40000410000 */
[----:B------:R-:W-:Y:S01]  /*9060*/  @P2 FFMA.FTZ R24, R4, R107, R8 ;  /* 0x0000006b04182223 */ /* 0x000fe20000010008 */
[----:B------:R-:W-:Y:S01]  /*9070*/  MOV R4, 0x1 ;  /* 0x0000000100047802 */ /* 0x000fe20000000f00 */
[----:B------:R-:W-:Y:S01]  /*9080*/  @P1 FFMA.FTZ R25, R3, R106, R7 ;  /* 0x0000006a03191223 */ /* 0x000fe20000010007 */
[----:B------:R-:W-:Y:S01]  /*9090*/  @P0 MOV R3, 0x3f317218 ;  /* 0x3f31721800030802 */ /* 0x000fe20000000f00 */
[----:B-1----:R-:W-:-:S02]  /*90a0*/  FMUL.FTZ R72, R0, R62 ;  /* 0x0000003e00487220 */ /* 0x002fc40000410000 */
[----:B------:R-:W-:Y:S02]  /*90b0*/  FMUL.FTZ R73, R0, R63 ;  /* 0x0000003f00497220 */ /* 0x000fe40000410000 */
[----:B------:R-:W-:Y:S02]  /*90c0*/  @P0 FMUL.FTZ R3, R3, c[0x0][0x2d0] ;  /* 0x0000b40003030a20 */ /* 0x000fe40000410000 */
[----:B--2---:R-:W-:Y:S02]  /*90d0*/  @P0 FMUL.FTZ R2, R2, 0.69314718246459960938 ;  /* 0x3f31721802020820 */ /* 0x004fe40000410000 */
        /* <DEDUP_REMOVED lines=21> */
[----:B------:R-:W-:Y:S01]  /*9230*/  FMUL.FTZ R45, R0, R95 ;  /* 0x0000005f002d7220 */ /* 0x000fe20000410000 */
[----:B------:R-:W-:Y:S01]  /*9240*/  PRMT R0, R4, 0x7610, R0 ;  /* 0x0000761004007816 */ /* 0x000fe20000000000 */
[----:B------:R-:W-:Y:S02]  /*9250*/  @P3 FFMA.FTZ R23, R5, R108, R9 ;  /* 0x0000006c05173223 */ /* 0x000fe40000010009 */
[----:B------:R-:W-:Y:S02]  /*9260*/  @P0 FFMA.FTZ R22, R3, R105, R2 ;  /* 0x0000006903160223 */ /* 0x000fe40000010002 */
.L_x_37:
[----:B--2---:R2:W5:Y:S04]  /*9270*/  LDL R6, [R1+0x10] ;  /* 0x0000100001067983 */ /* 0x0045680000100800 */
[----:B------:R-:W3:Y:S01]  /*9280*/  S2R R2, SR_TID.X ;  /* 0x0000000000027919 */ /* 0x000ee20000002100 */
[----:B------:R-:W-:Y:S01]  /*9290*/  BSSY B0, `(.L_x_57) ;  /* 0x0000011000007945 */ /* 0x000fe20003800000 */
[----:B---3--:R-:W-:-:S13]  /*92a0*/  LOP3.LUT P0, RZ, R2, 0x7f, RZ, 0xc0, !PT ;  /* 0x0000007f02ff7812 */ /* 0x008fda000780c0ff */
[----:B------:R-:W-:Y:S05]  /*92b0*/  @P0 BRA `(.L_x_58) ;  /* 0x000000e000000947 */ /* 0x000fea0003800000 */
[----:B--2---:R-:W2:Y:S01]  /*92c0*/  S2R R4, SR_LANEID ;  /* 0x0000000000047919 */ /* 0x004ea20000000000 */
[----:B------:R-:W-:Y:S01]  /*92d0*/  VOTEU.ANY UR4, UPT, PT ;  /* 0x0000000000047886 */ /* 0x000fe200038e0100 */
[----:B-1----:R-:W-:Y:S01]  /*92e0*/  IMAD.MOV.U32 R5, RZ, RZ, c[0x0][0x564] ;  /* 0x00015900ff057624 */ /* 0x002fe200078e00ff */
[----:B------:R-:W2:Y:S08]  /*92f0*/  FLO.U32 R3, UR4 ;  /* 0x0000000400037d00 */ /* 0x000eb000080e0000 */
[----:B------:R-:W1:Y:S01]  /*9300*/  POPC R2, UR4 ;  /* 0x0000000400027d09 */ /* 0x000e620008000000 */
[----:B--2---:R-:W-:Y:S01]  /*9310*/  ISETP.EQ.U32.AND P0, PT, R3, R4, PT ;  /* 0x000000040300720c */ /* 0x004fe20003f02070 */
[----:B------:R-:W-:-:S12]  /*9320*/  IMAD.MOV.U32 R4, RZ, RZ, c[0x0][0x560] ;  /* 0x00015800ff047624 */ /* 0x000fd800078e00ff */
[----:B-1----:R1:W2:Y:S04]  /*9330*/  @P0 ATOMG.E.ADD.STRONG.GPU PT, R2, [R4.64], R2 ;  /* 0x00000002040209a8 */ /* 0x0022a800081ee1c6 */
[----:B-1----:R-:W1:Y:S04]  /*9340*/  S2R R4, SR_LTMASK ;  /* 0x0000000000047919 */ /* 0x002e680000003900 */
[----:B--2---:R1:W2:Y:S02]  /*9350*/  SHFL.IDX PT, R3, R2, R3, 0x1f ;  /* 0x00001f0302037589 */ /* 0x0042a400000e0000 */
[----:B-1----:R-:W-:-:S06]  /*9360*/  LOP3.LUT R2, R4, UR4, RZ, 0xc0, !PT ;  /* 0x0000000404027c12 */ /* 0x002fcc000f8ec0ff */
[----:B------:R-:W2:Y:S02]  /*9370*/  POPC R2, R2 ;  /* 0x0000000200027309 */ /* 0x000ea40000000000 */
[----:B--2--5:R-:W-:-:S05]  /*9380*/  IADD3 R6, R3, c[0x0][0xc], R2 ;  /* 0x0000030003067a10 */ /* 0x024fca0007ffe002 */
[----:B------:R1:W-:Y:S02]  /*9390*/  STL [R1+0x10], R6 ;  /* 0x0000100601007387 */ /* 0x0003e40000100800 */
.L_x_58:
[----:B--2---:R-:W-:Y:S05]  /*93a0*/  BSYNC B0 ;  /* 0x0000000000007941 */ /* 0x004fea0003800000 */
.L_x_57:
[----:B------:R-:W-:Y:S01]  /*93b0*/  PRMT R0, R0, 0x9910, RZ ;  /* 0x0000991000007816 */ /* 0x000fe200000000ff */
[----:B------:R-:W-:Y:S01]  /*93c0*/  BSSY B1, `(.L_x_59) ;  /* 0x00003aa000017945 */ /* 0x000fe20003800000 */
[----:B-----5:R-:W-:Y:S02]  /*93d0*/  IMAD.MOV.U32 R74, RZ, RZ, R6 ;  /* 0x000000ffff4a7224 */ /* 0x020fe400078e0006 */
[----:B------:R-:W-:-:S13]  /*93e0*/  ISETP.NE.AND P0, PT, R0, RZ, PT ;  /* 0x000000ff0000720c */ /* 0x000fda0003f05270 */
[----:B------:R-:W-:Y:S05]  /*93f0*/  @!P0 BRA `(.L_x_60) ;  /* 0x00002cd000008947 */ /* 0x000fea0003800000 */
[----:B------:R-:W2:Y:S04]  /*9400*/  LDL R10, [R1+0x2c] ;  /* 0x00002c00010a7983 */ /* 0x000ea80000100800 */
[----:B------:R-:W3:Y:S04]  /*9410*/  LDL R7, [R1+0x30] ;  /* 0x0000300001077983 */ /* 0x000ee80000100800 */
[----:B-1----:R-:W4:Y:S04]  /*9420*/  LDL R6, [R1+0x64] ;  /* 0x0000640001067983 */ /* 0x002f280000100800 */
[----:B------:R-:W4:Y:S04]  /*9430*/  LDL R12, [R1+0x60] ;  /* 0x00006000010c7983 */ /* 0x000f280000100800 */
[----:B------:R-:W4:Y:S04]  /*9440*/  LDL R9, [R1+0x4] ;  /* 0x0000040001097983 */ /* 0x000f280000100800 */
[----:B------:R-:W4:Y:S01]  /*9450*/  LDL R8, [R1+0x28] ;  /* 0x0000280001087983 */ /* 0x000f220000100800 */
[----:B------:R-:W-:Y:S01]  /*9460*/  WARPSYNC 0xffffffff ;  /* 0xffffffff00007948 */ /* 0x000fe20003800000 */
[----:B------:R-:W-:-:S02]  /*9470*/  F2FP.PACK_AB R0, R103, R102 ;  /* 0x000000666700723e */ /* 0x000fc400000000ff */
[----:B------:R-:W-:Y:S01]  /*9480*/  BAR.SYNC.DEFER_BLOCKING 0x1, 0x80 ;  /* 0x0042000000007b1d */ /* 0x000fe20000010000 */
[----:B------:R-:W-:Y:S02]  /*9490*/  F2FP.PACK_AB R3, R163, R162 ;  /* 0x000000a2a303723e */ /* 0x000fe400000000ff */
[----:B------:R-:W-:Y:S02]  /*94a0*/  F2FP.PACK_AB R2, R117, R116 ;  /* 0x000000747502723e */ /* 0x000fe400000000ff */
[----:B------:R-:W-:Y:S02]  /*94b0*/  F2FP.PACK_AB R4, R47, R46 ;  /* 0x0000002e2f04723e */ /* 0x000fe400000000ff */
[----:B------:R-:W-:Y:S02]  /*94c0*/  F2FP.PACK_AB R5, R73, R72 ;  /* 0x000000484905723e */ /* 0x000fe400000000ff */
[----:B------:R-:W-:-:S04]  /*94d0*/  ISETP.NE.U32.AND P0, PT, RZ, c[0x0][0x508], PT ;  /* 0x00014200ff007a0c */ /* 0x000fc80003f05070 */
[----:B------:R-:W-:Y:S02]  /*94e0*/  ISETP.NE.AND.EX P1, PT, RZ, c[0x0][0x50c], PT, P0 ;  /* 0x00014300ff007a0c */ /* 0x000fe40003f25300 */
[----:B------:R-:W-:-:S04]  /*94f0*/  ISETP.NE.U32.AND P2, PT, RZ, c[0x0][0x500], PT ;  /* 0x00014000ff007a0c */ /* 0x000fc80003f45070 */
[----:B------:R-:W-:Y:S01]  /*9500*/  ISETP.NE.AND.EX P2, PT, RZ, c[0x0][0x504], PT, P2 ;  /* 0x00014100ff007a0c */ /* 0x000fe20003f45320 */
[----:B------:R-:W-:Y:S01]  /*9510*/  IMAD.MOV.U32 R11, RZ, RZ, c[0x0][0x388] ;  /* 0x0000e200ff0b7624 */ /* 0x000fe200078e00ff */
[----:B--2---:R1:W-:Y:S04]  /*9520*/  STS [R10+0x80], R0 ;  /* 0x000080000a007388 */ /* 0x0043e80000000800 */
[----:B------:R2:W-:Y:S04]  /*9530*/  STS [R10+0x280], R3 ;  /* 0x000280030a007388 */ /* 0x0005e80000000800 */
[----:B---3--:R3:W-:Y:S01]  /*9540*/  STS [R7], R2 ;  /* 0x0000000207007388 */ /* 0x0087e20000000800 */
[----:B-1----:R-:W-:-:S02]  /*9550*/  F2FP.PACK_AB R0, R165, R164 ;  /* 0x000000a4a500723e */ /* 0x002fc400000000ff */
[----:B--2---:R-:W-:-:S03]  /*9560*/  F2FP.PACK_AB R3, R29, R28 ;  /* 0x0000001c1d03723e */ /* 0x004fc600000000ff */
[----:B------:R1:W-:Y:S01]  /*9570*/  STS [R7+0x200], R0 ;  /* 0x0002000007007388 */ /* 0x0003e20000000800 */
[----:B---3--:R-:W-:-:S03]  /*9580*/  F2FP.PACK_AB R2, R57, R56 ;  /* 0x000000383902723e */ /* 0x008fc600000000ff */
[----:B------:R2:W-:Y:S04]  /*9590*/  STS [R10+0x1080], R3 ;  /* 0x001080030a007388 */ /* 0x0005e80000000800 */
[----:B------:R3:W-:Y:S01]  /*95a0*/  STS [R10+0x1280], R2 ;  /* 0x001280020a007388 */ /* 0x0007e20000000800 */
[----:B-1----:R-:W-:Y:S02]  /*95b0*/  F2FP.PACK_AB R0, R31, R30 ;  /* 0x0000001e1f00723e */ /* 0x002fe400000000ff */
[----:B--2---:R-:W-:-:S03]  /*95c0*/  F2FP.PACK_AB R3, R125, R124 ;  /* 0x0000007c7d03723e */ /* 0x004fc600000000ff */
[----:B------:R1:W-:Y:S01]  /*95d0*/  STS [R7+0x1000], R0 ;  /* 0x0010000007007388 */ /* 0x0003e20000000800 */
[----:B---3--:R-:W-:-:S03]  /*95e0*/  F2FP.PACK_AB R2, R131, R130 ;  /* 0x000000828302723e */ /* 0x008fc600000000ff */
[----:B------:R2:W-:Y:S04]  /*95f0*/  STS [R7+0x1200], R4 ;  /* 0x0012000407007388 */ /* 0x0005e80000000800 */
[----:B----4-:R3:W-:Y:S04]  /*9600*/  STS [R6+0x80], R3 ;  /* 0x0000800306007388 */ /* 0x0107e80000000800 */
[----:B------:R4:W-:Y:S01]  /*9610*/  STS [R6+0x280], R2 ;  /* 0x0002800206007388 */ /* 0x0009e20000000800 */
[----:B-1----:R-:W-:Y:S02]  /*9620*/  F2FP.PACK_AB R0, R129, R128 ;  /* 0x000000808100723e */ /* 0x002fe400000000ff */
[----:B--2---:R-:W-:-:S03]  /*9630*/  F2FP.PACK_AB R4, R33, R32 ;  /* 0x000000202104723e */ /* 0x004fc600000000ff */
[----:B------:R1:W-:Y:S01]  /*9640*/  STS [R12], R0 ;  /* 0x000000000c007388 */ /* 0x0003e20000000800 */
[----:B---3--:R-:W-:Y:S02]  /*9650*/  F2FP.PACK_AB R3, R97, R96 ;  /* 0x000000606103723e */ /* 0x008fe400000000ff */
[----:B----4-:R-:W-:-:S03]  /*9660*/  F2FP.PACK_AB R2, R69, R68 ;  /* 0x000000444502723e */ /* 0x010fc600000000ff */
[----:B------:R2:W-:Y:S04]  /*9670*/  STS [R12+0x200], R3 ;  /* 0x000200030c007388 */ /* 0x0005e80000000800 */
[----:B------:R3:W-:Y:S04]  /*9680*/  STS [R6+0x1080], R4 ;  /* 0x0010800406007388 */ /* 0x0007e80000000800 */
[----:B------:R4:W-:Y:S01]  /*9690*/  STS [R6+0x1280], R2 ;  /* 0x0012800206007388 */ /* 0x0009e20000000800 */
[----:B-1----:R-:W-:-:S05]  /*96a0*/  F2FP.PACK_AB R0, R35, R34 ;  /* 0x000000222300723e */ /* 0x002fca00000000ff */
[----:B------:R1:W-:Y:S01]  /*96b0*/  STS [R12+0x1000], R0 ;  /* 0x001000000c007388 */ /* 0x0003e20000000800 */
[----:B--2---:R-:W-:Y:S02]  /*96c0*/  F2FP.PACK_AB R3, R141, R140 ;  /* 0x0000008c8d03723e */ /* 0x004fe400000000ff */
        /* <DEDUP_REMOVED lines=19> */
[----:B------:R3:W-:Y:S01]  /*9800*/  STS [R6+0x2080], R3 ;  /* 0x0020800306007388 */ /* 0x0007e20000000800 */
[----:B-1----:R-:W-:-:S03]  /*9810*/  F2FP.PACK_AB R0, R161, R160 ;  /* 0x000000a0a100723e */ /* 0x002fc600000000ff */
[----:B------:R1:W-:Y:S04]  /*9820*/  STS [R6+0x2280], R2 ;  /* 0x0022800206007388 */ /* 0x0003e80000000800 */
[----:B------:R4:W-:Y:S01]  /*9830*/  STS [R12+0x2000], R0 ;  /* 0x002000000c007388 */ /* 0x0009e20000000800 */
[----:B--2---:R-:W-:Y:S02]  /*9840*/  F2FP.PACK_AB R4, R39, R38 ;  /* 0x000000262704723e */ /* 0x004fe400000000ff */
[----:B---3--:R-:W-:Y:S02]  /*9850*/  F2FP.PACK_AB R3, R127, R126 ;  /* 0x0000007e7f03723e */ /* 0x008fe400000000ff */
[----:B-1----:R-:W-:-:S03]  /*9860*/  F2FP.PACK_AB R2, R59, R58 ;  /* 0x0000003a3b02723e */ /* 0x002fc600000000ff */
[----:B------:R1:W-:Y:S01]  /*9870*/  STS [R12+0x2200], R3 ;  /* 0x002200030c007388 */ /* 0x0003e20000000800 */
[----:B----4-:R-:W-:-:S03]  /*9880*/  F2FP.PACK_AB R0, R41, R40 ;  /* 0x000000282900723e */ /* 0x010fc600000000ff */
[----:B------:R2:W-:Y:S04]  /*9890*/  STS [R6+0x3080], R4 ;  /* 0x0030800406007388 */ /* 0x0005e80000000800 */
[----:B------:R3:W-:Y:S04]  /*98a0*/  STS [R6+0x3280], R2 ;  /* 0x0032800206007388 */ /* 0x0007e80000000800 */
[----:B------:R4:W-:Y:S04]  /*98b0*/  STS [R12+0x3000], R0 ;  /* 0x003000000c007388 */ /* 0x0009e80000000800 */
[----:B------:R-:W-:Y:S01]  /*98c0*/  STS [R12+0x3200], R5 ;  /* 0x003200050c007388 */ /* 0x000fe20000000800 */
[----:B-1----:R-:W-:-:S02]  /*98d0*/  F2FP.PACK_AB R3, R169, R168 ;  /* 0x000000a8a903723e */ /* 0x002fc400000000ff */
[----:B--2---:R-:W-:Y:S02]  /*98e0*/  F2FP.PACK_AB R4, R101, R100 ;  /* 0x000000646504723e */ /* 0x004fe400000000ff */
[----:B---3--:R-:W-:-:S03]  /*98f0*/  F2FP.PACK_AB R2, R167, R166 ;  /* 0x000000a6a702723e */ /* 0x008fc600000000ff */
[----:B------:R1:W-:Y:S01]  /*9900*/  STS [R10+0x4080], R4 ;  /* 0x004080040a007388 */ /* 0x0003e20000000800 */
[----:B----4-:R-:W-:-:S03]  /*9910*/  F2FP.PACK_AB R0, R143, R142 ;  /* 0x0000008e8f00723e */ /* 0x010fc600000000ff */
[----:B------:R2:W-:Y:S04]  /*9920*/  STS [R10+0x4280], R3 ;  /* 0x004280030a007388 */ /* 0x0005e80000000800 */
[----:B------:R3:W-:Y:S04]  /*9930*/  STS [R7+0x4000], R2 ;  /* 0x0040000207007388 */ /* 0x0007e80000000800 */
[----:B------:R4:W-:Y:S01]  /*9940*/  STS [R7+0x4200], R0 ;  /* 0x0042000007007388 */ /* 0x0009e20000000800 */
[----:B-1----:R-:W-:Y:S02]  /*9950*/  F2FP.PACK_AB R4, R67, R66 ;  /* 0x000000424304723e */ /* 0x002fe400000000ff */
[----:B--2---:R-:W-:-:S03]  /*9960*/  F2FP.PACK_AB R3, R71, R70 ;  /* 0x000000464703723e */ /* 0x004fc600000000ff */
[----:B------:R-:W-:Y:S01]  /*9970*/  STS [R10+0x5080], R4 ;  /* 0x005080040a007388 */ /* 0x000fe20000000800 */
[----:B---3--:R-:W-:-:S03]  /*9980*/  F2FP.PACK_AB R2, R53, R52 ;  /* 0x000000343502723e */ /* 0x008fc600000000ff */
[----:B------:R1:W-:Y:S01]  /*9990*/  STS [R10+0x5280], R3 ;  /* 0x005280030a007388 */ /* 0x0003e20000000800 */
[----:B----4-:R-:W-:-:S03]  /*99a0*/  F2FP.PACK_AB R0, R63, R62 ;  /* 0x0000003e3f00723e */ /* 0x010fc600000000ff */
[----:B------:R2:W-:Y:S04]  /*99b0*/  STS [R7+0x5000], R2 ;  /* 0x0050000207007388 */ /* 0x0005e80000000800 */
[----:B------:R3:W-:Y:S01]  /*99c0*/  STS [R7+0x5200], R0 ;  /* 0x0052000007007388 */ /* 0x0007e20000000800 */
[----:B-1----:R-:W-:-:S03]  /*99d0*/  F2FP.PACK_AB R3, R85, R84 ;  /* 0x000000545503723e */ /* 0x002fc600000000ff */
[----:B------:R-:W4:Y:S01]  /*99e0*/  LDL.LU R10, [R1+0x18] ;  /* 0x00001800010a7983 */ /* 0x000f220000300800 */
[----:B------:R-:W-:Y:S02]  /*99f0*/  @P1 LEA R4, P0, R9, c[0x0][0x508], 0x2 ;  /* 0x0001420009041a11 */ /* 0x000fe400078010ff */
[----:B--2---:R-:W-:Y:S01]  /*9a00*/  F2FP.PACK_AB R2, R87, R86 ;  /* 0x000000565702723e */ /* 0x004fe200000000ff */
[----:B------:R1:W-:Y:S01]  /*9a10*/  STS [R6+0x4080], R3 ;  /* 0x0040800306007388 */ /* 0x0003e20000000800 */
[----:B------:R-:W-:Y:S02]  /*9a20*/  @P1 LEA.HI.X R5, R9, c[0x0][0x50c], R8, 0x2, P0 ;  /* 0x0001430009051a11 */ /* 0x000fe400000f1408 */
[----:B---3--:R-:W-:Y:S01]  /*9a30*/  F2FP.PACK_AB R0, R81, R80 ;  /* 0x000000505100723e */ /* 0x008fe200000000ff */
[----:B------:R2:W-:Y:S04]  /*9a40*/  STS [R6+0x4280], R2 ;  /* 0x0042800206007388 */ /* 0x0005e80000000800 */
[----:B------:R3:W-:Y:S01]  /*9a50*/  STS [R12+0x4000], R0 ;  /* 0x004000000c007388 */ /* 0x0007e20000000800 */
[----:B-1----:R-:W-:-:S02]  /*9a60*/  F2FP.PACK_AB R3, R83, R82 ;  /* 0x000000525303723e */ /* 0x002fc400000000ff */
[----:B--2---:R-:W-:-:S03]  /*9a70*/  F2FP.PACK_AB R2, R43, R42 ;  /* 0x0000002a2b02723e */ /* 0x004fc600000000ff */
[----:B------:R1:W-:Y:S01]  /*9a80*/  STS [R12+0x4200], R3 ;  /* 0x004200030c007388 */ /* 0x0003e20000000800 */
[----:B---3--:R-:W-:-:S03]  /*9a90*/  F2FP.PACK_AB R0, R55, R54 ;  /* 0x000000363700723e */ /* 0x008fc600000000ff */
[----:B------:R2:W-:Y:S04]  /*9aa0*/  STS [R6+0x5080], R2 ;  /* 0x0050800206007388 */ /* 0x0005e80000000800 */
[----:B------:R3:W-:Y:S01]  /*9ab0*/  STS [R6+0x5280], R0 ;  /* 0x0052800006007388 */ /* 0x0007e20000000800 */
[----:B-1----:R-:W-:Y:S01]  /*9ac0*/  F2FP.PACK_AB R3, R27, R26 ;  /* 0x0000001a1b03723e */ /* 0x002fe200000000ff */
[----:B--2---:R-:W-:-:S04]  /*9ad0*/  IMAD.MOV.U32 R2, RZ, RZ, RZ ;  /* 0x000000ffff027224 */ /* 0x004fc800078e00ff */
[----:B------:R1:W-:Y:S01]  /*9ae0*/  STS [R12+0x5000], R3 ;  /* 0x005000030c007388 */ /* 0x0003e20000000800 */
[----:B---3--:R-:W-:Y:S01]  /*9af0*/  F2FP.PACK_AB R0, R45, R44 ;  /* 0x0000002c2d00723e */ /* 0x008fe200000000ff */
[----:B------:R-:W-:-:S04]  /*9b00*/  IMAD.MOV.U32 R6, RZ, RZ, 0x4 ;  /* 0x00000004ff067424 */ /* 0x000fc800078e00ff */
[----:B------:R2:W-:Y:S01]  /*9b10*/  STS [R12+0x5200], R0 ;  /* 0x005200000c007388 */ /* 0x0005e20000000800 */
[----:B------:R-:W-:-:S03]  /*9b20*/  IMAD.WIDE R6, R9, R6, c[0x0][0x500] ;  /* 0x0001400009067625 */ /* 0x000fc600078e0206 */
[----:B------:R-:W-:Y:S06]  /*9b30*/  BAR.SYNC.DEFER_BLOCKING 0x1, 0x80 ;  /* 0x0042000000007b1d */ /* 0x000fec0000010000 */
[----:B------:R2:W5:Y:S04]  /*9b40*/  @P1 LDG.E R11, [R4.64] ;  /* 0x00000006040b1981 */ /* 0x000568000c1e1900 */
[----:B------:R2:W5:Y:S01]  /*9b50*/  @P2 LDG.E R2, [R6.64] ;  /* 0x0000000606022981 */ /* 0x000562000c1e1900 */
[----:B----4-:R-:W-:-:S04]  /*9b60*/  ISETP.NE.AND P0, PT, R10, RZ, PT ;  /* 0x000000ff0a00720c */ /* 0x010fc80003f05270 */
[----:B-1----:R-:W-:Y:S01]  /*9b70*/  SEL R3, R10, c[0x0][0x3d4], P0 ;  /* 0x0000f5000a037a07 */ /* 0x002fe20000000000 */
[----:B------:R-:W-:Y:S05]  /*9b80*/  @P1 BRA `(.L_x_61) ;  /* 0x0000004000001947 */ /* 0x000fea0003800000 */
[----:B--2---:R-:W-:Y:S05]  /*9b90*/  @!P2 BRA `(.L_x_61) ;  /* 0x000000300000a947 */ /* 0x004fea0003800000 */
[----:B------:R1:W2:Y:S04]  /*9ba0*/  LDG.E R0, [R6.64] ;  /* 0x0000000606007981 */ /* 0x0002a8000c1e1900 */
[----:B-1----:R-:W2:Y:S02]  /*9bb0*/  LDG.E R6, [R6.64+0x4] ;  /* 0x0000040606067981 */ /* 0x002ea4000c1e1900 */
[----:B--2--5:R-:W-:Y:S02]  /*9bc0*/  IADD3 R11, -R0, R6, RZ ;  /* 0x00000006000b7210 */ /* 0x024fe40007ffe1ff */
.L_x_61:
[----:B--2---:R-:W2:Y:S04]  /*9bd0*/  LDL R4, [R1+0xb0] ;  /* 0x0000b00001047983 */ /* 0x004ea80000100800 */
[----:B------:R-:W2:Y:S04]  /*9be0*/  LDL R75, [R1+0x14] ;  /* 0x00001400014b7983 */ /* 0x000ea80000100800 */
[----:B------:R-:W3:Y:S04]  /*9bf0*/  LDL R77, [R1+0x20] ;  /* 0x00002000014d7983 */ /* 0x000ee80000100800 */
[----:B------:R-:W4:Y:S04]  /*9c00*/  LDL R13, [R1+0x74] ;  /* 0x00007400010d7983 */ /* 0x000f280000100800 */
[----:B------:R-:W3:Y:S04]  /*9c10*/  LDL R78, [R1+0xac] ;  /* 0x0000ac00014e7983 */ /* 0x000ee80000100800 */
[----:B------:R-:W4:Y:S01]  /*9c20*/  LDL.LU R76, [R1+0x24] ;  /* 0x00002400014c7983 */ /* 0x000f220000300800 */
[----:B------:R-:W-:Y:S01]  /*9c30*/  IMAD.MOV.U32 R0, RZ, RZ, 0x368 ;  /* 0x00000368ff007424 */ /* 0x000fe200078e00ff */
[----:B------:R-:W-:-:S04]  /*9c40*/  ISETP.GT.AND P2, PT, R3, 0x1, PT ;  /* 0x000000010300780c */ /* 0x000fc80003f44270 */
[----:B------:R-:W-:-:S04]  /*9c50*/  SEL R0, R0, 0x328, P2 ;  /* 0x0000032800007807 */ /* 0x000fc80001000000 */
[----:B------:R1:W1:Y:S08]  /*9c60*/  LDC.64 R6, c[0x0][R0+0x170] ;  /* 0x00005c0000067b82 */ /* 0x0002700000000a00 */
[----:B------:R1:W3:Y:S08]  /*9c70*/  LDC.64 R14, c[0x0][R0+0x168] ;  /* 0x00005a00000e7b82 */ /* 0x0002f00000000a00 */
[----:B------:R1:W2:Y:S08]  /*9c80*/  LDC.64 R18, c[0x0][R0+0x178] ;  /* 0x00005e0000127b82 */ /* 0x0002b00000000a00 */
[----:B------:R1:W2:Y:S01]  /*9c90*/  LDC.64 R20, c[0x0][R0+0x160] ;  /* 0x0000580000147b82 */ /* 0x0002a20000000a00 */
[----:B------:R-:W-:-:S04]  /*9ca0*/  ISETP.NE.U32.AND P0, PT, RZ, c[0x0][0x500], PT ;  /* 0x00014000ff007a0c */ /* 0x000fc80003f05070 */
[----:B------:R-:W-:Y:S01]  /*9cb0*/  ISETP.NE.AND.EX P0, PT, RZ, c[0x0][0x504], PT, P0 ;  /* 0x00014100ff007a0c */ /* 0x000fe20003f05300 */
[----:B-1----:R-:W-:-:S05]  /*9cc0*/  IMAD.MOV.U32 R0, RZ, RZ, c[0x0][0x4e8] ;  /* 0x00013a00ff007624 */ /* 0x002fca00078e00ff */
[----:B------:R-:W-:Y:S02]  /*9cd0*/  ISETP.NE.AND P5, PT, R0, 0x1, PT ;  /* 0x000000010000780c */ /* 0x000fe40003fa5270 */
[----:B------:R-:W-:-:S05]  /*9ce0*/  SEL R0, R9, RZ, !P0 ;  /* 0x000000ff09007207 */ /* 0x000fca0004000000 */
[----:B------:R-:W-:Y:S01]  /*9cf0*/  IMAD R3, R7, R0, RZ ;  /* 0x0000000007037224 */ /* 0x000fe200078e02ff */
[----:B------:R-:W1:Y:S01]  /*9d00*/  S2R R79, SR_TID.X ;  /* 0x00000000004f7919 */ /* 0x000e620000002100 */
[----:B-----5:R-:W-:Y:S02]  /*9d10*/  SHF.R.S32.HI R17, RZ, 0x1f, R2 ;  /* 0x0000001fff117819 */ /* 0x020fe40000011402 */
[----:B-1----:R-:W-:-:S04]  /*9d20*/  SHF.R.S32.HI R16, RZ, 0x1f, R79 ;  /* 0x0000001fff107819 */ /* 0x002fc8000001144f */
[----:B------:R-:W-:-:S04]  /*9d30*/  LEA.HI R16, R16, R79, RZ, 0x5 ;  /* 0x0000004f10107211 */ /* 0x000fc800078f28ff */
[----:B------:R-:W-:-:S05]  /*9d40*/  LOP3.LUT R16, R16, 0xffffffe0, RZ, 0xc0, !PT ;  /* 0xffffffe010107812 */ /* 0x000fca00078ec0ff */
[----:B------:R-:W-:Y:S02]  /*9d50*/  IMAD.IADD R16, R79, 0x1, -R16 ;  /* 0x000000014f107824 */ /* 0x000fe400078e0a10 */
[----:B--2---:R-:W-:Y:S01]  /*9d60*/  IMAD R10, R75, 0x80, R4 ;  /* 0x000000804b0a7824 */ /* 0x004fe200078e0204 */
[----:B------:R-:W-:-:S03]  /*9d70*/  SEL R4, R8, RZ, !P0 ;  /* 0x000000ff08047207 */ /* 0x000fc60004000000 */
[----:B------:R-:W-:-:S04]  /*9d80*/  @P5 IMAD.HI.U32 R8, R10, c[0x0][0x4ec], RZ ;  /* 0x00013b000a085a27 */ /* 0x000fc800078e00ff */
[C---:B------:R-:W-:Y:S02]  /*9d90*/  IMAD R12, R6.reuse, R4, R3 ;  /* 0x00000004060c7224 */ /* 0x040fe400078e0203 */
[----:B------:R-:W-:-:S04]  /*9da0*/  IMAD.WIDE.U32 R4, R6, R0, RZ ;  /* 0x0000000006047225 */ /* 0x000fc800078e00ff */
[----:B---3--:R-:W-:-:S04]  /*9db0*/  IMAD.WIDE.U32 R6, R14, R77, RZ ;  /* 0x0000004d0e067225 */ /* 0x008fc800078e00ff */
[----:B------:R-:W-:Y:S01]  /*9dc0*/  IMAD.MOV.U32 R3, RZ, RZ, R10 ;  /* 0x000000ffff037224 */ /* 0x000fe200078e000a */
[----:B------:R-:W-:Y:S01]  /*9dd0*/  @P5 SHF.R.U32.HI R3, RZ, c[0x0][0x4f0], R8 ;  /* 0x00013c00ff035a19 */ /* 0x000fe20000011608 */
[----:B------:R-:W-:Y:S01]  /*9de0*/  IMAD R9, R15, R77, RZ ;  /* 0x0000004d0f097224 */ /* 0x000fe200078e02ff */
[----:B----4-:R-:W-:Y:S01]  /*9df0*/  SEL R8, R13, RZ, P2 ;  /* 0x000000ff0d087207 */ /* 0x010fe20001000000 */
[----:B------:R-:W-:Y:S01]  /*9e00*/  IMAD.IADD R12, R5, 0x1, R12 ;  /* 0x00000001050c7824 */ /* 0x000fe200078e020c */
[----:B------:R-:W-:Y:S01]  /*9e10*/  IADD3 R13, P1, P0, R4, R6, R2 ;  /* 0x00000006040d7210 */ /* 0x000fe2000783e002 */
[----:B------:R-:W-:Y:S02]  /*9e20*/  IMAD.IADD R4, R7, 0x1, R9 ;  /* 0x0000000107047824 */ /* 0x000fe400078e0209 */
[----:B------:R-:W-:Y:S02]  /*9e30*/  IMAD R9, R19, R8, RZ ;  /* 0x0000000813097224 */ /* 0x000fe400078e02ff */
[----:B------:R-:W-:-:S02]  /*9e40*/  IMAD.MOV R5, RZ, RZ, -R3 ;  /* 0x000000ffff057224 */ /* 0x000fc400078e0a03 */
[----:B------:R-:W-:Y:S01]  /*9e50*/  IMAD.WIDE.U32 R6, R18, R8, RZ ;  /* 0x0000000812067225 */ /* 0x000fe200078e00ff */
[----:B------:R-:W-:-:S03]  /*9e60*/  IADD3.X R12, R12, R4, R17, P1, P0 ;  /* 0x000000040c0c7210 */ /* 0x000fc60000fe0411 */
[----:B------:R-:W-:Y:S01]  /*9e70*/  IMAD R4, R5, c[0x0][0x4e8], R10 ;  /* 0x00013a0005047a24 */ /* 0x000fe200078e020a */
[----:B------:R-:W-:Y:S01]  /*9e80*/  IADD3 R6, P1, P0, R3, R13, R6 ;  /* 0x0000000d03067210 */ /* 0x000fe2000783e006 */
[----:B------:R-:W-:Y:S01]  /*9e90*/  IMAD.IADD R9, R7, 0x1, R9 ;  /* 0x0000000107097824 */ /* 0x000fe200078e0209 */
[----:B------:R-:W-:Y:S01]  /*9ea0*/  SHF.R.S32.HI R5, RZ, 0x1f, R3 ;  /* 0x0000001fff057819 */ /* 0x000fe20000011403 */
[----:B------:R-:W-:Y:S01]  /*9eb0*/  IMAD R3, R21, R4, RZ ;  /* 0x0000000415037224 */ /* 0x000fe200078e02ff */
[----:B------:R-:W-:Y:S02]  /*9ec0*/  SHF.R.S32.HI R8, RZ, 0x1f, R4 ;  /* 0x0000001fff087819 */ /* 0x000fe40000011404 */
[----:B------:R-:W-:Y:S01]  /*9ed0*/  IADD3.X R7, R5, R12, R9, P1, P0 ;  /* 0x0000000c05077210 */ /* 0x000fe20000fe0409 */
[----:B------:R-:W-:Y:S02]  /*9ee0*/  IMAD.MOV.U32 R9, RZ, RZ, c[0x0][0x4a8] ;  /* 0x00012a00ff097624 */ /* 0x000fe400078e00ff */
[----:B------:R-:W-:-:S02]  /*9ef0*/  IMAD R3, R20, R8, R3 ;  /* 0x0000000814037224 */ /* 0x000fc400078e0203 */
[----:B------:R-:W-:Y:S01]  /*9f00*/  IMAD.WIDE.U32 R4, R20, R4, R6 ;  /* 0x0000000414047225 */ /* 0x000fe200078e0006 */
[----:B------:R-:W-:-:S03]  /*9f10*/  SEL R6, R9, c[0x0][0x450], P2 ;  /* 0x0001140009067a07 */ /* 0x000fc60001000000 */
[----:B------:R-:W-:Y:S02]  /*9f20*/  IMAD.MOV.U32 R7, RZ, RZ, c[0x0][0x4ac] ;  /* 0x00012b00ff077624 */ /* 0x000fe400078e00ff */
[----:B------:R-:W-:Y:S01]  /*9f30*/  IMAD.IADD R3, R5, 0x1, R3 ;  /* 0x0000000105037824 */ /* 0x000fe200078e0203 */
[----:B------:R-:W-:Y:S02]  /*9f40*/  LEA R5, P0, R4, R6, 0x2 ;  /* 0x0000000604057211 */ /* 0x000fe400078010ff */
[----:B------:R-:W-:-:S04]  /*9f50*/  SEL R7, R7, c[0x0][0x454], P2 ;  /* 0x0001150007077a07 */ /* 0x000fc80001000000 */
[----:B------:R-:W-:Y:S01]  /*9f60*/  LEA.HI.X R3, R4, R7, R3, 0x2, P0 ;  /* 0x0000000704037211 */ /* 0x000fe200000f1403 */
[----:B------:R-:W-:Y:S04]  /*9f70*/  SHFL.IDX PT, R14, R5, RZ, 0x1c1f ;  /* 0x001c1fff050e7589 */ /* 0x000fe800000e0000 */
[----:B------:R-:W1:Y:S04]  /*9f80*/  SHFL.IDX PT, R15, R3, RZ, 0x1c1f ;  /* 0x001c1fff030f7589 */ /* 0x000e6800000e0000 */
[----:B------:R-:W-:Y:S04]  /*9f90*/  SHFL.IDX PT, R12, R5, 0x1, 0x1c1f ;  /* 0x003c1f00050c7f89 */ /* 0x000fe800000e0000 */
[----:B------:R-:W2:Y:S04]  /*9fa0*/  SHFL.IDX PT, R13, R3, 0x1, 0x1c1f ;  /* 0x003c1f00030d7f89 */ /* 0x000ea800000e0000 */
[----:B------:R-:W-:Y:S04]  /*9fb0*/  SHFL.IDX PT, R9, R3, 0x2, 0x1c1f ;  /* 0x005c1f0003097f89 */ /* 0x000fe800000e0000 */
[----:B------:R3:W-:Y:S01]  /*9fc0*/  SHFL.IDX PT, R7, R3, 0x3, 0x1c1f ;  /* 0x007c1f0003077f89 */ /* 0x0007e200000e0000 */
[----:B------:R-:W-:Y:S01]  /*9fd0*/  IMAD R4, R11, c[0x0][0x4e8], RZ ;  /* 0x00013a000b047a24 */ /* 0x000fe200078e02ff */
[----:B------:R-:W-:-:S02]  /*9fe0*/  LOP3.LUT P0, RZ, R16, 0x3, RZ, 0xc0, !PT ;  /* 0x0000000310ff7812 */ /* 0x000fc4000780c0ff */
[----:B------:R-:W4:Y:S01]  /*9ff0*/  SHFL.IDX PT, R8, R5, 0x2, 0x1c1f ;  /* 0x005c1f0005087f89 */ /* 0x000f2200000e0000 */
[----:B---3--:R-:W-:-:S05]  /*a000*/  IMAD R3, R75, 0x80, R78 ;  /* 0x000000804b037824 */ /* 0x008fca00078e024e */
[C---:B------:R-:W-:Y:S02]  /*a010*/  IADD3 R16, R3.reuse, 0x8, RZ ;  /* 0x0000000803107810 */ /* 0x040fe40007ffe0ff */
[CC--:B------:R-:W-:Y:S02]  /*a020*/  ISETP.GE.OR P4, PT, R3.reuse, R4.reuse, P0 ;  /* 0x000000040300720c */ /* 0x0c0fe40000786670 */
[----:B------:R-:W-:Y:S02]  /*a030*/  IADD3 R11, R3, 0x40, RZ ;  /* 0x00000040030b7810 */ /* 0x000fe40007ffe0ff */
[-C--:B------:R-:W-:Y:S02]  /*a040*/  ISETP.GE.OR P3, PT, R16, R4.reuse, P0 ;  /* 0x000000041000720c */ /* 0x080fe40000766670 */
[CC--:B------:R-:W-:Y:S01]  /*a050*/  ISETP.GE.OR P1, PT, R11.reuse, R4.reuse, P0 ;  /* 0x000000040b00720c */ /* 0x0c0fe20000726670 */
[----:B------:R3:W3:Y:S06]  /*a060*/  SHFL.IDX PT, R6, R5, 0x3, 0x1c1f ;  /* 0x007c1f0005067f89 */ /* 0x0006ec00000e0000 */
[----:B-1----:R1:W-:Y:S04]  /*a070*/  @!P4 ST.E [R14.64], R23 ;  /* 0x000000170e00c985 */ /* 0x0023e8000c101906 */
[----:B--2---:R1:W-:Y:S01]  /*a080*/  @!P3 ST.E [R12.64], R24 ;  /* 0x000000180c00b985 */ /* 0x0043e2000c101906 */
[----:B------:R-:W-:-:S03]  /*a090*/  ISETP.GE.AND P3, PT, R11, R4, PT ;  /* 0x000000040b00720c */ /* 0x000fc60003f66270 */
[----:B----4-:R1:W-:Y:S01]  /*a0a0*/  @!P1 ST.E [R8.64], R25 ;  /* 0x0000001908009985 */ /* 0x0103e2000c101906 */
[----:B------:R-:W-:Y:S02]  /*a0b0*/  LOP3.LUT R76, R76, 0xfffffffd, RZ, 0xc0, !PT ;  /* 0xfffffffd4c4c7812 */ /* 0x000fe400078ec0ff */
[----:B---3--:R-:W-:-:S04]  /*a0c0*/  IADD3 R5, R3, 0x48, RZ ;  /* 0x0000004803057810 */ /* 0x008fc80007ffe0ff */
[----:B------:R-:W-:Y:S02]  /*a0d0*/  ISETP.GE.AND P1, PT, R5, R4, PT ;  /* 0x000000040500720c */ /* 0x000fe40003f26270 */
[----:B------:R-:W-:-:S04]  /*a0e0*/  LOP3.LUT R76, R76, 0xfffffffe, RZ, 0xc0, !PT ;  /* 0xfffffffe4c4c7812 */ /* 0x000fc800078ec0ff */
[----:B------:R-:W-:-:S07]  /*a0f0*/  @P3 LOP3.LUT R76, R76, 0x1, RZ, 0xfc, !PT ;  /* 0x000000014c4c3812 */ /* 0x000fce00078efcff */
[----:B------:R-:W-:-:S05]  /*a100*/  @P1 LOP3.LUT R76, R76, 0x2, RZ, 0xfc, !PT ;  /* 0x000000024c4c1812 */ /* 0x000fca00078efcff */
[----:B------:R1:W-:Y:S01]  /*a110*/  STL [R1+0x24], R76 ;  /* 0x0000244c01007387 */ /* 0x0003e20000100800 */
[-C--:B------:R-:W-:Y:S02]  /*a120*/  ISETP.GE.OR P0, PT, R5, R4.reuse, P0 ;  /* 0x000000040500720c */ /* 0x080fe40000706670 */
[----:B------:R-:W-:-:S11]  /*a130*/  ISETP.GE.AND P6, PT, R16, R4, PT ;  /* 0x000000041000720c */ /* 0x000fd60003fc6270 */
[----:B------:R1:W-:Y:S01]  /*a140*/  @!P0 ST.E [R6.64], R22 ;  /* 0x0000001606008985 */ /* 0x0003e2000c101906 */
[----:B------:R-:W-:Y:S01]  /*a150*/  ISETP.GE.AND P0, PT, R3, R4, PT ;  /* 0x000000040300720c */ /* 0x000fe20003f06270 */
[----:B------:R-:W-:Y:S05]  /*a160*/  @P2 BRA `(.L_x_62) ;  /* 0x0000093000002947 */ /* 0x000fea0003800000 */
[----:B------:R-:W2:Y:S04]  /*a170*/  LDL R18, [R1+0x78] ;  /* 0x0000780001127983 */ /* 0x000ea80000100800 */
[----:B------:R-:W3:Y:S01]  /*a180*/  S2R R79, SR_TID.X ;  /* 0x00000000004f7919 */ /* 0x000ee20000002100 */
[----:B------:R-:W-:Y:S02]  /*a190*/  IMAD R3, R17, c[0x0][0x3a0], RZ ;  /* 0x0000e80011037a24 */ /* 0x000fe400078e02ff */
[----:B-1----:R-:W-:-:S04]  /*a1a0*/  IMAD.WIDE.U32 R6, R2, c[0x0][0x3a0], RZ ;  /* 0x0000e80002067a25 */ /* 0x002fc800078e00ff */
[----:B------:R-:W-:Y:S01]  /*a1b0*/  IMAD R2, R2, c[0x0][0x3a4], R3 ;  /* 0x0000e90002027a24 */ /* 0x000fe200078e0203 */
[--C-:B---3--:R-:W-:Y:S02]  /*a1c0*/  SHF.R.S32.HI R78, RZ, 0x1f, R79.reuse ;  /* 0x0000001fff4e7819 */ /* 0x108fe4000001144f */
[----:B------:R-:W-:Y:S02]  /*a1d0*/  SHF.R.S32.HI R76, RZ, 0x1f, R79 ;  /* 0x0000001fff4c7819 */ /* 0x000fe4000001144f */
[-C--:B------:R-:W-:Y:S02]  /*a1e0*/  LEA.HI R78, R78, R79.reuse, RZ, 0x2 ;  /* 0x0000004f4e4e7211 */ /* 0x080fe400078f10ff */
[----:B------:R-:W-:Y:S02]  /*a1f0*/  LEA.HI R76, R76, R79, RZ, 0x2 ;  /* 0x0000004f4c4c7211 */ /* 0x000fe400078f10ff */
[----:B------:R-:W-:Y:S02]  /*a200*/  LOP3.LUT R78, R78, 0xfffffffc, RZ, 0xc0, !PT ;  /* 0xfffffffc4e4e7812 */ /* 0x000fe400078ec0ff */
[----:B------:R-:W-:-:S02]  /*a210*/  SHF.R.S32.HI R76, RZ, 0x2, R76 ;  /* 0x00000002ff4c7819 */ /* 0x000fc4000001144c */
[----:B------:R-:W-:Y:S01]  /*a220*/  IADD3 R78, -R78, R79, RZ ;  /* 0x0000004f4e4e7210 */ /* 0x000fe20007ffe1ff */
[----:B------:R-:W-:-:S03]  /*a230*/  IMAD.IADD R3, R7, 0x1, R2 ;  /* 0x0000000107037824 */ /* 0x000fc600078e0202 */
[----:B------:R-:W-:Y:S01]  /*a240*/  LEA R5, R78, R76, 0x5 ;  /* 0x0000004c4e057211 */ /* 0x000fe200078e28ff */
[----:B------:R-:W-:-:S03]  /*a250*/  IMAD.MOV.U32 R2, RZ, RZ, R6 ;  /* 0x000000ffff027224 */ /* 0x000fc600078e0006 */
[----:B------:R-:W-:Y:S01]  /*a260*/  LEA R5, R75, R5, 0x7 ;  /* 0x000000054b057211 */ /* 0x000fe200078e38ff */
[----:B------:R-:W-:Y:S01]  /*a270*/  IMAD.WIDE.U32 R6, R77, c[0x0][0x3e8], R2 ;  /* 0x0000fa004d067a25 */ /* 0x000fe200078e0002 */
[----:B------:R-:W-:-:S03]  /*a280*/  SHF.R.S32.HI R3, RZ, 0x1f, R0 ;  /* 0x0000001fff037819 */ /* 0x000fc60000011400 */
[----:B------:R-:W-:Y:S01]  /*a290*/  @P5 IMAD.HI.U32 R9, R5, c[0x0][0x4ec], RZ ;  /* 0x00013b0005095a27 */ /* 0x000fe200078e00ff */
[----:B------:R-:W-:-:S03]  /*a2a0*/  MOV R2, R5 ;  /* 0x0000000500027202 */ /* 0x000fc60000000f00 */
[----:B------:R-:W-:Y:S01]  /*a2b0*/  IMAD R7, R77, c[0x0][0x3ec], R7 ;  /* 0x0000fb004d077a24 */ /* 0x000fe200078e0207 */
[----:B------:R-:W-:Y:S01]  /*a2c0*/  @P5 SHF.R.U32.HI R2, RZ, c[0x0][0x4f0], R9 ;  /* 0x00013c00ff025a19 */ /* 0x000fe20000011609 */
[----:B------:R-:W-:Y:S02]  /*a2d0*/  IMAD R8, R3, c[0x0][0x3f0], RZ ;  /* 0x0000fc0003087a24 */ /* 0x000fe400078e02ff */
[----:B------:R-:W-:-:S04]  /*a2e0*/  IMAD.WIDE.U32 R6, R0, c[0x0][0x3f0], R6 ;  /* 0x0000fc0000067a25 */ /* 0x000fc800078e0006 */
[----:B------:R-:W-:Y:S01]  /*a2f0*/  IMAD R9, R0, c[0x0][0x3f4], R8 ;  /* 0x0000fd0000097a24 */ /* 0x000fe200078e0208 */
[----:B------:R-:W-:Y:S02]  /*a300*/  SHF.R.S32.HI R8, RZ, 0x1f, R2 ;  /* 0x0000001fff087819 */ /* 0x000fe40000011402 */
[----:B------:R-:W-:Y:S02]  /*a310*/  IADD3 R0, -R2, RZ, RZ ;  /* 0x000000ff02007210 */ /* 0x000fe40007ffe1ff */
[----:B------:R-:W-:-:S03]  /*a320*/  IADD3 R7, R7, R9, RZ ;  /* 0x0000000907077210 */ /* 0x000fc60007ffe0ff */
[----:B------:R-:W-:-:S05]  /*a330*/  IMAD R0, R0, c[0x0][0x4e8], R5 ;  /* 0x00013a0000007a24 */ /* 0x000fca00078e0205 */
[----:B------:R-:W-:-:S05]  /*a340*/  SHF.R.S32.HI R5, RZ, 0x1f, R0 ;  /* 0x0000001fff057819 */ /* 0x000fca0000011400 */
[----:B------:R-:W-:Y:S01]  /*a350*/  IMAD R5, R5, c[0x0][0x3d8], RZ ;  /* 0x0000f60005057a24 */ /* 0x000fe200078e02ff */
[----:B------:R-:W-:Y:S01]  /*a360*/  LEA R11, R75, R76, 0x7 ;  /* 0x0000004c4b0b7211 */ /* 0x000fe200078e38ff */
[----:B--2---:R-:W-:-:S05]  /*a370*/  IMAD.SHL.U32 R3, R18, 0x2, RZ ;  /* 0x0000000212037824 */ /* 0x004fca00078e00ff */
[----:B------:R-:W1:Y:S04]  /*a380*/  LDS.128 R24, [R3+0x80] ;  /* 0x0000800003187984 */ /* 0x000e680000000c00 */
[----:B------:R-:W2:Y:S04]  /*a390*/  LDS.128 R36, [R3+0x880] ;  /* 0x0008800003247984 */ /* 0x000ea80000000c00 */
[----:B------:R-:W3:Y:S04]  /*a3a0*/  LDS.128 R48, [R3+0x1080] ;  /* 0x0010800003307984 */ /* 0x000ee80000000c00 */
[----:B------:R-:W4:Y:S04]  /*a3b0*/  LDS.128 R60, [R3+0x1880] ;  /* 0x00188000033c7984 */ /* 0x000f280000000c00 */
[----:B------:R-:W1:Y:S04]  /*a3c0*/  LDS.128 R20, [R3+0x2080] ;  /* 0x0020800003147984 */ /* 0x000e680000000c00 */
[----:B------:R-:W1:Y:S04]  /*a3d0*/  LDS.128 R32, [R3+0x2880] ;  /* 0x0028800003207984 */ /* 0x000e680000000c00 */
[----:B------:R-:W1:Y:S04]  /*a3e0*/  LDS.128 R44, [R3+0x3080] ;  /* 0x00308000032c7984 */ /* 0x000e680000000c00 */
[----:B------:R-:W1:Y:S04]  /*a3f0*/  LDS.128 R56, [R3+0x3880] ;  /* 0x0038800003387984 */ /* 0x000e680000000c00 */
[----:B------:R-:W1:Y:S04]  /*a400*/  LDS.128 R16, [R3+0x4080] ;  /* 0x0040800003107984 */ /* 0x000e680000000c00 */
[----:B------:R-:W1:Y:S04]  /*a410*/  LDS.128 R28, [R3+0x4880] ;  /* 0x00488000031c7984 */ /* 0x000e680000000c00 */
[----:B------:R-:W1:Y:S04]  /*a420*/  LDS.128 R40, [R3+0x5080] ;  /* 0x0050800003287984 */ /* 0x000e680000000c00 */
[----:B------:R5:W1:Y:S02]  /*a430*/  LDS.128 R52, [R3+0x5880] ;  /* 0x0058800003347984 */ /* 0x000a640000000c00 */
[----:B-----5:R-:W-:-:S04]  /*a440*/  IMAD R3, R8, c[0x0][0x3e0], RZ ;  /* 0x0000f80008037a24 */ /* 0x020fc800078e02ff */
[C---:B------:R-:W-:Y:S02]  /*a450*/  IMAD R8, R2.reuse, c[0x0][0x3e4], R3 ;  /* 0x0000f90002087a24 */ /* 0x040fe400078e0203 */
[----:B------:R-:W-:-:S04]  /*a460*/  IMAD.WIDE.U32 R2, R2, c[0x0][0x3e0], R6 ;  /* 0x0000f80002027a25 */ /* 0x000fc800078e0006 */
[----:B------:R-:W-:-:S04]  /*a470*/  IMAD.IADD R3, R3, 0x1, R8 ;  /* 0x0000000103037824 */ /* 0x000fc800078e0208 */
[----:B------:R-:W-:-:S04]  /*a480*/  IMAD.WIDE.U32 R2, R0, c[0x0][0x3d8], R2 ;  /* 0x0000f60000027a25 */ /* 0x000fc800078e0002 */
[----:B------:R-:W-:Y:S01]  /*a490*/  IMAD R0, R0, c[0x0][0x3dc], R5 ;  /* 0x0000f70000007a24 */ /* 0x000fe200078e0205 */
[----:B------:R-:W-:-:S04]  /*a4a0*/  LEA R13, P0, R2, c[0x0][0x380], 0x1 ;  /* 0x0000e000020d7a11 */ /* 0x000fc800078008ff */
[----:B------:R-:W-:-:S04]  /*a4b0*/  IADD3 R0, R3, R0, RZ ;  /* 0x0000000003007210 */ /* 0x000fc80007ffe0ff */
[----:B------:R-:W-:Y:S01]  /*a4c0*/  LEA.HI.X R12, R2, c[0x0][0x384], R0, 0x1, P0 ;  /* 0x0000e100020c7a11 */ /* 0x000fe200000f0c00 */
[----:B------:R-:W-:Y:S05]  /*a4d0*/  BRA.DIV ~URZ, `(.L_x_63) ;  /* 0x00003f527f007947 */ /* 0x000fea000b800000 */
[----:B-1234-:R1:W2:Y:S02]  /*a4e0*/  SHFL.IDX PT, R10, R12, RZ, 0x1c1f ;  /* 0x001c1fff0c0a7589 */ /* 0x01e2a400000e0000 */
.L_x_133:
[----:B------:R-:W-:Y:S05]  /*a4f0*/  BRA.DIV ~URZ, `(.L_x_64) ;  /* 0x00003fa27f007947 */ /* 0x000fea000b800000 */
[----:B------:R3:W4:Y:S02]  /*a500*/  SHFL.IDX PT, R0, R13, RZ, 0x1c1f ;  /* 0x001c1fff0d007589 */ /* 0x00072400000e0000 */
.L_x_134:
[----:B------:R-:W-:Y:S01]  /*a510*/  ISETP.GE.AND P0, PT, R11, R4, PT ;  /* 0x000000040b00720c */ /* 0x000fe20003f06270 */
[----:B------:R-:W-:-:S12]  /*a520*/  BSSY B0, `(.L_x_65) ;  /* 0x0000011000007945 */ /* 0x000fd80003800000 */
[----:B------:R-:W-:Y:S05]  /*a530*/  @P0 BRA `(.L_x_66) ;  /* 0x000000f000000947 */ /* 0x000fea0003800000 */
[----:B------:R-:W5:Y:S04]  /*a540*/  LDL R5, [R1] ;  /* 0x0000000001057983 */ /* 0x000f680000100800 */
[----:B---3--:R-:W3:Y:S04]  /*a550*/  LDL R15, [R1+0x6c] ;  /* 0x00006c00010f7983 */ /* 0x008ee80000100800 */
[----:B----4-:R-:W4:Y:S01]  /*a560*/  LDL R14, [R1+0x68] ;  /* 0x00006800010e7983 */ /* 0x010f220000100800 */
[----:B------:R-:W-:Y:S02]  /*a570*/  ISETP.GE.AND P2, PT, R250, c[0x0][0x3c8], PT ;  /* 0x0000f200fa007a0c */ /* 0x000fe40003f46270 */
[----:B------:R-:W-:-:S11]  /*a580*/  ISETP.GE.AND P1, PT, R252, c[0x0][0x3c8], PT ;  /* 0x0000f200fc007a0c */ /* 0x000fd60003f26270 */
[-C--:B------:R-:W-:Y:S02]  /*a590*/  @!P2 LEA R8, P5, R250, R0.reuse, 0x1 ;  /* 0x00000000fa08a211 */ /* 0x080fe400078a08ff */
[----:B------:R-:W-:Y:S02]  /*a5a0*/  @!P1 LEA R6, P4, R252, R0, 0x1 ;  /* 0x00000000fc069211 */ /* 0x000fe400078808ff */
[----:B--2---:R-:W-:-:S05]  /*a5b0*/  @!P2 LEA.HI.X R9, R250, R10, R251, 0x1, P5 ;  /* 0x0000000afa09a211 */ /* 0x004fca00028f0cfb */
[----:B------:R2:W-:Y:S01]  /*a5c0*/  @!P2 ST.E.128 [R8.64], R24 ;  /* 0x000000180800a985 */ /* 0x0005e2000c101d06 */
[----:B-----5:R-:W-:Y:S02]  /*a5d0*/  ISETP.GE.AND P0, PT, R5, c[0x0][0x3c8], PT ;  /* 0x0000f20005007a0c */ /* 0x020fe40003f06270 */
[----:B---3--:R-:W-:-:S11]  /*a5e0*/  @!P1 LEA.HI.X R7, R252, R10, R15, 0x1, P4 ;  /* 0x0000000afc079211 */ /* 0x008fd600020f0c0f */
[----:B------:R-:W-:-:S04]  /*a5f0*/  @!P0 LEA R2, P3, R5, R0, 0x1 ;  /* 0x0000000005028211 */ /* 0x000fc800078608ff */
[----:B----4-:R-:W-:Y:S01]  /*a600*/  @!P0 LEA.HI.X R3, R5, R10, R14, 0x1, P3 ;  /* 0x0000000a05038211 */ /* 0x010fe200018f0c0e */
[----:B------:R2:W-:Y:S04]  /*a610*/  @!P1 ST.E.128 [R6.64], R20 ;  /* 0x0000001406009985 */ /* 0x0005e8000c101d06 */
[----:B------:R2:W-:Y:S04]  /*a620*/  @!P0 ST.E.128 [R2.64], R16 ;  /* 0x0000001002008985 */ /* 0x0005e8000c101d06 */
.L_x_66:
[----:B------:R-:W-:Y:S05]  /*a630*/  BSYNC B0 ;  /* 0x0000000000007941 */ /* 0x000fea0003800000 */
.L_x_65:
[----:B------:R-:W-:Y:S05]  /*a640*/  BRA.DIV ~URZ, `(.L_x_67) ;  /* 0x00003eb27f007947 */ /* 0x000fea000b800000 */
[----:B--2---:R2:W1:Y:S04]  /*a650*/  SHFL.IDX PT, R10, R12, 0x1, 0x1c1f ;  /* 0x003c1f000c0a7f89 */ /* 0x00446800000e0000 */
[----:B----4-:R2:W4:Y:S02]  /*a660*/  SHFL.IDX PT, R0, R13, 0x1, 0x1c1f ;  /* 0x003c1f000d007f89 */ /* 0x01052400000e0000 */
.L_x_135:
[----:B------:R-:W-:Y:S01]  /*a670*/  IADD3 R2, R11, 0x20, RZ ;  /* 0x000000200b027810 */ /* 0x000fe20007ffe0ff */
[----:B------:R-:W-:Y:S03]  /*a680*/  BSSY B0, `(.L_x_68) ;  /* 0x0000012000007945 */ /* 0x000fe60003800000 */
[----:B------:R-:W-:-:S13]  /*a690*/  ISETP.GE.AND P0, PT, R2, R4, PT ;  /* 0x000000040200720c */ /* 0x000fda0003f06270 */
[----:B------:R-:W-:Y:S05]  /*a6a0*/  @P0 BRA `(.L_x_69) ;  /* 0x000000f000000947 */ /* 0x000fea0003800000 */
[----:B------:R-:W5:Y:S04]  /*a6b0*/  LDL R5, [R1] ;  /* 0x0000000001057983 */ /* 0x000f680000100800 */
[----:B--2---:R-:W2:Y:S04]  /*a6c0*/  LDL R15, [R1+0x6c] ;  /* 0x00006c00010f7983 */ /* 0x004ea80000100800 */
[----:B---3--:R-:W3:Y:S01]  /*a6d0*/  LDL R14, [R1+0x68] ;  /* 0x00006800010e7983 */ /* 0x008ee20000100800 */
[----:B------:R-:W-:Y:S02]  /*a6e0*/  ISETP.GE.AND P2, PT, R250, c[0x0][0x3c8], PT ;  /* 0x0000f200fa007a0c */ /* 0x000fe40003f46270 */
[----:B------:R-:W-:-:S11]  /*a6f0*/  ISETP.GE.AND P1, PT, R252, c[0x0][0x3c8], PT ;  /* 0x0000f200fc007a0c */ /* 0x000fd60003f26270 */
[-C--:B----4-:R-:W-:Y:S02]  /*a700*/  @!P2 LEA R8, P5, R250, R0.reuse, 0x1 ;  /* 0x00000000fa08a211 */ /* 0x090fe400078a08ff */
[----:B------:R-:W-:Y:S02]  /*a710*/  @!P1 LEA R6, P4, R252, R0, 0x1 ;  /* 0x00000000fc069211 */ /* 0x000fe400078808ff */
[----:B-1----:R-:W-:-:S05]  /*a720*/  @!P2 LEA.HI.X R9, R250, R10, R251, 0x1, P5 ;  /* 0x0000000afa09a211 */ /* 0x002fca00028f0cfb */
[----:B------:R1:W-:Y:S01]  /*a730*/  @!P2 ST.E.128 [R8.64], R36 ;  /* 0x000000240800a985 */ /* 0x0003e2000c101d06 */
[----:B-----5:R-:W-:Y:S02]  /*a740*/  ISETP.GE.AND P0, PT, R5, c[0x0][0x3c8], PT ;  /* 0x0000f20005007a0c */ /* 0x020fe40003f06270 */
[----:B--2---:R-:W-:-:S11]  /*a750*/  @!P1 LEA.HI.X R7, R252, R10, R15, 0x1, P4 ;  /* 0x0000000afc079211 */ /* 0x004fd600020f0c0f */
[----:B------:R-:W-:-:S04]  /*a760*/  @!P0 LEA R2, P3, R5, R0, 0x1 ;  /* 0x0000000005028211 */ /* 0x000fc800078608ff */
[----:B---3--:R-:W-:Y:S01]  /*a770*/  @!P0 LEA.HI.X R3, R5, R10, R14, 0x1, P3 ;  /* 0x0000000a05038211 */ /* 0x008fe200018f0c0e */
[----:B------:R1:W-:Y:S04]  /*a780*/  @!P1 ST.E.128 [R6.64], R32 ;  /* 0x0000002006009985 */ /* 0x0003e8000c101d06 */
[----:B------:R1:W-:Y:S04]  /*a790*/  @!P0 ST.E.128 [R2.64], R28 ;  /* 0x0000001c02008985 */ /* 0x0003e8000c101d06 */
.L_x_69:
[----:B------:R-:W-:Y:S05]  /*a7a0*/  BSYNC B0 ;  /* 0x0000000000007941 */ /* 0x000fea0003800000 */
.L_x_68:
[----:B------:R-:W-:Y:S05]  /*a7b0*/  BRA.DIV ~URZ, `(.L_x_70) ;  /* 0x00003e027f007947 */ /* 0x000fea000b800000 */
[----:B-1----:R1:W2:Y:S02]  /*a7c0*/  SHFL.IDX PT, R10, R12, 0x2, 0x1c1f ;  /* 0x005c1f000c0a7f89 */ /* 0x0022a400000e0000 */
.L_x_136:
[----:B------:R-:W-:Y:S05]  /*a7d0*/  BRA.DIV ~URZ, `(.L_x_71) ;  /* 0x00003e527f007947 */ /* 0x000fea000b800000 */
[----:B----4-:R4:W1:Y:S02]  /*a7e0*/  SHFL.IDX PT, R0, R13, 0x2, 0x1c1f ;  /* 0x005c1f000d007f89 */ /* 0x01086400000e0000 */
.L_x_137:
[----:B------:R-:W-:Y:S01]  /*a7f0*/  IADD3 R2, R11, 0x40, RZ ;  /* 0x000000400b027810 */ /* 0x000fe20007ffe0ff */
[----:B------:R-:W-:Y:S03]  /*a800*/  BSSY B0, `(.L_x_72) ;  /* 0x0000012000007945 */ /* 0x000fe60003800000 */
[----:B------:R-:W-:-:S13]  /*a810*/  ISETP.GE.AND P0, PT, R2, R4, PT ;  /* 0x000000040200720c */ /* 0x000fda0003f06270 */
[----:B------:R-:W-:Y:S05]  /*a820*/  @P0 BRA `(.L_x_73) ;  /* 0x000000f000000947 */ /* 0x000fea0003800000 */
[----:B------:R-:W5:Y:S04]  /*a830*/  LDL R5, [R1] ;  /* 0x0000000001057983 */ /* 0x000f680000100800 */
[----:B---3--:R-:W3:Y:S04]  /*a840*/  LDL R15, [R1+0x6c] ;  /* 0x00006c00010f7983 */ /* 0x008ee80000100800 */
[----:B----4-:R-:W4:Y:S01]  /*a850*/  LDL R14, [R1+0x68] ;  /* 0x00006800010e7983 */ /* 0x010f220000100800 */
[----:B------:R-:W-:Y:S02]  /*a860*/  ISETP.GE.AND P2, PT, R250, c[0x0][0x3c8], PT ;  /* 0x0000f200fa007a0c */ /* 0x000fe40003f46270 */
[----:B------:R-:W-:-:S11]  /*a870*/  ISETP.GE.AND P1, PT, R252, c[0x0][0x3c8], PT ;  /* 0x0000f200fc007a0c */ /* 0x000fd60003f26270 */
[-C--:B-1----:R-:W-:Y:S02]  /*a880*/  @!P2 LEA R8, P5, R250, R0.reuse, 0x1 ;  /* 0x00000000fa08a211 */ /* 0x082fe400078a08ff */
        /* <DEDUP_REMOVED lines=9> */
.L_x_73:
[----:B------:R-:W-:Y:S05]  /*a920*/  BSYNC B0 ;  /* 0x0000000000007941 */ /* 0x000fea0003800000 */
.L_x_72:
[----:B------:R-:W-:Y:S05]  /*a930*/  BRA.DIV ~URZ, `(.L_x_74) ;  /* 0x00003d527f007947 */ /* 0x000fea000b800000 */
[----:B-1----:R1:W3:Y:S04]  /*a940*/  SHFL.IDX PT, R6, R12, 0x3, 0x1c1f ;  /* 0x007c1f000c067f89 */ /* 0x0022e800000e0000 */
[----:B------:R1:W4:Y:S02]  /*a950*/  SHFL.IDX PT, R0, R13, 0x3, 0x1c1f ;  /* 0x007c1f000d007f89 */ /* 0x00032400000e0000 */
.L_x_138:
[----:B------:R-:W-:-:S04]  /*a960*/  IADD3 R2, R11, 0x60, RZ ;  /* 0x000000600b027810 */ /* 0x000fc80007ffe0ff */
[----:B------:R-:W-:-:S13]  /*a970*/  ISETP.GE.AND P0, PT, R2, R4, PT ;  /* 0x000000040200720c */ /* 0x000fda0003f06270 */
[----:B------:R-:W-:Y:S05]  /*a980*/  @P0 BRA `(.L_x_75) ;  /* 0x000024d000000947 */ /* 0x000fea0003800000 */
[----:B------:R-:W5:Y:S04]  /*a990*/  LDL R8, [R1+0x6c] ;  /* 0x00006c0001087983 */ /* 0x000f680000100800 */
[----:B----4-:R-:W4:Y:S01]  /*a9a0*/  LDL R7, [R1] ;  /* 0x0000000001077983 */ /* 0x010f220000100800 */
[----:B------:R-:W-:Y:S02]  /*a9b0*/  ISETP.GE.AND P1, PT, R250, c[0x0][0x3c8], PT ;  /* 0x0000f200fa007a0c */ /* 0x000fe40003f26270 */
[----:B------:R-:W-:-:S11]  /*a9c0*/  ISETP.GE.AND P0, PT, R252, c[0x0][0x3c8], PT ;  /* 0x0000f200fc007a0c */ /* 0x000fd60003f06270 */
[-C--:B------:R-:W-:Y:S02]  /*a9d0*/  @!P1 LEA R4, P3, R250, R0.reuse, 0x1 ;  /* 0x00000000fa049211 */ /* 0x080fe400078608ff */
[----:B------:R-:W-:Y:S02]  /*a9e0*/  @!P0 LEA R2, P2, R252, R0, 0x1 ;  /* 0x00000000fc028211 */ /* 0x000fe400078408ff */
[----:B---3--:R-:W-:-:S05]  /*a9f0*/  @!P1 LEA.HI.X R5, R250, R6, R251, 0x1, P3 ;  /* 0x00000006fa059211 */ /* 0x008fca00018f0cfb */
[----:B------:R3:W-:Y:S01]  /*aa00*/  @!P1 ST.E.128 [R4.64], R60 ;  /* 0x0000003c04009985 */ /* 0x0007e2000c101d06 */
[----:B-----5:R-:W-:-:S05]  /*aa10*/  @!P0 LEA.HI.X R3, R252, R6, R8, 0x1, P2 ;  /* 0x00000006fc038211 */ /* 0x020fca00010f0c08 */
[----:B------:R3:W-:Y:S01]  /*aa20*/  @!P0 ST.E.128 [R2.64], R56 ;  /* 0x0000003802008985 */ /* 0x0007e2000c101d06 */
[----:B----4-:R-:W-:-:S13]  /*aa30*/  ISETP.GE.AND P0, PT, R7, c[0x0][0x3c8], PT ;  /* 0x0000f20007007a0c */ /* 0x010fda0003f06270 */
[----:B------:R-:W-:Y:S05]  /*aa40*/  @P0 BRA `(.L_x_75) ;  /* 0x0000241000000947 */ /* 0x000fea0003800000 */
[----:B------:R-:W4:Y:S01]  /*aa50*/  LDL R8, [R1+0x68] ;  /* 0x0000680001087983 */ /* 0x000f220000100800 */
[----:B---3--:R-:W-:-:S04]  /*aa60*/  LEA R2, P0, R7, R0, 0x1 ;  /* 0x0000000007027211 */ /* 0x008fc800078008ff */
[----:B----4-:R-:W-:-:S05]  /*aa70*/  LEA.HI.X R3, R7, R6, R8, 0x1, P0 ;  /* 0x0000000607037211 */ /* 0x010fca00000f0c08 */
[----:B------:R3:W-:Y:S01]  /*aa80*/  ST.E.128 [R2.64], R52 ;  /* 0x0000003402007985 */ /* 0x0007e2000c101d06 */
[----:B------:R-:W-:Y:S05]  /*aa90*/  BRA `(.L_x_75) ;  /* 0x000023c000007947 */ /* 0x000fea0003800000 */
.L_x_62:
[----:B-1----:R-:W2:Y:S04]  /*aaa0*/  LDL.LU R7, [R1+0x20] ;  /* 0x0000200001077983 */ /* 0x002ea80000300800 */
[----:B------:R-:W3:Y:S01]  /*aab0*/  LDL.LU R6, [R1+0x74] ;  /* 0x0000740001067983 */ /* 0x000ee20000300800 */
[----:B------:R-:W-:Y:S02]  /*aac0*/  IMAD R3, R17, c[0x0][0x408], RZ ;  /* 0x0001020011037a24 */ /* 0x000fe400078e02ff */
[----:B------:R-:W-:-:S04]  /*aad0*/  IMAD.WIDE.U32 R4, R2, c[0x0][0x408], RZ ;  /* 0x0001020002047a25 */ /* 0x000fc800078e00ff */
[----:B------:R-:W-:-:S05]  /*aae0*/  IMAD R2, R2, c[0x0][0x40c], R3 ;  /* 0x0001030002027a24 */ /* 0x000fca00078e0203 */
[----:B------:R-:W-:Y:S02]  /*aaf0*/  IADD3 R3, R5, R2, RZ ;  /* 0x0000000205037210 */ /* 0x000fe40007ffe0ff */
[----:B------:R-:W-:Y:S02]  /*ab00*/  MOV R2, R4 ;  /* 0x0000000400027202 */ /* 0x000fe40000000f00 */
[----:B------:R-:W-:-:S05]  /*ab10*/  SHF.R.S32.HI R5, RZ, 0x1f, R0 ;  /* 0x0000001fff057819 */ /* 0x000fca0000011400 */
[----:B------:R-:W-:Y:S02]  /*ab20*/  IMAD R4, R5, c[0x0][0x440], RZ ;  /* 0x0001100005047a24 */ /* 0x000fe400078e02ff */
[----:B------:R-:W-:-:S04]  /*ab30*/  @P5 IMAD.HI.U32 R5, R10, c[0x0][0x4ec], RZ ;  /* 0x00013b000a055a27 */ /* 0x000fc800078e00ff */
[----:B------:R-:W-:Y:S02]  /*ab40*/  IMAD R4, R0, c[0x0][0x444], R4 ;  /* 0x0001110000047a24 */ /* 0x000fe400078e0204 */
[----:B--2---:R-:W-:-:S04]  /*ab50*/  IMAD.WIDE.U32 R2, R7, c[0x0][0x438], R2 ;  /* 0x00010e0007027a25 */ /* 0x004fc800078e0002 */
[----:B------:R-:W-:-:S04]  /*ab60*/  IMAD R3, R7, c[0x0][0x43c], R3 ;  /* 0x00010f0007037a24 */ /* 0x000fc800078e0203 */
[----:B------:R-:W-:Y:S01]  /*ab70*/  IMAD.WIDE.U32 R2, R0, c[0x0][0x440], R2 ;  /* 0x0001100000027a25 */ /* 0x000fe200078e0002 */
[----:B------:R-:W-:Y:S02]  /*ab80*/  MOV R0, R10 ;  /* 0x0000000a00007202 */ /* 0x000fe40000000f00 */
[----:B------:R-:W-:Y:S02]  /*ab90*/  @P5 SHF.R.U32.HI R0, RZ, c[0x0][0x4f0], R5 ;  /* 0x00013c00ff005a19 */ /* 0x000fe40000011605 */
[----:B------:R-:W-:Y:S02]  /*aba0*/  IADD3 R3, R3, R4, RZ ;  /* 0x0000000403037210 */ /* 0x000fe40007ffe0ff */
[----:B------:R-:W-:Y:S02]  /*abb0*/  SHF.R.S32.HI R5, RZ, 0x1f, R0 ;  /* 0x0000001fff057819 */ /* 0x000fe40000011400 */
[----:B------:R-:W-:Y:S01]  /*abc0*/  IADD3 R4, -R0, RZ, RZ ;  /* 0x000000ff00047210 */ /* 0x000fe20007ffe1ff */
[----:B---3--:R-:W-:-:S04]  /*abd0*/  IMAD.WIDE.U32 R2, R6, c[0x0][0x448], R2 ;  /* 0x0001120006027a25 */ /* 0x008fc800078e0002 */
[----:B------:R-:W-:Y:S02]  /*abe0*/  IMAD R5, R5, c[0x0][0x430], RZ ;  /* 0x00010c0005057a24 */ /* 0x000fe400078e02ff */
[----:B------:R-:W-:Y:S02]  /*abf0*/  IMAD R3, R6, c[0x0][0x44c], R3 ;  /* 0x0001130006037a24 */ /* 0x000fe400078e0203 */
[----:B------:R-:W-:Y:S02]  /*ac00*/  IMAD R4, R4, c[0x0][0x4e8], R10 ;  /* 0x00013a0004047a24 */ /* 0x000fe400078e020a */
[C---:B------:R-:W-:Y:S02]  /*ac10*/  IMAD R5, R0.reuse, c[0x0][0x434], R5 ;  /* 0x00010d0000057a24 */ /* 0x040fe400078e0205 */
[----:B------:R-:W-:Y:S01]  /*ac20*/  IMAD.WIDE.U32 R2, R0, c[0x0][0x430], R2 ;  /* 0x00010c0000027a25 */ /* 0x000fe200078e0002 */
[----:B------:R-:W-:-:S04]  /*ac30*/  SHF.R.S32.HI R0, RZ, 0x1f, R4 ;  /* 0x0000001fff007819 */ /* 0x000fc80000011404 */
[----:B------:R-:W-:Y:S01]  /*ac40*/  IADD3 R3, R3, R5, RZ ;  /* 0x0000000503037210 */ /* 0x000fe20007ffe0ff */
[----:B------:R-:W-:-:S04]  /*ac50*/  IMAD R0, R0, c[0x0][0x428], RZ ;  /* 0x00010a0000007a24 */ /* 0x000fc800078e02ff */
[----:B------:R-:W-:-:S04]  /*ac60*/  IMAD.WIDE.U32 R2, R4, c[0x0][0x428], R2 ;  /* 0x00010a0004027a25 */ /* 0x000fc800078e0002 */
[----:B------:R-:W-:Y:S01]  /*ac70*/  IMAD R4, R4, c[0x0][0x42c], R0 ;  /* 0x00010b0004047a24 */ /* 0x000fe200078e0200 */
[----:B------:R-:W-:-:S04]  /*ac80*/  LEA R13, P1, R2, c[0x0][0x400], 0x2 ;  /* 0x00010000020d7a11 */ /* 0x000fc800078210ff */
[----:B------:R-:W-:-:S04]  /*ac90*/  IADD3 R4, R3, R4, RZ ;  /* 0x0000000403047210 */ /* 0x000fc80007ffe0ff */
[----:B------:R-:W-:Y:S01]  /*aca0*/  LEA.HI.X R12, R2, c[0x0][0x404], R4, 0x2, P1 ;  /* 0x00010100020c7a11 */ /* 0x000fe200008f1404 */
[----:B------:R-:W-:Y:S05]  /*acb0*/  BRA.DIV ~URZ, `(.L_x_76) ;  /* 0x00003a927f007947 */ /* 0x000fea000b800000 */
[----:B------:R1:W2:Y:S02]  /*acc0*/  SHFL.IDX PT, R4, R12, RZ, 0x1c1f ;  /* 0x001c1fff0c047589 */ /* 0x0002a400000e0000 */
.L_x_139:
[----:B------:R-:W-:Y:S05]  /*acd0*/  BRA.DIV ~URZ, `(.L_x_77) ;  /* 0x00003ae27f007947 */ /* 0x000fea000b800000 */
[----:B------:R3:W4:Y:S02]  /*ace0*/  SHFL.IDX PT, R0, R13, RZ, 0x1c1f ;  /* 0x001c1fff0d007589 */ /* 0x00072400000e0000 */
.L_x_140:
[----:B------:R-:W-:Y:S01]  /*acf0*/  BSSY B0, `(.L_x_78) ;  /* 0x000004a000007945 */ /* 0x000fe20003800000 */
[----:B------:R-:W-:Y:S05]  /*ad00*/  @P0 BRA `(.L_x_79) ;  /* 0x0000048000000947 */ /* 0x000fea0003800000 */
[----:B------:R-:W5:Y:S04]  /*ad10*/  LDL R5, [R1+0x70] ;  /* 0x0000700001057983 */ /* 0x000f680000100800 */
[----:B---3--:R-:W3:Y:S04]  /*ad20*/  LDL R16, [R1+0x5c] ;  /* 0x00005c0001107983 */ /* 0x008ee80000100800 */
[----:B----4-:R-:W4:Y:S04]  /*ad30*/  LDL R10, [R1+0x58] ;  /* 0x00005800010a7983 */ /* 0x010f280000100800 */
[----:B--2---:R-:W2:Y:S04]  /*ad40*/  LDL R18, [R1+0xa4] ;  /* 0x0000a40001127983 */ /* 0x004ea80000100800 */
[----:B------:R-:W2:Y:S04]  /*ad50*/  LDL R14, [R1+0xa0] ;  /* 0x0000a000010e7983 */ /* 0x000ea80000100800 */
        /* <DEDUP_REMOVED lines=12> */
[----:B------:R-:W2:Y:S01]  /*ae20*/  LDL R11, [R1+0x38] ;  /* 0x00003800010b7983 */ /* 0x000ea20000100800 */
[----:B-----5:R-:W-:-:S02]  /*ae30*/  ISETP.GE.AND P0, PT, R5, c[0x0][0x3c8], PT ;  /* 0x0000f20005007a0c */ /* 0x020fc40003f06270 */
[----:B---3--:R-:W-:Y:S02]  /*ae40*/  ISETP.GE.AND P1, PT, R16, c[0x0][0x3c8], PT ;  /* 0x0000f20010007a0c */ /* 0x008fe40003f26270 */
[----:B----4-:R-:W-:-:S09]  /*ae50*/  ISETP.GE.AND P3, PT, R10, c[0x0][0x3c8], PT ;  /* 0x0000f2000a007a0c */ /* 0x010fd20003f66270 */
[----:B------:R-:W-:Y:S02]  /*ae60*/  @!P0 IMAD.MOV.U32 R2, RZ, RZ, R0 ;  /* 0x000000ffff028224 */ /* 0x000fe400078e0000 */
[----:B------:R-:W-:-:S04]  /*ae70*/  @!P0 IMAD.MOV.U32 R3, RZ, RZ, R4 ;  /* 0x000000ffff038224 */ /* 0x000fc800078e0004 */
[----:B------:R-:W-:Y:S01]  /*ae80*/  @!P0 IMAD.WIDE R6, R5, 0x4, R2 ;  /* 0x0000000405068825 */ /* 0x000fe200078e0202 */
[C---:B------:R-:W-:Y:S01]  /*ae90*/  @!P1 LEA R2, P2, R16.reuse, R0, 0x2 ;  /* 0x0000000010029211 */ /* 0x040fe200078410ff */
[----:B------:R-:W3:Y:S03]  /*aea0*/  LDL R5, [R1+0x34] ;  /* 0x0000340001057983 */ /* 0x000ee60000100800 */
[----:B--2---:R-:W-:Y:S02]  /*aeb0*/  @!P1 LEA.HI.X R3, R16, R4, R18, 0x2, P2 ;  /* 0x0000000410039211 */ /* 0x004fe400010f1412 */
[----:B------:R-:W2:Y:S04]  /*aec0*/  LDL R18, [R1+0x88] ;  /* 0x0000880001127983 */ /* 0x000ea80000100800 */
[----:B------:R4:W-:Y:S04]  /*aed0*/  @!P0 ST.E.64 [R6.64], R102 ;  /* 0x0000006606008985 */ /* 0x0009e8000c101b06 */
[----:B------:R-:W5:Y:S01]  /*aee0*/  LDL R16, [R1+0x84] ;  /* 0x0000840001107983 */ /* 0x000f620000100800 */
[----:B----4-:R-:W-:-:S04]  /*aef0*/  @!P3 LEA R6, P0, R10, R0, 0x2 ;  /* 0x000000000a06b211 */ /* 0x010fc800078010ff */
[----:B------:R-:W-:Y:S02]  /*af00*/  @!P3 LEA.HI.X R7, R10, R4, R14, 0x2, P0 ;  /* 0x000000040a07b211 */ /* 0x000fe400000f140e */
[----:B------:R-:W4:Y:S04]  /*af10*/  LDL R14, [R1+0x80] ;  /* 0x00008000010e7983 */ /* 0x000f280000100800 */
[----:B------:R-:W4:Y:S01]  /*af20*/  LDL R10, [R1+0x7c] ;  /* 0x00007c00010a7983 */ /* 0x000f220000100800 */
[----:B------:R-:W-:-:S03]  /*af30*/  ISETP.GE.AND P4, PT, R25, c[0x0][0x3c8], PT ;  /* 0x0000f20019007a0c */ /* 0x000fc60003f86270 */
[----:B------:R1:W-:Y:S01]  /*af40*/  @!P1 ST.E.64 [R2.64], R116 ;  /* 0x0000007402009985 */ /* 0x0003e2000c101b06 */
[----:B------:R-:W-:Y:S02]  /*af50*/  ISETP.GE.AND P1, PT, R23, c[0x0][0x3c8], PT ;  /* 0x0000f20017007a0c */ /* 0x000fe40003f26270 */
[----:B------:R-:W-:Y:S01]  /*af60*/  ISETP.GE.AND P2, PT, R8, c[0x0][0x3c8], PT ;  /* 0x0000f20008007a0c */ /* 0x000fe20003f46270 */
[----:B------:R1:W-:Y:S06]  /*af70*/  @!P3 ST.E.64 [R6.64], R124 ;  /* 0x0000007c0600b985 */ /* 0x0003ec000c101b06 */
[----:B-1----:R-:W-:-:S04]  /*af80*/  @!P4 LEA R2, P0, R25, R0, 0x2 ;  /* 0x000000001902c211 */ /* 0x002fc800078010ff */
[----:B------:R-:W-:Y:S02]  /*af90*/  @!P4 LEA.HI.X R3, R25, R4, R75, 0x2, P0 ;  /* 0x000000041903c211 */ /* 0x000fe400000f144b */
[----:B------:R-:W-:-:S03]  /*afa0*/  @!P1 LEA R6, P0, R23, R0, 0x2 ;  /* 0x0000000017069211 */ /* 0x000fc600078010ff */
[----:B------:R1:W-:Y:S01]  /*afb0*/  @!P4 ST.E.64 [R2.64], R128 ;  /* 0x000000800200c985 */ /* 0x0003e2000c101b06 */
[----:B------:R-:W-:Y:S02]  /*afc0*/  ISETP.GE.AND P4, PT, R21, c[0x0][0x3c8], PT ;  /* 0x0000f20015007a0c */ /* 0x000fe40003f86270 */
[----:B------:R-:W-:-:S05]  /*afd0*/  @!P1 LEA.HI.X R7, R23, R4, R24, 0x2, P0 ;  /* 0x0000000417079211 */ /* 0x000fca00000f1418 */
[----:B------:R1:W-:Y:S01]  /*afe0*/  @!P1 ST.E.64 [R6.64], R140 ;  /* 0x0000008c06009985 */ /* 0x0003e2000c101b06 */
[----:B------:R-:W-:Y:S02]  /*aff0*/  ISETP.GE.AND P1, PT, R19, c[0x0][0x3c8], PT ;  /* 0x0000f20013007a0c */ /* 0x000fe40003f26270 */
[----:B------:R-:W-:Y:S02]  /*b000*/  ISETP.GE.AND P3, PT, R17, c[0x0][0x3c8], PT ;  /* 0x0000f20011007a0c */ /* 0x000fe40003f66270 */
[----:B-1----:R-:W-:-:S04]  /*b010*/  @!P2 LEA R2, P0, R8, R0, 0x2 ;  /* 0x000000000802a211 */ /* 0x002fc800078010ff */
[----:B------:R-:W-:Y:S02]  /*b020*/  @!P2 LEA.HI.X R3, R8, R4, R9, 0x2, P0 ;  /* 0x000000040803a211 */ /* 0x000fe400000f1409 */
[----:B------:R-:W-:-:S04]  /*b030*/  @!P4 LEA R8, P0, R21, R0, 0x2 ;  /* 0x000000001508c211 */ /* 0x000fc800078010ff */
[----:B------:R-:W-:Y:S01]  /*b040*/  @!P4 LEA.HI.X R9, R21, R4, R22, 0x2, P0 ;  /* 0x000000041509c211 */ /* 0x000fe200000f1416 */
[----:B------:R1:W-:Y:S01]  /*b050*/  @!P2 ST.E.64 [R2.64], R144 ;  /* 0x000000900200a985 */ /* 0x0003e2000c101b06 */
[----:B------:R-:W-:-:S03]  /*b060*/  @!P1 LEA R6, P0, R19, R0, 0x2 ;  /* 0x0000000013069211 */ /* 0x000fc600078010ff */
[----:B------:R2:W-:Y:S01]  /*b070*/  @!P4 ST.E.64 [R8.64], R156 ;  /* 0x0000009c0800c985 */ /* 0x0005e2000c101b06 */
[----:B------:R-:W-:Y:S02]  /*b080*/  ISETP.GE.AND P4, PT, R15, c[0x0][0x3c8], PT ;  /* 0x0000f2000f007a0c */ /* 0x000fe40003f86270 */
[----:B------:R-:W-:Y:S02]  /*b090*/  @!P1 LEA.HI.X R7, R19, R4, R20, 0x2, P0 ;  /* 0x0000000413079211 */ /* 0x000fe400000f1414 */
[----:B------:R-:W-:-:S03]  /*b0a0*/  ISETP.GE.AND P2, PT, R11, c[0x0][0x3c8], PT ;  /* 0x0000f2000b007a0c */ /* 0x000fc60003f46270 */
[----:B------:R2:W-:Y:S01]  /*b0b0*/  @!P1 ST.E.64 [R6.64], R160 ;  /* 0x000000a006009985 */ /* 0x0005e2000c101b06 */
[----:B-1----:R-:W-:Y:S02]  /*b0c0*/  @!P3 LEA R2, P0, R17, R0, 0x2 ;  /* 0x000000001102b211 */ /* 0x002fe400078010ff */
[----:B---3--:R-:W-:Y:S02]  /*b0d0*/  ISETP.GE.AND P1, PT, R5, c[0x0][0x3c8], PT ;  /* 0x0000f20005007a0c */ /* 0x008fe40003f26270 */
[----:B--2---:R-:W-:Y:S02]  /*b0e0*/  @!P3 LEA.HI.X R3, R17, R4, R18, 0x2, P0 ;  /* 0x000000041103b211 */ /* 0x004fe400000f1412 */
[----:B------:R-:W-:-:S04]  /*b0f0*/  @!P4 LEA R8, P0, R15, R0, 0x2 ;  /* 0x000000000f08c211 */ /* 0x000fc800078010ff */
[----:B-----5:R-:W-:Y:S02]  /*b100*/  @!P4 LEA.HI.X R9, R15, R4, R16, 0x2, P0 ;  /* 0x000000040f09c211 */ /* 0x020fe400000f1410 */
[C---:B------:R-:W-:Y:S01]  /*b110*/  @!P2 LEA R6, P0, R11.reuse, R0, 0x2 ;  /* 0x000000000b06a211 */ /* 0x040fe200078010ff */
[----:B------:R1:W-:Y:S04]  /*b120*/  @!P3 ST.E.64 [R2.64], R100 ;  /* 0x000000640200b985 */ /* 0x0003e8000c101b06 */
[----:B------:R2:W-:Y:S01]  /*b130*/  @!P4 ST.E.64 [R8.64], R166 ;  /* 0x000000a60800c985 */ /* 0x0005e2000c101b06 */
[----:B----4-:R-:W-:Y:S02]  /*b140*/  @!P2 LEA.HI.X R7, R11, R4, R14, 0x2, P0 ;  /* 0x000000040b07a211 */ /* 0x010fe400000f140e */
[----:B-1----:R-:W-:-:S04]  /*b150*/  @!P1 LEA R2, P0, R5, R0, 0x2 ;  /* 0x0000000005029211 */ /* 0x002fc800078010ff */
[----:B------:R-:W-:Y:S01]  /*b160*/  @!P1 LEA.HI.X R3, R5, R4, R10, 0x2, P0 ;  /* 0x0000000405039211 */ /* 0x000fe200000f140a */
[----:B------:R2:W-:Y:S04]  /*b170*/  @!P2 ST.E.64 [R6.64], R84 ;  /* 0x000000540600a985 */ /* 0x0005e8000c101b06 */
[----:B------:R2:W-:Y:S04]  /*b180*/  @!P1 ST.E.64 [R2.64], R80 ;  /* 0x0000005002009985 */ /* 0x0005e8000c101b06 */
.L_x_79:
[----:B------:R-:W-:Y:S05]  /*b190*/  BSYNC B0 ;  /* 0x0000000000007941 */ /* 0x000fea0003800000 */
.L_x_78:
[----:B------:R-:W-:Y:S05]  /*b1a0*/  BRA.DIV ~URZ, `(.L_x_80) ;  /* 0x000036727f007947 */ /* 0x000fea000b800000 */
[----:B--2---:R2:W1:Y:S04]  /*b1b0*/  SHFL.IDX PT, R4, R12, 0x1, 0x1c1f ;  /* 0x003c1f000c047f89 */ /* 0x00446800000e0000 */
[----:B----4-:R2:W4:Y:S02]  /*b1c0*/  SHFL.IDX PT, R0, R13, 0x1, 0x1c1f ;  /* 0x003c1f000d007f89 */ /* 0x01052400000e0000 */
.L_x_141:
[----:B------:R-:W-:Y:S01]  /*b1d0*/  BSSY B0, `(.L_x_81) ;  /* 0x000004a000007945 */ /* 0x000fe20003800000 */
[----:B------:R-:W-:Y:S05]  /*b1e0*/  @P6 BRA `(.L_x_82) ;  /* 0x0000048000006947 */ /* 0x000fea0003800000 */
[----:B------:R-:W5:Y:S04]  /*b1f0*/  LDL R5, [R1+0x70] ;  /* 0x0000700001057983 */ /* 0x000f680000100800 */
[----:B--2---:R-:W2:Y:S04]  /*b200*/  LDL R9, [R1+0x5c] ;  /* 0x00005c0001097983 */ /* 0x004ea80000100800 */
[----:B---3--:R-:W3:Y:S04]  /*b210*/  LDL R14, [R1+0xa4] ;  /* 0x0000a400010e7983 */ /* 0x008ee80000100800 */
[----:B----4-:R-:W4:Y:S04]  /*b220*/  LDL R76, [R1+0x58] ;  /* 0x00005800014c7983 */ /* 0x010f280000100800 */
[----:B------:R-:W3:Y:S04]  /*b230*/  LDL R25, [R1+0x54] ;  /* 0x0000540001197983 */ /* 0x000ee80000100800 */
[----:B------:R-:W3:Y:S04]  /*b240*/  LDL R23, [R1+0x50] ;  /* 0x0000500001177983 */ /* 0x000ee80000100800 */
[----:B------:R-:W4:Y:S04]  /*b250*/  LDL R21, [R1+0x4c] ;  /* 0x00004c0001157983 */ /* 0x000f280000100800 */
        /* <DEDUP_REMOVED lines=12> */
[----:B------:R-:W4:Y:S01]  /*b320*/  LDL R16, [R1+0x80] ;  /* 0x0000800001107983 */ /* 0x000f220000100800 */
[----:B-----5:R-:W-:-:S02]  /*b330*/  ISETP.GE.AND P1, PT, R5, c[0x0][0x3c8], PT ;  /* 0x0000f20005007a0c */ /* 0x020fc40003f26270 */
[----:B--2---:R-:W-:-:S11]  /*b340*/  ISETP.GE.AND P0, PT, R9, c[0x0][0x3c8], PT ;  /* 0x0000f20009007a0c */ /* 0x004fd60003f06270 */
[----:B------:R-:W-:Y:S02]  /*b350*/  @!P1 IMAD.MOV.U32 R6, RZ, RZ, R0 ;  /* 0x000000ffff069224 */ /* 0x000fe400078e0000 */
[----:B-1----:R-:W-:Y:S01]  /*b360*/  @!P1 IMAD.MOV.U32 R7, RZ, RZ, R4 ;  /* 0x000000ffff079224 */ /* 0x002fe200078e0004 */
[----:B------:R-:W-:-:S03]  /*b370*/  @!P0 LEA R2, P2, R9, R0, 0x2 ;  /* 0x0000000009028211 */ /* 0x000fc600078410ff */
[----:B------:R-:W-:Y:S02]  /*b380*/  @!P1 IMAD.WIDE R6, R5, 0x4, R6 ;  /* 0x0000000405069825 */ /* 0x000fe400078e0206 */
[----:B------:R-:W2:Y:S01]  /*b390*/  LDL R5, [R1+0x34] ;  /* 0x0000340001057983 */ /* 0x000ea20000100800 */
[----:B---3--:R-:W-:-:S03]  /*b3a0*/  @!P0 LEA.HI.X R3, R9, R4, R14, 0x2, P2 ;  /* 0x0000000409038211 */ /* 0x008fc600010f140e */
[----:B------:R-:W3:Y:S04]  /*b3b0*/  LDL R9, [R1+0x88] ;  /* 0x0000880001097983 */ /* 0x000ee80000100800 */
[----:B------:R-:W5:Y:S01]  /*b3c0*/  LDL R14, [R1+0x7c] ;  /* 0x00007c00010e7983 */ /* 0x000f620000100800 */
[----:B----4-:R-:W-:Y:S02]  /*b3d0*/  ISETP.GE.AND P3, PT, R76, c[0x0][0x3c8], PT ;  /* 0x0000f2004c007a0c */ /* 0x010fe40003f66270 */
[----:B------:R-:W-:Y:S02]  /*b3e0*/  ISETP.GE.AND P4, PT, R25, c[0x0][0x3c8], PT ;  /* 0x0000f20019007a0c */ /* 0x000fe40003f86270 */
[----:B------:R-:W-:Y:S01]  /*b3f0*/  ISETP.GE.AND P2, PT, R23, c[0x0][0x3c8], PT ;  /* 0x0000f20017007a0c */ /* 0x000fe20003f46270 */
[----:B------:R1:W-:Y:S01]  /*b400*/  @!P1 ST.E.64 [R6.64], R162 ;  /* 0x000000a206009985 */ /* 0x0003e2000c101b06 */
[----:B------:R-:W-:-:S03]  /*b410*/  ISETP.GE.AND P1, PT, R21, c[0x0][0x3c8], PT ;  /* 0x0000f20015007a0c */ /* 0x000fc60003f26270 */
[----:B------:R4:W-:Y:S04]  /*b420*/  @!P0 ST.E.64 [R2.64], R164 ;  /* 0x000000a402008985 */ /* 0x0009e8000c101b06 */
[CC--:B-1----:R-:W-:Y:S02]  /*b430*/  @!P3 LEA R6, P5, R76.reuse, R0.reuse, 0x2 ;  /* 0x000000004c06b211 */ /* 0x0c2fe400078a10ff */
[C---:B----4-:R-:W-:Y:S02]  /*b440*/  @!P4 LEA R2, P0, R25.reuse, R0, 0x2 ;  /* 0x000000001902c211 */ /* 0x050fe400078010ff */
[-C--:B------:R-:W-:Y:S02]  /*b450*/  @!P3 LEA.HI.X R7, R76, R4.reuse, R77, 0x2, P5 ;  /* 0x000000044c07b211 */ /* 0x080fe400028f144d */
[----:B------:R-:W-:-:S02]  /*b460*/  @!P4 LEA.HI.X R3, R25, R4, R75, 0x2, P0 ;  /* 0x000000041903c211 */ /* 0x000fc400000f144b */
[----:B------:R-:W-:Y:S01]  /*b470*/  ISETP.GE.AND P0, PT, R19, c[0x0][0x3c8], PT ;  /* 0x0000f20013007a0c */ /* 0x000fe20003f06270 */
[----:B------:R1:W-:Y:S04]  /*b480*/  @!P3 ST.E.64 [R6.64], R130 ;  /* 0x000000820600b985 */ /* 0x0003e8000c101b06 */
[----:B------:R4:W-:Y:S01]  /*b490*/  @!P4 ST.E.64 [R2.64], R96 ;  /* 0x000000600200c985 */ /* 0x0009e2000c101b06 */
[----:B------:R-:W-:Y:S02]  /*b4a0*/  ISETP.GE.AND P4, PT, R10, c[0x0][0x3c8], PT ;  /* 0x0000f2000a007a0c */ /* 0x000fe40003f86270 */
[----:B------:R-:W-:Y:S02]  /*b4b0*/  ISETP.GE.AND P5, PT, R8, c[0x0][0x3c8], PT ;  /* 0x0000f20008007a0c */ /* 0x000fe40003fa6270 */
[----:B-1----:R-:W-:-:S04]  /*b4c0*/  @!P2 LEA R6, P3, R23, R0, 0x2 ;  /* 0x000000001706a211 */ /* 0x002fc800078610ff */
[----:B------:R-:W-:Y:S02]  /*b4d0*/  @!P2 LEA.HI.X R7, R23, R4, R24, 0x2, P3 ;  /* 0x000000041707a211 */ /* 0x000fe400018f1418 */
[----:B----4-:R-:W-:-:S03]  /*b4e0*/  @!P1 LEA R2, P3, R21, R0, 0x2 ;  /* 0x0000000015029211 */ /* 0x010fc600078610ff */
[----:B------:R1:W-:Y:S01]  /*b4f0*/  @!P2 ST.E.64 [R6.64], R146 ;  /* 0x000000920600a985 */ /* 0x0003e2000c101b06 */
[----:B------:R-:W-:Y:S02]  /*b500*/  @!P1 LEA.HI.X R3, R21, R4, R22, 0x2, P3 ;  /* 0x0000000415039211 */ /* 0x000fe400018f1416 */
[----:B------:R-:W-:-:S03]  /*b510*/  ISETP.GE.AND P3, PT, R17, c[0x0][0x3c8], PT ;  /* 0x0000f20011007a0c */ /* 0x000fc60003f66270 */
[----:B------:R4:W-:Y:S01]  /*b520*/  @!P1 ST.E.64 [R2.64], R158 ;  /* 0x0000009e02009985 */ /* 0x0009e2000c101b06 */
[----:B-1----:R-:W-:-:S04]  /*b530*/  @!P0 LEA R6, P2, R19, R0, 0x2 ;  /* 0x0000000013068211 */ /* 0x002fc800078410ff */
[----:B------:R-:W-:Y:S02]  /*b540*/  @!P0 LEA.HI.X R7, R19, R4, R20, 0x2, P2 ;  /* 0x0000000413078211 */ /* 0x000fe400010f1414 */
[C---:B----4-:R-:W-:Y:S02]  /*b550*/  @!P4 LEA R2, P1, R10.reuse, R0, 0x2 ;  /* 0x000000000a02c211 */ /* 0x050fe400078210ff */
[----:B------:R-:W-:Y:S01]  /*b560*/  ISETP.GE.AND P2, PT, R15, c[0x0][0x3c8], PT ;  /* 0x0000f2000f007a0c */ /* 0x000fe20003f46270 */
[----:B------:R1:W-:Y:S01]  /*b570*/  @!P0 ST.E.64 [R6.64], R118 ;  /* 0x0000007606008985 */ /* 0x0003e2000c101b06 */
[----:B------:R-:W-:Y:S02]  /*b580*/  @!P4 LEA.HI.X R3, R10, R4, R11, 0x2, P1 ;  /* 0x000000040a03c211 */ /* 0x000fe400008f140b */
[----:B------:R-:W-:-:S03]  /*b590*/  @!P5 LEA R10, P0, R8, R0, 0x2 ;  /* 0x00000000080ad211 */ /* 0x000fc600078010ff */
[----:B------:R4:W-:Y:S01]  /*b5a0*/  @!P4 ST.E.64 [R2.64], R126 ;  /* 0x0000007e0200c985 */ /* 0x0009e2000c101b06 */
[----:B--2---:R-:W-:Y:S02]  /*b5b0*/  ISETP.GE.AND P1, PT, R5, c[0x0][0x3c8], PT ;  /* 0x0000f20005007a0c */ /* 0x004fe40003f26270 */
[----:B---3--:R-:W-:Y:S02]  /*b5c0*/  @!P5 LEA.HI.X R11, R8, R4, R9, 0x2, P0 ;  /* 0x00000004080bd211 */ /* 0x008fe400000f1409 */
[----:B------:R-:W-:-:S04]  /*b5d0*/  @!P3 LEA R8, P0, R17, R0, 0x2 ;  /* 0x000000001108b211 */ /* 0x000fc800078010ff */
[----:B------:R-:W-:Y:S02]  /*b5e0*/  @!P3 LEA.HI.X R9, R17, R4, R18, 0x2, P0 ;  /* 0x000000041109b211 */ /* 0x000fe400000f1412 */
[----:B-1----:R-:W-:-:S04]  /*b5f0*/  @!P2 LEA R6, P0, R15, R0, 0x2 ;  /* 0x000000000f06a211 */ /* 0x002fc800078010ff */
[----:B------:R-:W-:Y:S02]  /*b600*/  @!P2 LEA.HI.X R7, R15, R4, R16, 0x2, P0 ;  /* 0x000000040f07a211 */ /* 0x000fe400000f1410 */
[C---:B----4-:R-:W-:Y:S01]  /*b610*/  @!P1 LEA R2, P0, R5.reuse, R0, 0x2 ;  /* 0x0000000005029211 */ /* 0x050fe200078010ff */
[----:B------:R1:W-:Y:S03]  /*b620*/  @!P5 ST.E.64 [R10.64], R168 ;  /* 0x000000a80a00d985 */ /* 0x0003e6000c101b06 */
[----:B-----5:R-:W-:Y:S01]  /*b630*/  @!P1 LEA.HI.X R3, R5, R4, R14, 0x2, P0 ;  /* 0x0000000405039211 */ /* 0x020fe200000f140e */
[----:B------:R1:W-:Y:S04]  /*b640*/  @!P3 ST.E.64 [R8.64], R142 ;  /* 0x0000008e0800b985 */ /* 0x0003e8000c101b06 */
[----:B------:R1:W-:Y:S04]  /*b650*/  @!P2 ST.E.64 [R6.64], R86 ;  /* 0x000000560600a985 */ /* 0x0003e8000c101b06 */
[----:B------:R1:W-:Y:S02]  /*b660*/  @!P1 ST.E.64 [R2.64], R82 ;  /* 0x0000005202009985 */ /* 0x0003e4000c101b06 */
.L_x_82:
[----:B------:R-:W-:Y:S05]  /*b670*/  BSYNC B0 ;  /* 0x0000000000007941 */ /* 0x000fea0003800000 */
.L_x_81:
[----:B------:R-:W-:Y:S05]  /*b680*/  BRA.DIV ~URZ, `(.L_x_83) ;  /* 0x000032527f007947 */ /* 0x000fea000b800000 */
[----:B-1----:R1:W2:Y:S02]  /*b690*/  SHFL.IDX PT, R4, R12, 0x2, 0x1c1f ;  /* 0x005c1f000c047f89 */ /* 0x0022a400000e0000 */
.L_x_142:
[----:B------:R-:W-:Y:S05]  /*b6a0*/  BRA.DIV ~URZ, `(.L_x_84) ;  /* 0x000032a27f007947 */ /* 0x000fea000b800000 */
[----:B----4-:R4:W1:Y:S02]  /*b6b0*/  SHFL.IDX PT, R0, R13, 0x2, 0x1c1f ;  /* 0x005c1f000d007f89 */ /* 0x01086400000e0000 */
.L_x_143:
[----:B------:R-:W5:Y:S01]  /*b6c0*/  LDL R2, [R1+0x24] ;  /* 0x0000240001027983 */ /* 0x000f620000100800 */
[----:B------:R-:W-:Y:S01]  /*b6d0*/  BSSY B0, `(.L_x_85) ;  /* 0x000004b000007945 */ /* 0x000fe20003800000 */
[----:B-----5:R-:W-:-:S13]  /*b6e0*/  LOP3.LUT P0, RZ, R2, 0x1, RZ, 0xc0, !PT ;  /* 0x0000000102ff7812 */ /* 0x020fda000780c0ff */
        /* <DEDUP_REMOVED lines=22> */
[----:B---3--:R-:W-:-:S11]  /*b850*/  ISETP.GE.AND P0, PT, R16, c[0x0][0x3c8], PT ;  /* 0x0000f20010007a0c */ /* 0x008fd60003f06270 */
[----:B-1----:R-:W-:-:S04]  /*b860*/  @!P2 LEA R2, P1, R11, R0, 0x2 ;  /* 0x000000000b02a211 */ /* 0x002fc800078210ff */
[----:B----4-:R-:W-:Y:S02]  /*b870*/  @!P2 LEA.HI.X R3, R11, R4, R14, 0x2, P1 ;  /* 0x000000040b03a211 */ /* 0x010fe400008f140e */
[----:B------:R-:W3:Y:S01]  /*b880*/  LDL R11, [R1+0x8c] ;  /* 0x00008c00010b7983 */ /* 0x000ee20000100800 */
[----:B------:R-:W-:Y:S02]  /*b890*/  @!P0 IMAD.MOV.U32 R6, RZ, RZ, R0 ;  /* 0x000000ffff068224 */ /* 0x000fe400078e0000 */
[----:B------:R-:W-:Y:S01]  /*b8a0*/  @!P0 IMAD.MOV.U32 R7, RZ, RZ, R4 ;  /* 0x000000ffff078224 */ /* 0x000fe200078e0004 */
[----:B------:R-:W4:Y:S03]  /*b8b0*/  LDL R14, [R1+0x7c] ;  /* 0x00007c00010e7983 */ /* 0x000f260000100800 */
[----:B------:R-:W-:Y:S02]  /*b8c0*/  @!P0 IMAD.WIDE R6, R16, 0x4, R6 ;  /* 0x0000000410068825 */ /* 0x000fe400078e0206 */
[----:B------:R-:W5:Y:S01]  /*b8d0*/  LDL R16, [R1+0x80] ;  /* 0x0000800001107983 */ /* 0x000f620000100800 */
[----:B--2---:R-:W-:-:S02]  /*b8e0*/  ISETP.GE.AND P4, PT, R76, c[0x0][0x3c8], PT ;  /* 0x0000f2004c007a0c */ /* 0x004fc40003f86270 */
[----:B------:R-:W-:Y:S01]  /*b8f0*/  ISETP.GE.AND P3, PT, R8, c[0x0][0x3c8], PT ;  /* 0x0000f20008007a0c */ /* 0x000fe20003f66270 */
[----:B------:R1:W-:Y:S01]  /*b900*/  @!P0 ST.E.64 [R6.64], R28 ;  /* 0x0000001c06008985 */ /* 0x0003e2000c101b06 */
[----:B------:R-:W-:Y:S02]  /*b910*/  ISETP.GE.AND P1, PT, R25, c[0x0][0x3c8], PT ;  /* 0x0000f20019007a0c */ /* 0x000fe40003f26270 */
[----:B------:R-:W-:Y:S01]  /*b920*/  ISETP.GE.AND P0, PT, R23, c[0x0][0x3c8], PT ;  /* 0x0000f20017007a0c */ /* 0x000fe20003f06270 */
[----:B------:R2:W-:Y:S01]  /*b930*/  @!P2 ST.E.64 [R2.64], R30 ;  /* 0x0000001e0200a985 */ /* 0x0005e2000c101b06 */
[----:B------:R-:W-:-:S05]  /*b940*/  ISETP.GE.AND P6, PT, R21, c[0x0][0x3c8], PT ;  /* 0x0000f20015007a0c */ /* 0x000fca0003fc6270 */
[-C--:B-1----:R-:W-:Y:S02]  /*b950*/  @!P4 LEA R6, P5, R76, R0.reuse, 0x2 ;  /* 0x000000004c06c211 */ /* 0x082fe400078a10ff */
[----:B--2---:R-:W-:Y:S02]  /*b960*/  @!P3 LEA R2, P2, R8, R0, 0x2 ;  /* 0x000000000802b211 */ /* 0x004fe400078410ff */
[-C--:B------:R-:W-:Y:S02]  /*b970*/  @!P4 LEA.HI.X R7, R76, R4.reuse, R77, 0x2, P5 ;  /* 0x000000044c07c211 */ /* 0x080fe400028f144d */
[----:B------:R-:W-:-:S03]  /*b980*/  @!P3 LEA.HI.X R3, R8, R4, R9, 0x2, P2 ;  /* 0x000000040803b211 */ /* 0x000fc600010f1409 */
[----:B------:R-:W-:Y:S01]  /*b990*/  @!P4 ST.E.64 [R6.64], R32 ;  /* 0x000000200600c985 */ /* 0x000fe2000c101b06 */
[----:B------:R-:W-:Y:S02]  /*b9a0*/  ISETP.GE.AND P4, PT, R10, c[0x0][0x3c8], PT ;  /* 0x0000f2000a007a0c */ /* 0x000fe40003f86270 */
[C---:B------:R-:W-:Y:S01]  /*b9b0*/  @!P1 LEA R8, P5, R25.reuse, R0, 0x2 ;  /* 0x0000000019089211 */ /* 0x040fe200078a10ff */
[----:B------:R1:W-:Y:S03]  /*b9c0*/  @!P3 ST.E.64 [R2.64], R34 ;  /* 0x000000220200b985 */ /* 0x0003e6000c101b06 */
[----:B------:R-:W-:Y:S02]  /*b9d0*/  @!P1 LEA.HI.X R9, R25, R4, R75, 0x2, P5 ;  /* 0x0000000419099211 */ /* 0x000fe400028f144b */
[----:B------:R-:W-:-:S03]  /*b9e0*/  ISETP.GE.AND P3, PT, R19, c[0x0][0x3c8], PT ;  /* 0x0000f20013007a0c */ /* 0x000fc60003f66270 */
[----:B------:R-:W-:Y:S01]  /*b9f0*/  @!P1 ST.E.64 [R8.64], R50 ;  /* 0x0000003208009985 */ /* 0x000fe2000c101b06 */
[----:B------:R-:W-:Y:S02]  /*ba00*/  ISETP.GE.AND P1, PT, R15, c[0x0][0x3c8], PT ;  /* 0x0000f2000f007a0c */ /* 0x000fe40003f26270 */
[-C--:B-1----:R-:W-:Y:S02]  /*ba10*/  @!P0 LEA R2, P2, R23, R0.reuse, 0x2 ;  /* 0x0000000017028211 */ /* 0x082fe400078410ff */
[----:B------:R-:W-:Y:S02]  /*ba20*/  @!P6 LEA R6, P5, R21, R0, 0x2 ;  /* 0x000000001506e211 */ /* 0x000fe400078a10ff */
[-C--:B------:R-:W-:Y:S02]  /*ba30*/  @!P0 LEA.HI.X R3, R23, R4.reuse, R24, 0x2, P2 ;  /* 0x0000000417038211 */ /* 0x080fe400010f1418 */
[----:B------:R-:W-:Y:S02]  /*ba40*/  ISETP.GE.AND P2, PT, R17, c[0x0][0x3c8], PT ;  /* 0x0000f20011007a0c */ /* 0x000fe40003f46270 */
[----:B------:R-:W-:Y:S01]  /*ba50*/  @!P6 LEA.HI.X R7, R21, R4, R22, 0x2, P5 ;  /* 0x000000041507e211 */ /* 0x000fe200028f1416 */
[----:B------:R1:W-:Y:S01]  /*ba60*/  @!P0 ST.E.64 [R2.64], R36 ;  /* 0x0000002402008985 */ /* 0x0003e2000c101b06 */
[----:B------:R-:W-:-:S03]  /*ba70*/  ISETP.GE.AND P0, PT, R5, c[0x0][0x3c8], PT ;  /* 0x0000f20005007a0c */ /* 0x000fc60003f06270 */
[----:B------:R2:W-:Y:S01]  /*ba80*/  @!P6 ST.E.64 [R6.64], R38 ;  /* 0x000000260600e985 */ /* 0x0005e2000c101b06 */
[----:B-1----:R-:W-:-:S04]  /*ba90*/  @!P4 LEA R2, P5, R10, R0, 0x2 ;  /* 0x000000000a02c211 */ /* 0x002fc800078a10ff */
[----:B---3--:R-:W-:Y:S02]  /*baa0*/  @!P4 LEA.HI.X R3, R10, R4, R11, 0x2, P5 ;  /* 0x000000040a03c211 */ /* 0x008fe400028f140b */
[----:B------:R-:W-:-:S03]  /*bab0*/  @!P3 LEA R10, P5, R19, R0, 0x2 ;  /* 0x00000000130ab211 */ /* 0x000fc600078a10ff */
[----:B------:R1:W-:Y:S01]  /*bac0*/  @!P4 ST.E.64 [R2.64], R40 ;  /* 0x000000280200c985 */ /* 0x0003e2000c101b06 */
[----:B------:R-:W-:Y:S02]  /*bad0*/  @!P2 LEA R8, P4, R17, R0, 0x2 ;  /* 0x000000001108a211 */ /* 0x000fe400078810ff */
[----:B------:R-:W-:Y:S02]  /*bae0*/  @!P3 LEA.HI.X R11, R19, R4, R20, 0x2, P5 ;  /* 0x00000004130bb211 */ /* 0x000fe400028f1414 */
[----:B--2---:R-:W-:Y:S02]  /*baf0*/  @!P1 LEA R6, P5, R15, R0, 0x2 ;  /* 0x000000000f069211 */ /* 0x004fe400078a10ff */
[-C--:B------:R-:W-:Y:S02]  /*bb00*/  @!P2 LEA.HI.X R9, R17, R4.reuse, R18, 0x2, P4 ;  /* 0x000000041109a211 */ /* 0x080fe400020f1412 */
[----:B-----5:R-:W-:Y:S01]  /*bb10*/  @!P1 LEA.HI.X R7, R15, R4, R16, 0x2, P5 ;  /* 0x000000040f079211 */ /* 0x020fe200028f1410 */
[----:B------:R2:W-:Y:S04]  /*bb20*/  @!P3 ST.E.64 [R10.64], R66 ;  /* 0x000000420a00b985 */ /* 0x0005e8000c101b06 */
[----:B------:R2:W-:Y:S04]  /*bb30*/  @!P2 ST.E.64 [R8.64], R52 ;  /* 0x000000340800a985 */ /* 0x0005e8000c101b06 */
[----:B------:R2:W-:Y:S01]  /*bb40*/  @!P1 ST.E.64 [R6.64], R42 ;  /* 0x0000002a06009985 */ /* 0x0005e2000c101b06 */
[----:B-1----:R-:W-:-:S04]  /*bb50*/  @!P0 LEA R2, P4, R5, R0, 0x2 ;  /* 0x0000000005028211 */ /* 0x002fc800078810ff */
[----:B----4-:R-:W-:-:S05]  /*bb60*/  @!P0 LEA.HI.X R3, R5, R4, R14, 0x2, P4 ;  /* 0x0000000405038211 */ /* 0x010fca00020f140e */
[----:B------:R2:W-:Y:S04]  /*bb70*/  @!P0 ST.E.64 [R2.64], R26 ;  /* 0x0000001a02008985 */ /* 0x0005e8000c101b06 */
.L_x_86:
[----:B------:R-:W-:Y:S05]  /*bb80*/  BSYNC B0 ;  /* 0x0000000000007941 */ /* 0x000fea0003800000 */
.L_x_85:
[----:B------:R-:W-:Y:S05]  /*bb90*/  BRA.DIV ~URZ, `(.L_x_87) ;  /* 0x00002e127f007947 */ /* 0x000fea000b800000 */
[----:B--2---:R2:W3:Y:S04]  /*bba0*/  SHFL.IDX PT, R4, R12, 0x3, 0x1c1f ;  /* 0x007c1f000c047f89 */ /* 0x0044e800000e0000 */
[----:B-1----:R2:W1:Y:S02]  /*bbb0*/  SHFL.IDX PT, R0, R13, 0x3, 0x1c1f ;  /* 0x007c1f000d007f89 */ /* 0x00246400000e0000 */
.L_x_144:
[----:B------:R-:W5:Y:S02]  /*bbc0*/  LDL R2, [R1+0x24] ;  /* 0x0000240001027983 */ /* 0x000f640000100800 */
[----:B-----5:R-:W-:-:S13]  /*bbd0*/  LOP3.LUT P0, RZ, R2, 0x2, RZ, 0xc0, !PT ;  /* 0x0000000202ff7812 */ /* 0x020fda000780c0ff */
[----:B------:R-:W-:Y:S05]  /*bbe0*/  @P0 BRA `(.L_x_75) ;  /* 0x0000127000000947 */ /* 0x000fea0003800000 */
[----:B--234-:R-:W2:Y:S04]  /*bbf0*/  LDL R13, [R1+0x70] ;  /* 0x00007000010d7983 */ /* 0x01cea80000100800 */
[----:B------:R-:W3:Y:S04]  /*bc00*/  LDL R8, [R1+0x5c] ;  /* 0x00005c0001087983 */ /* 0x000ee80000100800 */
[----:B------:R-:W4:Y:S04]  /*bc10*/  LDL R5, [R1+0x58] ;  /* 0x0000580001057983 */ /* 0x000f280000100800 */
[----:B------:R-:W5:Y:S04]  /*bc20*/  LDL R9, [R1+0xa4] ;  /* 0x0000a40001097983 */ /* 0x000f680000100800 */
        /* <DEDUP_REMOVED lines=15> */
[----:B------:R-:W5:Y:S01]  /*bd20*/  LDL R15, [R1+0x84] ;  /* 0x00008400010f7983 */ /* 0x000f620000100800 */
[----:B--2---:R-:W-:-:S02]  /*bd30*/  ISETP.GE.AND P4, PT, R13, c[0x0][0x3c8], PT ;  /* 0x0000f2000d007a0c */ /* 0x004fc40003f86270 */
[----:B---3--:R-:W-:Y:S02]  /*bd40*/  ISETP.GE.AND P3, PT, R8, c[0x0][0x3c8], PT ;  /* 0x0000f20008007a0c */ /* 0x008fe40003f66270 */
[----:B----4-:R-:W-:-:S09]  /*bd50*/  ISETP.GE.AND P2, PT, R5, c[0x0][0x3c8], PT ;  /* 0x0000f20005007a0c */ /* 0x010fd20003f46270 */
[----:B-1----:R-:W-:Y:S02]  /*bd60*/  @!P4 IMAD.MOV.U32 R6, RZ, RZ, R0 ;  /* 0x000000ffff06c224 */ /* 0x002fe400078e0000 */
[----:B------:R-:W-:Y:S01]  /*bd70*/  @!P4 IMAD.MOV.U32 R7, RZ, RZ, R4 ;  /* 0x000000ffff07c224 */ /* 0x000fe200078e0004 */
[----:B------:R-:W-:-:S03]  /*bd80*/  @!P3 LEA R2, P5, R8, R0, 0x2 ;  /* 0x000000000802b211 */ /* 0x000fc600078a10ff */
[----:B------:R-:W-:Y:S01]  /*bd90*/  @!P4 IMAD.WIDE R6, R13, 0x4, R6 ;  /* 0x000000040d06c825 */ /* 0x000fe200078e0206 */
[----:B-----5:R-:W-:Y:S01]  /*bda0*/  @!P3 LEA.HI.X R3, R8, R4, R9, 0x2, P5 ;  /* 0x000000040803b211 */ /* 0x020fe200028f1409 */
[----:B------:R-:W2:Y:S04]  /*bdb0*/  LDL R13, [R1+0x80] ;  /* 0x00008000010d7983 */ /* 0x000ea80000100800 */
[----:B------:R1:W-:Y:S04]  /*bdc0*/  @!P4 ST.E.64 [R6.64], R56 ;  /* 0x000000380600c985 */ /* 0x0003e8000c101b06 */
[----:B------:R3:W-:Y:S01]  /*bdd0*/  @!P3 ST.E.64 [R2.64], R46 ;  /* 0x0000002e0200b985 */ /* 0x0007e2000c101b06 */
[----:B------:R-:W-:-:S04]  /*bde0*/  @!P2 LEA R8, P3, R5, R0, 0x2 ;  /* 0x000000000508a211 */ /* 0x000fc800078610ff */
[----:B------:R-:W-:Y:S02]  /*bdf0*/  @!P2 LEA.HI.X R9, R5, R4, R26, 0x2, P3 ;  /* 0x000000040509a211 */ /* 0x000fe400018f141a */
[----:B------:R-:W4:Y:S01]  /*be00*/  LDL R5, [R1+0x34] ;  /* 0x0000340001057983 */ /* 0x000f220000100800 */
[----:B------:R-:W-:Y:S02]  /*be10*/  ISETP.GE.AND P1, PT, R24, c[0x0][0x3c8], PT ;  /* 0x0000f20018007a0c */ /* 0x000fe40003f26270 */
[----:B------:R-:W-:-:S11]  /*be20*/  ISETP.GE.AND P0, PT, R22, c[0x0][0x3c8], PT ;  /* 0x0000f20016007a0c */ /* 0x000fd60003f06270 */
[-C--:B-1----:R-:W-:Y:S02]  /*be30*/  @!P1 LEA R6, P4, R24, R0.reuse, 0x2 ;  /* 0x0000000018069211 */ /* 0x082fe400078810ff */
[----:B------:R-:W-:Y:S02]  /*be40*/  ISETP.GE.AND P5, PT, R20, c[0x0][0x3c8], PT ;  /* 0x0000f20014007a0c */ /* 0x000fe40003fa6270 */
[----:B---3--:R-:W-:-:S09]  /*be50*/  @!P0 LEA R2, P6, R22, R0, 0x2 ;  /* 0x0000000016028211 */ /* 0x008fd200078c10ff */
[----:B------:R-:W-:-:S04]  /*be60*/  P2R R3, PR, RZ, 0x10 ;  /* 0x00000010ff037803 */ /* 0x000fc80000000000 */
[----:B------:R-:W-:Y:S02]  /*be70*/  ISETP.NE.AND P3, PT, R3, RZ, PT ;  /* 0x000000ff0300720c */ /* 0x000fe40003f65270 */
[----:B------:R-:W-:Y:S02]  /*be80*/  ISETP.GE.AND P4, PT, R10, c[0x0][0x3c8], PT ;  /* 0x0000f2000a007a0c */ /* 0x000fe40003f86270 */
[-C--:B------:R-:W-:Y:S02]  /*be90*/  @!P1 LEA.HI.X R7, R24, R4.reuse, R25, 0x2, P3 ;  /* 0x0000000418079211 */ /* 0x080fe400018f1419 */
[----:B------:R-:W-:Y:S01]  /*bea0*/  @!P0 LEA.HI.X R3, R22, R4, R23, 0x2, P6 ;  /* 0x0000000416038211 */ /* 0x000fe200030f1417 */
[----:B------:R-:W-:Y:S01]  /*beb0*/  @!P2 ST.E.64 [R8.64], R68 ;  /* 0x000000440800a985 */ /* 0x000fe2000c101b06 */
[----:B------:R-:W-:-:S03]  /*bec0*/  ISETP.GE.AND P3, PT, R18, c[0x0][0x3c8], PT ;  /* 0x0000f20012007a0c */ /* 0x000fc60003f66270 */
[----:B------:R1:W-:Y:S04]  /*bed0*/  @!P1 ST.E.64 [R6.64], R64 ;  /* 0x0000004006009985 */ /* 0x0003e8000c101b06 */
[----:B------:R3:W-:Y:S01]  /*bee0*/  @!P0 ST.E.64 [R2.64], R48 ;  /* 0x0000003002008985 */ /* 0x0007e2000c101b06 */
[----:B------:R-:W-:Y:S02]  /*bef0*/  ISETP.GE.AND P2, PT, R16, c[0x0][0x3c8], PT ;  /* 0x0000f20010007a0c */ /* 0x000fe40003f46270 */
[----:B------:R-:W-:Y:S02]  /*bf00*/  ISETP.GE.AND P1, PT, R14, c[0x0][0x3c8], PT ;  /* 0x0000f2000e007a0c */ /* 0x000fe40003f26270 */
[----:B-1----:R-:W-:-:S04]  /*bf10*/  @!P5 LEA R6, P0, R20, R0, 0x2 ;  /* 0x000000001406d211 */ /* 0x002fc800078010ff */
[----:B------:R-:W-:Y:S02]  /*bf20*/  @!P5 LEA.HI.X R7, R20, R4, R21, 0x2, P0 ;  /* 0x000000041407d211 */ /* 0x000fe400000f1415 */
[----:B---3--:R-:W-:-:S03]  /*bf30*/  @!P4 LEA R2, P6, R10, R0, 0x2 ;  /* 0x000000000a02c211 */ /* 0x008fc600078c10ff */
[----:B------:R-:W-:Y:S01]  /*bf40*/  @!P5 ST.E.64 [R6.64], R60 ;  /* 0x0000003c0600d985 */ /* 0x000fe2000c101b06 */
[----:B------:R-:W-:Y:S02]  /*bf50*/  @!P4 LEA.HI.X R3, R10, R4, R11, 0x2, P6 ;  /* 0x000000040a03c211 */ /* 0x000fe400030f140b */
[-C--:B------:R-:W-:Y:S02]  /*bf60*/  @!P3 LEA R10, P5, R18, R0.reuse, 0x2 ;  /* 0x00000000120ab211 */ /* 0x080fe400078a10ff */
[----:B------:R-:W-:Y:S01]  /*bf70*/  ISETP.GE.AND P0, PT, R12, c[0x0][0x3c8], PT ;  /* 0x0000f2000c007a0c */ /* 0x000fe20003f06270 */
[----:B------:R1:W-:Y:S01]  /*bf80*/  @!P4 ST.E.64 [R2.64], R58 ;  /* 0x0000003a0200c985 */ /* 0x0003e2000c101b06 */
[----:B------:R-:W-:-:S04]  /*bf90*/  @!P2 LEA R8, P6, R16, R0, 0x2 ;  /* 0x000000001008a211 */ /* 0x000fc800078c10ff */
[----:B------:R-:W-:-:S05]  /*bfa0*/  @!P2 LEA.HI.X R9, R16, R4, R17, 0x2, P6 ;  /* 0x000000041009a211 */ /* 0x000fca00030f1411 */
[----:B-1----:R-:W-:-:S04]  /*bfb0*/  P2R R2, PR, RZ, 0x20 ;  /* 0x00000020ff027803 */ /* 0x002fc80000000000 */
[----:B------:R-:W-:Y:S02]  /*bfc0*/  ISETP.NE.AND P4, PT, R2, RZ, PT ;  /* 0x000000ff0200720c */ /* 0x000fe40003f85270 */
[----:B------:R-:W-:Y:S02]  /*bfd0*/  @!P1 LEA R6, P5, R14, R0, 0x2 ;  /* 0x000000000e069211 */ /* 0x000fe400078a10ff */
[----:B------:R-:W-:Y:S02]  /*bfe0*/  @!P3 LEA.HI.X R11, R18, R4, R19, 0x2, P4 ;  /* 0x00000004120bb211 */ /* 0x000fe400020f1413 */
[----:B------:R-:W-:Y:S02]  /*bff0*/  @!P0 LEA R2, P4, R12, R0, 0x2 ;  /* 0x000000000c028211 */ /* 0x000fe400078810ff */
[-C--:B------:R-:W-:Y:S01]  /*c000*/  @!P1 LEA.HI.X R7, R14, R4.reuse, R15, 0x2, P5 ;  /* 0x000000040e079211 */ /* 0x080fe200028f140f */
[----:B------:R1:W-:Y:S04]  /*c010*/  @!P3 ST.E.64 [R10.64], R72 ;  /* 0x000000480a00b985 */ /* 0x0003e8000c101b06 */
[----:B------:R1:W-:Y:S04]  /*c020*/  @!P2 ST.E.64 [R8.64], R70 ;  /* 0x000000460800a985 */ /* 0x0003e8000c101b06 */
[----:B------:R1:W-:Y:S01]  /*c030*/  @!P1 ST.E.64 [R6.64], R62 ;  /* 0x0000003e06009985 */ /* 0x0003e2000c101b06 */
[----:B--2---:R-:W-:-:S05]  /*c040*/  @!P0 LEA.HI.X R3, R12, R4, R13, 0x2, P4 ;  /* 0x000000040c038211 */ /* 0x004fca00020f140d */
[----:B------:R1:W-:Y:S01]  /*c050*/  @!P0 ST.E.64 [R2.64], R54 ;  /* 0x0000003602008985 */ /* 0x0003e2000c101b06 */
[----:B----4-:R-:W-:-:S13]  /*c060*/  ISETP.GE.AND P0, PT, R5, c[0x0][0x3c8], PT ;  /* 0x0000f20005007a0c */ /* 0x010fda0003f06270 */
[----:B------:R-:W-:Y:S05]  /*c070*/  @P0 BRA `(.L_x_75) ;  /* 0x00000de000000947 */ /* 0x000fea0003800000 */
[----:B------:R-:W2:Y:S01]  /*c080*/  LDL R12, [R1+0x7c] ;  /* 0x00007c00010c7983 */ /* 0x000ea20000100800 */
[----:B-1----:R-:W-:-:S04]  /*c090*/  LEA R2, P0, R5, R0, 0x2 ;  /* 0x0000000005027211 */ /* 0x002fc800078010ff */
[----:B--2---:R-:W-:-:S05]  /*c0a0*/  LEA.HI.X R3, R5, R4, R12, 0x2, P0 ;  /* 0x0000000405037211 */ /* 0x004fca00000f140c */
[----:B------:R1:W-:Y:S01]  /*c0b0*/  ST.E.64 [R2.64], R44 ;  /* 0x0000002c02007985 */ /* 0x0003e2000c101b06 */
[----:B------:R-:W-:Y:S05]  /*c0c0*/  BRA `(.L_x_75) ;  /* 0x00000d9000007947 */ /* 0x000fea0003800000 */
.L_x_60:
[----:B------:R-:W2:Y:S04]  /*c0d0*/  LDL.LU R8, [R1+0x18] ;  /* 0x0000180001087983 */ /* 0x000ea80000300800 */
[----:B------:R-:W3:Y:S04]  /*c0e0*/  LDL R7, [R1+0x4] ;  /* 0x0000040001077983 */ /* 0x000ee80000100800 */
[----:B-1----:R-:W4:Y:S01]  /*c0f0*/  LDL R6, [R1+0x28] ;  /* 0x0000280001067983 */ /* 0x002f220000100800 */
[----:B------:R-:W-:Y:S01]  /*c100*/  ISETP.NE.U32.AND P0, PT, RZ, c[0x0][0x508], PT ;  /* 0x00014200ff007a0c */ /* 0x000fe20003f05070 */
[----:B------:R-:W-:Y:S01]  /*c110*/  IMAD.MOV.U32 R4, RZ, RZ, 0x4 ;  /* 0x00000004ff047424 */ /* 0x000fe200078e00ff */
[----:B------:R-:W-:Y:S01]  /*c120*/  ISETP.NE.U32.AND P2, PT, RZ, c[0x0][0x500], PT ;  /* 0x00014000ff007a0c */ /* 0x000fe20003f45070 */
[----:B------:R-:W-:Y:S01]  /*c130*/  IMAD.MOV.U32 R0, RZ, RZ, RZ ;  /* 0x000000ffff007224 */ /* 0x000fe200078e00ff */
[----:B------:R-:W-:Y:S01]  /*c140*/  ISETP.NE.AND.EX P1, PT, RZ, c[0x0][0x50c], PT, P0 ;  /* 0x00014300ff007a0c */ /* 0x000fe20003f25300 */
[----:B------:R-:W-:Y:S01]  /*c150*/  IMAD.MOV.U32 R19, RZ, RZ, c[0x0][0x388] ;  /* 0x0000e200ff137624 */ /* 0x000fe200078e00ff */
[----:B------:R-:W-:-:S11]  /*c160*/  ISETP.NE.AND.EX P2, PT, RZ, c[0x0][0x504], PT, P2 ;  /* 0x00014100ff007a0c */ /* 0x000fd60003f45320 */
[C---:B---3--:R-:W-:Y:S01]  /*c170*/  @P1 LEA R2, P0, R7.reuse, c[0x0][0x508], 0x2 ;  /* 0x0001420007021a11 */ /* 0x048fe200078010ff */
[----:B------:R-:W-:-:S03]  /*c180*/  IMAD.WIDE R4, R7, R4, c[0x0][0x500] ;  /* 0x0001400007047625 */ /* 0x000fc600078e0204 */
[----:B----4-:R-:W-:Y:S02]  /*c190*/  @P1 LEA.HI.X R3, R7, c[0x0][0x50c], R6, 0x2, P0 ;  /* 0x0001430007031a11 */ /* 0x010fe400000f1406 */
[----:B------:R1:W5:Y:S04]  /*c1a0*/  @P2 LDG.E R0, [R4.64] ;  /* 0x0000000604002981 */ /* 0x000368000c1e1900 */
[----:B------:R1:W5:Y:S01]  /*c1b0*/  @P1 LDG.E R19, [R2.64] ;  /* 0x0000000602131981 */ /* 0x000362000c1e1900 */
[----:B--2---:R-:W-:-:S04]  /*c1c0*/  ISETP.NE.AND P0, PT, R8, RZ, PT ;  /* 0x000000ff0800720c */ /* 0x004fc80003f05270 */
[----:B------:R-:W-:Y:S01]  /*c1d0*/  SEL R18, R8, c[0x0][0x3d4], P0 ;  /* 0x0000f50008127a07 */ /* 0x000fe20000000000 */
[----:B------:R-:W-:Y:S05]  /*c1e0*/  @P1 BRA `(.L_x_88) ;  /* 0x0000004000001947 */ /* 0x000fea0003800000 */
[----:B------:R-:W-:Y:S05]  /*c1f0*/  @!P2 BRA `(.L_x_88) ;  /* 0x000000300000a947 */ /* 0x000fea0003800000 */
[----:B-1----:R1:W2:Y:S04]  /*c200*/  LDG.E R2, [R4.64] ;  /* 0x0000000604027981 */ /* 0x0022a8000c1e1900 */
[----:B-1----:R-:W2:Y:S02]  /*c210*/  LDG.E R4, [R4.64+0x4] ;  /* 0x0000040604047981 */ /* 0x002ea4000c1e1900 */
[----:B--2--5:R-:W-:Y:S02]  /*c220*/  IADD3 R19, -R2, R4, RZ ;  /* 0x0000000402137210 */ /* 0x024fe40007ffe1ff */
.L_x_88:
[----:B-1----:R-:W1:Y:S01]  /*c230*/  S2R R4, SR_TID.X ;  /* 0x0000000000047919 */ /* 0x002e620000002100 */
[----:B------:R-:W-:Y:S01]  /*c240*/  BSSY B0, `(.L_x_89) ;  /* 0x0000038000007945 */ /* 0x000fe20003800000 */
[----:B------:R-:W-:Y:S02]  /*c250*/  SEL R12, R7, RZ, !P2 ;  /* 0x000000ff070c7207 */ /* 0x000fe40005000000 */
[----:B------:R-:W-:-:S02]  /*c260*/  SEL R20, R6, RZ, !P2 ;  /* 0x000000ff06147207 */ /* 0x000fc40005000000 */
[----:B-----5:R-:W-:Y:S02]  /*c270*/  SHF.R.S32.HI R17, RZ, 0x1f, R0 ;  /* 0x0000001fff117819 */ /* 0x020fe40000011400 */
[----:B-1----:R-:W-:-:S13]  /*c280*/  ISETP.GT.AND P0, PT, R4, 0x7f, PT ;  /* 0x0000007f0400780c */ /* 0x002fda0003f04270 */
[----:B------:R-:W-:Y:S05]  /*c290*/  @P0 BRA `(.L_x_90) ;  /* 0x0000032000000947 */ /* 0x000fea0003800000 */
[----:B------:R-:W2:Y:S01]  /*c2a0*/  LDL R3, [R1+0x14] ;  /* 0x0000140001037983 */ /* 0x000ea20000100800 */
[----:B------:R-:W-:Y:S01]  /*c2b0*/  IMAD R2, R19, c[0x0][0x4e8], RZ ;  /* 0x00013a0013027a24 */ /* 0x000fe200078e02ff */
[----:B--2---:R-:W-:-:S04]  /*c2c0*/  LEA R13, R3, R4, 0x7 ;  /* 0x00000004030d7211 */ /* 0x004fc800078e38ff */
[----:B------:R-:W-:-:S13]  /*c2d0*/  ISETP.GE.AND P0, PT, R13, R2, PT ;  /* 0x000000020d00720c */ /* 0x000fda0003f06270 */
[----:B------:R-:W-:Y:S05]  /*c2e0*/  @P0 BRA `(.L_x_90) ;  /* 0x000002d000000947 */ /* 0x000fea0003800000 */
[----:B------:R-:W2:Y:S04]  /*c2f0*/  LDL R4, [R1+0x20] ;  /* 0x0000200001047983 */ /* 0x000ea80000100800 */
[----:B------:R-:W3:Y:S01]  /*c300*/  LDL.LU R21, [R1+0x74] ;  /* 0x0000740001157983 */ /* 0x000ee20000300800 */
[----:B------:R-:W-:Y:S01]  /*c310*/  IMAD.MOV.U32 R2, RZ, RZ, 0x368 ;  /* 0x00000368ff027424 */ /* 0x000fe200078e00ff */
[----:B------:R-:W-:-:S04]  /*c320*/  ISETP.GT.AND P2, PT, R18, 0x1, PT ;  /* 0x000000011200780c */ /* 0x000fc80003f44270 */
[----:B------:R-:W-:-:S04]  /*c330*/  SEL R2, R2, 0x328, P2 ;  /* 0x0000032802027807 */ /* 0x000fc80001000000 */
[----:B------:R1:W4:Y:S08]  /*c340*/  LDC.64 R8, c[0x0][R2+0x170] ;  /* 0x00005c0002087b82 */ /* 0x0003300000000a00 */
[----:B------:R1:W2:Y:S08]  /*c350*/  LDC.64 R6, c[0x0][R2+0x168] ;  /* 0x00005a0002067b82 */ /* 0x0002b00000000a00 */
[----:B------:R1:W5:Y:S08]  /*c360*/  LDC.64 R14, c[0x0][R2+0x178] ;  /* 0x00005e00020e7b82 */ /* 0x0003700000000a00 */
[----:B------:R1:W2:Y:S02]  /*c370*/  LDC.64 R10, c[0x0][R2+0x160] ;  /* 0x00005800020a7b82 */ /* 0x0002a40000000a00 */
[----:B-1----:R-:W-:-:S02]  /*c380*/  IMAD.MOV.U32 R2, RZ, RZ, c[0x0][0x4e8] ;  /* 0x00013a00ff027624 */ /* 0x002fc400078e00ff */
[----:B----4-:R-:W-:-:S03]  /*c390*/  IMAD R3, R9, R12, RZ ;  /* 0x0000000c09037224 */ /* 0x010fc600078e02ff */
[----:B------:R-:W-:Y:S02]  /*c3a0*/  ISETP.NE.AND P0, PT, R2, 0x1, PT ;  /* 0x000000010200780c */ /* 0x000fe40003f05270 */
[----:B------:R-:W-:-:S11]  /*c3b0*/  MOV R2, R13 ;  /* 0x0000000d00027202 */ /* 0x000fd60000000f00 */
[----:B------:R-:W-:-:S05]  /*c3c0*/  @P0 IMAD.HI.U32 R16, R13, c[0x0][0x4ec], RZ ;  /* 0x00013b000d100a27 */ /* 0x000fca00078e00ff */
[----:B------:R-:W-:Y:S01]  /*c3d0*/  @P0 SHF.R.U32.HI R2, RZ, c[0x0][0x4f0], R16 ;  /* 0x00013c00ff020a19 */ /* 0x000fe20000011610 */
[-C--:B--2---:R-:W-:Y:S02]  /*c3e0*/  IMAD R9, R7, R4.reuse, RZ ;  /* 0x0000000407097224 */ /* 0x084fe400078e02ff */
[----:B------:R-:W-:-:S04]  /*c3f0*/  IMAD.WIDE.U32 R6, R6, R4, RZ ;  /* 0x0000000406067225 */ /* 0x000fc800078e00ff */
[----:B------:R-:W-:-:S04]  /*c400*/  IMAD.WIDE.U32 R4, R8, R12, RZ ;  /* 0x0000000c08047225 */ /* 0x000fc800078e00ff */
[----:B------:R-:W-:Y:S01]  /*c410*/  IMAD R8, R8, R20, R3 ;  /* 0x0000001408087224 */ /* 0x000fe200078e0203 */
[----:B---3--:R-:W-:Y:S01]  /*c420*/  SEL R3, R21, RZ, P2 ;  /* 0x000000ff15037207 */ /* 0x008fe20001000000 */
[----:B------:R-:W-:Y:S01]  /*c430*/  IMAD.IADD R9, R7, 0x1, R9 ;  /* 0x0000000107097824 */ /* 0x000fe200078e0209 */
[----:B------:R-:W-:Y:S01]  /*c440*/  IADD3 R16, P1, P0, R4, R6, R0 ;  /* 0x0000000604107210 */ /* 0x000fe2000783e000 */
[----:B------:R-:W-:Y:S01]  /*c450*/  IMAD.MOV R6, RZ, RZ, -R2 ;  /* 0x000000ffff067224 */ /* 0x000fe200078e0a02 */
[----:B------:R-:W-:Y:S01]  /*c460*/  IADD3 R7, R5, R8, RZ ;  /* 0x0000000805077210 */ /* 0x000fe20007ffe0ff */
[-C--:B-----5:R-:W-:Y:S02]  /*c470*/  IMAD R8, R15, R3.reuse, RZ ;  /* 0x000000030f087224 */ /* 0x0a0fe400078e02ff */
[----:B------:R-:W-:Y:S01]  /*c480*/  IMAD.WIDE.U32 R4, R14, R3, RZ ;  /* 0x000000030e047225 */ /* 0x000fe200078e00ff */
[----:B------:R-:W-:-:S03]  /*c490*/  IADD3.X R9, R7, R9, R17, P1, P0 ;  /* 0x0000000907097210 */ /* 0x000fc60000fe0411 */
[----:B------:R-:W-:Y:S01]  /*c4a0*/  IMAD R3, R6, c[0x0][0x4e8], R13 ;  /* 0x00013a0006037a24 */ /* 0x000fe200078e020d */
[----:B------:R-:W-:Y:S02]  /*c4b0*/  IADD3 R7, R5, R8, RZ ;  /* 0x0000000805077210 */ /* 0x000fe40007ffe0ff */
[----:B------:R-:W-:Y:S02]  /*c4c0*/  IADD3 R4, P1, P0, R2, R16, R4 ;  /* 0x0000001002047210 */ /* 0x000fe4000783e004 */
[----:B------:R-:W-:Y:S01]  /*c4d0*/  SHF.R.S32.HI R5, RZ, 0x1f, R2 ;  /* 0x0000001fff057819 */ /* 0x000fe20000011402 */
[----:B------:R-:W-:Y:S01]  /*c4e0*/  IMAD R2, R11, R3, RZ ;  /* 0x000000030b027224 */ /* 0x000fe200078e02ff */
[----:B------:R-:W-:Y:S02]  /*c4f0*/  SHF.R.S32.HI R6, RZ, 0x1f, R3 ;  /* 0x0000001fff067819 */ /* 0x000fe40000011403 */
[----:B------:R-:W-:Y:S01]  /*c500*/  IADD3.X R5, R5, R9, R7, P1, P0 ;  /* 0x0000000905057210 */ /* 0x000fe20000fe0407 */
[----:B------:R-:W-:-:S02]  /*c510*/  IMAD.MOV.U32 R7, RZ, RZ, c[0x0][0x4a8] ;  /* 0x00012a00ff077624 */ /* 0x000fc400078e00ff */
[C---:B------:R-:W-:Y:S02]  /*c520*/  IMAD R6, R10.reuse, R6, R2 ;  /* 0x000000060a067224 */ /* 0x040fe400078e0202 */
[----:B------:R-:W-:Y:S01]  /*c530*/  IMAD.WIDE.U32 R2, R10, R3, R4 ;  /* 0x000000030a027225 */ /* 0x000fe200078e0004 */
[----:B------:R-:W-:Y:S02]  /*c540*/  MOV R5, c[0x0][0x4ac] ;  /* 0x00012b0000057a02 */ /* 0x000fe40000000f00 */
[----:B------:R-:W-:Y:S01]  /*c550*/  SEL R4, R7, c[0x0][0x450], P2 ;  /* 0x0001140007047a07 */ /* 0x000fe20001000000 */
[----:B------:R-:W-:Y:S01]  /*c560*/  IMAD.IADD R3, R3, 0x1, R6 ;  /* 0x0000000103037824 */ /* 0x000fe200078e0206 */
[----:B------:R-:W-:Y:S02]  /*c570*/  SEL R5, R5, c[0x0][0x454], P2 ;  /* 0x0001150005057a07 */ /* 0x000fe40001000000 */
[----:B------:R-:W-:-:S04]  /*c580*/  LEA R4, P0, R2, R4, 0x2 ;  /* 0x0000000402047211 */ /* 0x000fc800078010ff */
[----:B------:R-:W-:Y:S02]  /*c590*/  LEA.HI.X R5, R2, R5, R3, 0x2, P0 ;  /* 0x0000000502057211 */ /* 0x000fe400000f1403 */
[----:B------:R-:W-:-:S05]  /*c5a0*/  MOV R2, 0xff800000 ;  /* 0xff80000000027802 */ /* 0x000fca0000000f00 */
[----:B------:R1:W-:Y:S02]  /*c5b0*/  STG.E [R4.64], R2 ;  /* 0x0000000204007986 */ /* 0x0003e4000c101906 */
.L_x_90:
[----:B------:R-:W-:Y:S05]  /*c5c0*/  BSYNC B0 ;  /* 0x0000000000007941 */ /* 0x000fea0003800000 */
.L_x_89:
[----:B------:R-:W-:-:S13]  /*c5d0*/  ISETP.GT.AND P0, PT, R18, 0x1, PT ;  /* 0x000000011200780c */ /* 0x000fda0003f04270 */
[----:B------:R-:W-:Y:S05]  /*c5e0*/  @P0 BRA `(.L_x_75) ;  /* 0x0000087000000947 */ /* 0x000fea0003800000 */
[----:B-1----:R-:W2:Y:S04]  /*c5f0*/  LDL.LU R2, [R1+0x14] ;  /* 0x0000140001027983 */ /* 0x002ea80000300800 */
[----:B------:R-:W3:Y:S01]  /*c600*/  LDL.LU R7, [R1+0x20] ;  /* 0x0000200001077983 */ /* 0x000ee20000300800 */
[----:B------:R-:W-:-:S03]  /*c610*/  IMAD R4, R17, c[0x0][0x3a0], RZ ;  /* 0x0000e80011047a24 */ /* 0x000fc600078e02ff */
[----:B------:R-:W1:Y:S02]  /*c620*/  S2R R3, SR_TID.X ;  /* 0x0000000000037919 */ /* 0x000e640000002100 */
[--C-:B-1----:R-:W-:Y:S02]  /*c630*/  SHF.R.S32.HI R5, RZ, 0x1f, R3.reuse ;  /* 0x0000001fff057819 */ /* 0x102fe40000011403 */
[----:B------:R-:W-:Y:S02]  /*c640*/  SHF.R.S32.HI R9, RZ, 0x1f, R3 ;  /* 0x0000001fff097819 */ /* 0x000fe40000011403 */
[-C--:B------:R-:W-:Y:S02]  /*c650*/  LEA.HI R5, R5, R3.reuse, RZ, 0x2 ;  /* 0x0000000305057211 */ /* 0x080fe400078f10ff */
[----:B------:R-:W-:Y:S02]  /*c660*/  LEA.HI R9, R9, R3, RZ, 0x2 ;  /* 0x0000000309097211 */ /* 0x000fe400078f10ff */
[----:B------:R-:W-:-:S02]  /*c670*/  LOP3.LUT R5, R5, 0xfffffffc, RZ, 0xc0, !PT ;  /* 0xfffffffc05057812 */ /* 0x000fc400078ec0ff */
[----:B------:R-:W-:-:S03]  /*c680*/  SHF.R.S32.HI R9, RZ, 0x2, R9 ;  /* 0x00000002ff097819 */ /* 0x000fc60000011409 */
[----:B------:R-:W-:Y:S01]  /*c690*/  IMAD.IADD R5, R3, 0x1, -R5 ;  /* 0x0000000103057824 */ /* 0x000fe200078e0a05 */
[----:B--2---:R-:W-:Y:S02]  /*c6a0*/  MOV R8, R2 ;  /* 0x0000000200087202 */ /* 0x004fe40000000f00 */
[----:B------:R-:W-:Y:S02]  /*c6b0*/  MOV R2, c[0x0][0x4e8] ;  /* 0x00013a0000027a02 */ /* 0x000fe40000000f00 */
[----:B------:R-:W-:Y:S02]  /*c6c0*/  LEA R11, R8, R9, 0x7 ;  /* 0x00000009080b7211 */ /* 0x000fe400078e38ff */
[----:B------:R-:W-:Y:S01]  /*c6d0*/  ISETP.NE.AND P0, PT, R2, 0x1, PT ;  /* 0x000000010200780c */ /* 0x000fe20003f05270 */
[----:B------:R-:W-:-:S04]  /*c6e0*/  IMAD.WIDE.U32 R2, R0, c[0x0][0x3a0], RZ ;  /* 0x0000e80000027a25 */ /* 0x000fc800078e00ff */
[----:B------:R-:W-:Y:S01]  /*c6f0*/  IMAD R0, R0, c[0x0][0x3a4], R4 ;  /* 0x0000e90000007a24 */ /* 0x000fe200078e0204 */
[----:B------:R-:W-:Y:S01]  /*c700*/  LEA R4, R5, R9, 0x5 ;  /* 0x0000000905047211 */ /* 0x000fe200078e28ff */
[----:B------:R-:W-:-:S03]  /*c710*/  IMAD R5, R20, c[0x0][0x3f0], RZ ;  /* 0x0000fc0014057a24 */ /* 0x000fc600078e02ff */
[----:B------:R-:W-:Y:S01]  /*c720*/  IADD3 R3, R3, R0, RZ ;  /* 0x0000000003037210 */ /* 0x000fe20007ffe0ff */
[----:B------:R-:W-:-:S04]  /*c730*/  IMAD R4, R8, 0x80, R4 ;  /* 0x0000008008047824 */ /* 0x000fc800078e0204 */
[----:B------:R-:W-:-:S04]  /*c740*/  @P0 IMAD.HI.U32 R6, R4, c[0x0][0x4ec], RZ ;  /* 0x00013b0004060a27 */ /* 0x000fc800078e00ff */
[----:B---3--:R-:W-:-:S04]  /*c750*/  IMAD.WIDE.U32 R2, R7, c[0x0][0x3e8], R2 ;  /* 0x0000fa0007027a25 */ /* 0x008fc800078e0002 */
[----:B------:R-:W-:Y:S01]  /*c760*/  IMAD.MOV.U32 R0, RZ, RZ, R4 ;  /* 0x000000ffff007224 */ /* 0x000fe200078e0004 */
[----:B------:R-:W-:Y:S01]  /*c770*/  @P0 SHF.R.U32.HI R0, RZ, c[0x0][0x4f0], R6 ;  /* 0x00013c00ff000a19 */ /* 0x000fe20000011606 */
[----:B------:R-:W-:Y:S02]  /*c780*/  IMAD R3, R7, c[0x0][0x3ec], R3 ;  /* 0x0000fb0007037a24 */ /* 0x000fe400078e0203 */
[C---:B------:R-:W-:Y:S01]  /*c790*/  IMAD R7, R12.reuse, c[0x0][0x3f4], R5 ;  /* 0x0000fd000c077a24 */ /* 0x040fe200078e0205 */
[----:B------:R-:W-:Y:S01]  /*c7a0*/  SHF.R.S32.HI R6, RZ, 0x1f, R0 ;  /* 0x0000001fff067819 */ /* 0x000fe20000011400 */
[----:B------:R-:W-:Y:S01]  /*c7b0*/  IMAD.WIDE.U32 R2, R12, c[0x0][0x3f0], R2 ;  /* 0x0000fc000c027a25 */ /* 0x000fe200078e0002 */
[----:B------:R-:W-:-:S03]  /*c7c0*/  IADD3 R5, -R0, RZ, RZ ;  /* 0x000000ff00057210 */ /* 0x000fc60007ffe1ff */
[----:B------:R-:W-:Y:S01]  /*c7d0*/  IMAD R6, R6, c[0x0][0x3e0], RZ ;  /* 0x0000f80006067a24 */ /* 0x000fe200078e02ff */
[----:B------:R-:W-:Y:S01]  /*c7e0*/  IADD3 R3, R3, R7, RZ ;  /* 0x0000000703037210 */ /* 0x000fe20007ffe0ff */
[----:B------:R-:W-:Y:S02]  /*c7f0*/  IMAD R4, R5, c[0x0][0x4e8], R4 ;  /* 0x00013a0005047a24 */ /* 0x000fe400078e0204 */
[C---:B------:R-:W-:Y:S02]  /*c800*/  IMAD R6, R0.reuse, c[0x0][0x3e4], R6 ;  /* 0x0000f90000067a24 */ /* 0x040fe400078e0206 */
[----:B------:R-:W-:Y:S01]  /*c810*/  IMAD.WIDE.U32 R2, R0, c[0x0][0x3e0], R2 ;  /* 0x0000f80000027a25 */ /* 0x000fe200078e0002 */
[----:B------:R-:W-:-:S03]  /*c820*/  SHF.R.S32.HI R0, RZ, 0x1f, R4 ;  /* 0x0000001fff007819 */ /* 0x000fc60000011404 */
[----:B------:R-:W-:Y:S02]  /*c830*/  IMAD.IADD R3, R3, 0x1, R6 ;  /* 0x0000000103037824 */ /* 0x000fe400078e0206 */
[----:B------:R-:W-:Y:S02]  /*c840*/  IMAD R0, R0, c[0x0][0x3d8], RZ ;  /* 0x0000f60000007a24 */ /* 0x000fe400078e02ff */
[----:B------:R-:W-:-:S04]  /*c850*/  IMAD.WIDE.U32 R2, R4, c[0x0][0x3d8], R2 ;  /* 0x0000f60004027a25 */ /* 0x000fc800078e0002 */
[----:B------:R-:W-:Y:S01]  /*c860*/  IMAD R4, R4, c[0x0][0x3dc], R0 ;  /* 0x0000f70004047a24 */ /* 0x000fe200078e0200 */
[----:B------:R-:W-:-:S04]  /*c870*/  LEA R12, P0, R2, c[0x0][0x380], 0x1 ;  /* 0x0000e000020c7a11 */ /* 0x000fc800078008ff */
[----:B------:R-:W-:-:S04]  /*c880*/  IADD3 R4, R3, R4, RZ ;  /* 0x0000000403047210 */ /* 0x000fc80007ffe0ff */
[----:B------:R-:W-:Y:S01]  /*c890*/  LEA.HI.X R9, R2, c[0x0][0x384], R4, 0x1, P0 ;  /* 0x0000e10002097a11 */ /* 0x000fe200000f0c04 */
[----:B------:R-:W-:Y:S05]  /*c8a0*/  BRA.DIV ~URZ, `(.L_x_91) ;  /* 0x000021c27f007947 */ /* 0x000fea000b800000 */
[----:B------:R1:W2:Y:S02]  /*c8b0*/  SHFL.IDX PT, R8, R9, RZ, 0x1c1f ;  /* 0x001c1fff09087589 */ /* 0x0002a400000e0000 */
.L_x_145:
[----:B------:R-:W-:Y:S05]  /*c8c0*/  BRA.DIV ~URZ, `(.L_x_92) ;  /* 0x000022127f007947 */ /* 0x000fea000b800000 */
[----:B------:R3:W4:Y:S02]  /*c8d0*/  SHFL.IDX PT, R0, R12, RZ, 0x1c1f ;  /* 0x001c1fff0c007589 */ /* 0x00072400000e0000 */
.L_x_146:
[----:B------:R-:W-:Y:S01]  /*c8e0*/  IMAD R10, R19, c[0x0][0x4e8], RZ ;  /* 0x00013a00130a7a24 */ /* 0x000fe200078e02ff */
[----:B------:R-:W-:Y:S04]  /*c8f0*/  BSSY B0, `(.L_x_93) ;  /* 0x0000012000007945 */ /* 0x000fe80003800000 */
[----:B------:R-:W-:-:S13]  /*c900*/  ISETP.GE.AND P0, PT, R11, R10, PT ;  /* 0x0000000a0b00720c */ /* 0x000fda0003f06270 */
        /* <DEDUP_REMOVED lines=9> */
[----:B------:R2:W-:Y:S01]  /*c9a0*/  @!P2 ST.E.128 [R6.64], RZ ;  /* 0x000000ff0600a985 */ /* 0x0005e2000c101d06 */
[----:B-----5:R-:W-:Y:S02]  /*c9b0*/  ISETP.GE.AND P0, PT, R13, c[0x0][0x3c8], PT ;  /* 0x0000f2000d007a0c */ /* 0x020fe40003f06270 */
[----:B---3--:R-:W-:-:S11]  /*c9c0*/  @!P1 LEA.HI.X R5, R252, R8, R15, 0x1, P4 ;  /* 0x00000008fc059211 */ /* 0x008fd600020f0c0f */
[----:B------:R-:W-:-:S04]  /*c9d0*/  @!P0 LEA R2, P3, R13, R0, 0x1 ;  /* 0x000000000d028211 */ /* 0x000fc800078608ff */
[----:B----4-:R-:W-:Y:S01]  /*c9e0*/  @!P0 LEA.HI.X R3, R13, R8, R14, 0x1, P3 ;  /* 0x000000080d038211 */ /* 0x010fe200018f0c0e */
[----:B------:R2:W-:Y:S04]  /*c9f0*/  @!P1 ST.E.128 [R4.64], RZ ;  /* 0x000000ff04009985 */ /* 0x0005e8000c101d06 */
[----:B------:R2:W-:Y:S04]  /*ca00*/  @!P0 ST.E.128 [R2.64], RZ ;  /* 0x000000ff02008985 */ /* 0x0005e8000c101d06 */
.L_x_94:
[----:B------:R-:W-:Y:S05]  /*ca10*/  BSYNC B0 ;  /* 0x0000000000007941 */ /* 0x000fea0003800000 */
.L_x_93:
[----:B------:R-:W-:Y:S05]  /*ca20*/  BRA.DIV ~URZ, `(.L_x_95) ;  /* 0x000021127f007947 */ /* 0x000fea000b800000 */
[----:B--2---:R2:W1:Y:S04]  /*ca30*/  SHFL.IDX PT, R8, R9, 0x1, 0x1c1f ;  /* 0x003c1f0009087f89 */ /* 0x00446800000e0000 */
[----:B----4-:R2:W4:Y:S02]  /*ca40*/  SHFL.IDX PT, R0, R12, 0x1, 0x1c1f ;  /* 0x003c1f000c007f89 */ /* 0x01052400000e0000 */
.L_x_147:
        /* <DEDUP_REMOVED lines=12> */
[----:B------:R1:W-:Y:S01]  /*cb10*/  @!P2 ST.E.128 [R6.64], RZ ;  /* 0x000000ff0600a985 */ /* 0x0003e2000c101d06 */
[----:B-----5:R-:W-:Y:S02]  /*cb20*/  ISETP.GE.AND P0, PT, R13, c[0x0][0x3c8], PT ;  /* 0x0000f2000d007a0c */ /* 0x020fe40003f06270 */
[----:B--2---:R-:W-:-:S11]  /*cb30*/  @!P1 LEA.HI.X R5, R252, R8, R15, 0x1, P4 ;  /* 0x00000008fc059211 */ /* 0x004fd600020f0c0f */
[----:B------:R-:W-:-:S04]  /*cb40*/  @!P0 LEA R2, P3, R13, R0, 0x1 ;  /* 0x000000000d028211 */ /* 0x000fc800078608ff */
[----:B---3--:R-:W-:Y:S01]  /*cb50*/  @!P0 LEA.HI.X R3, R13, R8, R14, 0x1, P3 ;  /* 0x000000080d038211 */ /* 0x008fe200018f0c0e */
[----:B------:R1:W-:Y:S04]  /*cb60*/  @!P1 ST.E.128 [R4.64], RZ ;  /* 0x000000ff04009985 */ /* 0x0003e8000c101d06 */
[----:B------:R1:W-:Y:S04]  /*cb70*/  @!P0 ST.E.128 [R2.64], RZ ;  /* 0x000000ff02008985 */ /* 0x0003e8000c101d06 */
.L_x_97:
[----:B------:R-:W-:Y:S05]  /*cb80*/  BSYNC B0 ;  /* 0x0000000000007941 */ /* 0x000fea0003800000 */
.L_x_96:
[----:B------:R-:W-:Y:S05]  /*cb90*/  BRA.DIV ~URZ, `(.L_x_98) ;  /* 0x000020627f007947 */ /* 0x000fea000b800000 */
[----:B-1----:R1:W2:Y:S02]  /*cba0*/  SHFL.IDX PT, R8, R9, 0x2, 0x1c1f ;  /* 0x005c1f0009087f89 */ /* 0x0022a400000e0000 */
.L_x_148:
[----:B------:R-:W-:Y:S05]  /*cbb0*/  BRA.DIV ~URZ, `(.L_x_99) ;  /* 0x000020b27f007947 */ /* 0x000fea000b800000 */
[----:B----4-:R4:W1:Y:S02]  /*cbc0*/  SHFL.IDX PT, R0, R12, 0x2, 0x1c1f ;  /* 0x005c1f000c007f89 */ /* 0x01086400000e0000 */
.L_x_149:
        /* <DEDUP_REMOVED lines=19> */
.L_x_101:
[----:B------:R-:W-:Y:S05]  /*cd00*/  BSYNC B0 ;  /* 0x0000000000007941 */ /* 0x000fea0003800000 */
.L_x_100:
[----:B------:R-:W-:Y:S05]  /*cd10*/  BRA.DIV ~URZ, `(.L_x_102) ;  /* 0x00001fb27f007947 */ /* 0x000fea000b800000 */
[----:B--2---:R2:W3:Y:S04]  /*cd20*/  SHFL.IDX PT, R8, R9, 0x3, 0x1c1f ;  /* 0x007c1f0009087f89 */ /* 0x0044e800000e0000 */
[----:B-1----:R2:W1:Y:S02]  /*cd30*/  SHFL.IDX PT, R0, R12, 0x3, 0x1c1f ;  /* 0x007c1f000c007f89 */ /* 0x00246400000e0000 */
.L_x_150:
[----:B------:R-:W-:-:S04]  /*cd40*/  IADD3 R2, R11, 0x60, RZ ;  /* 0x000000600b027810 */ /* 0x000fc80007ffe0ff */
[----:B------:R-:W-:-:S13]  /*cd50*/  ISETP.GE.AND P0, PT, R2, R10, PT ;  /* 0x0000000a0200720c */ /* 0x000fda0003f06270 */
[----:B------:R-:W-:Y:S05]  /*cd60*/  @P0 BRA `(.L_x_75) ;  /* 0x000000f000000947 */ /* 0x000fea0003800000 */
[----:B--2---:R-:W2:Y:S04]  /*cd70*/  LDL R9, [R1] ;  /* 0x0000000001097983 */ /* 0x004ea80000100800 */
[----:B------:R-:W5:Y:S04]  /*cd80*/  LDL R13, [R1+0x6c] ;  /* 0x00006c00010d7983 */ /* 0x000f680000100800 */
[----:B---34-:R-:W3:Y:S01]  /*cd90*/  LDL R12, [R1+0x68] ;  /* 0x00006800010c7983 */ /* 0x018ee20000100800 */
[----:B------:R-:W-:Y:S02]  /*cda0*/  ISETP.GE.AND P2, PT, R250, c[0x0][0x3c8], PT ;  /* 0x0000f200fa007a0c */ /* 0x000fe40003f46270 */
[----:B------:R-:W-:-:S11]  /*cdb0*/  ISETP.GE.AND P1, PT, R252, c[0x0][0x3c8], PT ;  /* 0x0000f200fc007a0c */ /* 0x000fd60003f26270 */
[-C--:B-1----:R-:W-:Y:S02]  /*cdc0*/  @!P2 LEA R6, P5, R250, R0.reuse, 0x1 ;  /* 0x00000000fa06a211 */ /* 0x082fe400078a08ff */
[----:B------:R-:W-:Y:S02]  /*cdd0*/  @!P1 LEA R4, P4, R252, R0, 0x1 ;  /* 0x00000000fc049211 */ /* 0x000fe400078808ff */
[----:B------:R-:W-:-:S05]  /*cde0*/  @!P2 LEA.HI.X R7, R250, R8, R251, 0x1, P5 ;  /* 0x00000008fa07a211 */ /* 0x000fca00028f0cfb */
[----:B------:R1:W-:Y:S01]  /*cdf0*/  @!P2 ST.E.128 [R6.64], RZ ;  /* 0x000000ff0600a985 */ /* 0x0003e2000c101d06 */
[----:B--2---:R-:W-:Y:S02]  /*ce00*/  ISETP.GE.AND P0, PT, R9, c[0x0][0x3c8], PT ;  /* 0x0000f20009007a0c */ /* 0x004fe40003f06270 */
[----:B-----5:R-:W-:-:S11]  /*ce10*/  @!P1 LEA.HI.X R5, R252, R8, R13, 0x1, P4 ;  /* 0x00000008fc059211 */ /* 0x020fd600020f0c0d */
[----:B------:R-:W-:-:S04]  /*ce20*/  @!P0 LEA R2, P3, R9, R0, 0x1 ;  /* 0x0000000009028211 */ /* 0x000fc800078608ff */
[----:B---3--:R-:W-:Y:S01]  /*ce30*/  @!P0 LEA.HI.X R3, R9, R8, R12, 0x1, P3 ;  /* 0x0000000809038211 */ /* 0x008fe200018f0c0c */
[----:B------:R1:W-:Y:S04]  /*ce40*/  @!P1 ST.E.128 [R4.64], RZ ;  /* 0x000000ff04009985 */ /* 0x0003e8000c101d06 */
[----:B------:R1:W-:Y:S04]  /*ce50*/  @!P0 ST.E.128 [R2.64], RZ ;  /* 0x000000ff02008985 */ /* 0x0003e8000c101d06 */
.L_x_75:
[----:B------:R-:W-:Y:S05]  /*ce60*/  BSYNC B1 ;  /* 0x0000000000017941 */ /* 0x000fea0003800000 */
.L_x_59:
[----:B-1--4-:R-:W4:Y:S02]  /*ce70*/  LDL R0, [R1+0xa8] ;  /* 0x0000a80001007983 */ /* 0x012f240000100800 */
[----:B----4-:R-:W-:-:S13]  /*ce80*/  ISETP.NE.AND P0, PT, R0, RZ, PT ;  /* 0x000000ff0000720c */ /* 0x010fda0003f05270 */
[----:B------:R-:W-:Y:S01]  /*ce90*/  @P0 WARPSYNC 0xffffffff ;  /* 0xffffffff00000948 */ /* 0x000fe20003800000 */
[----:B------:R-:W-:Y:S06]  /*cea0*/  @P0 BAR.SYNC.DEFER_BLOCKING 0x5, 0x80 ;  /* 0x0142000000000b1d */ /* 0x000fec0000010000 */
[----:B---3--:R-:W1:Y:S04]  /*ceb0*/  @P0 LDS.128 R4, [0xc080] ;  /* 0x00c08000ff040984 */ /* 0x008e680000000c00 */
[----:B-1----:R1:W-:Y:S04]  /*cec0*/  @P0 STL.64 [R1+0x10], R4 ;  /* 0x0000100401000387 */ /* 0x0023e80000100a00 */
[----:B------:R1:W-:Y:S04]  /*ced0*/  @P0 STL.64 [R1+0x18], R6 ;  /* 0x0000180601000387 */ /* 0x0003e80000100a00 */
[----:B------:R-:W-:Y:S06]  /*cee0*/  @P0 BAR.ARV 0x4, 0x80 ;  /* 0x0102000000000b1d */ /* 0x000fec0000002000 */
[----:B------:R-:W-:Y:S05]  /*cef0*/  @P0 BRA `(.L_x_103) ;  /* 0x00000b9000000947 */ /* 0x000fea0003800000 */
[----:B------:R-:W3:Y:S01]  /*cf00*/  S2R R0, SR_TID.X ;  /* 0x0000000000007919 */ /* 0x000ee20000002100 */
[----:B-1----:R-:W-:Y:S01]  /*cf10*/  IMAD.MOV.U32 R7, RZ, RZ, RZ ;  /* 0x000000ffff077224 */ /* 0x002fe200078e00ff */
[----:B---3--:R-:W-:-:S04]  /*cf20*/  LOP3.LUT R14, R0, 0x1f, RZ, 0xc0, !PT ;  /* 0x0000001f000e7812 */ /* 0x008fc800078ec0ff */
[----:B------:R-:W-:Y:S01]  /*cf30*/  ISETP.NE.AND P6, PT, R14, 0x1f, PT ;  /* 0x0000001f0e00780c */ /* 0x000fe20003fc5270 */
[----:B------:R-:W-:Y:S10]  /*cf40*/  BRA.DIV ~URZ, `(.L_x_104) ;  /* 0x00001e427f007947 */ /* 0x000ff4000b800000 */
[----:B--2---:R1:W2:Y:S02]  /*cf50*/  SHFL.IDX PT, R9, R74, RZ, 0x1f ;  /* 0x00001fff4a097589 */ /* 0x0042a400000e0000 */
.L_x_151:
[----:B------:R-:W-:Y:S05]  /*cf60*/  BRA.DIV ~URZ, `(.L_x_105) ;  /* 0x00001e927f007947 */ /* 0x000fea000b800000 */
[----:B------:R3:W4:Y:S02]  /*cf70*/  SHFL.IDX PT, R8, R74, 0x1, 0x1f ;  /* 0x00201f004a087f89 */ /* 0x00072400000e0000 */
.L_x_152:
[----:B------:R-:W5:Y:S01]  /*cf80*/  LDL R0, [R1+0x1c] ;  /* 0x00001c0001007983 */ /* 0x000f620000100800 */
[----:B------:R-:W-:Y:S02]  /*cf90*/  IMAD.MOV.U32 R6, RZ, RZ, RZ ;  /* 0x000000ffff067224 */ /* 0x000fe400078e00ff */
[----:B-----5:R-:W-:-:S05]  /*cfa0*/  IMAD.IADD R0, R0, 0x1, R14 ;  /* 0x0000000100007824 */ /* 0x020fca00078e020e */
[----:B------:R-:W-:-:S13]  /*cfb0*/  ISETP.GE.OR P0, PT, R0, c[0x0][0x53c], !P6 ;  /* 0x00014f0000007a0c */ /* 0x000fda0007706670 */
[----:B------:R-:W-:Y:S01]  /*cfc0*/  @!P0 IMAD.MOV.U32 R2, RZ, RZ, 0x4 ;  /* 0x00000004ff028424 */ /* 0x000fe200078e00ff */
[----:B------:R-:W-:-:S03]  /*cfd0*/  @!P0 MOV R3, 0x4 ;  /* 0x0000000400038802 */ /* 0x000fc60000000f00 */
[----:B------:R-:W-:-:S04]  /*cfe0*/  @!P0 IMAD.WIDE R4, R0, R2, c[0x0][0x580] ;  /* 0x0001600000048625 */ /* 0x000fc800078e0202 */
[----:B------:R-:W-:Y:S01]  /*cff0*/  @!P0 IMAD.WIDE R2, R0, R3, c[0x0][0x578] ;  /* 0x00015e0000028625 */ /* 0x000fe200078e0203 */
[----:B------:R-:W5:Y:S04]  /*d000*/  @!P0 LDG.E R6, [R4.64] ;  /* 0x0000000604068981 */ /* 0x000f68000c1e1900 */
[----:B------:R-:W5:Y:S01]  /*d010*/  @!P0 LDG.E R7, [R2.64] ;  /* 0x0000000602078981 */ /* 0x000f62000c1e1900 */
[C---:B------:R-:W-:Y:S02]  /*d020*/  ISETP.GE.U32.AND P4, PT, R14.reuse, 0x10, PT ;  /* 0x000000100e00780c */ /* 0x040fe40003f86070 */
[C---:B------:R-:W-:Y:S02]  /*d030*/  ISETP.GE.U32.AND P3, PT, R14.reuse, 0x8, PT ;  /* 0x000000080e00780c */ /* 0x040fe40003f66070 */
[----:B------:R-:W-:-:S02]  /*d040*/  ISETP.GE.U32.AND P2, PT, R14, 0x4, PT ;  /* 0x000000040e00780c */ /* 0x000fc40003f46070 */
[C---:B------:R-:W-:Y:S02]  /*d050*/  ISETP.GE.U32.AND P1, PT, R14.reuse, 0x2, PT ;  /* 0x000000020e00780c */ /* 0x040fe40003f26070 */
[----:B------:R-:W-:Y:S02]  /*d060*/  ISETP.NE.AND P5, PT, R14, RZ, PT ;  /* 0x000000ff0e00720c */ /* 0x000fe40003fa5270 */
[----:B------:R-:W-:Y:S01]  /*d070*/  MOV R13, RZ ;  /* 0x000000ff000d7202 */ /* 0x000fe20000000f00 */
[----:B-----5:R-:W-:Y:S01]  /*d080*/  IMAD R0, R7, R6, RZ ;  /* 0x0000000607007224 */ /* 0x020fe200078e02ff */
[----:B------:R-:W-:Y:S07]  /*d090*/  BRA.DIV ~URZ, `(.L_x_106) ;  /* 0x00001dd27f007947 */ /* 0x000fee000b800000 */
[----:B------:R1:W3:Y:S02]  /*d0a0*/  SHFL.UP PT, R4, R0, 0x1, RZ ;  /* 0x0420000000047989 */ /* 0x0002e400000e00ff */
.L_x_153:
[----:B---3--:R-:W-:-:S04]  /*d0b0*/  SEL R4, R4, RZ, P5 ;  /* 0x000000ff04047207 */ /* 0x008fc80002800000 */
        /* <DEDUP_REMOVED lines=14> */
[----:B------:R1:W3:Y:S02]  /*d1a0*/  SHFL.IDX PT, R0, R4, 0x1f, 0x1f ;  /* 0x03e01f0004007f89 */ /* 0x0002e400000e0000 */
.L_x_154:
[----:B---3--:R-:W-:Y:S01]  /*d1b0*/  IMAD R0, R0, c[0x0][0x538], RZ ;  /* 0x00014e0000007a24 */ /* 0x008fe200078e02ff */
[----:B------:R-:W-:Y:S04]  /*d1c0*/  BSSY B1, `(.L_x_108) ;  /* 0x0000083000017945 */ /* 0x000fe80003800000 */
[----:B----4-:R-:W-:-:S04]  /*d1d0*/  IADD3 R8, R0, R8, RZ ;  /* 0x0000000800087210 */ /* 0x010fc80007ffe0ff */
[----:B--2---:R-:W-:-:S13]  /*d1e0*/  ISETP.GT.AND P0, PT, R8, R9, PT ;  /* 0x000000090800720c */ /* 0x004fda0003f04270 */
[----:B------:R-:W-:Y:S05]  /*d1f0*/  @P0 BRA `(.L_x_109) ;  /* 0x0000025000000947 */ /* 0x000fea0003800000 */
.L_x_113:
[----:B------:R-:W2:Y:S02]  /*d200*/  LDL.LU R0, [R1+0x1c] ;  /* 0x00001c0001007983 */ /* 0x000ea40000300800 */
[----:B--2---:R-:W-:-:S04]  /*d210*/  IADD3 R0, R0, 0x1f, RZ ;  /* 0x0000001f00007810 */ /* 0x004fc80007ffe0ff */
[----:B------:R-:W-:-:S13]  /*d220*/  ISETP.GE.AND P0, PT, R0, c[0x0][0x53c], PT ;  /* 0x00014f0000007a0c */ /* 0x000fda0003f06270 */
[----:B------:R-:W-:Y:S05]  /*d230*/  @P0 BRA `(.L_x_110) ;  /* 0x0000076000000947 */ /* 0x000fea0003800000 */
[----:B------:R2:W-:Y:S01]  /*d240*/  STL [R1+0x1c], R0 ;  /* 0x00001c0001007387 */ /* 0x0005e20000100800 */
[----:B------:R-:W-:Y:S01]  /*d250*/  CS2R R6, SRZ ;  /* 0x0000000000067805 */ /* 0x000fe2000001ff00 */
[----:B--2---:R-:W-:-:S04]  /*d260*/  IADD3 R0, R0, R14, RZ ;  /* 0x0000000e00007210 */ /* 0x004fc80007ffe0ff */
[----:B------:R-:W-:-:S13]  /*d270*/  ISETP.GE.OR P0, PT, R0, c[0x0][0x53c], !P6 ;  /* 0x00014f0000007a0c */ /* 0x000fda0007706670 */
[----:B------:R-:W-:Y:S02]  /*d280*/  @!P0 MOV R2, 0x4 ;  /* 0x0000000400028802 */ /* 0x000fe40000000f00 */
[----:B------:R-:W-:-:S03]  /*d290*/  @!P0 MOV R3, 0x4 ;  /* 0x0000000400038802 */ /* 0x000fc60000000f00 */
[----:B-1----:R-:W-:-:S04]  /*d2a0*/  @!P0 IMAD.WIDE R4, R0, R2, c[0x0][0x580] ;  /* 0x0001600000048625 */ /* 0x002fc800078e0202 */
[----:B------:R-:W-:Y:S01]  /*d2b0*/  @!P0 IMAD.WIDE R2, R0, R3, c[0x0][0x578] ;  /* 0x00015e0000028625 */ /* 0x000fe200078e0203 */
[----:B------:R-:W2:Y:S04]  /*d2c0*/  @!P0 LDG.E R6, [R4.64] ;  /* 0x0000000604068981 */ /* 0x000ea8000c1e1900 */
[----:B------:R-:W2:Y:S02]  /*d2d0*/  @!P0 LDG.E R7, [R2.64] ;  /* 0x0000000602078981 */ /* 0x000ea4000c1e1900 */
[----:B--2---:R-:W-:Y:S01]  /*d2e0*/  IMAD R0, R7, R6, RZ ;  /* 0x0000000607007224 */ /* 0x004fe200078e02ff */
[----:B------:R-:W-:Y:S05]  /*d2f0*/  BRA.DIV ~URZ, `(.L_x_111) ;  /* 0x00001d527f007947 */ /* 0x000fea000b800000 */
[----:B------:R1:W2:Y:S02]  /*d300*/  SHFL.UP PT, R2, R0, 0x1, RZ ;  /* 0x0420000000027989 */ /* 0x0002a400000e00ff */
.L_x_155:
        /* <DEDUP_REMOVED lines=16> */
.L_x_156:
[----:B--2---:R-:W-:-:S05]  /*d410*/  IMAD R0, R0, c[0x0][0x538], RZ ;  /* 0x00014e0000007a24 */ /* 0x004fca00078e02ff */
[----:B------:R-:W-:-:S04]  /*d420*/  IADD3 R8, R0, R8, RZ ;  /* 0x0000000800087210 */ /* 0x000fc80007ffe0ff */
[----:B------:R-:W-:-:S13]  /*d430*/  ISETP.GT.AND P0, PT, R8, R9, PT ;  /* 0x000000090800720c */ /* 0x000fda0003f04270 */
[----:B-1----:R-:W-:Y:S05]  /*d440*/  @!P0 BRA `(.L_x_113) ;  /* 0xfffffdb000008947 */ /* 0x002fea000383ffff */
.L_x_109:
[----:B------:R-:W-:-:S05]  /*d450*/  IADD3 R11, -R0, R8, RZ ;  /* 0x00000008000b7210 */ /* 0x000fca0007ffe1ff */
[----:B------:R-:W-:-:S05]  /*d460*/  IMAD R0, R4, c[0x0][0x538], R11 ;  /* 0x00014e0004007a24 */ /* 0x000fca00078e020b */
[----:B------:R-:W-:Y:S01]  /*d470*/  ISETP.GT.AND P0, PT, R0, R9, PT ;  /* 0x000000090000720c */ /* 0x000fe20003f04270 */
[----:B------:R-:W-:-:S12]  /*d480*/  BRA.DIV ~URZ, `(.L_x_114) ;  /* 0x00001db27f007947 */ /* 0x000fd8000b800000 */
[----:B------:R-:W-:-:S04]  /*d490*/  VOTE.ANY R10, PT, !P0 ;  /* 0x00000000000a7806 */ /* 0x000fc800040e0100 */
.L_x_157:
[----:B------:R2:W3:Y:S01]  /*d4a0*/  POPC R12, R10 ;  /* 0x0000000a000c7309 */ /* 0x0004e20000000000 */
[----:B------:R-:W-:Y:S05]  /*d4b0*/  BRA.DIV ~URZ, `(.L_x_115) ;  /* 0x00001dd27f007947 */ /* 0x000fea000b800000 */
[----:B---3--:R3:W4:Y:S04]  /*d4c0*/  SHFL.IDX PT, R8, R6, R12, 0x1f ;  /* 0x00001f0c06087589 */ /* 0x00872800000e0000 */
[----:B------:R3:W1:Y:S02]  /*d4d0*/  SHFL.IDX PT, R7, R7, R12, 0x1f ;  /* 0x00001f0c07077589 */ /* 0x00066400000e0000 */
.L_x_158:
[----:B------:R-:W-:Y:S01]  /*d4e0*/  ISETP.NE.AND P0, PT, R10, RZ, PT ;  /* 0x000000ff0a00720c */ /* 0x000fe20003f05270 */
[----:B------:R-:W-:-:S12]  /*d4f0*/  BSSY B0, `(.L_x_116) ;  /* 0x0000005000007945 */ /* 0x000fd80003800000 */
[----:B------:R-:W-:Y:S05]  /*d500*/  @!P0 BRA `(.L_x_117) ;  /* 0x0000003000008947 */ /* 0x000fea0003800000 */
[----:B------:R-:W-:Y:S01]  /*d510*/  IADD3 R3, R12, -0x1, RZ ;  /* 0xffffffff0c037810 */ /* 0x000fe20007ffe0ff */
[----:B------:R-:W-:Y:S05]  /*d520*/  BRA.DIV ~URZ, `(.L_x_118) ;  /* 0x00001e327f007947 */ /* 0x000fea000b800000 */
[----:B------:R2:W3:Y:S02]  /*d530*/  SHFL.IDX PT, R13, R4, R3, 0x1f ;  /* 0x00001f03040d7589 */ /* 0x0004e400000e0000 */
.L_x_117:
[----:B------:R-:W-:Y:S05]  /*d540*/  BSYNC B0 ;  /* 0x0000000000007941 */ /* 0x000fea0003800000 */
.L_x_116:
[----:B---3--:R-:W-:Y:S01]  /*d550*/  IMAD R6, R13, c[0x0][0x538], R11 ;  /* 0x00014e000d067a24 */ /* 0x008fe200078e020b */
[----:B----4-:R-:W-:Y:S02]  /*d560*/  IABS R2, R8 ;  /* 0x0000000800027213 */ /* 0x010fe40000000000 */
[----:B-1----:R-:W-:Y:S01]  /*d570*/  IABS R0, R7 ;  /* 0x0000000700007213 */ /* 0x002fe20000000000 */
[----:B--2---:R-:W-:Y:S01]  /*d580*/  IMAD.IADD R10, R9, 0x1, -R6 ;  /* 0x00000001090a7824 */ /* 0x004fe200078e0a06 */
[----:B------:R1:W-:Y:S01]  /*d590*/  STL [R1+0x10], R6 ;  /* 0x0000100601007387 */ /* 0x0003e20000100800 */
[----:B------:R-:W2:Y:S03]  /*d5a0*/  I2F.RP R4, R2 ;  /* 0x0000000200047306 */ /* 0x000ea60000209400 */
[----:B------:R-:W3:Y:S05]  /*d5b0*/  LDL.LU R13, [R1+0x1c] ;  /* 0x00001c00010d7983 */ /* 0x000eea0000300800 */
[----:B--2---:R-:W2:Y:S02]  /*d5c0*/  MUFU.RCP R4, R4 ;  /* 0x0000000400047308 */ /* 0x004ea40000001000 */
[----:B--2---:R-:W-:-:S06]  /*d5d0*/  IADD3 R4, R4, 0xffffffe, RZ ;  /* 0x0ffffffe04047810 */ /* 0x004fcc0007ffe0ff */
[----:B------:R-:W2:Y:S01]  /*d5e0*/  F2I.FTZ.U32.TRUNC.NTZ R5, R4 ;  /* 0x0000000400057305 */ /* 0x000ea2000021f000 */
[----:B-1----:R-:W-:Y:S01]  /*d5f0*/  IMAD.MOV.U32 R6, RZ, RZ, R0 ;  /* 0x000000ffff067224 */ /* 0x002fe200078e0000 */
[----:B------:R-:W-:Y:S02]  /*d600*/  IABS R0, R8 ;  /* 0x0000000800007213 */ /* 0x000fe40000000000 */
[----:B------:R-:W-:-:S04]  /*d610*/  IABS R9, R10 ;  /* 0x0000000a00097213 */ /* 0x000fc80000000000 */
[----:B------:R-:W1:Y:S01]  /*d620*/  I2F.RP R11, R6 ;  /* 0x00000006000b7306 */ /* 0x000e620000209400 */
[----:B--2---:R-:W-:Y:S01]  /*d630*/  IMAD.MOV R3, RZ, RZ, -R5 ;  /* 0x000000ffff037224 */ /* 0x004fe200078e0a05 */
[----:B------:R-:W-:-:S03]  /*d640*/  MOV R4, RZ ;  /* 0x000000ff00047202 */ /* 0x000fc60000000f00 */
[----:B------:R-:W-:Y:S02]  /*d650*/  IMAD R3, R3, R2, RZ ;  /* 0x0000000203037224 */ /* 0x000fe400078e02ff */
[----:B------:R-:W-:Y:S02]  /*d660*/  IMAD.MOV R0, RZ, RZ, -R0 ;  /* 0x000000ffff007224 */ /* 0x000fe400078e0a00 */
[----:B------:R-:W-:-:S04]  /*d670*/  IMAD.HI.U32 R5, R5, R3, R4 ;  /* 0x0000000305057227 */ /* 0x000fc800078e0004 */
[----:B------:R-:W-:Y:S02]  /*d680*/  IMAD.MOV.U32 R3, RZ, RZ, R9 ;  /* 0x000000ffff037224 */ /* 0x000fe400078e0009 */
[----:B------:R-:W-:Y:S02]  /*d690*/  IMAD.MOV.U32 R4, RZ, RZ, R0 ;  /* 0x000000ffff047224 */ /* 0x000fe400078e0000 */
[----:B------:R-:W-:-:S04]  /*d6a0*/  IMAD.HI.U32 R0, R5, R3, RZ ;  /* 0x0000000305007227 */ /* 0x000fc800078e00ff */
[----:B------:R-:W-:Y:S02]  /*d6b0*/  IMAD R3, R0, R4, R3 ;  /* 0x0000000400037224 */ /* 0x000fe400078e0203 */
[----:B-1----:R-:W1:Y:S03]  /*d6c0*/  MUFU.RCP R4, R11 ;  /* 0x0000000b00047308 */ /* 0x002e660000001000 */
[----:B------:R-:W-:-:S13]  /*d6d0*/  ISETP.GT.U32.AND P0, PT, R2, R3, PT ;  /* 0x000000030200720c */ /* 0x000fda0003f04070 */
[-C--:B------:R-:W-:Y:S02]  /*d6e0*/  @!P0 IADD3 R3, R3, -R2.reuse, RZ ;  /* 0x8000000203038210 */ /* 0x080fe40007ffe0ff */
[----:B-1----:R-:W-:Y:S02]  /*d6f0*/  IADD3 R4, R4, 0xffffffe, RZ ;  /* 0x0ffffffe04047810 */ /* 0x002fe40007ffe0ff */
[----:B------:R-:W-:Y:S02]  /*d700*/  ISETP.GE.U32.AND P2, PT, R3, R2, PT ;  /* 0x000000020300720c */ /* 0x000fe40003f46070 */
[----:B------:R-:W1:Y:S01]  /*d710*/  F2I.FTZ.U32.TRUNC.NTZ R3, R4 ;  /* 0x0000000400037305 */ /* 0x000e62000021f000 */
[----:B------:R-:W-:Y:S02]  /*d720*/  LOP3.LUT R2, R10, R8, RZ, 0x3c, !PT ;  /* 0x000000080a027212 */ /* 0x000fe400078e3cff */
[----:B------:R-:W-:Y:S02]  /*d730*/  @!P0 IADD3 R0, R0, 0x1, RZ ;  /* 0x0000000100008810 */ /* 0x000fe40007ffe0ff */
[----:B------:R-:W-:-:S02]  /*d740*/  ISETP.GE.AND P1, PT, R2, RZ, PT ;  /* 0x000000ff0200720c */ /* 0x000fc40003f26270 */
[----:B------:R-:W-:-:S04]  /*d750*/  ISETP.NE.AND P0, PT, R8, RZ, PT ;  /* 0x000000ff0800720c */ /* 0x000fc80003f05270 */
[----:B------:R-:W-:Y:S01]  /*d760*/  @P2 IADD3 R0, R0, 0x1, RZ ;  /* 0x0000000100002810 */ /* 0x000fe20007ffe0ff */
[----:B-1----:R-:W-:-:S06]  /*d770*/  IMAD.MOV R2, RZ, RZ, -R3 ;  /* 0x000000ffff027224 */ /* 0x002fcc00078e0a03 */
[----:B------:R-:W-:Y:S02]  /*d780*/  @!P1 IMAD.MOV R0, RZ, RZ, -R0 ;  /* 0x000000ffff009224 */ /* 0x000fe400078e0a00 */
[----:B------:R-:W-:Y:S01]  /*d790*/  IMAD.MOV.U32 R4, RZ, RZ, R2 ;  /* 0x000000ffff047224 */ /* 0x000fe200078e0002 */
[----:B------:R-:W-:Y:S02]  /*d7a0*/  IABS R2, R7 ;  /* 0x0000000700027213 */ /* 0x000fe40000000000 */
[----:B------:R-:W-:Y:S01]  /*d7b0*/  @!P0 LOP3.LUT R0, RZ, R8, RZ, 0x33, !PT ;  /* 0x00000008ff008212 */ /* 0x000fe200078e33ff */
[----:B------:R-:W-:Y:S01]  /*d7c0*/  IMAD R4, R4, R6, RZ ;  /* 0x0000000604047224 */ /* 0x000fe200078e02ff */
[----:B------:R-:W-:Y:S01]  /*d7d0*/  IADD3 R5, RZ, -R2, RZ ;  /* 0x80000002ff057210 */ /* 0x000fe20007ffe0ff */
[----:B------:R-:W-:Y:S01]  /*d7e0*/  IMAD.MOV.U32 R2, RZ, RZ, RZ ;  /* 0x000000ffff027224 */ /* 0x000fe200078e00ff */
[----:B------:R-:W-:-:S03]  /*d7f0*/  IABS R9, R0 ;  /* 0x0000000000097213 */ /* 0x000fc60000000000 */
[----:B------:R-:W-:Y:S01]  /*d800*/  IMAD.HI.U32 R2, R3, R4, R2 ;  /* 0x0000000403027227 */ /* 0x000fe200078e0002 */
[----:B------:R-:W-:-:S03]  /*d810*/  MOV R4, R5 ;  /* 0x0000000500047202 */ /* 0x000fc60000000f00 */
[----:B------:R-:W-:-:S04]  /*d820*/  IMAD.MOV.U32 R3, RZ, RZ, R9 ;  /* 0x000000ffff037224 */ /* 0x000fc800078e0009 */
[----:B------:R-:W-:-:S04]  /*d830*/  IMAD.HI.U32 R2, R2, R3, RZ ;  /* 0x0000000302027227 */ /* 0x000fc800078e00ff */
[----:B------:R-:W-:-:S05]  /*d840*/  IMAD R3, R2, R4, R3 ;  /* 0x0000000402037224 */ /* 0x000fca00078e0203 */
[----:B------:R-:W-:-:S13]  /*d850*/  ISETP.GT.U32.AND P0, PT, R6, R3, PT ;  /* 0x000000030600720c */ /* 0x000fda0003f04070 */
[----:B------:R-:W-:-:S05]  /*d860*/  @!P0 IMAD.IADD R3, R3, 0x1, -R6 ;  /* 0x0000000103038824 */ /* 0x000fca00078e0a06 */
[----:B------:R-:W-:Y:S02]  /*d870*/  ISETP.GE.U32.AND P2, PT, R3, R6, PT ;  /* 0x000000060300720c */ /* 0x000fe40003f46070 */
[----:B------:R-:W-:Y:S02]  /*d880*/  LOP3.LUT R3, R0, R7, RZ, 0x3c, !PT ;  /* 0x0000000700037212 */ /* 0x000fe400078e3cff */
[----:B------:R-:W-:Y:S02]  /*d890*/  @!P0 IADD3 R2, R2, 0x1, RZ ;  /* 0x0000000102028810 */ /* 0x000fe40007ffe0ff */
[----:B------:R-:W-:Y:S02]  /*d8a0*/  ISETP.GE.AND P1, PT, R3, RZ, PT ;  /* 0x000000ff0300720c */ /* 0x000fe40003f26270 */
[----:B------:R-:W-:-:S05]  /*d8b0*/  ISETP.NE.AND P0, PT, R7, RZ, PT ;  /* 0x000000ff0700720c */ /* 0x000fca0003f05270 */
[----:B------:R-:W-:-:S06]  /*d8c0*/  @P2 IADD3 R2, R2, 0x1, RZ ;  /* 0x0000000102022810 */ /* 0x000fcc0007ffe0ff */
[----:B------:R-:W-:Y:S02]  /*d8d0*/  @!P1 IMAD.MOV R2, RZ, RZ, -R2 ;  /* 0x000000ffff029224 */ /* 0x000fe400078e0a02 */
[----:B------:R-:W-:-:S04]  /*d8e0*/  @!P0 LOP3.LUT R2, RZ, R7, RZ, 0x33, !PT ;  /* 0x00000007ff028212 */ /* 0x000fc800078e33ff */
[----:B------:R-:W-:Y:S01]  /*d8f0*/  IADD3 R3, -R2, RZ, RZ ;  /* 0x000000ff02037210 */ /* 0x000fe20007ffe1ff */
[----:B------:R-:W-:Y:S02]  /*d900*/  IMAD R4, R0, R8, RZ ;  /* 0x0000000800047224 */ /* 0x000fe400078e02ff */
[C---:B------:R-:W-:Y:S02]  /*d910*/  IMAD R2, R7.reuse, 0x1000000, R2 ;  /* 0x0100000007027824 */ /* 0x040fe400078e0202 */
[----:B------:R-:W-:Y:S01]  /*d920*/  IMAD R0, R7, R3, R0 ;  /* 0x0000000307007224 */ /* 0x000fe200078e0200 */
[----:B------:R-:W-:-:S03]  /*d930*/  IADD3 R3, R10, -R4, RZ ;  /* 0x800000040a037210 */ /* 0x000fc60007ffe0ff */
[----:B------:R-:W-:-:S05]  /*d940*/  IMAD R0, R0, 0x10000, R2 ;  /* 0x0001000000007824 */ /* 0x000fca00078e0202 */
[----:B------:R1:W-:Y:S01]  /*d950*/  STL [R1+0x18], R0 ;  /* 0x0000180001007387 */ /* 0x0003e20000100800 */
[----:B---3--:R-:W-:-:S05]  /*d960*/  IMAD.IADD R13, R12, 0x1, R13 ;  /* 0x000000010c0d7824 */ /* 0x008fca00078e020d */
[----:B------:R1:W-:Y:S04]  /*d970*/  STL [R1+0x1c], R13 ;  /* 0x00001c0d01007387 */ /* 0x0003e80000100800 */
[----:B------:R1:W-:Y:S01]  /*d980*/  STL [R1+0x14], R3 ;  /* 0x0000140301007387 */ /* 0x0003e20000100800 */
[----:B------:R-:W-:Y:S05]  /*d990*/  BRA `(.L_x_119) ;  /* 0x0000005000007947 */ /* 0x000fea0003800000 */
.L_x_110:
[----:B------:R-:W-:Y:S01]  /*d9a0*/  MOV R0, c[0x0][0x53c] ;  /* 0x00014f0000007a02 */ /* 0x000fe20000000f00 */
[----:B------:R2:W-:Y:S04]  /*d9b0*/  STL [R1+0x10], R9 ;  /* 0x0000100901007387 */ /* 0x0005e80000100800 */
[----:B------:R2:W-:Y:S04]  /*d9c0*/  STL [R1+0x14], RZ ;  /* 0x000014ff01007387 */ /* 0x0005e80000100800 */
[----:B------:R2:W-:Y:S04]  /*d9d0*/  STL [R1+0x18], RZ ;  /* 0x000018ff01007387 */ /* 0x0005e80000100800 */
[----:B------:R2:W-:Y:S02]  /*d9e0*/  STL [R1+0x1c], R0 ;  /* 0x00001c0001007387 */ /* 0x0005e40000100800 */
.L_x_119:
[----:B------:R-:W-:Y:S05]  /*d9f0*/  BSYNC B1 ;  /* 0x0000000000017941 */ /* 0x000fea0003800000 */
.L_x_108:
[----:B-1----:R-:W3:Y:S04]  /*da00*/  LDL R4, [R1+0x10] ;  /* 0x0000100001047983 */ /* 0x002ee80000100800 */
[----:B------:R-:W3:Y:S04]  /*da10*/  LDL R5, [R1+0x14] ;  /* 0x0000140001057983 */ /* 0x000ee80000100800 */
[----:B------:R-:W3:Y:S04]  /*da20*/  LDL R6, [R1+0x18] ;  /* 0x0000180001067983 */ /* 0x000ee80000100800 */
[----:B------:R-:W3:Y:S01]  /*da30*/  LDL R7, [R1+0x1c] ;  /* 0x00001c0001077983 */ /* 0x000ee20000100800 */
[----:B------:R-:W-:Y:S03]  /*da40*/  WARPSYNC 0xffffffff ;  /* 0xffffffff00007948 */ /* 0x000fe60003800000 */
[----:B------:R-:W-:Y:S01]  /*da50*/  BAR.SYNC.DEFER_BLOCKING 0x4, 0x80 ;  /* 0x0102000000007b1d */ /* 0x000fe20000010000 */
[----:B------:R-:W-:-:S13]  /*da60*/  ISETP.NE.AND P0, PT, R14, RZ, PT ;  /* 0x000000ff0e00720c */ /* 0x000fda0003f05270 */
[----:B---3--:R1:W-:Y:S04]  /*da70*/  @!P0 STS.128 [0xc080], R4 ;  /* 0x00c08004ff008388 */ /* 0x0083e80000000c00 */
[----:B------:R-:W-:Y:S06]  /*da80*/  BAR.ARV 0x5, 0x80 ;  /* 0x0142000000007b1d */ /* 0x000fec0000002000 */
.L_x_103:
[----:B--2---:R-:W2:Y:S02]  /*da90*/  LDL R0, [R1+0x1c] ;  /* 0x00001c0001007983 */ /* 0x004ea40000100800 */
[----:B--2---:R-:W-:-:S13]  /*daa0*/  ISETP.GE.AND P0, PT, R0, c[0x0][0x53c], PT ;  /* 0x00014f0000007a0c */ /* 0x004fda0003f06270 */
[----:B-1----:R-:W-:Y:S01]  /*dab0*/  @P0 CALL.REL.NOINC `(.L_x_120) ;  /* 0x0000001000000944 */ /* 0x002fe20003c00000 */
[----:B------:R-:W-:Y:S05]  /*dac0*/  BRA `(.L_x_121) ;  /* 0xffff3d1000007947 */ /* 0x000fea000383ffff */
.L_x_120:
[----:B------:R-:W-:Y:S05]  /*dad0*/  EXIT ;  /* 0x000000000000794d */ /* 0x000fea0003800000 */
.L_x_23:
[----:B------:R-:W-:Y:S01]  /*dae0*/  IMAD.MOV.U32 R0, RZ, RZ, R5 ;  /* 0x000000ffff007224 */ /* 0x000fe200078e0005 */
[----:B------:R-:W-:Y:S02]  /*daf0*/  MOV R2, 0x1 ;  /* 0x0000000100027802 */ /* 0x000fe40000000f00 */
[----:B------:R-:W-:Y:S02]  /*db00*/  MOV R3, 0xdb20 ;  /* 0x0000db2000037802 */ /* 0x000fe40000000f00 */
[----:B------:R-:W-:Y:S05]  /*db10*/  CALL.REL.NOINC `($__internal_2_$__cuda_sm70_shflsync_up_p) ;  /* 0x0000193000007944 */ /* 0x000fea0003c00000 */
[----:B------:R-:W-:Y:S01]  /*db20*/  MOV R0, R4 ;  /* 0x0000000400007202 */ /* 0x000fe20000000f00 */
[----:B------:R-:W-:Y:S05]  /*db30*/  BRA `(.L_x_122) ;  /* 0xffff293000007947 */ /* 0x000fea000383ffff */
.L_x_24:
[----:B------:R-:W-:Y:S01]  /*db40*/  IMAD.MOV.U32 R0, RZ, RZ, R5 ;  /* 0x000000ffff007224 */ /* 0x000fe200078e0005 */
[----:B------:R-:W-:Y:S02]  /*db50*/  MOV R2, 0x2 ;  /* 0x0000000200027802 */ /* 0x000fe40000000f00 */
[----:B------:R-:W-:Y:S02]  /*db60*/  MOV R3, 0xdb80 ;  /* 0x0000db8000037802 */ /* 0x000fe40000000f00 */
[----:B------:R-:W-:Y:S05]  /*db70*/  CALL.REL.NOINC `($__internal_2_$__cuda_sm70_shflsync_up_p) ;  /* 0x000018d000007944 */ /* 0x000fea0003c00000 */
[----:B------:R-:W-:Y:S01]  /*db80*/  SEL R0, R4, RZ, P4 ;  /* 0x000000ff04007207 */ /* 0x000fe20002000000 */
[----:B------:R-:W-:Y:S01]  /*db90*/  IMAD.MOV.U32 R2, RZ, RZ, 0x4 ;  /* 0x00000004ff027424 */ /* 0x000fe200078e00ff */
[----:B------:R-:W-:-:S03]  /*dba0*/  MOV R3, 0xdbd0 ;  /* 0x0000dbd000037802 */ /* 0x000fc60000000f00 */
[----:B------:R-:W-:Y:S02]  /*dbb0*/  IMAD.IADD R0, R5, 0x1, R0 ;  /* 0x0000000105007824 */ /* 0x000fe400078e0200 */
        /* <DEDUP_REMOVED lines=14> */
[----:B------:R-:W-:Y:S01]  /*dca0*/  IMAD.IADD R4, R0, 0x1, R4 ;  /* 0x0000000100047824 */ /* 0x000fe200078e0204 */
[----:B------:R-:W-:-:S03]  /*dcb0*/  MOV R0, 0x1f ;  /* 0x0000001f00007802 */ /* 0x000fc60000000f00 */
[----:B------:R-:W-:Y:S02]  /*dcc0*/  IMAD.MOV.U32 R5, RZ, RZ, R4 ;  /* 0x000000ffff057224 */ /* 0x000fe400078e0004 */
[----:B------:R-:W-:Y:S05]  /*dcd0*/  CALL.REL.NOINC `($__internal_1_$__cuda_sm70_shflsync_idx_p) ;  /* 0x0000172000007944 */ /* 0x000fea0003c00000 */
[----:B------:R-:W-:Y:S05]  /*dce0*/  BRA `(.L_x_123) ;  /* 0xffff288000007947 */ /* 0x000fea000383ffff */
.L_x_26:
[----:B------:R-:W-:Y:S02]  /*dcf0*/  SEL R0, RZ, 0x1, P0 ;  /* 0x00000001ff007807 */ /* 0x000fe40000000000 */
[----:B------:R-:W-:Y:S02]  /*dd00*/  MOV R2, 0xdd20 ;  /* 0x0000dd2000027802 */ /* 0x000fe40000000f00 */
[----:B------:R-:W-:Y:S05]  /*dd10*/  CALL.REL.NOINC `($__internal_3_$__cuda_sm70_votesync_ballot) ;  /* 0x000017a000007944 */ /* 0x000fea0003c00000 */
[----:B------:R-:W-:Y:S01]  /*dd20*/  MOV R6, R0 ;  /* 0x0000000000067202 */ /* 0x000fe20000000f00 */
[----:B------:R-:W-:Y:S05]  /*dd30*/  BRA `(.L_x_124) ;  /* 0xffff28c000007947 */ /* 0x000fea000383ffff */
.L_x_27:
[----:B------:R-:W-:Y:S01]  /*dd40*/  IMAD.MOV.U32 R5, RZ, RZ, R8 ;  /* 0x000000ffff057224 */ /* 0x000fe200078e0008 */
[----:B--2---:R-:W-:Y:S01]  /*dd50*/  MOV R3, R13 ;  /* 0x0000000d00037202 */ /* 0x004fe20000000f00 */
[----:B------:R-:W-:Y:S01]  /*dd60*/  IMAD.MOV.U32 R0, RZ, RZ, 0x1f ;  /* 0x0000001fff007424 */ /* 0x000fe200078e00ff */
[----:B------:R-:W-:Y:S02]  /*dd70*/  MOV R2, 0xdd90 ;  /* 0x0000dd9000027802 */ /* 0x000fe40000000f00 */
[----:B-1----:R-:W-:Y:S05]  /*dd80*/  CALL.REL.NOINC `($__internal_1_$__cuda_sm70_shflsync_idx_p) ;  /* 0x0000167000007944 */ /* 0x002fea0003c00000 */
[----:B------:R-:W-:Y:S01]  /*dd90*/  IMAD.MOV.U32 R11, RZ, RZ, R0 ;  /* 0x000000ffff0b7224 */ /* 0x000fe200078e0000 */
[----:B------:R-:W-:Y:S01]  /*dda0*/  MOV R5, R7 ;  /* 0x0000000700057202 */ /* 0x000fe20000000f00 */
[----:B------:R-:W-:Y:S01]  /*ddb0*/  IMAD.MOV.U32 R7, RZ, RZ, RZ ;  /* 0x000000ffff077224 */ /* 0x000fe200078e00ff */
[----:B------:R-:W-:Y:S01]  /*ddc0*/  MOV R3, R13 ;  /* 0x0000000d00037202 */ /* 0x000fe20000000f00 */
[----:B------:R-:W-:Y:S01]  /*ddd0*/  IMAD.MOV.U32 R0, RZ, RZ, 0x1f ;  /* 0x0000001fff007424 */ /* 0x000fe200078e00ff */
[----:B------:R-:W-:-:S02]  /*dde0*/  MOV R2, 0xde00 ;  /* 0x0000de0000027802 */ /* 0x000fc40000000f00 */
[----:B------:R-:W-:Y:S05]  /*ddf0*/  CALL.REL.NOINC `($__internal_1_$__cuda_sm70_shflsync_idx_p) ;  /* 0x0000160000007944 */ /* 0x000fea0003c00000 */
[----:B------:R-:W-:Y:S01]  /*de00*/  MOV R10, R0 ;  /* 0x00000000000a7202 */ /* 0x000fe20000000f00 */
[----:B------:R-:W-:Y:S05]  /*de10*/  BRA `(.L_x_125) ;  /* 0xffff283000007947 */ /* 0x000fea000383ffff */
.L_x_30:
[----:B------:R-:W-:Y:S01]  /*de20*/  IMAD.MOV.U32 R5, RZ, RZ, R4 ;  /* 0x000000ffff057224 */ /* 0x000fe200078e0004 */
[----:B------:R-:W-:-:S02]  /*de30*/  MOV R0, 0x1f ;  /* 0x0000001f00007802 */ /* 0x000fc40000000f00 */
[----:B------:R-:W-:Y:S02]  /*de40*/  MOV R2, 0xde60 ;  /* 0x0000de6000027802 */ /* 0x000fe40000000f00 */
[----:B-1----:R-:W-:Y:S05]  /*de50*/  CALL.REL.NOINC `($__internal_1_$__cuda_sm70_shflsync_idx_p) ;  /* 0x000015a000007944 */ /* 0x002fea0003c00000 */
[----:B------:R-:W-:Y:S01]  /*de60*/  MOV R7, R0 ;  /* 0x0000000000077202 */ /* 0x000fe20000000f00 */
[----:B------:R-:W-:Y:S05]  /*de70*/  BRA `(.L_x_29) ;  /* 0xffff283000007947 */ /* 0x000fea000383ffff */
.L_x_38:
[----:B------:R-:W-:Y:S01]  /*de80*/  IMAD.MOV.U32 R5, RZ, RZ, R10 ;  /* 0x000000ffff057224 */ /* 0x000fe200078e000a */
[----:B------:R-:W-:Y:S01]  /*de90*/  MOV R3, RZ ;  /* 0x000000ff00037202 */ /* 0x000fe20000000f00 */
[----:B------:R-:W-:Y:S01]  /*dea0*/  IMAD.MOV.U32 R0, RZ, RZ, 0x1c1f ;  /* 0x00001c1fff007424 */ /* 0x000fe200078e00ff */
[----:B------:R-:W-:Y:S02]  /*deb0*/  MOV R2, 0xded0 ;  /* 0x0000ded000027802 */ /* 0x000fe40000000f00 */
[----:B------:R-:W-:Y:S05]  /*dec0*/  CALL.REL.NOINC `($__internal_1_$__cuda_sm70_shflsync_idx_p) ;  /* 0x0000153000007944 */ /* 0x000fea0003c00000 */
[----:B------:R-:W-:Y:S01]  /*ded0*/  MOV R8, R0 ;  /* 0x0000000000087202 */ /* 0x000fe20000000f00 */
[----:B------:R-:W-:Y:S05]  /*dee0*/  BRA `(.L_x_126) ;  /* 0xffff491000007947 */ /* 0x000fea000383ffff */
.L_x_39:
[----:B------:R-:W-:Y:S01]  /*def0*/  IMAD.MOV.U32 R5, RZ, RZ, R12 ;  /* 0x000000ffff057224 */ /* 0x000fe200078e000c */
[----:B------:R-:W-:Y:S01]  /*df00*/  MOV R3, RZ ;  /* 0x000000ff00037202 */ /* 0x000fe20000000f00 */
[----:B------:R-:W-:Y:S01]  /*df10*/  IMAD.MOV.U32 R0, RZ, RZ, 0x1c1f ;  /* 0x00001c1fff007424 */ /* 0x000fe200078e00ff */
[----:B------:R-:W-:Y:S02]  /*df20*/  MOV R2, 0xdf40 ;  /* 0x0000df4000027802 */ /* 0x000fe40000000f00 */
[----:B-12---:R-:W-:Y:S05]  /*df30*/  CALL.REL.NOINC `($__internal_1_$__cuda_sm70_shflsync_idx_p) ;  /* 0x000014c000007944 */ /* 0x006fea0003c00000 */
[----:B------:R-:W-:Y:S05]  /*df40*/  BRA `(.L_x_127) ;  /* 0xffff48d000007947 */ /* 0x000fea000383ffff */
.L_x_42:
[----:B--2---:R-:W-:Y:S01]  /*df50*/  IMAD.MOV.U32 R5, RZ, RZ, R10 ;  /* 0x000000ffff057224 */ /* 0x004fe200078e000a */
[----:B------:R-:W-:Y:S01]  /*df60*/  MOV R3, 0x1 ;  /* 0x0000000100037802 */ /* 0x000fe20000000f00 */
[----:B----4-:R-:W-:Y:S01]  /*df70*/  IMAD.MOV.U32 R0, RZ, RZ, 0x1c1f ;  /* 0x00001c1fff007424 */ /* 0x010fe200078e00ff */
[----:B------:R-:W-:-:S02]  /*df80*/  MOV R2, 0xdfa0 ;  /* 0x0000dfa000027802 */ /* 0x000fc40000000f00 */
[----:B-1-3--:R-:W-:Y:S05]  /*df90*/  CALL.REL.NOINC `($__internal_1_$__cuda_sm70_shflsync_idx_p) ;  /* 0x0000146000007944 */ /* 0x00afea0003c00000 */
[----:B------:R-:W-:Y:S01]  /*dfa0*/  IMAD.MOV.U32 R8, RZ, RZ, R0 ;  /* 0x000000ffff087224 */ /* 0x000fe200078e0000 */
[----:B------:R-:W-:Y:S01]  /*dfb0*/  MOV R3, 0x1 ;  /* 0x0000000100037802 */ /* 0x000fe20000000f00 */
[----:B------:R-:W-:Y:S01]  /*dfc0*/  IMAD.MOV.U32 R5, RZ, RZ, R12 ;  /* 0x000000ffff057224 */ /* 0x000fe200078e000c */
[----:B------:R-:W-:-:S02]  /*dfd0*/  MOV R0, 0x1c1f ;  /* 0x00001c1f00007802 */ /* 0x000fc40000000f00 */
[----:B------:R-:W-:Y:S02]  /*dfe0*/  MOV R2, 0xe000 ;  /* 0x0000e00000027802 */ /* 0x000fe40000000f00 */
[----:B------:R-:W-:Y:S05]  /*dff0*/  CALL.REL.NOINC `($__internal_1_$__cuda_sm70_shflsync_idx_p) ;  /* 0x0000140000007944 */ /* 0x000fea0003c00000 */
[----:B------:R-:W-:Y:S05]  /*e000*/  BRA `(.L_x_128) ;  /* 0xffff49a000007947 */ /* 0x000fea000383ffff */
.L_x_45:
[----:B-1----:R-:W-:Y:S01]  /*e010*/  IMAD.MOV.U32 R5, RZ, RZ, R10 ;  /* 0x000000ffff057224 */ /* 0x002fe200078e000a */
[----:B------:R-:W-:Y:S01]  /*e020*/  MOV R3, 0x2 ;  /* 0x0000000200037802 */ /* 0x000fe20000000f00 */
[----:B----4-:R-:W-:Y:S01]  /*e030*/  IMAD.MOV.U32 R0, RZ, RZ, 0x1c1f ;  /* 0x00001c1fff007424 */ /* 0x010fe200078e00ff */
[----:B------:R-:W-:Y:S02]  /*e040*/  MOV R2, 0xe060 ;  /* 0x0000e06000027802 */ /* 0x000fe40000000f00 */
[----:B--23--:R-:W-:Y:S05]  /*e050*/  CALL.REL.NOINC `($__internal_1_$__cuda_sm70_shflsync_idx_p) ;  /* 0x000013a000007944 */ /* 0x00cfea0003c00000 */
[----:B------:R-:W-:Y:S01]  /*e060*/  MOV R8, R0 ;  /* 0x0000000000087202 */ /* 0x000fe20000000f00 */
[----:B------:R-:W-:Y:S05]  /*e070*/  BRA `(.L_x_129) ;  /* 0xffff4ab000007947 */ /* 0x000fea000383ffff */
.L_x_46:
[----:B------:R-:W-:Y:S01]  /*e080*/  IMAD.MOV.U32 R5, RZ, RZ, R12 ;  /* 0x000000ffff057224 */ /* 0x000fe200078e000c */
[----:B------:R-:W-:Y:S01]  /*e090*/  MOV R3, 0x2 ;  /* 0x0000000200037802 */ /* 0x000fe20000000f00 */
[----:B----4-:R-:W-:Y:S01]  /*e0a0*/  IMAD.MOV.U32 R0, RZ, RZ, 0x1c1f ;  /* 0x00001c1fff007424 */ /* 0x010fe200078e00ff */
[----:B------:R-:W-:Y:S02]  /*e0b0*/  MOV R2, 0xe0d0 ;  /* 0x0000e0d000027802 */ /* 0x000fe40000000f00 */
[----:B-123--:R-:W-:Y:S05]  /*e0c0*/  CALL.REL.NOINC `($__internal_1_$__cuda_sm70_shflsync_idx_p) ;  /* 0x0000133000007944 */ /* 0x00efea0003c00000 */
[----:B------:R-:W-:Y:S05]  /*e0d0*/  BRA `(.L_x_130) ;  /* 0xffff4a7000007947 */ /* 0x000fea000383ffff */
.L_x_49:
[----:B-1----:R-:W-:Y:S01]  /*e0e0*/  IMAD.MOV.U32 R5, RZ, RZ, R10 ;  /* 0x000000ffff057224 */ /* 0x002fe200078e000a */
[----:B------:R-:W-:Y:S01]  /*e0f0*/  MOV R3, 0x3 ;  /* 0x0000000300037802 */ /* 0x000fe20000000f00 */
[----:B------:R-:W-:Y:S01]  /*e100*/  IMAD.MOV.U32 R0, RZ, RZ, 0x1c1f ;  /* 0x00001c1fff007424 */ /* 0x000fe200078e00ff */
[----:B------:R-:W-:-:S02]  /*e110*/  MOV R2, 0xe130 ;  /* 0x0000e13000027802 */ /* 0x000fc40000000f00 */
[----:B--234-:R-:W-:Y:S05]  /*e120*/  CALL.REL.NOINC `($__internal_1_$__cuda_sm70_shflsync_idx_p) ;  /* 0x000012d000007944 */ /* 0x01cfea0003c00000 */
[----:B------:R-:W-:Y:S01]  /*e130*/  IMAD.MOV.U32 R8, RZ, RZ, R0 ;  /* 0x000000ffff087224 */ /* 0x000fe200078e0000 */
[----:B------:R-:W-:Y:S01]  /*e140*/  MOV R3, 0x3 ;  /* 0x0000000300037802 */ /* 0x000fe20000000f00 */
[----:B------:R-:W-:Y:S01]  /*e150*/  IMAD.MOV.U32 R5, RZ, RZ, R12 ;  /* 0x000000ffff057224 */ /* 0x000fe200078e000c */
[----:B------:R-:W-:-:S02]  /*e160*/  MOV R0, 0x1c1f ;  /* 0x00001c1f00007802 */ /* 0x000fc40000000f00 */
[----:B------:R-:W-:Y:S02]  /*e170*/  MOV R2, 0xe190 ;  /* 0x0000e19000027802 */ /* 0x000fe40000000f00 */
[----:B------:R-:W-:Y:S05]  /*e180*/  CALL.REL.NOINC `($__internal_1_$__cuda_sm70_shflsync_idx_p) ;  /* 0x0000127000007944 */ /* 0x000fea0003c00000 */
[----:B------:R-:W-:Y:S05]  /*e190*/  BRA `(.L_x_131) ;  /* 0xffff4b4000007947 */ /* 0x000fea000383ffff */
.L_x_56:
[----:B------:R-:W-:Y:S01]  /*e1a0*/  IMAD.MOV.U32 R0, RZ, RZ, R232 ;  /* 0x000000ffff007224 */ /* 0x000fe200078e00e8 */
[----:B------:R-:W-:Y:S01]  /*e1b0*/  MOV R10, 0x1f ;  /* 0x0000001f000a7802 */ /* 0x000fe20000000f00 */
[----:B------:R-:W-:Y:S01]  /*e1c0*/  IMAD.MOV.U32 R3, RZ, RZ, 0x2 ;  /* 0x00000002ff037424 */ /* 0x000fe200078e00ff */
[----:B------:R-:W-:Y:S02]  /*e1d0*/  MOV R9, 0xffffffff ;  /* 0xffffffff00097802 */ /* 0x000fe40000000f00 */
[----:B------:R-:W-:Y:S02]  /*e1e0*/  MOV R2, 0xe200 ;  /* 0x0000e20000027802 */ /* 0x000fe40000000f00 */
[----:B------:R-:W-:Y:S05]  /*e1f0*/  CALL.REL.NOINC `($__internal_0_$__cuda_sm70_shflsync_bfly_p) ;  /* 0x000011c000007944 */ /* 0x000fea0003c00000 */
[----:B------:R-:W-:Y:S01]  /*e200*/  FADD.FTZ R0, R232, R8 ;  /* 0x00000008e8007221 */ /* 0x000fe20000010000 */
[----:B------:R-:W-:Y:S02]  /*e210*/  MOV R3, 0x1 ;  /* 0x0000000100037802 */ /* 0x000fe40000000f00 */
[----:B------:R-:W-:Y:S02]  /*e220*/  MOV R2, 0xe240 ;  /* 0x0000e24000027802 */ /* 0x000fe40000000f00 */
[----:B------:R-:W-:Y:S05]  /*e230*/  CALL.REL.NOINC `($__internal_0_$__cuda_sm70_shflsync_bfly_p) ;  /* 0x0000118000007944 */ /* 0x000fea0003c00000 */
[----:B------:R-:W-:Y:S01]  /*e240*/  FADD.FTZ R5, R0, R8 ;  /* 0x0000000800057221 */ /* 0x000fe20000010000 */
[----:B------:R-:W-:Y:S02]  /*e250*/  MOV R0, R241 ;  /* 0x000000f100007202 */ /* 0x000fe40000000f00 */
[----:B------:R-:W-:-:S02]  /*e260*/  MOV R3, 0x2 ;  /* 0x0000000200037802 */ /* 0x000fc40000000f00 */
[----:B------:R-:W-:Y:S02]  /*e270*/  MOV R2, 0xe290 ;  /* 0x0000e29000027802 */ /* 0x000fe40000000f00 */
[----:B------:R-:W-:Y:S05]  /*e280*/  CALL.REL.NOINC `($__internal_0_$__cuda_sm70_shflsync_bfly_p) ;  /* 0x0000113000007944 */ /* 0x000fea0003c00000 */
[----:B------:R-:W-:Y:S01]  /*e290*/  FADD.FTZ R4, R241, R8 ;  /* 0x00000008f1047221 */ /* 0x000fe20000010000 */
[----:B------:R-:W-:Y:S02]  /*e2a0*/  MOV R3, 0x1 ;  /* 0x0000000100037802 */ /* 0x000fe40000000f00 */
[----:B------:R-:W-:Y:S02]  /*e2b0*/  MOV R2, 0xe2e0 ;  /* 0x0000e2e000027802 */ /* 0x000fe40000000f00 */
[----:B------:R-:W-:Y:S02]  /*e2c0*/  MOV R0, R4 ;  /* 0x0000000400007202 */ /* 0x000fe40000000f00 */
[----:B------:R-:W-:Y:S05]  /*e2d0*/  CALL.REL.NOINC `($__internal_0_$__cuda_sm70_shflsync_bfly_p) ;  /* 0x000010e000007944 */ /* 0x000fea0003c00000 */
[----:B------:R-:W-:Y:S01]  /*e2e0*/  FADD.FTZ R4, R4, R8 ;  /* 0x0000000804047221 */ /* 0x000fe20000010000 */
[----:B------:R-:W-:Y:S02]  /*e2f0*/  MOV R0, R242 ;  /* 0x000000f200007202 */ /* 0x000fe40000000f00 */
[----:B------:R-:W-:Y:S02]  /*e300*/  MOV R3, 0x2 ;  /* 0x0000000200037802 */ /* 0x000fe40000000f00 */
[----:B------:R-:W-:-:S02]  /*e310*/  MOV R2, 0xe330 ;  /* 0x0000e33000027802 */ /* 0x000fc40000000f00 */
[----:B------:R-:W-:Y:S05]  /*e320*/  CALL.REL.NOINC `($__internal_0_$__cuda_sm70_shflsync_bfly_p) ;  /* 0x0000109000007944 */ /* 0x000fea0003c00000 */
[----:B------:R-:W-:Y:S01]  /*e330*/  FADD.FTZ R7, R242, R8 ;  /* 0x00000008f2077221 */ /* 0x000fe20000010000 */
[----:B------:R-:W-:-:S02]  /*e340*/  MOV R3, 0x1 ;  /* 0x0000000100037802 */ /* 0x000fc40000000f00 */
[----:B------:R-:W-:Y:S02]  /*e350*/  MOV R2, 0xe380 ;  /* 0x0000e38000027802 */ /* 0x000fe40000000f00 */
[----:B------:R-:W-:Y:S02]  /*e360*/  MOV R0, R7 ;  /* 0x0000000700007202 */ /* 0x000fe40000000f00 */
[----:B------:R-:W-:Y:S05]  /*e370*/  CALL.REL.NOINC `($__internal_0_$__cuda_sm70_shflsync_bfly_p) ;  /* 0x0000104000007944 */ /* 0x000fea0003c00000 */
[----:B------:R-:W-:Y:S01]  /*e380*/  FADD.FTZ R7, R7, R8 ;  /* 0x0000000807077221 */ /* 0x000fe20000010000 */
[----:B------:R-:W-:Y:S02]  /*e390*/  MOV R0, R243 ;  /* 0x000000f300007202 */ /* 0x000fe40000000f00 */
[----:B------:R-:W-:Y:S02]  /*e3a0*/  MOV R3, 0x2 ;  /* 0x0000000200037802 */ /* 0x000fe40000000f00 */
[----:B------:R-:W-:Y:S02]  /*e3b0*/  MOV R2, 0xe3d0 ;  /* 0x0000e3d000027802 */ /* 0x000fe40000000f00 */
[----:B------:R-:W-:Y:S05]  /*e3c0*/  CALL.REL.NOINC `($__internal_0_$__cuda_sm70_shflsync_bfly_p) ;  /* 0x00000ff000007944 */ /* 0x000fea0003c00000 */
[----:B------:R-:W-:Y:S01]  /*e3d0*/  FADD.FTZ R6, R243, R8 ;  /* 0x00000008f3067221 */ /* 0x000fe20000010000 */
[----:B------:R-:W-:Y:S02]  /*e3e0*/  MOV R3, 0x1 ;  /* 0x0000000100037802 */ /* 0x000fe40000000f00 */
[----:B------:R-:W-:-:S02]  /*e3f0*/  MOV R2, 0xe420 ;  /* 0x0000e42000027802 */ /* 0x000fc40000000f00 */
[----:B------:R-:W-:Y:S02]  /*e400*/  MOV R0, R6 ;  /* 0x0000000600007202 */ /* 0x000fe40000000f00 */
[----:B------:R-:W-:Y:S05]  /*e410*/  CALL.REL.NOINC `($__internal_0_$__cuda_sm70_shflsync_bfly_p) ;  /* 0x00000fa000007944 */ /* 0x000fea0003c00000 */
[----:B------:R-:W-:Y:S05]  /*e420*/  BRA `(.L_x_132) ;  /* 0xffffa5e000007947 */ /* 0x000fea000383ffff */
.L_x_63:
[----:B-1234-:R-:W-:Y:S01]  /*e430*/  IMAD.MOV.U32 R5, RZ, RZ, R12 ;  /* 0x000000ffff057224 */ /* 0x01efe200078e000c */
[----:B------:R-:W-:Y:S01]  /*e440*/  MOV R3, RZ ;  /* 0x000000ff00037202 */ /* 0x000fe20000000f00 */
[----:B------:R-:W-:Y:S01]  /*e450*/  IMAD.MOV.U32 R0, RZ, RZ, 0x1c1f ;  /* 0x00001c1fff007424 */ /* 0x000fe200078e00ff */
[----:B------:R-:W-:Y:S02]  /*e460*/  MOV R2, 0xe480 ;  /* 0x0000e48000027802 */ /* 0x000fe40000000f00 */
[----:B------:R-:W-:Y:S05]  /*e470*/  CALL.REL.NOINC `($__internal_1_$__cuda_sm70_shflsync_idx_p) ;  /* 0x00000f8000007944 */ /* 0x000fea0003c00000 */
[----:B------:R-:W-:Y:S01]  /*e480*/  MOV R10, R0 ;  /* 0x00000000000a7202 */ /* 0x000fe20000000f00 */
[----:B------:R-:W-:Y:S05]  /*e490*/  BRA `(.L_x_133) ;  /* 0xffffc05000007947 */ /* 0x000fea000383ffff */
.L_x_64:
[----:B------:R-:W-:Y:S01]  /*e4a0*/  IMAD.MOV.U32 R5, RZ, RZ, R13 ;  /* 0x000000ffff057224 */ /* 0x000fe200078e000d */
[----:B------:R-:W-:Y:S01]  /*e4b0*/  MOV R3, RZ ;  /* 0x000000ff00037202 */ /* 0x000fe20000000f00 */
[----:B------:R-:W-:Y:S01]  /*e4c0*/  IMAD.MOV.U32 R0, RZ, RZ, 0x1c1f ;  /* 0x00001c1fff007424 */ /* 0x000fe200078e00ff */
[----:B------:R-:W-:Y:S02]  /*e4d0*/  MOV R2, 0xe4f0 ;  /* 0x0000e4f000027802 */ /* 0x000fe40000000f00 */
[----:B-12---:R-:W-:Y:S05]  /*e4e0*/  CALL.REL.NOINC `($__internal_1_$__cuda_sm70_shflsync_idx_p) ;  /* 0x00000f1000007944 */ /* 0x006fea0003c00000 */
[----:B------:R-:W-:Y:S05]  /*e4f0*/  BRA `(.L_x_134) ;  /* 0xffffc01000007947 */ /* 0x000fea000383ffff */
.L_x_67:
[----:B------:R-:W-:Y:S01]  /*e500*/  IMAD.MOV.U32 R5, RZ, RZ, R12 ;  /* 0x000000ffff057224 */ /* 0x000fe200078e000c */
[----:B--2---:R-:W-:Y:S01]  /*e510*/  MOV R3, 0x1 ;  /* 0x0000000100037802 */ /* 0x004fe20000000f00 */
        /* <DEDUP_REMOVED lines=10> */
.L_x_70:
[----:B------:R-:W-:Y:S01]  /*e5c0*/  IMAD.MOV.U32 R5, RZ, RZ, R12 ;  /* 0x000000ffff057224 */ /* 0x000fe200078e000c */
[----:B-1----:R-:W-:Y:S01]  /*e5d0*/  MOV R3, 0x2 ;  /* 0x0000000200037802 */ /* 0x002fe20000000f00 */
[----:B----4-:R-:W-:Y:S01]  /*e5e0*/  IMAD.MOV.U32 R0, RZ, RZ, 0x1c1f ;  /* 0x00001c1fff007424 */ /* 0x010fe200078e00ff */
[----:B------:R-:W-:Y:S02]  /*e5f0*/  MOV R2, 0xe610 ;  /* 0x0000e61000027802 */ /* 0x000fe40000000f00 */
[----:B--23--:R-:W-:Y:S05]  /*e600*/  CALL.REL.NOINC `($__internal_1_$__cuda_sm70_shflsync_idx_p) ;  /* 0x00000df000007944 */ /* 0x00cfea0003c00000 */
[----:B------:R-:W-:Y:S01]  /*e610*/  MOV R10, R0 ;  /* 0x00000000000a7202 */ /* 0x000fe20000000f00 */
[----:B------:R-:W-:Y:S05]  /*e620*/  BRA `(.L_x_136) ;  /* 0xffffc1a000007947 */ /* 0x000fea000383ffff */
.L_x_71:
[----:B------:R-:W-:Y:S01]  /*e630*/  IMAD.MOV.U32 R5, RZ, RZ, R13 ;  /* 0x000000ffff057224 */ /* 0x000fe200078e000d */
[----:B------:R-:W-:Y:S01]  /*e640*/  MOV R3, 0x2 ;  /* 0x0000000200037802 */ /* 0x000fe20000000f00 */
[----:B----4-:R-:W-:Y:S01]  /*e650*/  IMAD.MOV.U32 R0, RZ, RZ, 0x1c1f ;  /* 0x00001c1fff007424 */ /* 0x010fe200078e00ff */
[----:B------:R-:W-:Y:S02]  /*e660*/  MOV R2, 0xe680 ;  /* 0x0000e68000027802 */ /* 0x000fe40000000f00 */
[----:B-123--:R-:W-:Y:S05]  /*e670*/  CALL.REL.NOINC `($__internal_1_$__cuda_sm70_shflsync_idx_p) ;  /* 0x00000d8000007944 */ /* 0x00efea0003c00000 */
[----:B------:R-:W-:Y:S05]  /*e680*/  BRA `(.L_x_137) ;  /* 0xffffc16000007947 */ /* 0x000fea000383ffff */
.L_x_74:
[----:B------:R-:W-:Y:S01]  /*e690*/  IMAD.MOV.U32 R5, RZ, RZ, R12 ;  /* 0x000000ffff057224 */ /* 0x000fe200078e000c */
[----:B-1----:R-:W-:Y:S01]  /*e6a0*/  MOV R3, 0x3 ;  /* 0x0000000300037802 */ /* 0x002fe20000000f00 */
        /* <DEDUP_REMOVED lines=10> */
.L_x_76:
[----:B------:R-:W-:Y:S01]  /*e750*/  IMAD.MOV.U32 R5, RZ, RZ, R12 ;  /* 0x000000ffff057224 */ /* 0x000fe200078e000c */
[----:B------:R-:W-:Y:S01]  /*e760*/  MOV R3, RZ ;  /* 0x000000ff00037202 */ /* 0x000fe20000000f00 */
[----:B------:R-:W-:Y:S01]  /*e770*/  IMAD.MOV.U32 R0, RZ, RZ, 0x1c1f ;  /* 0x00001c1fff007424 */ /* 0x000fe200078e00ff */
[----:B------:R-:W-:Y:S02]  /*e780*/  MOV R2, 0xe7a0 ;  /* 0x0000e7a000027802 */ /* 0x000fe40000000f00 */
[----:B------:R-:W-:Y:S05]  /*e790*/  CALL.REL.NOINC `($__internal_1_$__cuda_sm70_shflsync_idx_p) ;  /* 0x00000c6000007944 */ /* 0x000fea0003c00000 */
[----:B------:R-:W-:Y:S01]  /*e7a0*/  MOV R4, R0 ;  /* 0x0000000000047202 */ /* 0x000fe20000000f00 */
[----:B------:R-:W-:Y:S05]  /*e7b0*/  BRA `(.L_x_139) ;  /* 0xffffc51000007947 */ /* 0x000fea000383ffff */
.L_x_77:
[----:B------:R-:W-:Y:S01]  /*e7c0*/  IMAD.MOV.U32 R5, RZ, RZ, R13 ;  /* 0x000000ffff057224 */ /* 0x000fe200078e000d */
[----:B------:R-:W-:Y:S01]  /*e7d0*/  MOV R3, RZ ;  /* 0x000000ff00037202 */ /* 0x000fe20000000f00 */
[----:B------:R-:W-:Y:S01]  /*e7e0*/  IMAD.MOV.U32 R0, RZ, RZ, 0x1c1f ;  /* 0x00001c1fff007424 */ /* 0x000fe200078e00ff */
[----:B------:R-:W-:Y:S02]  /*e7f0*/  MOV R2, 0xe810 ;  /* 0x0000e81000027802 */ /* 0x000fe40000000f00 */
[----:B-12---:R-:W-:Y:S05]  /*e800*/  CALL.REL.NOINC `($__internal_1_$__cuda_sm70_shflsync_idx_p) ;  /* 0x00000bf000007944 */ /* 0x006fea0003c00000 */
[----:B------:R-:W-:Y:S05]  /*e810*/  BRA `(.L_x_140) ;  /* 0xffffc4d000007947 */ /* 0x000fea000383ffff */
.L_x_80:
        /* <DEDUP_REMOVED lines=12> */
.L_x_83:
[----:B------:R-:W-:Y:S01]  /*e8e0*/  IMAD.MOV.U32 R5, RZ, RZ, R12 ;  /* 0x000000ffff057224 */ /* 0x000fe200078e000c */
[----:B-1----:R-:W-:Y:S01]  /*e8f0*/  MOV R3, 0x2 ;  /* 0x0000000200037802 */ /* 0x002fe20000000f00 */
[----:B----4-:R-:W-:Y:S01]  /*e900*/  IMAD.MOV.U32 R0, RZ, RZ, 0x1c1f ;  /* 0x00001c1fff007424 */ /* 0x010fe200078e00ff */
[----:B------:R-:W-:Y:S02]  /*e910*/  MOV R2, 0xe930 ;  /* 0x0000e93000027802 */ /* 0x000fe40000000f00 */
[----:B--23--:R-:W-:Y:S05]  /*e920*/  CALL.REL.NOINC `($__internal_1_$__cuda_sm70_shflsync_idx_p) ;  /* 0x00000ad000007944 */ /* 0x00cfea0003c00000 */
[----:B------:R-:W-:Y:S01]  /*e930*/  MOV R4, R0 ;  /* 0x0000000000047202 */ /* 0x000fe20000000f00 */
[----:B------:R-:W-:Y:S05]  /*e940*/  BRA `(.L_x_142) ;  /* 0xffffcd5000007947 */ /* 0x000fea000383ffff */
.L_x_84:
[----:B------:R-:W-:Y:S01]  /*e950*/  IMAD.MOV.U32 R5, RZ, RZ, R13 ;  /* 0x000000ffff057224 */ /* 0x000fe200078e000d */
[----:B------:R-:W-:Y:S01]  /*e960*/  MOV R3, 0x2 ;  /* 0x0000000200037802 */ /* 0x000fe20000000f00 */
[----:B----4-:R-:W-:Y:S01]  /*e970*/  IMAD.MOV.U32 R0, RZ, RZ, 0x1c1f ;  /* 0x00001c1fff007424 */ /* 0x010fe200078e00ff */
[----:B------:R-:W-:Y:S02]  /*e980*/  MOV R2, 0xe9a0 ;  /* 0x0000e9a000027802 */ /* 0x000fe40000000f00 */
[----:B-123--:R-:W-:Y:S05]  /*e990*/  CALL.REL.NOINC `($__internal_1_$__cuda_sm70_shflsync_idx_p) ;  /* 0x00000a6000007944 */ /* 0x00efea0003c00000 */
[----:B------:R-:W-:Y:S05]  /*e9a0*/  BRA `(.L_x_143) ;  /* 0xffffcd1000007947 */ /* 0x000fea000383ffff */
.L_x_87:
[----:B------:R-:W-:Y:S01]  /*e9b0*/  IMAD.MOV.U32 R5, RZ, RZ, R12 ;  /* 0x000000ffff057224 */ /* 0x000fe200078e000c */
[----:B--2---:R-:W-:Y:S01]  /*e9c0*/  MOV R3, 0x3 ;  /* 0x0000000300037802 */ /* 0x004fe20000000f00 */
[----:B-1----:R-:W-:Y:S01]  /*e9d0*/  IMAD.MOV.U32 R0, RZ, RZ, 0x1c1f ;  /* 0x00001c1fff007424 */ /* 0x002fe200078e00ff */
[----:B------:R-:W-:-:S02]  /*e9e0*/  MOV R2, 0xea00 ;  /* 0x0000ea0000027802 */ /* 0x000fc40000000f00 */
[----:B---34-:R-:W-:Y:S05]  /*e9f0*/  CALL.REL.NOINC `($__internal_1_$__cuda_sm70_shflsync_idx_p) ;  /* 0x00000a0000007944 */ /* 0x018fea0003c00000 */
[----:B------:R-:W-:Y:S01]  /*ea00*/  IMAD.MOV.U32 R4, RZ, RZ, R0 ;  /* 0x000000ffff047224 */ /* 0x000fe200078e0000 */
[----:B------:R-:W-:Y:S01]  /*ea10*/  MOV R3, 0x3 ;  /* 0x0000000300037802 */ /* 0x000fe20000000f00 */
[----:B------:R-:W-:Y:S01]  /*ea20*/  IMAD.MOV.U32 R5, RZ, RZ, R13 ;  /* 0x000000ffff057224 */ /* 0x000fe200078e000d */
[----:B------:R-:W-:-:S02]  /*ea30*/  MOV R0, 0x1c1f ;  /* 0x00001c1f00007802 */ /* 0x000fc40000000f00 */
[----:B------:R-:W-:Y:S02]  /*ea40*/  MOV R2, 0xea60 ;  /* 0x0000ea6000027802 */ /* 0x000fe40000000f00 */
[----:B------:R-:W-:Y:S05]  /*ea50*/  CALL.REL.NOINC `($__internal_1_$__cuda_sm70_shflsync_idx_p) ;  /* 0x000009a000007944 */ /* 0x000fea0003c00000 */
[----:B------:R-:W-:Y:S05]  /*ea60*/  BRA `(.L_x_144) ;  /* 0xffffd15000007947 */ /* 0x000fea000383ffff */
.L_x_91:
[----:B------:R-:W-:Y:S01]  /*ea70*/  IMAD.MOV.U32 R5, RZ, RZ, R9 ;  /* 0x000000ffff057224 */ /* 0x000fe200078e0009 */
[----:B------:R-:W-:Y:S01]  /*ea80*/  MOV R3, RZ ;  /* 0x000000ff00037202 */ /* 0x000fe20000000f00 */
[----:B------:R-:W-:Y:S01]  /*ea90*/  IMAD.MOV.U32 R0, RZ, RZ, 0x1c1f ;  /* 0x00001c1fff007424 */ /* 0x000fe200078e00ff */
[----:B------:R-:W-:Y:S02]  /*eaa0*/  MOV R2, 0xeac0 ;  /* 0x0000eac000027802 */ /* 0x000fe40000000f00 */
[----:B------:R-:W-:Y:S05]  /*eab0*/  CALL.REL.NOINC `($__internal_1_$__cuda_sm70_shflsync_idx_p) ;  /* 0x0000094000007944 */ /* 0x000fea0003c00000 */
[----:B------:R-:W-:Y:S01]  /*eac0*/  MOV R8, R0 ;  /* 0x0000000000087202 */ /* 0x000fe20000000f00 */
[----:B------:R-:W-:Y:S05]  /*ead0*/  BRA `(.L_x_145) ;  /* 0xffffdde000007947 */ /* 0x000fea000383ffff */
.L_x_92:
[----:B------:R-:W-:Y:S01]  /*eae0*/  IMAD.MOV.U32 R5, RZ, RZ, R12 ;  /* 0x000000ffff057224 */ /* 0x000fe200078e000c */
[----:B------:R-:W-:Y:S01]  /*eaf0*/  MOV R3, RZ ;  /* 0x000000ff00037202 */ /* 0x000fe20000000f00 */
[----:B------:R-:W-:Y:S01]  /*eb00*/  IMAD.MOV.U32 R0, RZ, RZ, 0x1c1f ;  /* 0x00001c1fff007424 */ /* 0x000fe200078e00ff */
[----:B------:R-:W-:Y:S02]  /*eb10*/  MOV R2, 0xeb30 ;  /* 0x0000eb3000027802 */ /* 0x000fe40000000f00 */
[----:B-12---:R-:W-:Y:S05]  /*eb20*/  CALL.REL.NOINC `($__internal_1_$__cuda_sm70_shflsync_idx_p) ;  /* 0x000008d000007944 */ /* 0x006fea0003c00000 */
[----:B------:R-:W-:Y:S05]  /*eb30*/  BRA `(.L_x_146) ;  /* 0xffffdda000007947 */ /* 0x000fea000383ffff */
.L_x_95:
        /* <DEDUP_REMOVED lines=12> */
.L_x_98:
[----:B-1----:R-:W-:Y:S01]  /*ec00*/  IMAD.MOV.U32 R5, RZ, RZ, R9 ;  /* 0x000000ffff057224 */ /* 0x002fe200078e0009 */
[----:B------:R-:W-:Y:S01]  /*ec10*/  MOV R3, 0x2 ;  /* 0x0000000200037802 */ /* 0x000fe20000000f00 */
[----:B----4-:R-:W-:Y:S01]  /*ec20*/  IMAD.MOV.U32 R0, RZ, RZ, 0x1c1f ;  /* 0x00001c1fff007424 */ /* 0x010fe200078e00ff */
[----:B------:R-:W-:Y:S02]  /*ec30*/  MOV R2, 0xec50 ;  /* 0x0000ec5000027802 */ /* 0x000fe40000000f00 */
[----:B--23--:R-:W-:Y:S05]  /*ec40*/  CALL.REL.NOINC `($__internal_1_$__cuda_sm70_shflsync_idx_p) ;  /* 0x000007b000007944 */ /* 0x00cfea0003c00000 */
[----:B------:R-:W-:Y:S01]  /*ec50*/  MOV R8, R0 ;  /* 0x0000000000087202 */ /* 0x000fe20000000f00 */
[----:B------:R-:W-:Y:S05]  /*ec60*/  BRA `(.L_x_148) ;  /* 0xffffdf4000007947 */ /* 0x000fea000383ffff */
.L_x_99:
[----:B------:R-:W-:Y:S01]  /*ec70*/  IMAD.MOV.U32 R5, RZ, RZ, R12 ;  /* 0x000000ffff057224 */ /* 0x000fe200078e000c */
[----:B------:R-:W-:Y:S01]  /*ec80*/  MOV R3, 0x2 ;  /* 0x0000000200037802 */ /* 0x000fe20000000f00 */
[----:B----4-:R-:W-:Y:S01]  /*ec90*/  IMAD.MOV.U32 R0, RZ, RZ, 0x1c1f ;  /* 0x00001c1fff007424 */ /* 0x010fe200078e00ff */
[----:B------:R-:W-:Y:S02]  /*eca0*/  MOV R2, 0xecc0 ;  /* 0x0000ecc000027802 */ /* 0x000fe40000000f00 */
[----:B-123--:R-:W-:Y:S05]  /*ecb0*/  CALL.REL.NOINC `($__internal_1_$__cuda_sm70_shflsync_idx_p) ;  /* 0x0000074000007944 */ /* 0x00efea0003c00000 */
[----:B------:R-:W-:Y:S05]  /*ecc0*/  BRA `(.L_x_149) ;  /* 0xffffdf0000007947 */ /* 0x000fea000383ffff */
.L_x_102:
        /* <DEDUP_REMOVED lines=12> */
.L_x_104:
[----:B------:R-:W-:Y:S01]  /*ed90*/  IMAD.MOV.U32 R5, RZ, RZ, R74 ;  /* 0x000000ffff057224 */ /* 0x000fe200078e004a */
[----:B------:R-:W-:Y:S01]  /*eda0*/  MOV R3, RZ ;  /* 0x000000ff00037202 */ /* 0x000fe20000000f00 */
[----:B------:R-:W-:Y:S01]  /*edb0*/  IMAD.MOV.U32 R0, RZ, RZ, 0x1f ;  /* 0x0000001fff007424 */ /* 0x000fe200078e00ff */
[----:B------:R-:W-:Y:S02]  /*edc0*/  MOV R2, 0xede0 ;  /* 0x0000ede000027802 */ /* 0x000fe40000000f00 */
[----:B--2---:R-:W-:Y:S05]  /*edd0*/  CALL.REL.NOINC `($__internal_1_$__cuda_sm70_shflsync_idx_p) ;  /* 0x0000062000007944 */ /* 0x004fea0003c00000 */
[----:B------:R-:W-:Y:S01]  /*ede0*/  MOV R9, R0 ;  /* 0x0000000000097202 */ /* 0x000fe20000000f00 */
[----:B------:R-:W-:Y:S05]  /*edf0*/  BRA `(.L_x_151) ;  /* 0xffffe16000007947 */ /* 0x000fea000383ffff */
.L_x_105:
[----:B------:R-:W-:Y:S01]  /*ee00*/  IMAD.MOV.U32 R5, RZ, RZ, R74 ;  /* 0x000000ffff057224 */ /* 0x000fe200078e004a */
[----:B------:R-:W-:Y:S01]  /*ee10*/  MOV R3, 0x1 ;  /* 0x0000000100037802 */ /* 0x000fe20000000f00 */
[----:B------:R-:W-:Y:S01]  /*ee20*/  IMAD.MOV.U32 R0, RZ, RZ, 0x1f ;  /* 0x0000001fff007424 */ /* 0x000fe200078e00ff */
[----:B------:R-:W-:Y:S02]  /*ee30*/  MOV R2, 0xee50 ;  /* 0x0000ee5000027802 */ /* 0x000fe40000000f00 */
[----:B-12---:R-:W-:Y:S05]  /*ee40*/  CALL.REL.NOINC `($__internal_1_$__cuda_sm70_shflsync_idx_p) ;  /* 0x000005b000007944 */ /* 0x006fea0003c00000 */
[----:B------:R-:W-:Y:S01]  /*ee50*/  MOV R8, R0 ;  /* 0x0000000000087202 */ /* 0x000fe20000000f00 */
[----:B------:R-:W-:Y:S05]  /*ee60*/  BRA `(.L_x_152) ;  /* 0xffffe11000007947 */ /* 0x000fea000383ffff */
.L_x_106:
[----:B------:R-:W-:Y:S02]  /*ee70*/  MOV R2, 0x1 ;  /* 0x0000000100027802 */ /* 0x000fe40000000f00 */
[----:B------:R-:W-:-:S02]  /*ee80*/  MOV R3, 0xeea0 ;  /* 0x0000eea000037802 */ /* 0x000fc40000000f00 */
[----:B-1234-:R-:W-:Y:S05]  /*ee90*/  CALL.REL.NOINC `($__internal_2_$__cuda_sm70_shflsync_up_p) ;  /* 0x000005b000007944 */ /* 0x01efea0003c00000 */
[----:B------:R-:W-:Y:S05]  /*eea0*/  BRA `(.L_x_153) ;  /* 0xffffe20000007947 */ /* 0x000fea000383ffff */
.L_x_107:
[----:B------:R-:W-:Y:S02]  /*eeb0*/  MOV R2, 0x2 ;  /* 0x0000000200027802 */ /* 0x000fe40000000f00 */
[----:B------:R-:W-:-:S02]  /*eec0*/  MOV R3, 0xeee0 ;  /* 0x0000eee000037802 */ /* 0x000fc40000000f00 */
[----:B--2-4-:R-:W-:Y:S05]  /*eed0*/  CALL.REL.NOINC `($__internal_2_$__cuda_sm70_shflsync_up_p) ;  /* 0x0000057000007944 */ /* 0x014fea0003c00000 */
        /* <DEDUP_REMOVED lines=23> */
.L_x_111:
[----:B------:R-:W-:Y:S02]  /*f050*/  MOV R2, 0x1 ;  /* 0x0000000100027802 */ /* 0x000fe40000000f00 */
[----:B------:R-:W-:Y:S02]  /*f060*/  MOV R3, 0xf080 ;  /* 0x0000f08000037802 */ /* 0x000fe40000000f00 */
[----:B------:R-:W-:Y:S05]  /*f070*/  CALL.REL.NOINC `($__internal_2_$__cuda_sm70_shflsync_up_p) ;  /* 0x000003d000007944 */ /* 0x000fea0003c00000 */
[----:B------:R-:W-:Y:S01]  /*f080*/  MOV R2, R4 ;  /* 0x0000000400027202 */ /* 0x000fe20000000f00 */
[----:B------:R-:W-:Y:S05]  /*f090*/  BRA `(.L_x_155) ;  /* 0xffffe27000007947 */ /* 0x000fea000383ffff */
.L_x_112:
        /* <DEDUP_REMOVED lines=26> */
.L_x_114:
[----:B------:R-:W-:Y:S02]  /*f240*/  SEL R0, RZ, 0x1, P0 ;  /* 0x00000001ff007807 */ /* 0x000fe40000000000 */
[----:B------:R-:W-:Y:S02]  /*f250*/  MOV R2, 0xf270 ;  /* 0x0000f27000027802 */ /* 0x000fe40000000f00 */
[----:B-1----:R-:W-:Y:S05]  /*f260*/  CALL.REL.NOINC `($__internal_3_$__cuda_sm70_votesync_ballot) ;  /* 0x0000025000007944 */ /* 0x002fea0003c00000 */
[----:B------:R-:W-:Y:S01]  /*f270*/  MOV R10, R0 ;  /* 0x00000000000a7202 */ /* 0x000fe20000000f00 */
[----:B------:R-:W-:Y:S05]  /*f280*/  BRA `(.L_x_157) ;  /* 0xffffe21000007947 */ /* 0x000fea000383ffff */
.L_x_115:
[----:B------:R-:W-:Y:S01]  /*f290*/  IMAD.MOV.U32 R5, RZ, RZ, R6 ;  /* 0x000000ffff057224 */ /* 0x000fe200078e0006 */
[----:B---3--:R-:W-:Y:S01]  /*f2a0*/  MOV R3, R12 ;  /* 0x0000000c00037202 */ /* 0x008fe20000000f00 */
[----:B------:R-:W-:Y:S01]  /*f2b0*/  IMAD.MOV.U32 R0, RZ, RZ, 0x1f ;  /* 0x0000001fff007424 */ /* 0x000fe200078e00ff */
[----:B------:R-:W-:Y:S02]  /*f2c0*/  MOV R2, 0xf2e0 ;  /* 0x0000f2e000027802 */ /* 0x000fe40000000f00 */
[----:B-12---:R-:W-:Y:S05]  /*f2d0*/  CALL.REL.NOINC `($__internal_1_$__cuda_sm70_shflsync_idx_p) ;  /* 0x0000012000007944 */ /* 0x006fea0003c00000 */
[----:B------:R-:W-:Y:S01]  /*f2e0*/  IMAD.MOV.U32 R8, RZ, RZ, R0 ;  /* 0x000000ffff087224 */ /* 0x000fe200078e0000 */
[----:B------:R-:W-:Y:S01]  /*f2f0*/  MOV R3, R12 ;  /* 0x0000000c00037202 */ /* 0x000fe20000000f00 */
[----:B------:R-:W-:Y:S01]  /*f300*/  IMAD.MOV.U32 R5, RZ, RZ, R7 ;  /* 0x000000ffff057224 */ /* 0x000fe200078e0007 */
[----:B------:R-:W-:Y:S02]  /*f310*/  MOV R0, 0x1f ;  /* 0x0000001f00007802 */ /* 0x000fe40000000f00 */
[----:B------:R-:W-:-:S02]  /*f320*/  MOV R2, 0xf340 ;  /* 0x0000f34000027802 */ /* 0x000fc40000000f00 */
[----:B------:R-:W-:Y:S05]  /*f330*/  CALL.REL.NOINC `($__internal_1_$__cuda_sm70_shflsync_idx_p) ;  /* 0x000000c000007944 */ /* 0x000fea0003c00000 */
[----:B------:R-:W-:Y:S01]  /*f340*/  MOV R7, R0 ;  /* 0x0000000000077202 */ /* 0x000fe20000000f00 */
[----:B------:R-:W-:Y:S05]  /*f350*/  BRA `(.L_x_158) ;  /* 0xffffe18000007947 */ /* 0x000fea000383ffff */
.L_x_118:
[----:B------:R-:W-:Y:S01]  /*f360*/  IMAD.MOV.U32 R5, RZ, RZ, R4 ;  /* 0x000000ffff057224 */ /* 0x000fe200078e0004 */
[----:B------:R-:W-:-:S02]  /*f370*/  MOV R0, 0x1f ;  /* 0x0000001f00007802 */ /* 0x000fc40000000f00 */
[----:B------:R-:W-:Y:S02]  /*f380*/  MOV R2, 0xf3a0 ;  /* 0x0000f3a000027802 */ /* 0x000fe40000000f00 */
[----:B-1234-:R-:W-:Y:S05]  /*f390*/  CALL.REL.NOINC `($__internal_1_$__cuda_sm70_shflsync_idx_p) ;  /* 0x0000006000007944 */ /* 0x01efea0003c00000 */
[----:B------:R-:W-:Y:S01]  /*f3a0*/  MOV R13, R0 ;  /* 0x00000000000d7202 */ /* 0x000fe20000000f00 */
[----:B------:R-:W-:Y:S05]  /*f3b0*/  BRA `(.L_x_117) ;  /* 0xffffe18000007947 */ /* 0x000fea000383ffff */
        .weak           $__internal_0_$__cuda_sm70_shflsync_bfly_p
        .type           $__internal_0_$__cuda_sm70_shflsync_bfly_p,@function
        .size           $__internal_0_$__cuda_sm70_shflsync_bfly_p,($__internal_1_$__cuda_sm70_shflsync_idx_p - $__internal_0_$__cuda_sm70_shflsync_bfly_p)
$__internal_0_$__cuda_sm70_shflsync_bfly_p:
[----:B------:R-:W-:Y:S04]  /*f3c0*/  WARPSYNC R9 ;  /* 0x0000000900007348 */ /* 0x000fe80003800000 */
[----:B------:R1:W2:Y:S02]  /*f3d0*/  SHFL.BFLY PT, R8, R0, R3, R10 ;  /* 0x0c00000300087389 */ /* 0x0002a400000e000a */
[----:B-1----:R-:W-:-:S04]  /*f3e0*/  MOV R3, 0x0 ;  /* 0x0000000000037802 */ /* 0x002fc80000000f00 */
[----:B--2---:R-:W-:Y:S05]  /*f3f0*/  RET.REL.NODEC R2 `(_ZN7cutlass13device_kernelIN5flash19enable_sm80_to_sm89INS1_16FlashAttnFwdSm80INS1_25CollectiveMainloopFwdSm80ILi4ELi1ELb0EN4cute5tupleIJNS5_1CILi128EEENS7_ILi48EEENS7_ILi96EEEEEELi96ENS_6half_tEfNS_4arch4Sm80ELb0ELb0ELb1ELb1ELb0ELb0ELb1ELb1EEENS1_21CollectiveEpilogueFwdINS6_IJS8_SA_S9_EEENS6_IJNS7_ILi1EEESI_SI_EEESC_SE_Li128ELb1ELb1ELb1ELb0EEENS1_36VarlenDynamicPersistentTileSchedulerILi128ELi48ELi128ELi128ELb1ELb1ELb0ELb0ELb1ELb1EEEEEEEEEvNT_6ParamsE) ;  /* 0xffff0c0002007950 */ /* 0x004fea0003c3ffff */
        .weak           $__internal_1_$__cuda_sm70_shflsync_idx_p
        .type           $__internal_1_$__cuda_sm70_shflsync_idx_p,@function
        .size           $__internal_1_$__cuda_sm70_shflsync_idx_p,($__internal_2_$__cuda_sm70_shflsync_up_p - $__internal_1_$__cuda_sm70_shflsync_idx_p)
$__internal_1_$__cuda_sm70_shflsync_idx_p:
[----:B------:R-:W-:-:S04]  /*f400*/  MOV R15, 0xffffffff ;  /* 0xffffffff000f7802 */ /* 0x000fc80000000f00 */
[----:B------:R-:W-:Y:S04]  /*f410*/  WARPSYNC R15 ;  /* 0x0000000f00007348 */ /* 0x000fe80003800000 */
[----:B------:R1:W2:Y:S02]  /*f420*/  SHFL.IDX PT, R0, R5, R3, R0 ;  /* 0x0000000305007389 */ /* 0x0002a400000e0000 */
[----:B-1----:R-:W-:-:S04]  /*f430*/  MOV R3, 0x0 ;  /* 0x0000000000037802 */ /* 0x002fc80000000f00 */
[----:B--2---:R-:W-:Y:S05]  /*f440*/  RET.REL.NODEC R2 `(_ZN7cutlass13device_kernelIN5flash19enable_sm80_to_sm89INS1_16FlashAttnFwdSm80INS1_25CollectiveMainloopFwdSm80ILi4ELi1ELb0EN4cute5tupleIJNS5_1CILi128EEENS7_ILi48EEENS7_ILi96EEEEEELi96ENS_6half_tEfNS_4arch4Sm80ELb0ELb0ELb1ELb1ELb0ELb0ELb1ELb1EEENS1_21CollectiveEpilogueFwdINS6_IJS8_SA_S9_EEENS6_IJNS7_ILi1EEESI_SI_EEESC_SE_Li128ELb1ELb1ELb1ELb0EEENS1_36VarlenDynamicPersistentTileSchedulerILi128ELi48ELi128ELi128ELb1ELb1ELb0ELb0ELb1ELb1EEEEEEEEEvNT_6ParamsE) ;  /* 0xffff0bb002007950 */ /* 0x004fea0003c3ffff */
        .weak           $__internal_2_$__cuda_sm70_shflsync_up_p
        .type           $__internal_2_$__cuda_sm70_shflsync_up_p,@function
        .size           $__internal_2_$__cuda_sm70_shflsync_up_p,($__internal_3_$__cuda_sm70_votesync_ballot - $__internal_2_$__cuda_sm70_shflsync_up_p)
$__internal_2_$__cuda_sm70_shflsync_up_p:
[----:B------:R-:W-:Y:S02]  /*f450*/  IMAD.MOV.U32 R4, RZ, RZ, RZ ;  /* 0x000000ffff047224 */ /* 0x000fe400078e00ff */
[----:B------:R-:W-:-:S04]  /*f460*/  IMAD.MOV.U32 R10, RZ, RZ, -0x1 ;  /* 0xffffffffff0a7424 */ /* 0x000fc800078e00ff */
[----:B------:R-:W-:Y:S04]  /*f470*/  WARPSYNC R10 ;  /* 0x0000000a00007348 */ /* 0x000fe80003800000 */
[----:B------:R1:W2:Y:S02]  /*f480*/  SHFL.UP PT, R4, R0, R2, R4 ;  /* 0x0400000200047389 */ /* 0x0002a400000e0004 */
[----:B-1----:R-:W-:Y:S02]  /*f490*/  MOV R2, R3 ;  /* 0x0000000300027202 */ /* 0x002fe40000000f00 */
[----:B------:R-:W-:-:S04]  /*f4a0*/  MOV R3, 0x0 ;  /* 0x0000000000037802 */ /* 0x000fc80000000f00 */
[----:B--2---:R-:W-:Y:S05]  /*f4b0*/  RET.REL.NODEC R2 `(_ZN7cutlass13device_kernelIN5flash19enable_sm80_to_sm89INS1_16FlashAttnFwdSm80INS1_25CollectiveMainloopFwdSm80ILi4ELi1ELb0EN4cute5tupleIJNS5_1CILi128EEENS7_ILi48EEENS7_ILi96EEEEEELi96ENS_6half_tEfNS_4arch4Sm80ELb0ELb0ELb1ELb1ELb0ELb0ELb1ELb1EEENS1_21CollectiveEpilogueFwdINS6_IJS8_SA_S9_EEENS6_IJNS7_ILi1EEESI_SI_EEESC_SE_Li128ELb1ELb1ELb1ELb0EEENS1_36VarlenDynamicPersistentTileSchedulerILi128ELi48ELi128ELi128ELb1ELb1ELb0ELb0ELb1ELb1EEEEEEEEEvNT_6ParamsE) ;  /* 0xffff0b4002007950 */ /* 0x004fea0003c3ffff */
        .weak           $__internal_3_$__cuda_sm70_votesync_ballot
        .type           $__internal_3_$__cuda_sm70_votesync_ballot,@function
        .size           $__internal_3_$__cuda_sm70_votesync_ballot,(.L_x_2849 - $__internal_3_$__cuda_sm70_votesync_ballot)
$__internal_3_$__cuda_sm70_votesync_ballot:
[----:B------:R-:W-:Y:S01]  /*f4c0*/  ISETP.NE.U32.AND P0, PT, R0, 0x1, PT ;  /* 0x000000010000780c */ /* 0x000fe20003f05070 */
[----:B------:R-:W-:-:S04]  /*f4d0*/  IMAD.MOV.U32 R3, RZ, RZ, -0x1 ;  /* 0xffffffffff037424 */ /* 0x000fc800078e00ff */
[----:B------:R-:W-:Y:S08]  /*f4e0*/  WARPSYNC R3 ;  /* 0x0000000300007348 */ /* 0x000ff00003800000 */
[----:B------:R-:W-:-:S04]  /*f4f0*/  VOTE.ANY R0, PT, !P0 ;  /* 0x0000000000007806 */ /* 0x000fc800040e0100 */
[----:B------:R-:W-:Y:S01]  /*f500*/  LOP3.LUT R0, R0, R3, RZ, 0xc0, !PT ;  /* 0x0000000300007212 */ /* 0x000fe200078ec0ff */
[----:B------:R-:W-:-:S04]  /*f510*/  IMAD.MOV.U32 R3, RZ, RZ, 0x0 ;  /* 0x00000000ff037424 */ /* 0x000fc800078e00ff */
[----:B------:R-:W-:Y:S05]  /*f520*/  RET.REL.NODEC R2 `(_ZN7cutlass13device_kernelIN5flash19enable_sm80_to_sm89INS1_16FlashAttnFwdSm80INS1_25CollectiveMainloopFwdSm80ILi4ELi1ELb0EN4cute5tupleIJNS5_1CILi128EEENS7_ILi48EEENS7_ILi96EEEEEELi96ENS_6half_tEfNS_4arch4Sm80ELb0ELb0ELb1ELb1ELb0ELb0ELb1ELb1EEENS1_21CollectiveEpilogueFwdINS6_IJS8_SA_S9_EEENS6_IJNS7_ILi1EEESI_SI_EEESC_SE_Li128ELb1ELb1ELb1ELb0EEENS1_36VarlenDynamicPersistentTileSchedulerILi128ELi48ELi128ELi128ELb1ELb1ELb0ELb0ELb1ELb1EEEEEEEEEvNT_6ParamsE) ;  /* 0xffff0ad002007950 */ /* 0x000fea0003c3ffff */
.L_x_159:
        /* <DEDUP_REMOVED lines=13> */
.L_x_2849:


//--------------------- .text._ZN7cutlass13device_kernelIN5flash19enable_sm80_to_sm89INS1_16FlashAttnFwdSm80INS1_25CollectiveMainloopFwdSm80ILi4ELi1ELb0EN4cute5tupleIJNS5_1CILi128EEENS7_ILi48EEENS7_ILi96EEEEEELi96ENS_6half_tEfNS_4arch4Sm80ELb0ELb0ELb1ELb1ELb0ELb1ELb1ELb1EEENS1_21CollectiveEpilogueFwdINS6_IJS8_SA_S9_EEENS6_IJNS7_ILi1EEESI_SI_EEESC_SE_Li128ELb1ELb1ELb1ELb0EEENS1_36VarlenDynamicPersistentTileSchedulerILi128ELi48ELi128ELi128ELb1ELb1ELb0ELb0ELb1ELb1EEEEEEEEEvNT_6ParamsE --------------------------
	.section	.text._ZN7cutlass13device_kernelIN5flash19enable_sm80_to_sm89INS1_16FlashAttnFwdSm80INS1_25CollectiveMainloopFwdSm80ILi4ELi1ELb0EN4cute5tupleIJNS5_1CILi128EEENS7_ILi48EEENS7_ILi96EEEEEELi96ENS_6half_tEfNS_4arch4Sm80ELb0ELb0ELb1ELb1ELb0ELb1ELb1ELb1EEENS1_21CollectiveEpilogueFwdINS6_IJS8_SA_S9_EEENS6_IJNS7_ILi1EEESI_SI_EEESC_SE_Li128ELb1ELb1ELb1ELb0EEENS1_36VarlenDynamicPersistentTileSchedulerILi128ELi48ELi128ELi128ELb1ELb1ELb0ELb0ELb1ELb1EEEEEEEEEvNT_6ParamsE,"ax",@progbits
	.sectioninfo	@"SHI_REGISTERS=255"
	.align	128
.text._ZN7cutlass13device_kernelIN5flash19enable_sm80_to_sm89INS1_16FlashAttnFwdSm80INS1_25CollectiveMainloopFwdSm80ILi4ELi1ELb0EN4cute5tupleIJNS5_1CILi128EEENS7_ILi48EEENS7_ILi96EEEEEELi96ENS_6half_tEfNS_4arch4Sm80ELb0ELb0ELb1ELb1ELb0ELb1ELb1ELb1EEENS1_21CollectiveEpilogueFwdINS6_IJS8_SA_S9_EEENS6_IJNS7_ILi1EEESI_SI_EEESC_SE_Li128ELb1ELb1ELb1ELb0EEENS1_36VarlenDynamicPersistentTileSchedulerILi128ELi48ELi128ELi128ELb1ELb1ELb0ELb0ELb1ELb1EEEEEEEEEvNT_6ParamsE:
        .type           _ZN7cutlass13device_kernelIN5flash19enable_sm80_to_sm89INS1_16FlashAttnFwdSm80INS1_25CollectiveMainloopFwdSm80ILi4ELi1ELb0EN4cute5tupleIJNS5_1CILi128EEENS7_ILi48EEENS7_ILi96EEEEEELi96ENS_6half_tEfNS_4arch4Sm80ELb0ELb0ELb1ELb1ELb0ELb1ELb1ELb1EEENS1_21CollectiveEpilogueFwdINS6_IJS8_SA_S9_EEENS6_IJNS7_ILi1EEESI_SI_EEESC_SE_Li128ELb1ELb1ELb1ELb0EEENS1_36VarlenDynamicPersistentTileSchedulerILi128ELi48ELi128ELi128ELb1ELb1ELb0ELb0ELb1ELb1EEEEEEEEEvNT_6ParamsE,@function
        .size           _ZN7cutlass13device_kernelIN5flash19enable_sm80_to_sm89INS1_16FlashAttnFwdSm80INS1_25CollectiveMainloopFwdSm80ILi4ELi1ELb0EN4cute5tupleIJNS5_1CILi128EEENS7_ILi48EEENS7_ILi96EEEEEELi96ENS_6half_tEfNS_4arch4Sm80ELb0ELb0ELb1ELb1ELb0ELb1ELb1ELb1EEENS1_21CollectiveEpilogueFwdINS6_IJS8_SA_S9_EEENS6_IJNS7_ILi1EEESI_SI_EEESC_SE_Li128ELb1ELb1ELb1ELb0EEENS1_36VarlenDynamicPersistentTileSchedulerILi128ELi48ELi128ELi128ELb1ELb1ELb0ELb0ELb1ELb1EEEEEEEEEvNT_6ParamsE,(.L_x_2854 - _ZN7cutlass13device_kernelIN5flash19enable_sm80_to_sm89INS1_16FlashAttnFwdSm80INS1_25CollectiveMainloopFwdSm80ILi4ELi1ELb0EN4cute5tupleIJNS5_1CILi128EEENS7_ILi48EEENS7_ILi96EEEEEELi96ENS_6half_tEfNS_4arch4Sm80ELb0ELb0ELb1ELb1ELb0ELb1ELb1ELb1EEENS1_21CollectiveEpilogueFwdINS6_IJS8_SA_S9_EEENS6_IJNS7_ILi1EEESI_SI_EEESC_SE_Li128ELb1ELb1ELb1ELb0EEENS1_36VarlenDynamicPersistentTileSchedulerILi128ELi48ELi128ELi128ELb1ELb1ELb0ELb0ELb1ELb1EEEEEEEEEvNT_6ParamsE)
        .other          _ZN7cutlass13device_kernelIN5flash19enable_sm80_to_sm89INS1_16FlashAttnFwdSm80INS1_25CollectiveMainloopFwdSm80ILi4ELi1ELb0EN4cute5tupleIJNS5_1CILi128EEENS7_ILi48EEENS7_ILi96EEEEEELi96ENS_6half_tEfNS_4arch4Sm80ELb0ELb0ELb1ELb1ELb0ELb1ELb1ELb1EEENS1_21CollectiveEpilogueFwdINS6_IJS8_SA_S9_EEENS6_IJNS7_ILi1EEESI_SI_EEESC_SE_Li128ELb1ELb1ELb1ELb0EEENS1_36VarlenDynamicPersistentTileSchedulerILi128ELi48ELi128ELi128ELb1ELb1ELb0ELb0ELb1ELb1EEEEEEEEEvNT_6ParamsE,@"STO_CUDA_ENTRY STV_DEFAULT"
_ZN7cutlass13device_kernelIN5flash19enable_sm80_to_sm89INS1_16FlashAttnFwdSm80INS1_25CollectiveMainloopFwdSm80ILi4ELi1ELb0EN4cute5tupleIJNS5_1CILi128EEENS7_ILi48EEENS7_ILi96EEEEEELi96ENS_6half_tEfNS_4arch4Sm80ELb0ELb0ELb1ELb1ELb0ELb1ELb1ELb1EEENS1_21CollectiveEpilogueFwdINS6_IJS8_SA_S9_EEENS6_IJNS7_ILi1EEESI_SI_EEESC_SE_Li128ELb1ELb1ELb1ELb0EEENS1_36VarlenDynamicPersistentTileSchedulerILi128ELi48ELi128ELi128ELb1ELb1ELb0ELb0ELb1ELb1EEEEEEEEEvNT_6ParamsE:
        /* <DEDUP_REMOVED lines=54> */
.L_x_165:
        /* <DEDUP_REMOVED lines=17> */
.L_x_332:
        /* <DEDUP_REMOVED lines=16> */
.L_x_333:
[----:B--2---:R-:W-:-:S05]  /*0570*/  IMAD R0, R0, c[0x0][0x538], RZ ;  /* 0x00014e0000007a24 */ /* 0x004fca00078e02ff */
[----:B------:R-:W-:-:S04]  /*0580*/  IADD3 R6, R0, R6, RZ ;  /* 0x0000000600067210 */ /* 0x000fc80007ffe0ff */
[----:B------:R-:W-:-:S13]  /*0590*/  ISETP.GT.AND P0, PT, R6, UR4, PT ;  /* 0x0000000406007c0c */ /* 0x000fda000bf04270 */
[----:B-1----:R-:W-:Y:S05]  /*05a0*/  @!P0 BRA `(.L_x_165) ;  /* 0xfffffdb000008947 */ /* 0x002fea000383ffff */
.L_x_161:
[----:B------:R-:W-:-:S05]  /*05b0*/  IADD3 R12, -R0, R6, RZ ;  /* 0x00000006000c7210 */ /* 0x000fca0007ffe1ff */
[----:B------:R-:W-:-:S05]  /*05c0*/  IMAD R0, R4, c[0x0][0x538], R12 ;  /* 0x00014e0004007a24 */ /* 0x000fca00078e020c */
[----:B------:R-:W-:Y:S01]  /*05d0*/  ISETP.GT.AND P0, PT, R0, UR4, PT ;  /* 0x0000000400007c0c */ /* 0x000fe2000bf04270 */
[----:B------:R-:W-:-:S12]  /*05e0*/  BRA.DIV ~URZ, `(.L_x_166) ;  /* 0x000183627f007947 */ /* 0x000fd8000b800000 */
[----:B------:R-:W-:-:S04]  /*05f0*/  VOTE.ANY R6, PT, !P0 ;  /* 0x0000000000067806 */ /* 0x000fc800040e0100 */
.L_x_334:
[----:B------:R1:W2:Y:S01]  /*0600*/  POPC R13, R6 ;  /* 0x00000006000d7309 */ /* 0x0002a20000000000 */
[----:B------:R-:W-:Y:S05]  /*0610*/  BRA.DIV ~URZ, `(.L_x_167) ;  /* 0x000183827f007947 */ /* 0x000fea000b800000 */
[----:B--2---:R-:W2:Y:S04]  /*0620*/  SHFL.IDX PT, R11, R8, R13, 0x1f ;  /* 0x00001f0d080b7589 */ /* 0x004ea800000e0000 */
[----:B------:R3:W4:Y:S02]  /*0630*/  SHFL.IDX PT, R10, R7, R13, 0x1f ;  /* 0x00001f0d070a7589 */ /* 0x00072400000e0000 */
[----:B---3--:R-:W-:Y:S02]  /*0640*/  MOV R7, RZ ;  /* 0x000000ff00077202 */ /* 0x008fe40000000f00 */
.L_x_335:
[----:B--2-4-:R-:W-:Y:S01]  /*0650*/  ISETP.NE.AND P0, PT, R6, RZ, PT ;  /* 0x000000ff0600720c */ /* 0x014fe20003f05270 */
[----:B------:R-:W-:-:S12]  /*0660*/  BSSY B0, `(.L_x_168) ;  /* 0x0000005000007945 */ /* 0x000fd80003800000 */
[----:B------:R-:W-:Y:S05]  /*0670*/  @!P0 BRA `(.L_x_169) ;  /* 0x0000003000008947 */ /* 0x000fea0003800000 */
[----:B------:R-:W-:Y:S01]  /*0680*/  IADD3 R3, R13, -0x1, RZ ;  /* 0xffffffff0d037810 */ /* 0x000fe20007ffe0ff */
[----:B------:R-:W-:Y:S05]  /*0690*/  BRA.DIV ~URZ, `(.L_x_170) ;  /* 0x000183e27f007947 */ /* 0x000fea000b800000 */
[----:B------:R2:W3:Y:S02]  /*06a0*/  SHFL.IDX PT, R7, R4, R3, 0x1f ;  /* 0x00001f0304077589 */ /* 0x0004e400000e0000 */
.L_x_169:
[----:B------:R-:W-:Y:S05]  /*06b0*/  BSYNC B0 ;  /* 0x0000000000007941 */ /* 0x000fea0003800000 */
.L_x_168:
        /* <DEDUP_REMOVED lines=23> */
[----:B------:R-:W-:Y:S02]  /*0830*/  ISETP.GT.U32.AND P0, PT, R5, R0, PT ;  /* 0x000000000500720c */ /* 0x000fe40003f04070 */
[----:B-1----:R-:W-:-:S11]  /*0840*/  IADD3 R3, R3, 0xffffffe, RZ ;  /* 0x0ffffffe03037810 */ /* 0x002fd60007ffe0ff */
[----:B------:R-:W-:Y:S01]  /*0850*/  @!P0 IMAD.IADD R0, R0, 0x1, -R5 ;  /* 0x0000000100008824 */ /* 0x000fe200078e0a05 */
[----:B------:R-:W-:Y:S02]  /*0860*/  @!P0 IADD3 R2, R2, 0x1, RZ ;  /* 0x0000000102028810 */ /* 0x000fe40007ffe0ff */
[----:B------:R-:W-:Y:S01]  /*0870*/  ISETP.NE.AND P0, PT, R11, RZ, PT ;  /* 0x000000ff0b00720c */ /* 0x000fe20003f05270 */
[----:B------:R-:W1:Y:S01]  /*0880*/  F2I.FTZ.U32.TRUNC.NTZ R3, R3 ;  /* 0x0000000300037305 */ /* 0x000e62000021f000 */
[----:B------:R-:W-:Y:S02]  /*0890*/  ISETP.GE.U32.AND P2, PT, R0, R5, PT ;  /* 0x000000050000720c */ /* 0x000fe40003f46070 */
[----:B------:R-:W-:-:S04]  /*08a0*/  LOP3.LUT R0, R12, R11, RZ, 0x3c, !PT ;  /* 0x0000000b0c007212 */ /* 0x000fc800078e3cff */
[----:B------:R-:W-:-:S07]  /*08b0*/  ISETP.GE.AND P1, PT, R0, RZ, PT ;  /* 0x000000ff0000720c */ /* 0x000fce0003f26270 */
[----:B------:R-:W-:Y:S02]  /*08c0*/  @P2 IADD3 R2, R2, 0x1, RZ ;  /* 0x0000000102022810 */ /* 0x000fe40007ffe0ff */
[----:B-1----:R-:W-:-:S03]  /*08d0*/  IADD3 R0, RZ, -R3, RZ ;  /* 0x80000003ff007210 */ /* 0x002fc60007ffe0ff */
[----:B------:R-:W-:Y:S02]  /*08e0*/  IMAD.MOV.U32 R4, RZ, RZ, R2 ;  /* 0x000000ffff047224 */ /* 0x000fe400078e0002 */
[----:B------:R-:W-:Y:S01]  /*08f0*/  IMAD.MOV.U32 R2, RZ, RZ, R0 ;  /* 0x000000ffff027224 */ /* 0x000fe200078e0000 */
[----:B------:R-:W-:Y:S01]  /*0900*/  IABS R0, R10 ;  /* 0x0000000a00007213 */ /* 0x000fe20000000000 */
[----:B------:R-:W-:Y:S01]  /*0910*/  @!P1 IMAD.MOV R4, RZ, RZ, -R4 ;  /* 0x000000ffff049224 */ /* 0x000fe200078e0a04 */
[----:B------:R-:W-:Y:S01]  /*0920*/  @!P0 LOP3.LUT R4, RZ, R11, RZ, 0x33, !PT ;  /* 0x0000000bff048212 */ /* 0x000fe200078e33ff */
[----:B------:R-:W-:Y:S01]  /*0930*/  IMAD R5, R2, R7, RZ ;  /* 0x0000000702057224 */ /* 0x000fe200078e02ff */
[----:B------:R-:W-:Y:S01]  /*0940*/  MOV R2, RZ ;  /* 0x000000ff00027202 */ /* 0x000fe20000000f00 */
[----:B------:R-:W-:Y:S01]  /*0950*/  IMAD.MOV R6, RZ, RZ, -R0 ;  /* 0x000000ffff067224 */ /* 0x000fe200078e0a00 */
[----:B------:R-:W-:-:S03]  /*0960*/  IABS R8, R4 ;  /* 0x0000000400087213 */ /* 0x000fc60000000000 */
        /* <DEDUP_REMOVED lines=26> */
.L_x_162:
[----:B------:R-:W-:Y:S01]  /*0b10*/  MOV R0, UR4 ;  /* 0x0000000400007c02 */ /* 0x000fe20008000f00 */
[----:B------:R-:W-:Y:S04]  /*0b20*/  STL [R1+0x14], RZ ;  /* 0x000014ff01007387 */ /* 0x000fe80000100800 */
[----:B------:R-:W-:Y:S04]  /*0b30*/  STL [R1+0x18], RZ ;  /* 0x000018ff01007387 */ /* 0x000fe80000100800 */
[----:B------:R1:W-:Y:S02]  /*0b40*/  STL [R1+0x10], R0 ;  /* 0x0000100001007387 */ /* 0x0003e40000100800 */
[----:B-1----:R-:W-:-:S05]  /*0b50*/  MOV R0, c[0x0][0x53c] ;  /* 0x00014f0000007a02 */ /* 0x002fca0000000f00 */
[----:B------:R1:W-:Y:S02]  /*0b60*/  STL [R1+0x1c], R0 ;  /* 0x00001c0001007387 */ /* 0x0003e40000100800 */
.L_x_171:
        /* <DEDUP_REMOVED lines=8> */
.L_x_160:
[----:B------:R-:W2:Y:S02]  /*0bf0*/  LDL R0, [R1+0x1c] ;  /* 0x00001c0001007983 */ /* 0x000ea40000100800 */
[----:B--2---:R-:W-:-:S13]  /*0c00*/  ISETP.GE.AND P0, PT, R0, c[0x0][0x53c], PT ;  /* 0x00014f0000007a0c */ /* 0x004fda0003f06270 */
[----:B------:R-:W-:Y:S05]  /*0c10*/  @P0 EXIT ;  /* 0x000000000000094d */ /* 0x000fea0003800000 */
[----:B------:R-:W2:Y:S02]  /*0c20*/  S2R R12, SR_TID.X ;  /* 0x00000000000c7919 */ /* 0x000ea40000002100 */
[----:B--2---:R-:W-:Y:S02]  /*0c30*/  SHF.R.S32.HI R14, RZ, 0x1f, R12 ;  /* 0x0000001fff0e7819 */ /* 0x004fe4000001140c */
[-C--:B------:R-:W-:Y:S02]  /*0c40*/  LEA.HI R10, R12, R12.reuse, RZ, 0x1 ;  /* 0x0000000c0c0a7211 */ /* 0x080fe400078f08ff */
[----:B------:R-:W-:Y:S02]  /*0c50*/  LEA.HI R23, R14, R12, RZ, 0x3 ;  /* 0x0000000c0e177211 */ /* 0x000fe400078f18ff */
[----:B------:R-:W-:Y:S02]  /*0c60*/  SHF.R.S32.HI R242, RZ, 0x1, R10 ;  /* 0x00000001fff27819 */ /* 0x000fe4000001140a */
[----:B------:R-:W-:-:S02]  /*0c70*/  LOP3.LUT R0, R23, 0xfffffff8, RZ, 0xc0, !PT ;  /* 0xfffffff817007812 */ /* 0x000fc400078ec0ff */
[----:B-1----:R-:W-:Y:S02]  /*0c80*/  LEA.HI R5, R14, R12, RZ, 0x4 ;  /* 0x0000000c0e057211 */ /* 0x002fe400078f20ff */
[----:B------:R-:W-:Y:S01]  /*0c90*/  LEA.HI R3, R10, R242, RZ, 0x1 ;  /* 0x000000f20a037211 */ /* 0x000fe200078f08ff */
[----:B------:R-:W-:Y:S01]  /*0ca0*/  IMAD.IADD R2, R12, 0x1, -R0 ;  /* 0x000000010c027824 */ /* 0x000fe200078e0a00 */
[----:B------:R-:W-:Y:S02]  /*0cb0*/  SHF.R.S32.HI R6, RZ, 0x4, R5 ;  /* 0x00000004ff067819 */ /* 0x000fe40000011405 */
[----:B------:R-:W-:Y:S02]  /*0cc0*/  LOP3.LUT R0, R3, 0x7fffffe, RZ, 0xc0, !PT ;  /* 0x07fffffe03007812 */ /* 0x000fe400078ec0ff */
[----:B------:R-:W-:Y:S02]  /*0cd0*/  LEA.HI R11, R2, R2, RZ, 0x1 ;  /* 0x00000002020b7211 */ /* 0x000fe400078f08ff */
[----:B------:R-:W-:Y:S01]  /*0ce0*/  LEA.HI R4, R5, R6, RZ, 0x1 ;  /* 0x0000000605047211 */ /* 0x000fe200078f08ff */
[----:B------:R-:W-:Y:S01]  /*0cf0*/  IMAD.IADD R0, R242, 0x1, -R0 ;  /* 0x00000001f2007824 */ /* 0x000fe200078e0a00 */
[----:B------:R-:W-:-:S02]  /*0d00*/  LOP3.LUT R3, R11, 0x3fffffe, RZ, 0xc0, !PT ;  /* 0x03fffffe0b037812 */ /* 0x000fc400078ec0ff */
[----:B------:R-:W-:Y:S01]  /*0d10*/  LOP3.LUT R4, R4, 0xfffffffe, RZ, 0xc0, !PT ;  /* 0xfffffffe04047812 */ /* 0x000fe200078ec0ff */
[----:B------:R-:W-:Y:S01]  /*0d20*/  IMAD R22, R6, 0x8, R0 ;  /* 0x0000000806167824 */ /* 0x000fe200078e0200 */
[-C--:B------:R-:W-:Y:S01]  /*0d30*/  LEA.HI R7, R14, R12.reuse, RZ, 0x5 ;  /* 0x0000000c0e077211 */ /* 0x080fe200078f28ff */
[----:B------:R-:W-:Y:S01]  /*0d40*/  IMAD.IADD R21, R2, 0x1, -R3 ;  /* 0x0000000102157824 */ /* 0x000fe200078e0a03 */
[----:B------:R-:W-:Y:S01]  /*0d50*/  LEA.HI R14, R14, R12, RZ, 0x2 ;  /* 0x0000000c0e0e7211 */ /* 0x000fe200078f10ff */
[----:B------:R-:W-:Y:S01]  /*0d60*/  IMAD.IADD R19, R6, 0x1, -R4 ;  /* 0x0000000106137824 */ /* 0x000fe200078e0a04 */
[----:B------:R-:W-:Y:S01]  /*0d70*/  LOP3.LUT R0, R5, 0xfffffff0, RZ, 0xc0, !PT ;  /* 0xfffffff005007812 */ /* 0x000fe200078ec0ff */
[----:B------:R-:W-:Y:S01]  /*0d80*/  IMAD.SHL.U32 R22, R22, 0x20, RZ ;  /* 0x0000002016167824 */ /* 0x000fe200078e00ff */
[----:B------:R-:W-:Y:S02]  /*0d90*/  SHF.R.S32.HI R2, RZ, 0x3, R23 ;  /* 0x00000003ff027819 */ /* 0x000fe40000011417 */
[----:B------:R-:W-:Y:S01]  /*0da0*/  LOP3.LUT R4, R14, 0xfffffffc, RZ, 0xc0, !PT ;  /* 0xfffffffc0e047812 */ /* 0x000fe200078ec0ff */
[----:B------:R-:W-:Y:S01]  /*0db0*/  IMAD.IADD R0, R12, 0x1, -R0 ;  /* 0x000000010c007824 */ /* 0x000fe200078e0a00 */
[----:B------:R-:W-:Y:S01]  /*0dc0*/  SHF.R.S32.HI R243, RZ, 0x2, R14 ;  /* 0x00000002fff37819 */ /* 0x000fe2000001140e */
[----:B------:R-:W-:Y:S01]  /*0dd0*/  IMAD.SHL.U32 R2, R2, 0x40, RZ ;  /* 0x0000004002027824 */ /* 0x000fe200078e00ff */
[----:B------:R-:W-:Y:S01]  /*0de0*/  SHF.R.S32.HI R9, RZ, 0x5, R7 ;  /* 0x00000005ff097819 */ /* 0x000fe20000011407 */
[----:B------:R-:W-:Y:S01]  /*0df0*/  IMAD.IADD R26, R12, 0x1, -R4 ;  /* 0x000000010c1a7824 */ /* 0x000fe200078e0a04 */
[----:B------:R-:W-:-:S02]  /*0e00*/  LEA.HI R3, R14, R243, RZ, 0x1 ;  /* 0x000000f30e037211 */ /* 0x000fc400078f08ff */
[----:B------:R-:W-:Y:S01]  /*0e10*/  LOP3.LUT R2, R2, 0xc0, RZ, 0xc0, !PT ;  /* 0x000000c002027812 */ /* 0x000fe200078ec0ff */
[----:B------:R-:W-:Y:S01]  /*0e20*/  IMAD.SHL.U32 R250, R26, 0x8, RZ ;  /* 0x000000081afa7824 */ /* 0x000fe200078e00ff */
[----:B------:R-:W-:Y:S02]  /*0e30*/  LEA.HI R8, R0, R0, RZ, 0x1 ;  /* 0x0000000000087211 */ /* 0x000fe400078f08ff */
[----:B------:R-:W-:Y:S02]  /*0e40*/  LOP3.LUT R4, R3, 0x7fffffe, RZ, 0xc0, !PT ;  /* 0x07fffffe03047812 */ /* 0x000fe400078ec0ff */
[----:B------:R-:W-:Y:S02]  /*0e50*/  SHF.R.S32.HI R6, RZ, 0x1f, R0 ;  /* 0x0000001fff067819 */ /* 0x000fe40000011400 */
[----:B------:R-:W-:Y:S02]  /*0e60*/  LOP3.LUT R3, R8, 0x7fffffe, RZ, 0xc0, !PT ;  /* 0x07fffffe08037812 */ /* 0x000fe400078ec0ff */
[----:B------:R-:W-:-:S02]  /*0e70*/  SHF.R.U32.HI R5, RZ, 0x3, R2 ;  /* 0x00000003ff057819 */ /* 0x000fc40000011602 */
[----:B------:R-:W-:Y:S01]  /*0e80*/  LOP3.LUT R2, R2, 0x18, R250, 0xf8, !PT ;  /* 0x0000001802027812 */ /* 0x000fe200078ef8fa */
[----:B------:R-:W-:Y:S01]  /*0e90*/  IMAD.IADD R13, R0, 0x1, -R3 ;  /* 0x00000001000d7824 */ /* 0x000fe200078e0a03 */
[----:B------:R-:W-:Y:S01]  /*0ea0*/  LEA.HI R17, R6, R0, RZ, 0x3 ;  /* 0x0000000006117211 */ /* 0x000fe200078f18ff */
[----:B------:R-:W-:Y:S01]  /*0eb0*/  IMAD.IADD R6, R243, 0x1, -R4 ;  /* 0x00000001f3067824 */ /* 0x000fe200078e0a04 */
[----:B------:R-:W-:Y:S02]  /*0ec0*/  LOP3.LUT R5, R2, R5, RZ, 0x3c, !PT ;  /* 0x0000000502057212 */ /* 0x000fe400078e3cff */
[----:B------:R-:W-:Y:S01]  /*0ed0*/  SHF.R.S32.HI R3, RZ, 0x1f, R7 ;  /* 0x0000001fff037819 */ /* 0x000fe20000011407 */
[----:B------:R-:W-:Y:S01]  /*0ee0*/  IMAD R0, R9, 0x8, R6 ;  /* 0x0000000809007824 */ /* 0x000fe200078e0206 */
[----:B------:R-:W-:Y:S01]  /*0ef0*/  LOP3.LUT R4, R10, 0xfffffffe, RZ, 0xc0, !PT ;  /* 0xfffffffe0a047812 */ /* 0x000fe200078ec0ff */
[----:B------:R-:W-:Y:S01]  /*0f00*/  IMAD.SHL.U32 R10, R17, 0x20, RZ ;  /* 0x00000020110a7824 */ /* 0x000fe200078e00ff */
[----:B------:R-:W-:Y:S01]  /*0f10*/  LOP3.LUT R2, R7, 0xffffffe0, RZ, 0xc0, !PT ;  /* 0xffffffe007027812 */ /* 0x000fe200078ec0ff */
[----:B------:R-:W-:Y:S01]  /*0f20*/  IMAD.U32 R241, R0, 0x20, R5 ;  /* 0x0000002000f17824 */ /* 0x000fe200078e0005 */
[----:B------:R-:W-:Y:S01]  /*0f30*/  LEA.HI R3, R3, R9, RZ, 0x2 ;  /* 0x0000000903037211 */ /* 0x000fe200078f10ff */
[----:B------:R-:W-:Y:S01]  /*0f40*/  IMAD.IADD R32, R12, 0x1, -R4 ;  /* 0x000000010c207824 */ /* 0x000fe200078e0a04 */
[----:B------:R-:W-:Y:S01]  /*0f50*/  LEA.HI R0, R26, R26, RZ, 0x1 ;  /* 0x0000001a1a007211 */ /* 0x000fe200078f08ff */
[----:B------:R-:W-:Y:S01]  /*0f60*/  IMAD.IADD R31, R12, 0x1, -R2 ;  /* 0x000000010c1f7824 */ /* 0x000fe200078e0a02 */
[----:B------:R-:W-:Y:S01]  /*0f70*/  LOP3.LUT R3, R3, 0xffffffc, RZ, 0xc0, !PT ;  /* 0x0ffffffc03037812 */ /* 0x000fe200078ec0ff */
[----:B------:R-:W-:Y:S01]  /*0f80*/  IMAD.SHL.U32 R106, R32, 0x4, RZ ;  /* 0x00000004206a7824 */ /* 0x000fe200078e00ff */
[C---:B------:R-:W-:Y:S01]  /*0f90*/  LOP3.LUT R2, R0.reuse, 0x1ffffffe, RZ, 0xc0, !PT ;  /* 0x1ffffffe00027812 */ /* 0x040fe200078ec0ff */
[----:B------:R-:W-:Y:S01]  /*0fa0*/  IMAD.SHL.U32 R0, R0, 0x20, RZ ;  /* 0x0000002000007824 */ /* 0x000fe200078e00ff */
[----:B------:R-:W-:Y:S01]  /*0fb0*/  SHF.R.S32.HI R4, RZ, 0x1f, R31 ;  /* 0x0000001fff047819 */ /* 0x000fe2000001141f */
[----:B------:R-:W-:Y:S01]  /*0fc0*/  IMAD.IADD R5, R9, 0x1, -R3 ;  /* 0x0000000109057824 */ /* 0x000fe200078e0a03 */
[----:B------:R-:W-:Y:S01]  /*0fd0*/  IADD3 R153, R106, 0x10, RZ ;  /* 0x000000106a997810 */ /* 0x000fe20007ffe0ff */
[----:B------:R-:W-:Y:S01]  /*0fe0*/  IMAD.IADD R3, R26, 0x1, -R2 ;  /* 0x000000011a037824 */ /* 0x000fe200078e0a02 */
[----:B------:R-:W-:Y:S01]  /*0ff0*/  LOP3.LUT R2, R0, 0xffffffc0, RZ, 0xc0, !PT ;  /* 0xffffffc000027812 */ /* 0x000fe200078ec0ff */
[----:B------:R-:W-:Y:S01]  /*1000*/  IMAD.SHL.U32 R100, R32, 0x8, RZ ;  /* 0x0000000820647824 */ /* 0x000fe200078e00ff */
[----:B------:R-:W-:Y:S01]  /*1010*/  IADD3 R6, R242, 0x40, RZ ;  /* 0x00000040f2067810 */ /* 0x000fe20007ffe0ff */
[----:B------:R-:W-:Y:S01]  /*1020*/  IMAD.IADD R0, R106, 0x1, R153 ;  /* 0x000000016a007824 */ /* 0x000fe200078e0299 */
[----:B------:R-:W-:Y:S01]  /*1030*/  LEA.HI R20, R4, R31, RZ, 0x2 ;  /* 0x0000001f04147211 */ /* 0x000fe200078f10ff */
[----:B------:R-:W-:Y:S01]  /*1040*/  IMAD R24, R3, 0x8, R2 ;  /* 0x0000000803187824 */ /* 0x000fe200078e0202 */
[----:B------:R-:W-:-:S02]  /*1050*/  SHF.R.S32.HI R3, RZ, 0x1f, R6 ;  /* 0x0000001fff037819 */ /* 0x000fc40000011406 */
[----:B------:R-:W-:Y:S02]  /*1060*/  SHF.R.S32.HI R4, RZ, 0x2, R20 ;  /* 0x00000002ff047819 */ /* 0x000fe40000011414 */
[-C--:B------:R-:W-:Y:S02]  /*1070*/  LEA.HI R3, R3, R6.reuse, RZ, 0x3 ;  /* 0x0000000603037211 */ /* 0x080fe400078f18ff */
[----:B------:R-:W-:Y:S01]  /*1080*/  SHF.R.S32.HI R2, RZ, 0x1f, R0 ;  /* 0x0000001fff027819 */ /* 0x000fe20000011400 */
[----:B------:R-:W-:Y:S01]  /*1090*/  IMAD R29, R5, 0x10, R4 ;  /* 0x00000010051d7824 */ /* 0x000fe200078e0204 */
[----:B------:R-:W-:Y:S01]  /*10a0*/  IADD3 R152, R106, 0x20, RZ ;  /* 0x000000206a987810 */ /* 0x000fe20007ffe0ff */
[----:B------:R-:W-:Y:S01]  /*10b0*/  IMAD.SHL.U32 R3, R3, 0x20, RZ ;  /* 0x0000002003037824 */ /* 0x000fe200078e00ff */
[----:B------:R-:W-:Y:S02]  /*10c0*/  LEA.HI R12, R6, R6, RZ, 0x1 ;  /* 0x00000006060c7211 */ /* 0x000fe400078f08ff */
[CC--:B------:R-:W-:Y:S01]  /*10d0*/  LEA.HI R15, R2.reuse, R0.reuse, RZ, 0x3 ;  /* 0x00000000020f7211 */ /* 0x0c0fe200078f18ff */
[----:B------:R-:W-:Y:S01]  /*10e0*/  STL [R1+0x98], R29 ;  /* 0x0000981d01007387 */ /* 0x000fe20000100800 */
[----:B------:R-:W-:Y:S01]  /*10f0*/  LEA.HI R16, R2, R0, RZ, 0x5 ;  /* 0x0000000002107211 */ /* 0x000fe200078f28ff */
[----:B------:R-:W-:Y:S01]  /*1100*/  IMAD.IADD R0, R106, 0x1, R152 ;  /* 0x000000016a007824 */ /* 0x000fe200078e0298 */
[----:B------:R-:W-:-:S02]  /*1110*/  LOP3.LUT R4, R12, 0x7fffffe, RZ, 0xc0, !PT ;  /* 0x07fffffe0c047812 */ /* 0x000fc400078ec0ff */
[----:B------:R-:W-:Y:S02]  /*1120*/  SHF.R.S32.HI R7, RZ, 0x1f, R14 ;  /* 0x0000001fff077819 */ /* 0x000fe4000001140e */
[----:B------:R-:W-:Y:S01]  /*1130*/  LOP3.LUT R3, R3, 0xffffff00, RZ, 0xc0, !PT ;  /* 0xffffff0003037812 */ /* 0x000fe200078ec0ff */
[----:B------:R-:W-:Y:S01]  /*1140*/  IMAD.IADD R4, R6, 0x1, -R4 ;  /* 0x0000000106047824 */ /* 0x000fe200078e0a04 */
[----:B------:R-:W-:Y:S02]  /*1150*/  SHF.R.S32.HI R2, RZ, 0x1f, R0 ;  /* 0x0000001fff027819 */ /* 0x000fe40000011400 */
[----:B------:R-:W-:Y:S01]  /*1160*/  LEA.HI R5, R7, R243, RZ, 0x3 ;  /* 0x000000f307057211 */ /* 0x000fe200078f18ff */
[----:B------:R-:W-:Y:S01]  /*1170*/  IMAD R25, R4, 0x20, R3 ;  /* 0x0000002004197824 */ /* 0x000fe200078e0203 */
[CC--:B------:R-:W-:Y:S01]  /*1180*/  LEA.HI R14, R2.reuse, R0.reuse, RZ, 0x3 ;  /* 0x00000000020e7211 */ /* 0x0c0fe200078f18ff */
[----:B------:R-:W-:Y:S01]  /*1190*/  IMAD.SHL.U32 R4, R9, 0x200, RZ ;  /* 0x0000020009047824 */ /* 0x000fe200078e00ff */
[----:B------:R-:W-:-:S02]  /*11a0*/  LEA.HI R18, R2, R0, RZ, 0x5 ;  /* 0x0000000002127211 */ /* 0x000fc400078f28ff */
[----:B------:R-:W-:Y:S01]  /*11b0*/  LOP3.LUT R3, R5, 0xfffffff8, RZ, 0xc0, !PT ;  /* 0xfffffff805037812 */ /* 0x000fe200078ec0ff */
[----:B------:R-:W-:Y:S01]  /*11c0*/  STL [R1+0x5c], R25 ;  /* 0x00005c1901007387 */ /* 0x000fe20000100800 */
[----:B------:R-:W-:Y:S02]  /*11d0*/  SHF.R.S32.HI R0, RZ, 0x1, R11 ;  /* 0x00000001ff007819 */ /* 0x000fe4000001140b */
[--C-:B------:R-:W-:Y:S01]  /*11e0*/  SHF.R.S32.HI R5, RZ, 0x1, R8.reuse ;  /* 0x00000001ff057819 */ /* 0x100fe20000011408 */
[----:B------:R-:W-:Y:S01]  /*11f0*/  IMAD.IADD R3, R243, 0x1, -R3 ;  /* 0x00000001f3037824 */ /* 0x000fe200078e0a03 */
[C---:B------:R-:W-:Y:S01]  /*1200*/  LOP3.LUT P3, RZ, R0.reuse, 0x2, RZ, 0xc0, !PT ;  /* 0x0000000200ff7812 */ /* 0x040fe2000786c0ff */
[----:B------:R-:W-:Y:S01]  /*1210*/  IMAD.SHL.U32 R0, R0, 0x40, RZ ;  /* 0x0000004000007824 */ /* 0x000fe200078e00ff */
[----:B------:R-:W-:Y:S02]  /*1220*/  SHF.R.S32.HI R2, RZ, 0x1f, R8 ;  /* 0x0000001fff027819 */ /* 0x000fe40000011408 */
[----:B------:R-:W-:-:S02]  /*1230*/  IADD3 R156, R106, 0x8, RZ ;  /* 0x000000086a9c7810 */ /* 0x000fc40007ffe0ff */
[----:B------:R-:W-:Y:S02]  /*1240*/  LEA.HI R6, R2, R5, RZ, 0x2 ;  /* 0x0000000502067211 */ /* 0x000fe400078f10ff */
[----:B------:R-:W-:Y:S02]  /*1250*/  LEA.HI R2, R3, R3, RZ, 0x1 ;  /* 0x0000000303027211 */ /* 0x000fe400078f08ff */
[----:B------:R-:W-:Y:S02]  /*1260*/  LOP3.LUT R0, R0, 0xc0, RZ, 0xc0, !PT ;  /* 0x000000c000007812 */ /* 0x000fe400078ec0ff */
[----:B------:R-:W-:Y:S02]  /*1270*/  LOP3.LUT R11, R6, 0xfffffffc, RZ, 0xc0, !PT ;  /* 0xfffffffc060b7812 */ /* 0x000fe400078ec0ff */
[----:B------:R-:W-:Y:S02]  /*1280*/  LOP3.LUT R8, R2, 0x3fffffe, RZ, 0xc0, !PT ;  /* 0x03fffffe02087812 */ /* 0x000fe400078ec0ff */
[----:B------:R-:W-:Y:S01]  /*1290*/  LOP3.LUT R9, R0, 0x8, R23, 0xf8, !PT ;  /* 0x0000000800097812 */ /* 0x000fe200078ef817 */
[----:B------:R-:W-:Y:S01]  /*12a0*/  IMAD.IADD R11, R5, 0x1, -R11 ;  /* 0x00000001050b7824 */ /* 0x000fe200078e0a0b */
[----:B------:R-:W-:Y:S01]  /*12b0*/  SHF.R.U32.HI R6, RZ, 0x3, R0 ;  /* 0x00000003ff067819 */ /* 0x000fe20000011600 */
[----:B------:R-:W-:Y:S01]  /*12c0*/  IMAD.IADD R8, R3, 0x1, -R8 ;  /* 0x0000000103087824 */ /* 0x000fe200078e0a08 */
[----:B------:R-:W-:-:S02]  /*12d0*/  LOP3.LUT R0, R10, 0xffffff00, RZ, 0xc0, !PT ;  /* 0xffffff000a007812 */ /* 0x000fc400078ec0ff */
[----:B------:R-:W-:Y:S02]  /*12e0*/  LEA.HI R5, R7, R243, RZ, 0x2 ;  /* 0x000000f307057211 */ /* 0x000fe400078f10ff */
[----:B------:R-:W-:Y:S01]  /*12f0*/  LOP3.LUT R6, R9, R6, RZ, 0x3c, !PT ;  /* 0x0000000609067212 */ /* 0x000fe200078e3cff */
[----:B------:R-:W-:Y:S01]  /*1300*/  IMAD.IADD R3, R0, 0x1, R4 ;  /* 0x0000000100037824 */ /* 0x000fe200078e0204 */
[----:B------:R-:W-:Y:S01]  /*1310*/  SHF.R.S32.HI R2, RZ, 0x1, R2 ;  /* 0x00000001ff027819 */ /* 0x000fe20000011402 */
[----:B------:R-:W-:Y:S01]  /*1320*/  IMAD R9, R13, 0x20, R0 ;  /* 0x000000200d097824 */ /* 0x000fe200078e0200 */
[----:B------:R-:W-:Y:S01]  /*1330*/  LOP3.LUT R0, R5, 0xfffffffc, RZ, 0xc0, !PT ;  /* 0xfffffffc05007812 */ /* 0x000fe200078ec0ff */
[----:B------:R-:W-:Y:S01]  /*1340*/  IMAD R13, R13, 0x20, R3 ;  /* 0x000000200d0d7824 */ /* 0x000fe200078e0203 */
[----:B------:R-:W-:Y:S01]  /*1350*/  LOP3.LUT R5, R2, 0x1, RZ, 0xc0, !PT ;  /* 0x0000000102057812 */ /* 0x000fe200078ec0ff */
[----:B------:R-:W-:Y:S01]  /*1360*/  IMAD R3, R26, 0x2, R4 ;  /* 0x000000021a037824 */ /* 0x000fe200078e0204 */
[----:B------:R-:W-:Y:S01]  /*1370*/  SHF.R.S32.HI R4, RZ, 0x1, R12 ;  /* 0x00000001ff047819 */ /* 0x000fe2000001140c */
[----:B------:R-:W-:Y:S01]  /*1380*/  IMAD.IADD R0, R243, 0x1, -R0 ;  /* 0x00000001f3007824 */ /* 0x000fe200078e0a00 */
[----:B------:R-:W-:Y:S01]  /*1390*/  ISETP.NE.U32.AND P2, PT, R5, 0x1, PT ;  /* 0x000000010500780c */ /* 0x000fe20003f45070 */
[----:B------:R-:W-:Y:S01]  /*13a0*/  IMAD R8, R8, 0x20, R3 ;  /* 0x0000002008087824 */ /* 0x000fe200078e0203 */
[----:B------:R-:W-:Y:S01]  /*13b0*/  LOP3.LUT P1, RZ, R2, 0x2, RZ, 0xc0, !PT ;  /* 0x0000000202ff7812 */ /* 0x000fe2000782c0ff */
[----:B------:R-:W-:Y:S01]  /*13c0*/  IMAD.SHL.U32 R4, R4, 0x40, RZ ;  /* 0x0000004004047824 */ /* 0x000fe200078e00ff */
[C---:B------:R-:W-:Y:S01]  /*13d0*/  LOP3.LUT P0, RZ, R0.reuse, 0x2, RZ, 0xc0, !PT ;  /* 0x0000000200ff7812 */ /* 0x040fe2000780c0ff */
[----:B------:R-:W-:Y:S01]  /*13e0*/  IMAD R3, R19, 0x8, R21 ;  /* 0x0000000813037824 */ /* 0x000fe200078e0215 */
[----:B------:R-:W-:Y:S01]  /*13f0*/  LOP3.LUT P4, RZ, R11, 0x2, RZ, 0xc0, !PT ;  /* 0x000000020bff7812 */ /* 0x000fe2000788c0ff */
[----:B------:R-:W-:Y:S01]  /*1400*/  IMAD.SHL.U32 R5, R0, 0x40, RZ ;  /* 0x0000004000057824 */ /* 0x000fe200078e00ff */
[----:B------:R-:W-:Y:S01]  /*1410*/  LOP3.LUT R30, R4, 0xc0, RZ, 0xc0, !PT ;  /* 0x000000c0041e7812 */ /* 0x000fe200078ec0ff */
[----:B------:R-:W-:Y:S01]  /*1420*/  IMAD.U32 R0, R3, 0x20, R6 ;  /* 0x0000002003007824 */ /* 0x000fe200078e0006 */
[----:B------:R-:W-:Y:S01]  /*1430*/  IADD3 R155, R106, 0x18, RZ ;  /* 0x000000186a9b7810 */ /* 0x000fe20007ffe0ff */
[----:B------:R-:W-:Y:S01]  /*1440*/  IMAD.SHL.U32 R3, R2, 0x40, RZ ;  /* 0x0000004002037824 */ /* 0x000fe200078e00ff */
[----:B------:R-:W-:Y:S01]  /*1450*/  LOP3.LUT R28, R5, 0xc0, RZ, 0xc0, !PT ;  /* 0x000000c0051c7812 */ /* 0x000fe200078ec0ff */
[----:B------:R-:W-:Y:S01]  /*1460*/  IMAD.SHL.U32 R2, R16, 0x80, RZ ;  /* 0x0000008010027824 */ /* 0x000fe200078e00ff */
[----:B------:R-:W-:Y:S01]  /*1470*/  SHF.R.U32.HI R27, RZ, 0x3, R30 ;  /* 0x00000003ff1b7819 */ /* 0x000fe2000001161e */
[----:B------:R-:W-:Y:S01]  /*1480*/  STL [R1+0x54], R30 ;  /* 0x0000541e01007387 */ /* 0x000fe20000100800 */
[----:B------:R-:W-:-:S02]  /*1490*/  LOP3.LUT R5, R30, 0x18, R15, 0xf8, !PT ;  /* 0x000000181e057812 */ /* 0x000fc400078ef80f */
[----:B------:R-:W-:Y:S01]  /*14a0*/  LOP3.LUT R6, R3, 0xc0, RZ, 0xc0, !PT ;  /* 0x000000c003067812 */ /* 0x000fe200078ec0ff */
[----:B------:R-:W-:Y:S01]  /*14b0*/  STL [R1+0x4c], R22 ;  /* 0x00004c1601007387 */ /* 0x000fe20000100800 */
[----:B------:R-:W-:Y:S02]  /*14c0*/  SHF.R.U32.HI R26, RZ, 0x3, R28 ;  /* 0x00000003ff1a7819 */ /* 0x000fe4000001161c */
[----:B------:R-:W-:Y:S01]  /*14d0*/  LOP3.LUT R4, R28, 0x18, R15, 0xf8, !PT ;  /* 0x000000181c047812 */ /* 0x000fe200078ef80f */
[----:B------:R-:W-:Y:S01]  /*14e0*/  STL [R1+0x44], R28 ;  /* 0x0000441c01007387 */ /* 0x000fe20000100800 */
[----:B------:R-:W-:Y:S02]  /*14f0*/  LOP3.LUT R3, R5, R27, RZ, 0x3c, !PT ;  /* 0x0000001b05037212 */ /* 0x000fe400078e3cff */
[----:B------:R-:W-:Y:S01]  /*1500*/  LOP3.LUT R2, R2, 0xfffff000, RZ, 0xc0, !PT ;  /* 0xfffff00002027812 */ /* 0x000fe200078ec0ff */
[----:B------:R-:W-:Y:S01]  /*1510*/  STL [R1+0x58], R27 ;  /* 0x0000581b01007387 */ /* 0x000fe20000100800 */
[----:B------:R-:W-:Y:S01]  /*1520*/  LEA.HI R5, R6, R6, RZ, 0x1d ;  /* 0x0000000606057211 */ /* 0x000fe200078fe8ff */
[----:B------:R-:W-:Y:S01]  /*1530*/  IMAD.SHL.U32 R6, R11, 0x40, RZ ;  /* 0x000000400b067824 */ /* 0x000fe200078e00ff */
[----:B------:R-:W-:Y:S01]  /*1540*/  LOP3.LUT R4, R4, R26, RZ, 0x3c, !PT ;  /* 0x0000001a04047212 */ /* 0x000fe200078e3cff */
[----:B------:R-:W-:Y:S01]  /*1550*/  STL [R1+0x48], R26 ;  /* 0x0000481a01007387 */ /* 0x000fe20000100800 */
[----:B------:R-:W-:Y:S01]  /*1560*/  IADD3 R12, R3, R25, R2 ;  /* 0x00000019030c7210 */ /* 0x000fe20007ffe002 */
[----:B------:R-:W-:Y:S01]  /*1570*/  IMAD.SHL.U32 R3, R19, 0x8, RZ ;  /* 0x0000000813037824 */ /* 0x000fe200078e00ff */
[----:B------:R-:W-:Y:S01]  /*1580*/  IADD3 R16, R4, R2, R22 ;  /* 0x0000000204107210 */ /* 0x000fe20007ffe016 */
[----:B------:R-:W-:Y:S01]  /*1590*/  IMAD.IADD R8, R5, 0x1, R8 ;  /* 0x0000000105087824 */ /* 0x000fe200078e0208 */
[----:B------:R-:W-:Y:S01]  /*15a0*/  LOP3.LUT R2, R6, 0xc0, RZ, 0xc0, !PT ;  /* 0x000000c006027812 */ /* 0x000fe200078ec0ff */
[----:B------:R-:W-:Y:S01]  /*15b0*/  IMAD.SHL.U32 R4, R18, 0x80, RZ ;  /* 0x0000008012047824 */ /* 0x000fe200078e00ff */
[----:B------:R-:W-:Y:S01]  /*15c0*/  LOP3.LUT R5, R28, 0x18, R14, 0xf8, !PT ;  /* 0x000000181c057812 */ /* 0x000fe200078ef80e */
[----:B------:R-:W-:Y:S01]  /*15d0*/  IMAD.SHL.U32 R23, R8, 0x2, RZ ;  /* 0x0000000208177824 */ /* 0x000fe200078e00ff */
[----:B------:R-:W-:-:S02]  /*15e0*/  LOP3.LUT R6, R2, 0x8, R3, 0xf8, !PT ;  /* 0x0000000802067812 */ /* 0x000fc400078ef803 */
[----:B------:R-:W-:Y:S02]  /*15f0*/  SHF.R.U32.HI R3, RZ, 0x3, R2 ;  /* 0x00000003ff037819 */ /* 0x000fe40000011602 */
[----:B------:R-:W-:Y:S01]  /*1600*/  LOP3.LUT R2, R4, 0xfffff000, RZ, 0xc0, !PT ;  /* 0xfffff00004027812 */ /* 0x000fe200078ec0ff */
[----:B------:R-:W-:Y:S01]  /*1610*/  STL [R1+0x28], R23 ;  /* 0x0000281701007387 */ /* 0x000fe20000100800 */
[----:B------:R-:W-:Y:S02]  /*1620*/  LOP3.LUT R5, R5, R26, RZ, 0x3c, !PT ;  /* 0x0000001a05057212 */ /* 0x000fe400078e3cff */
[----:B------:R-:W-:Y:S02]  /*1630*/  LOP3.LUT R7, R30, 0x18, R14, 0xf8, !PT ;  /* 0x000000181e077812 */ /* 0x000fe400078ef80e */
[----:B------:R-:W-:Y:S02]  /*1640*/  IADD3 R11, R5, R2, R22 ;  /* 0x00000002050b7210 */ /* 0x000fe40007ffe016 */
[----:B------:R-:W-:-:S02]  /*1650*/  IADD3 R5, R23, 0x80, RZ ;  /* 0x0000008017057810 */ /* 0x000fc40007ffe0ff */
[----:B------:R-:W-:Y:S02]  /*1660*/  LOP3.LUT R4, R7, R27, RZ, 0x3c, !PT ;  /* 0x0000001b07047212 */ /* 0x000fe400078e3cff */
[----:B------:R-:W-:Y:S02]  /*1670*/  SHF.R.S32.HI R8, RZ, 0x1f, R156 ;  /* 0x0000001fff087819 */ /* 0x000fe4000001149c */
[----:B------:R-:W-:Y:S02]  /*1680*/  LOP3.LUT R3, R6, R3, RZ, 0x3c, !PT ;  /* 0x0000000306037212 */ /* 0x000fe400078e3cff */
[----:B------:R-:W-:Y:S02]  /*1690*/  IADD3 R17, R23, 0x70, RZ ;  /* 0x0000007017117810 */ /* 0x000fe40007ffe0ff */
[----:B------:R-:W-:Y:S02]  /*16a0*/  SHF.R.S32.HI R7, RZ, 0x1f, R153 ;  /* 0x0000001fff077819 */ /* 0x000fe40000011499 */
[----:B------:R-:W-:-:S02]  /*16b0*/  @P2 IADD3 R17, R5, 0x10, RZ ;  /* 0x0000001005112810 */ /* 0x000fc40007ffe0ff */
[----:B------:R-:W-:Y:S02]  /*16c0*/  SHF.R.S32.HI R6, RZ, 0x1f, R155 ;  /* 0x0000001fff067819 */ /* 0x000fe4000001149b */
[----:B------:R-:W-:Y:S01]  /*16d0*/  SHF.R.S32.HI R5, RZ, 0x1f, R152 ;  /* 0x0000001fff057819 */ /* 0x000fe20000011498 */
[----:B------:R-:W-:Y:S01]  /*16e0*/  STL [R1+0x2c], R17 ;  /* 0x00002c1101007387 */ /* 0x000fe20000100800 */
[----:B------:R-:W-:Y:S02]  /*16f0*/  IADD3 R18, R250, 0x40, RZ ;  /* 0x00000040fa127810 */ /* 0x000fe40007ffe0ff */
[----:B------:R-:W-:Y:S02]  /*1700*/  IADD3 R154, R106, 0x28, RZ ;  /* 0x000000286a9a7810 */ /* 0x000fe40007ffe0ff */
[----:B------:R-:W-:Y:S01]  /*1710*/  SHF.L.U64.HI R19, R156, 0x1, R8 ;  /* 0x000000019c137819 */ /* 0x000fe20000010208 */
[----:B------:R-:W-:Y:S01]  /*1720*/  STL [R1], R18 ;  /* 0x0000001201007387 */ /* 0x000fe20000100800 */
[----:B------:R-:W-:-:S02]  /*1730*/  SHF.L.U64.HI R8, R153, 0x1, R7 ;  /* 0x0000000199087819 */ /* 0x000fc40000010207 */
[----:B------:R-:W-:Y:S01]  /*1740*/  SHF.L.U64.HI R7, R155, 0x1, R6 ;  /* 0x000000019b077819 */ /* 0x000fe20000010206 */
[----:B------:R-:W-:Y:S01]  /*1750*/  STL [R1+0x90], R19 ;  /* 0x0000901301007387 */ /* 0x000fe20000100800 */
[----:B------:R-:W-:Y:S01]  /*1760*/  IADD3 R10, R4, R25, R2 ;  /* 0x00000019040a7210 */ /* 0x000fe20007ffe002 */
[C---:B------:R-:W-:Y:S01]  /*1770*/  IMAD.IADD R2, R3.reuse, 0x1, R13 ;  /* 0x0000000103027824 */ /* 0x040fe200078e020d */
[----:B------:R-:W-:Y:S01]  /*1780*/  SHF.L.U64.HI R6, R152, 0x1, R5 ;  /* 0x0000000198067819 */ /* 0x000fe20000010205 */
[----:B------:R-:W-:Y:S01]  /*1790*/  IMAD.IADD R3, R3, 0x1, R9 ;  /* 0x0000000103037824 */ /* 0x000fe200078e0209 */
[----:B------:R-:W-:Y:S01]  /*17a0*/  SHF.R.S32.HI R4, RZ, 0x1f, R154 ;  /* 0x0000001fff047819 */ /* 0x000fe2000001149a */
[----:B------:R-:W-:Y:S01]  /*17b0*/  STL [R1+0x8c], R8 ;  /* 0x00008c0801007387 */ /* 0x000fe20000100800 */
[----:B------:R-:W-:Y:S01]  /*17c0*/  IADD3 R252, R250, 0x20, RZ ;  /* 0x00000020fafc7810 */ /* 0x000fe20007ffe0ff */
[----:B------:R-:W-:Y:S01]  /*17d0*/  IMAD.MOV.U32 R13, RZ, RZ, 0x20 ;  /* 0x00000020ff0d7424 */ /* 0x000fe200078e00ff */
[----:B------:R-:W-:Y:S01]  /*17e0*/  LOP3.LUT R9, R20, 0x7ffffffc, RZ, 0xc0, !PT ;  /* 0x7ffffffc14097812 */ /* 0x000fe200078ec0ff */
[----:B------:R1:W-:Y:S01]  /*17f0*/  STL [R1+0x88], R7 ;  /* 0x0000880701007387 */ /* 0x0003e20000100800 */
[----:B------:R-:W-:-:S02]  /*1800*/  SHF.L.U64.HI R4, R154, 0x1, R4 ;  /* 0x000000019a047819 */ /* 0x000fc40000010204 */
[----:B------:R-:W-:Y:S01]  /*1810*/  LEA R157, R0, 0x3c80, 0x1 ;  /* 0x00003c80009d7811 */ /* 0x000fe200078e08ff */
[----:B------:R2:W-:Y:S01]  /*1820*/  STL [R1+0x84], R6 ;  /* 0x0000840601007387 */ /* 0x0005e20000100800 */
[----:B------:R-:W-:Y:S01]  /*1830*/  IMAD.IADD R5, R31, 0x1, -R9 ;  /* 0x000000011f057824 */ /* 0x000fe200078e0a09 */
[----:B------:R-:W-:Y:S02]  /*1840*/  LEA R0, R16, 0x6080, 0x1 ;  /* 0x0000608010007811 */ /* 0x000fe400078e08ff */
[----:B------:R3:W-:Y:S01]  /*1850*/  STL [R1+0x80], R4 ;  /* 0x0000800401007387 */ /* 0x0007e20000100800 */
[----:B------:R-:W-:Y:S02]  /*1860*/  IADD3 R190, R157, 0x20, RZ ;  /* 0x000000209dbe7810 */ /* 0x000fe40007ffe0ff */
[----:B------:R-:W-:Y:S02]  /*1870*/  LEA R188, R2, 0x6080, 0x1 ;  /* 0x0000608002bc7811 */ /* 0x000fe400078e08ff */
[----:B------:R-:W-:-:S02]  /*1880*/  LEA R158, R3, 0x1880, 0x1 ;  /* 0x00001880039e7811 */ /* 0x000fc400078e08ff */
[----:B------:R-:W-:Y:S02]  /*1890*/  @P3 IADD3 R190, R157, -0x20, RZ ;  /* 0xffffffe09dbe3810 */ /* 0x000fe40007ffe0ff */
[----:B------:R-:W-:Y:S02]  /*18a0*/  SHF.R.S32.HI R251, RZ, 0x1f, R250 ;  /* 0x0000001ffffb7819 */ /* 0x000fe400000114fa */
[C---:B------:R-:W-:Y:S02]  /*18b0*/  IADD3 R198, R190.reuse, 0x400, RZ ;  /* 0x00000400bec67810 */ /* 0x040fe40007ffe0ff */
[C---:B------:R-:W-:Y:S02]  /*18c0*/  IADD3 R197, R190.reuse, 0x800, RZ ;  /* 0x00000800bec57810 */ /* 0x040fe40007ffe0ff */
[----:B------:R-:W-:Y:S02]  /*18d0*/  IADD3 R196, R190, 0xc00, RZ ;  /* 0x00000c00bec47810 */ /* 0x000fe40007ffe0ff */
[----:B-1----:R-:W-:-:S02]  /*18e0*/  SHF.R.S32.HI R7, RZ, 0x1f, R18 ;  /* 0x0000001fff077819 */ /* 0x002fc40000011412 */
[C---:B------:R-:W-:Y:S02]  /*18f0*/  IADD3 R195, R190.reuse, 0x1000, RZ ;  /* 0x00001000bec37810 */ /* 0x040fe40007ffe0ff */
[----:B--2---:R-:W-:Y:S02]  /*1900*/  SHF.R.S32.HI R6, RZ, 0x1f, R252 ;  /* 0x0000001fff067819 */ /* 0x004fe400000114fc */
[----:B------:R-:W-:Y:S02]  /*1910*/  IADD3 R194, R190, 0x1400, RZ ;  /* 0x00001400bec27810 */ /* 0x000fe40007ffe0ff */
[----:B---3--:R-:W-:Y:S01]  /*1920*/  LOP3.LUT R4, R30, 0x18, R100, 0xf8, !PT ;  /* 0x000000181e047812 */ /* 0x008fe200078ef864 */
[----:B------:R1:W-:Y:S01]  /*1930*/  STL [R1+0x3c], R6 ;  /* 0x00003c0601007387 */ /* 0x0003e20000100800 */
[----:B------:R-:W-:Y:S02]  /*1940*/  IADD3 R193, R190, 0x1800, RZ ;  /* 0x00001800bec17810 */ /* 0x000fe40007ffe0ff */
[----:B------:R-:W-:Y:S01]  /*1950*/  LOP3.LUT R4, R4, R27, RZ, 0x3c, !PT ;  /* 0x0000001b04047212 */ /* 0x000fe200078e3cff */
[----:B------:R2:W-:Y:S01]  /*1960*/  STL [R1+0x38], R7 ;  /* 0x0000380701007387 */ /* 0x0005e20000100800 */
[----:B------:R-:W-:-:S02]  /*1970*/  IADD3 R192, R190, 0x1c00, RZ ;  /* 0x00001c00bec07810 */ /* 0x000fc40007ffe0ff */
[----:B------:R-:W-:Y:S01]  /*1980*/  IADD3 R191, R190, 0x2000, RZ ;  /* 0x00002000bebf7810 */ /* 0x000fe20007ffe0ff */
[----:B-1----:R-:W-:Y:S02]  /*1990*/  IMAD.SHL.U32 R6, R5, 0x2, RZ ;  /* 0x0000000205067824 */ /* 0x002fe400078e00ff */
[----:B------:R-:W-:Y:S01]  /*19a0*/  IMAD.IADD R5, R29, 0x1, R24 ;  /* 0x000000011d057824 */ /* 0x000fe200078e0218 */
[----:B--2---:R-:W-:Y:S02]  /*19b0*/  SHF.R.S32.HI R7, RZ, 0x3, R15 ;  /* 0x00000003ff077819 */ /* 0x004fe4000001140f */
[----:B------:R1:W-:Y:S04]  /*19c0*/  STL [R1+0x20], R6 ;  /* 0x0000200601007387 */ /* 0x0003e80000100800 */
[----:B------:R2:W-:Y:S04]  /*19d0*/  STL [R1+0x9c], R5 ;  /* 0x00009c0501007387 */ /* 0x0005e80000100800 */
[----:B------:R3:W-:Y:S01]  /*19e0*/  STL [R1+0x64], R7 ;  /* 0x0000640701007387 */ /* 0x0007e20000100800 */
[----:B-1----:R-:W-:-:S02]  /*19f0*/  LOP3.LUT R6, R28, 0x8, R100, 0xf8, !PT ;  /* 0x000000081c067812 */ /* 0x002fc400078ef864 */
[----:B--2---:R-:W-:Y:S02]  /*1a00*/  LOP3.LUT R5, R28, 0x18, R100, 0xf8, !PT ;  /* 0x000000181c057812 */ /* 0x004fe400078ef864 */
[-C--:B------:R-:W-:Y:S02]  /*1a10*/  LOP3.LUT R6, R6, R26.reuse, RZ, 0x3c, !PT ;  /* 0x0000001a06067212 */ /* 0x080fe400078e3cff */
[----:B------:R-:W-:Y:S01]  /*1a20*/  LOP3.LUT R8, R5, R26, RZ, 0x3c, !PT ;  /* 0x0000001a05087212 */ /* 0x000fe200078e3cff */
[----:B------:R-:W-:Y:S01]  /*1a30*/  IMAD.IADD R5, R25, 0x1, R4 ;  /* 0x0000000119057824 */ /* 0x000fe200078e0204 */
[----:B---3--:R-:W-:Y:S01]  /*1a40*/  SHF.R.S32.HI R7, RZ, 0x3, R14 ;  /* 0x00000003ff077819 */ /* 0x008fe2000001140e */
[C---:B------:R-:W-:Y:S01]  /*1a50*/  IMAD.IADD R6, R22.reuse, 0x1, R6 ;  /* 0x0000000116067824 */ /* 0x040fe200078e0206 */
[----:B------:R-:W-:Y:S01]  /*1a60*/  SEL R4, R13, 0xffffffe0, !P4 ;  /* 0xffffffe00d047807 */ /* 0x000fe20006000000 */
[----:B------:R-:W-:Y:S01]  /*1a70*/  IMAD.IADD R8, R22, 0x1, R8 ;  /* 0x0000000116087824 */ /* 0x000fe200078e0208 */
[----:B------:R-:W-:Y:S01]  /*1a80*/  LEA R5, R5, 0x6080, 0x1 ;  /* 0x0000608005057811 */ /* 0x000fe200078e08ff */
[----:B------:R1:W-:Y:S01]  /*1a90*/  STL [R1+0x60], R7 ;  /* 0x0000600701007387 */ /* 0x0003e20000100800 */
[----:B------:R-:W-:Y:S01]  /*1aa0*/  LEA R234, R6, 0x1880, 0x1 ;  /* 0x0000188006ea7811 */ /* 0x000fe200078e08ff */
[----:B------:R-:W-:-:S02]  /*1ab0*/  IMAD.IADD R189, R188, 0x1, R4 ;  /* 0x00000001bcbd7824 */ /* 0x000fc400078e0204 */
[----:B------:R2:W-:Y:S01]  /*1ac0*/  STL [R1+0x7c], R5 ;  /* 0x00007c0501007387 */ /* 0x0005e20000100800 */
[----:B------:R-:W-:Y:S01]  /*1ad0*/  IADD3 R235, R234, 0x20, RZ ;  /* 0x00000020eaeb7810 */ /* 0x000fe20007ffe0ff */
[----:B------:R-:W-:Y:S01]  /*1ae0*/  IMAD.IADD R159, R4, 0x1, R158 ;  /* 0x00000001049f7824 */ /* 0x000fe200078e029e */
[----:B------:R-:W-:Y:S01]  /*1af0*/  @P0 IADD3 R235, R234, -0x20, RZ ;  /* 0xffffffe0eaeb0810 */ /* 0x000fe20007ffe0ff */
[----:B------:R3:W-:Y:S01]  /*1b00*/  STL [R1+0x78], R0 ;  /* 0x0000780001007387 */ /* 0x0007e20000100800 */
[----:B-1----:R-:W-:Y:S02]  /*1b10*/  SEL R7, R13, 0xffffffe0, !P1 ;  /* 0xffffffe00d077807 */ /* 0x002fe40004800000 */
[----:B--2---:R-:W-:Y:S02]  /*1b20*/  LEA R5, R12, 0x6080, 0x1 ;  /* 0x000060800c057811 */ /* 0x004fe400078e08ff */
[----:B---3--:R-:W-:-:S03]  /*1b30*/  LEA R0, R11, 0x6080, 0x1 ;  /* 0x000060800b007811 */ /* 0x008fc600078e08ff */
[----:B------:R1:W-:Y:S04]  /*1b40*/  STL [R1+0x74], R5 ;  /* 0x0000740501007387 */ /* 0x0003e80000100800 */
[----:B------:R2:W-:Y:S01]  /*1b50*/  STL [R1+0x70], R0 ;  /* 0x0000700001007387 */ /* 0x0005e20000100800 */
[----:B-1----:R-:W-:Y:S02]  /*1b60*/  LEA R5, R10, 0x6080, 0x1 ;  /* 0x000060800a057811 */ /* 0x002fe400078e08ff */
[----:B--2---:R-:W-:-:S03]  /*1b70*/  LEA R0, R8, 0x6080, 0x1 ;  /* 0x0000608008007811 */ /* 0x004fc600078e08ff */
[----:B------:R-:W-:Y:S04]  /*1b80*/  STL [R1+0x6c], R5 ;  /* 0x00006c0501007387 */ /* 0x000fe80000100800 */
[----:B------:R1:W-:Y:S02]  /*1b90*/  STL [R1+0x68], R0 ;  /* 0x0000680001007387 */ /* 0x0003e40000100800 */
[----:B-1----:R-:W-:-:S05]  /*1ba0*/  IMAD.IADD R0, R23, 0x1, R7 ;  /* 0x0000000117007824 */ /* 0x002fca00078e0207 */
[----:B------:R1:W-:Y:S02]  /*1bb0*/  STL [R1+0x34], R0 ;  /* 0x0000340001007387 */ /* 0x0003e40000100800 */
[----:B-1----:R-:W-:-:S05]  /*1bc0*/  IMAD.IADD R0, R7, 0x1, R17 ;  /* 0x0000000107007824 */ /* 0x002fca00078e0211 */
[----:B------:R1:W-:Y:S02]  /*1bd0*/  STL [R1+0x30], R0 ;  /* 0x0000300001007387 */ /* 0x0003e40000100800 */
.L_x_331:
[----:B-1----:R-:W2:Y:S01]  /*1be0*/  LDL R0, [R1+0x1c] ;  /* 0x00001c0001007983 */ /* 0x002ea20000100800 */
[----:B------:R-:W-:Y:S01]  /*1bf0*/  IMAD.MOV.U32 R13, RZ, RZ, 0x4 ;  /* 0x00000004ff0d7424 */ /* 0x000fe200078e00ff */
[----:B------:R-:W-:Y:S02]  /*1c00*/  ISETP.NE.U32.AND P4, PT, RZ, c[0x0][0x360], PT ;  /* 0x0000d800ff007a0c */ /* 0x000fe40003f85070 */
[----:B------:R-:W-:Y:S01]  /*1c10*/  ISETP.NE.U32.AND P0, PT, RZ, c[0x0][0x370], PT ;  /* 0x0000dc00ff007a0c */ /* 0x000fe20003f05070 */
[----:B------:R-:W3:Y:S01]  /*1c20*/  LDL R9, [R1+0x18] ;  /* 0x0000180001097983 */ /* 0x000ee20000100800 */
[----:B------:R-:W-:Y:S01]  /*1c30*/  ISETP.NE.AND.EX P4, PT, RZ, c[0x0][0x364], PT, P4 ;  /* 0x0000d900ff007a0c */ /* 0x000fe20003f85340 */
[----:B--2---:R-:W-:-:S05]  /*1c40*/  IMAD.WIDE R2, R0, R13, c[0x0][0x588] ;  /* 0x0001620000027625 */ /* 0x004fca00078e020d */
[----:B------:R-:W2:Y:S01]  /*1c50*/  LDG.E R17, [R2.64] ;  /* 0x0000000602117981 */ /* 0x000ea2000c1e1900 */
[----:B------:R-:W-:Y:S01]  /*1c60*/  ISETP.NE.AND.EX P2, PT, RZ, c[0x0][0x374], PT, P0 ;  /* 0x0000dd00ff007a0c */ /* 0x000fe20003f45300 */
[----:B------:R-:W-:Y:S01]  /*1c70*/  IMAD.MOV.U32 R148, RZ, RZ, RZ ;  /* 0x000000ffff947224 */ /* 0x000fe200078e00ff */
[----:B------:R-:W-:Y:S02]  /*1c80*/  ISETP.NE.U32.AND P3, PT, RZ, c[0x0][0x348], PT ;  /* 0x0000d200ff007a0c */ /* 0x000fe40003f65070 */
[----:B------:R-:W-:Y:S02]  /*1c90*/  ISETP.NE.U32.AND P5, PT, RZ, c[0x0][0x358], PT ;  /* 0x0000d600ff007a0c */ /* 0x000fe40003fa5070 */
[----:B------:R-:W-:Y:S02]  /*1ca0*/  ISETP.NE.AND.EX P3, PT, RZ, c[0x0][0x34c], PT, P3 ;  /* 0x0000d300ff007a0c */ /* 0x000fe40003f65330 */
[----:B------:R-:W-:Y:S01]  /*1cb0*/  ISETP.NE.AND.EX P5, PT, RZ, c[0x0][0x35c], PT, P5 ;  /* 0x0000d700ff007a0c */ /* 0x000fe20003fa5350 */
[----:B------:R-:W-:Y:S01]  /*1cc0*/  CS2R R146, SRZ ;  /* 0x0000000000927805 */ /* 0x000fe2000001ff00 */
[----:B------:R-:W-:Y:S01]  /*1cd0*/  IMAD.MOV.U32 R12, RZ, RZ, RZ ;  /* 0x000000ffff0c7224 */ /* 0x000fe200078e00ff */
[----:B--2---:R-:W-:-:S02]  /*1ce0*/  SHF.R.S32.HI R18, RZ, 0x1f, R17 ;  /* 0x0000001fff127819 */ /* 0x004fc40000011411 */
[C---:B------:R-:W-:Y:S02]  /*1cf0*/  @P4 LEA R2, P0, R17.reuse, c[0x0][0x360], 0x2 ;  /* 0x0000d80011024a11 */ /* 0x040fe400078010ff */
[C---:B------:R-:W-:Y:S02]  /*1d00*/  @P2 LEA R4, P1, R17.reuse, c[0x0][0x370], 0x2 ;  /* 0x0000dc0011042a11 */ /* 0x040fe400078210ff */
[C-C-:B------:R-:W-:Y:S02]  /*1d10*/  @P4 LEA.HI.X R3, R17.reuse, c[0x0][0x364], R18.reuse, 0x2, P0 ;  /* 0x0000d90011034a11 */ /* 0x140fe400000f1412 */
[----:B------:R-:W-:Y:S02]  /*1d20*/  ISETP.NE.U32.AND P0, PT, RZ, c[0x0][0x350], PT ;  /* 0x0000d400ff007a0c */ /* 0x000fe40003f05070 */
[----:B------:R-:W-:Y:S01]  /*1d30*/  @P2 LEA.HI.X R5, R17, c[0x0][0x374], R18, 0x2, P1 ;  /* 0x0000dd0011052a11 */ /* 0x000fe200008f1412 */
[----:B------:R1:W5:Y:S01]  /*1d40*/  @P4 LDG.E R149, [R2.64] ;  /* 0x0000000602954981 */ /* 0x000362000c1e1900 */
[----:B------:R-:W-:-:S03]  /*1d50*/  ISETP.NE.AND.EX P6, PT, RZ, c[0x0][0x354], PT, P0 ;  /* 0x0000d500ff007a0c */ /* 0x000fc60003fc5300 */
[----:B------:R2:W5:Y:S01]  /*1d60*/  @P2 LDG.E R148, [R4.64] ;  /* 0x0000000604942981 */ /* 0x000562000c1e1900 */
[----:B------:R-:W-:-:S04]  /*1d70*/  LEA R6, P2, R17, c[0x0][0x348], 0x2 ;  /* 0x0000d20011067a11 */ /* 0x000fc800078410ff */
[----:B------:R-:W-:-:S05]  /*1d80*/  LEA.HI.X R7, R17, c[0x0][0x34c], R18, 0x2, P2 ;  /* 0x0000d30011077a11 */ /* 0x000fca00010f1412 */
[----:B------:R4:W5:Y:S01]  /*1d90*/  @P3 LDG.E R146, [R6.64] ;  /* 0x0000000606923981 */ /* 0x000962000c1e1900 */
[C---:B-1----:R-:W-:Y:S02]  /*1da0*/  LEA R2, P0, R17.reuse, c[0x0][0x358], 0x2 ;  /* 0x0000d60011027a11 */ /* 0x042fe400078010ff */
[C---:B--2---:R-:W-:Y:S02]  /*1db0*/  LEA R4, P1, R17.reuse, c[0x0][0x350], 0x2 ;  /* 0x0000d40011047a11 */ /* 0x044fe400078210ff */
[C-C-:B------:R-:W-:Y:S02]  /*1dc0*/  LEA.HI.X R3, R17.reuse, c[0x0][0x35c], R18.reuse, 0x2, P0 ;  /* 0x0000d70011037a11 */ /* 0x140fe400000f1412 */
[----:B------:R-:W-:-:S03]  /*1dd0*/  LEA.HI.X R5, R17, c[0x0][0x354], R18, 0x2, P1 ;  /* 0x0000d50011057a11 */ /* 0x000fc600008f1412 */
[----:B------:R4:W5:Y:S04]  /*1de0*/  @P5 LDG.E R12, [R2.64] ;  /* 0x00000006020c5981 */ /* 0x000968000c1e1900 */
[----:B------:R4:W5:Y:S01]  /*1df0*/  @P6 LDG.E R147, [R4.64] ;  /* 0x0000000604936981 */ /* 0x000962000c1e1900 */
[----:B---3--:R-:W-:-:S03]  /*1e00*/  LOP3.LUT R16, R9, 0xffff, RZ, 0xc0, !PT ;  /* 0x0000ffff09107812 */ /* 0x008fc600078ec0ff */
[----:B------:R4:W-:Y:S04]  /*1e10*/  STL [R1+0x4], R17 ;  /* 0x0000041101007387 */ /* 0x0009e80000100800 */
[----:B------:R4:W-:Y:S04]  /*1e20*/  STL [R1+0x24], R18 ;  /* 0x0000241201007387 */ /* 0x0009e80000100800 */
[----:B------:R4:W-:Y:S01]  /*1e30*/  STL [R1+0xc], R16 ;  /* 0x00000c1001007387 */ /* 0x0009e20000100800 */
[----:B------:R-:W-:Y:S01]  /*1e40*/  YIELD ;  /* 0x0000000000007946 */ /* 0x000fe20003800000 */
[----:B------:R-:W-:Y:S01]  /*1e50*/  P2R R15, PR, RZ, 0x40 ;  /* 0x00000040ff0f7803 */ /* 0x000fe20000000000 */
[----:B------:R-:W-:Y:S05]  /*1e60*/  @P4 BRA `(.L_x_172) ;  /* 0x0000005000004947 */ /* 0x000fea0003800000 */
[----:B-----5:R-:W-:Y:S01]  /*1e70*/  MOV R149, c[0x0][0x168] ;  /* 0x00005a0000957a02 */ /* 0x020fe20000000f00 */
[----:B------:R-:W-:Y:S05]  /*1e80*/  @!P3 BRA `(.L_x_172) ;  /* 0x000000300000b947 */ /* 0x000fea0003800000 */
[----:B------:R-:W2:Y:S04]  /*1e90*/  LDG.E R8, [R6.64] ;  /* 0x0000000606087981 */ /* 0x000ea8000c1e1900 */
[----:B------:R-:W2:Y:S02]  /*1ea0*/  LDG.E R0, [R6.64+0x4] ;  /* 0x0000040606007981 */ /* 0x000ea4000c1e1900 */
[----:B--2---:R-:W-:-:S02]  /*1eb0*/  IADD3 R149, -R8, R0, RZ ;  /* 0x0000000008957210 */ /* 0x004fc40007ffe1ff */
.L_x_172:
[----:B------:R-:W-:-:S04]  /*1ec0*/  ISETP.NE.U32.AND P0, PT, RZ, c[0x0][0x368], PT ;  /* 0x0000da00ff007a0c */ /* 0x000fc80003f05070 */
[----:B------:R-:W-:-:S13]  /*1ed0*/  ISETP.NE.AND.EX P0, PT, RZ, c[0x0][0x36c], PT, P0 ;  /* 0x0000db00ff007a0c */ /* 0x000fda0003f05300 */
[----:B------:R-:W-:Y:S05]  /*1ee0*/  @!P0 BRA `(.L_x_173) ;  /* 0x0000004000008947 */ /* 0x000fea0003800000 */
[----:B----4-:R-:W-:-:S04]  /*1ef0*/  LEA R4, P0, R17, c[0x0][0x368], 0x2 ;  /* 0x0000da0011047a11 */ /* 0x010fc800078010ff */
[----:B------:R-:W-:-:S05]  /*1f00*/  LEA.HI.X R5, R17, c[0x0][0x36c], R18, 0x2, P0 ;  /* 0x0000db0011057a11 */ /* 0x000fca00000f1412 */
[----:B------:R1:W5:Y:S01]  /*1f10*/  LDG.E R7, [R4.64] ;  /* 0x0000000604077981 */ /* 0x000362000c1e1900 */
[----:B------:R-:W-:Y:S05]  /*1f20*/  BRA `(.L_x_174) ;  /* 0x0000005000007947 */ /* 0x000fea0003800000 */
.L_x_173:
[----:B----4-:R-:W-:Y:S01]  /*1f30*/  MOV R7, c[0x0][0x1d0] ;  /* 0x0000740000077a02 */ /* 0x010fe20000000f00 */
[----:B------:R-:W-:Y:S05]  /*1f40*/  @!P6 BRA `(.L_x_174) ;  /* 0x000000300000e947 */ /* 0x000fea0003800000 */
[----:B------:R-:W2:Y:S04]  /*1f50*/  LDG.E R7, [R4.64] ;  /* 0x0000000604077981 */ /* 0x000ea8000c1e1900 */
[----:B------:R-:W2:Y:S02]  /*1f60*/  LDG.E R0, [R4.64+0x4] ;  /* 0x0000040604007981 */ /* 0x000ea4000c1e1900 */
[----:B--2---:R-:W-:Y:S02]  /*1f70*/  IADD3 R7, -R7, R0, RZ ;  /* 0x0000000007077210 */ /* 0x004fe40007ffe1ff */
.L_x_174:
[----:B-1----:R1:W2:Y:S04]  /*1f80*/  @P5 LDG.E R5, [R2.64] ;  /* 0x0000000602055981 */ /* 0x0022a8000c1e1900 */
[----:B------:R1:W2:Y:S01]  /*1f90*/  @P5 LDG.E R4, [R2.64+0x4] ;  /* 0x0000040602045981 */ /* 0x0002a2000c1e1900 */
[----:B------:R-:W-:Y:S01]  /*1fa0*/  ISETP.NE.U32.AND P0, PT, RZ, c[0x0][0x378], PT ;  /* 0x0000de00ff007a0c */ /* 0x000fe20003f05070 */
[----:B-----5:R-:W-:-:S03]  /*1fb0*/  IMAD.MOV.U32 R136, RZ, RZ, R7 ;  /* 0x000000ffff887224 */ /* 0x020fc600078e0007 */
[----:B------:R-:W-:Y:S01]  /*1fc0*/  ISETP.NE.AND.EX P1, PT, RZ, c[0x0][0x37c], PT, P0 ;  /* 0x0000df00ff007a0c */ /* 0x000fe20003f25300 */
[----:B------:R-:W-:-:S12]  /*1fd0*/  IMAD.MOV.U32 R0, RZ, RZ, c[0x0][0x228] ;  /* 0x00008a00ff007624 */ /* 0x000fd800078e00ff */
[----:B-1----:R-:W-:-:S04]  /*1fe0*/  @P1 LEA R2, P0, R17, c[0x0][0x378], 0x2 ;  /* 0x0000de0011021a11 */ /* 0x002fc800078010ff */
[----:B------:R-:W-:-:S05]  /*1ff0*/  @P1 LEA.HI.X R3, R17, c[0x0][0x37c], R18, 0x2, P0 ;  /* 0x0000df0011031a11 */ /* 0x000fca00000f1412 */
[----:B------:R1:W5:Y:S01]  /*2000*/  @P1 LDG.E R136, [R2.64] ;  /* 0x0000000602881981 */ /* 0x000362000c1e1900 */
[----:B------:R-:W-:Y:S01]  /*2010*/  IMAD.IADD R6, R7, 0x1, -R148 ;  /* 0x0000000107067824 */ /* 0x000fe200078e0a94 */
[----:B------:R-:W-:Y:S01]  /*2020*/  BSSY B0, `(.L_x_175) ;  /* 0x0000030000007945 */ /* 0x000fe20003800000 */
[C---:B-1----:R-:W-:Y:S02]  /*2030*/  LOP3.LUT R2, R9.reuse, 0xff000000, RZ, 0xc0, !PT ;  /* 0xff00000009027812 */ /* 0x042fe400078ec0ff */
[----:B------:R-:W-:Y:S01]  /*2040*/  LOP3.LUT R3, R9, 0xff0000, RZ, 0xc0, !PT ;  /* 0x00ff000009037812 */ /* 0x000fe200078ec0ff */
[----:B--2---:R-:W-:Y:S01]  /*2050*/  @P5 IMAD.IADD R0, R4, 0x1, -R5 ;  /* 0x0000000104005824 */ /* 0x004fe200078e0a05 */
[----:B------:R-:W-:-:S03]  /*2060*/  SHF.R.U32.HI R4, RZ, 0x8, R2 ;  /* 0x00000008ff047819 */ /* 0x000fc60000011602 */
[----:B------:R-:W-:Y:S01]  /*2070*/  IMAD.IADD R163, R6, 0x1, R0 ;  /* 0x0000000106a37824 */ /* 0x000fe200078e0200 */
[----:B------:R-:W-:-:S04]  /*2080*/  LEA.HI R4, R3, R4, RZ, 0x10 ;  /* 0x0000000403047211 */ /* 0x000fc800078f80ff */
[----:B------:R-:W-:Y:S02]  /*2090*/  SHF.R.U32.HI R5, RZ, 0x10, R4 ;  /* 0x00000010ff057819 */ /* 0x000fe40000011604 */
[----:B------:R-:W-:Y:S02]  /*20a0*/  LOP3.LUT R14, R4, 0xff, RZ, 0xc0, !PT ;  /* 0x000000ff040e7812 */ /* 0x000fe400078ec0ff */
[C---:B------:R-:W-:Y:S01]  /*20b0*/  IADD3 R2, R163.reuse, 0x2f, RZ ;  /* 0x0000002fa3027810 */ /* 0x040fe20007ffe0ff */
[----:B------:R1:W-:Y:S01]  /*20c0*/  STL [R1+0x18], R5 ;  /* 0x0000180501007387 */ /* 0x0003e20000100800 */
[----:B------:R-:W-:Y:S02]  /*20d0*/  ISETP.GE.AND P0, PT, R163, 0x1, PT ;  /* 0x00000001a300780c */ /* 0x000fe40003f06270 */
[----:B------:R-:W-:Y:S01]  /*20e0*/  ISETP.NE.AND P1, PT, R5, RZ, PT ;  /* 0x000000ff0500720c */ /* 0x000fe20003f25270 */
[----:B------:R1:W-:Y:S01]  /*20f0*/  STL [R1+0x50], R14 ;  /* 0x0000500e01007387 */ /* 0x0003e20000100800 */
[----:B------:R-:W-:-:S02]  /*2100*/  IMAD.HI R2, R2, 0x2aaaaaab, RZ ;  /* 0x2aaaaaab02027827 */ /* 0x000fc400078e02ff */
[----:B------:R-:W-:-:S03]  /*2110*/  SEL R135, R5, c[0x0][0x338], P1 ;  /* 0x0000ce0005877a07 */ /* 0x000fc60000800000 */
[----:B------:R-:W-:-:S04]  /*2120*/  SHF.R.U32.HI R3, RZ, 0x1f, R2 ;  /* 0x0000001fff037819 */ /* 0x000fc80000011602 */
[----:B------:R-:W-:Y:S01]  /*2130*/  LEA.HI.SX32 R137, R2, R3, 0x1d ;  /* 0x0000000302897211 */ /* 0x000fe200078feaff */
[----:B------:R-:W-:Y:S01]  /*2140*/  IMAD.MOV.U32 R2, RZ, RZ, RZ ;  /* 0x000000ffff027224 */ /* 0x000fe200078e00ff */
[----:B------:R-:W-:Y:S05]  /*2150*/  @!P0 BRA `(.L_x_176) ;  /* 0x000001c000008947 */ /* 0x000fea0003800000 */
        /* <DEDUP_REMOVED lines=11> */
[----:B------:R-:W-:Y:S02]  /*2210*/  IMAD.MOV.U32 R4, RZ, RZ, RZ ;  /* 0x000000ffff047224 */ /* 0x000fe400078e00ff */
        /* <DEDUP_REMOVED lines=16> */
.L_x_176:
[----:B------:R-:W-:Y:S05]  /*2320*/  BSYNC B0 ;  /* 0x0000000000007941 */ /* 0x000fea0003800000 */
.L_x_175:
[----:B------:R-:W-:Y:S01]  /*2330*/  IMAD R3, R14, R2, RZ ;  /* 0x000000020e037224 */ /* 0x000fe200078e02ff */
[----:B------:R-:W-:-:S03]  /*2340*/  SHF.R.S32.HI R101, RZ, 0x1f, R100 ;  /* 0x0000001fff657819 */ /* 0x000fc60000011464 */
[C---:B------:R-:W-:Y:S02]  /*2350*/  IMAD.IADD R2, R3.reuse, 0x1, R2 ;  /* 0x0000000103027824 */ /* 0x040fe400078e0202 */
[----:B------:R-:W-:-:S03]  /*2360*/  IMAD R3, R3, 0x30, -R6 ;  /* 0x0000003003037824 */ /* 0x000fc600078e0a06 */
[----:B------:R-:W-:Y:S02]  /*2370*/  IMNMX R2, R137, R2, PT ;  /* 0x0000000289027217 */ /* 0x000fe40003800200 */
[----:B------:R-:W-:-:S03]  /*2380*/  IMNMX R3, RZ, R3, !PT ;  /* 0x00000003ff037217 */ /* 0x000fc60007800200 */
[----:B------:R-:W-:Y:S02]  /*2390*/  IMAD R2, R2, 0x30, -R6 ;  /* 0x0000003002027824 */ /* 0x000fe400078e0a06 */
[----:B-1----:R-:W-:-:S03]  /*23a0*/  IMAD.WIDE.U32 R4, R3, -0x55555555, RZ ;  /* 0xaaaaaaab03047825 */ /* 0x002fc600078e00ff */
[----:B------:R-:W-:Y:S02]  /*23b0*/  IMNMX R2, R2, R0, PT ;  /* 0x0000000002027217 */ /* 0x000fe40003800200 */
[----:B------:R-:W-:Y:S02]  /*23c0*/  SHF.R.U32.HI R130, RZ, 0x5, R5 ;  /* 0x00000005ff827819 */ /* 0x000fe40000011605 */
[----:B------:R-:W-:-:S13]  /*23d0*/  ISETP.GT.AND P0, PT, R2, R3, PT ;  /* 0x000000030200720c */ /* 0x000fda0003f04270 */
[----:B------:R-:W-:Y:S01]  /*23e0*/  @P0 IADD3 R3, R2, 0x2f, RZ ;  /* 0x0000002f02030810 */ /* 0x000fe20007ffe0ff */
[----:B------:R-:W-:-:S04]  /*23f0*/  IMAD.MOV.U32 R2, RZ, RZ, R130 ;  /* 0x000000ffff027224 */ /* 0x000fc800078e0082 */
[----:B------:R-:W-:-:S05]  /*2400*/  @P0 IMAD.HI R3, R3, 0x2aaaaaab, RZ ;  /* 0x2aaaaaab03030827 */ /* 0x000fca00078e02ff */
[----:B------:R-:W-:-:S04]  /*2410*/  @P0 SHF.R.U32.HI R4, RZ, 0x1f, R3 ;  /* 0x0000001fff040819 */ /* 0x000fc80000011603 */
[----:B------:R-:W-:-:S04]  /*2420*/  @P0 LEA.HI.SX32 R2, R3, R4, 0x1d ;  /* 0x0000000403020211 */ /* 0x000fc800078feaff */
[----:B------:R-:W-:-:S13]  /*2430*/  ISETP.GT.AND P0, PT, R2, R130, PT ;  /* 0x000000820200720c */ /* 0x000fda0003f04270 */
[----:B------:R-:W-:Y:S05]  /*2440*/  @!P0 BRA `(.L_x_177) ;  /* 0x0000501000008947 */ /* 0x000fea0003800000 */
[----:B------:R-:W2:Y:S01]  /*2450*/  LDL R8, [R1] ;  /* 0x0000000001087983 */ /* 0x000ea20000100800 */
[----:B------:R-:W-:-:S04]  /*2460*/  ISETP.NE.U32.AND P0, PT, RZ, c[0x0][0x340], PT ;  /* 0x0000d000ff007a0c */ /* 0x000fc80003f05070 */
[----:B------:R-:W-:-:S13]  /*2470*/  ISETP.NE.AND.EX P3, PT, RZ, c[0x0][0x344], PT, P0 ;  /* 0x0000d100ff007a0c */ /* 0x000fda0003f65300 */
[----:B------:R-:W-:-:S05]  /*2480*/  @P3 IMAD.WIDE R4, R17, R13, c[0x0][0x340] ;  /* 0x0000d00011043625 */ /* 0x000fca00078e020d */
[----:B------:R1:W3:Y:S01]  /*2490*/  @P3 LDG.E R11, [R4.64] ;  /* 0x00000006040b3981 */ /* 0x0002e2000c1e1900 */
[----:B------:R-:W-:Y:S01]  /*24a0*/  SHF.R.S32.HI R3, RZ, 0x1f, R12 ;  /* 0x0000001fff037819 */ /* 0x000fe2000001140c */
[----:B------:R-:W-:Y:S01]  /*24b0*/  IMAD.MOV.U32 R138, RZ, RZ, 0x30 ;  /* 0x00000030ff8a7424 */ /* 0x000fe200078e00ff */
[----:B------:R-:W-:Y:S01]  /*24c0*/  IADD3 R129, P0, R243, R12, RZ ;  /* 0x0000000cf3817210 */ /* 0x000fe20007f1e0ff */
[----:B------:R-:W-:Y:S01]  /*24d0*/  IMAD.IADD R10, R7, 0x1, R147 ;  /* 0x00000001070a7824 */ /* 0x000fe200078e0293 */
[----:B------:R-:W-:Y:S01]  /*24e0*/  IADD3 R32, R2, -0x1, RZ ;  /* 0xffffffff02207810 */ /* 0x000fe20007ffe0ff */
[C---:B------:R-:W-:Y:S01]  /*24f0*/  IMAD R162, R138.reuse, c[0x0][0x23c], RZ ;  /* 0x00008f008aa27a24 */ /* 0x040fe200078e02ff */
[----:B------:R-:W-:Y:S01]  /*2500*/  LEA.HI.X.SX32 R132, R243, R3, 0x1, P0 ;  /* 0x00000003f3847211 */ /* 0x000fe200000f0eff */
[----:B------:R-:W-:Y:S01]  /*2510*/  IMAD.WIDE.U32 R144, R138, c[0x0][0x238], RZ ;  /* 0x00008e008a907a25 */ /* 0x000fe200078e00ff */
[----:B------:R-:W-:Y:S02]  /*2520*/  SEL R13, R18, RZ, !P5 ;  /* 0x000000ff120d7207 */ /* 0x000fe40006800000 */
[----:B------:R-:W-:Y:S01]  /*2530*/  SEL R14, R17, RZ, !P5 ;  /* 0x000000ff110e7207 */ /* 0x000fe20006800000 */
[----:B------:R-:W-:Y:S01]  /*2540*/  IMAD R3, R132, c[0x0][0x238], RZ ;  /* 0x00008e0084037a24 */ /* 0x000fe200078e02ff */
[----:B------:R-:W-:Y:S01]  /*2550*/  ISETP.GE.AND P6, PT, R250, c[0x0][0x1d4], PT ;  /* 0x00007500fa007a0c */ /* 0x000fe20003fc6270 */
[----:B------:R-:W-:Y:S01]  /*2560*/  IMAD.IADD R162, R145, 0x1, R162 ;  /* 0x0000000191a27824 */ /* 0x000fe200078e02a2 */
[----:B------:R-:W-:Y:S01]  /*2570*/  ISETP.GE.AND P5, PT, R252, c[0x0][0x1d4], PT ;  /* 0x00007500fc007a0c */ /* 0x000fe20003fa6270 */
[----:B------:R-:W-:Y:S01]  /*2580*/  IMAD R3, R129, c[0x0][0x23c], R3 ;  /* 0x00008f0081037a24 */ /* 0x000fe200078e0203 */
[----:B------:R-:W-:Y:S01]  /*2590*/  SHF.R.S32.HI R12, RZ, 0x1f, R10 ;  /* 0x0000001fff0c7819 */ /* 0x000fe2000001140a */
[----:B------:R-:W-:Y:S01]  /*25a0*/  IMAD.MOV.U32 R166, RZ, RZ, c[0x0][0x238] ;  /* 0x00008e00ffa67624 */ /* 0x000fe200078e00ff */
[C---:B------:R-:W-:Y:S01]  /*25b0*/  IADD3 R27, R100.reuse, 0x20, RZ ;  /* 0x00000020641b7810 */ /* 0x040fe20007ffe0ff */
[----:B------:R-:W-:Y:S01]  /*25c0*/  IMAD.MOV.U32 R161, RZ, RZ, 0x5 ;  /* 0x00000005ffa17424 */ /* 0x000fe200078e00ff */
[----:B------:R-:W-:Y:S01]  /*25d0*/  IADD3 R26, R100, 0x10, RZ ;  /* 0x00000010641a7810 */ /* 0x000fe20007ffe0ff */
[----:B------:R-:W-:Y:S01]  /*25e0*/  IMAD.MOV.U32 R167, RZ, RZ, c[0x0][0x27c] ;  /* 0x00009f00ffa77624 */ /* 0x000fe200078e00ff */
[----:B------:R-:W-:Y:S01]  /*25f0*/  SHF.R.S32.HI R107, RZ, 0x1f, R106 ;  /* 0x0000001fff6b7819 */ /* 0x000fe2000001146a */
[----:B------:R-:W-:Y:S01]  /*2600*/  IMAD.WIDE.U32 R164, R242, c[0x0][0x1e0], RZ ;  /* 0x00007800f2a47a25 */ /* 0x000fe200078e00ff */
[----:B------:R-:W-:-:S02]  /*2610*/  SHF.L.U64.HI R161, R166, R161, c[0x0][0x23c] ;  /* 0x00008f00a6a17619 */ /* 0x000fc400000102a1 */
[----:B-----5:R-:W-:Y:S01]  /*2620*/  SHF.R.S32.HI R31, RZ, 0x1f, R136 ;  /* 0x0000001fff1f7819 */ /* 0x020fe20000011488 */
[----:B-1----:R-:W-:-:S04]  /*2630*/  IMAD.WIDE.U32 R4, R129, c[0x0][0x238], R250 ;  /* 0x00008e0081047a25 */ /* 0x002fc800078e00fa */
[----:B------:R-:W-:Y:S01]  /*2640*/  IMAD.IADD R3, R5, 0x1, R3 ;  /* 0x0000000105037824 */ /* 0x000fe200078e0203 */
[----:B------:R-:W-:Y:S01]  /*2650*/  MOV R2, R4 ;  /* 0x0000000400027202 */ /* 0x000fe20000000f00 */
[----:B------:R-:W-:Y:S02]  /*2660*/  IMAD R5, R32, -0x30, R0 ;  /* 0xffffffd020057824 */ /* 0x000fe400078e0200 */
[----:B------:R-:W-:Y:S02]  /*2670*/  IMAD R4, R13, c[0x0][0x248], RZ ;  /* 0x000092000d047a24 */ /* 0x000fe400078e02ff */
[----:B------:R-:W-:Y:S01]  /*2680*/  IMAD.WIDE.U32 R2, R16, c[0x0][0x240], R2 ;  /* 0x0000900010027a25 */ /* 0x000fe200078e0002 */
[----:B------:R-:W-:-:S03]  /*2690*/  IMNMX R5, R5, 0x30, PT ;  /* 0x0000003005057817 */ /* 0x000fc60003800200 */
[----:B------:R-:W-:Y:S02]  /*26a0*/  IMAD R3, R16, c[0x0][0x244], R3 ;  /* 0x0000910010037a24 */ /* 0x000fe400078e0203 */
[----:B------:R-:W-:Y:S02]  /*26b0*/  IMAD.IADD R6, R5, 0x1, -R243 ;  /* 0x0000000105067824 */ /* 0x000fe400078e0af3 */
[C---:B------:R-:W-:Y:S02]  /*26c0*/  IMAD R4, R14.reuse, c[0x0][0x24c], R4 ;  /* 0x000093000e047a24 */ /* 0x040fe400078e0204 */
[----:B------:R-:W-:Y:S01]  /*26d0*/  IMAD.WIDE.U32 R98, R14, c[0x0][0x248], R2 ;  /* 0x000092000e627a25 */ /* 0x000fe200078e0002 */
[----:B------:R-:W-:Y:S02]  /*26e0*/  ISETP.GE.AND P1, PT, R6, 0x1, PT ;  /* 0x000000010600780c */ /* 0x000fe40003f26270 */
[----:B------:R-:W-:Y:S01]  /*26f0*/  SHF.R.S32.HI R3, RZ, 0x1f, R32 ;  /* 0x0000001fff037819 */ /* 0x000fe20000011420 */
[----:B------:R-:W-:Y:S01]  /*2700*/  IMAD R2, R162, R32, RZ ;  /* 0x00000020a2027224 */ /* 0x000fe200078e02ff */
[----:B------:R-:W-:Y:S01]  /*2710*/  IADD3 R89, R99, R4, RZ ;  /* 0x0000000463597210 */ /* 0x000fe20007ffe0ff */
[----:B------:R-:W-:Y:S01]  /*2720*/  IMAD.MOV.U32 R88, RZ, RZ, R98 ;  /* 0x000000ffff587224 */ /* 0x000fe200078e0062 */
[----:B------:R-:W-:Y:S01]  /*2730*/  ISETP.GT.AND P0, PT, R6, 0x20, PT ;  /* 0x000000200600780c */ /* 0x000fe20003f04270 */
[----:B------:R-:W-:-:S02]  /*2740*/  IMAD R2, R3, R144, R2 ;  /* 0x0000009003027224 */ /* 0x000fc400078e0202 */
[----:B------:R-:W-:-:S04]  /*2750*/  IMAD.WIDE.U32 R4, R32, R144, R88 ;  /* 0x0000009020047225 */ /* 0x000fc800078e0058 */
[----:B------:R-:W-:Y:S01]  /*2760*/  @P1 SHF.L.U32 R6, R241, 0x1, RZ ;  /* 0x00000001f1061819 */ /* 0x000fe200000006ff */
[----:B------:R-:W-:Y:S01]  /*2770*/  IMAD.SHL.U32 R166, R166, 0x20, RZ ;  /* 0x00000020a6a67824 */ /* 0x000fe200078e00ff */
[----:B------:R-:W-:Y:S01]  /*2780*/  IADD3 R7, R5, R2, RZ ;  /* 0x0000000205077210 */ /* 0x000fe20007ffe0ff */
[----:B------:R-:W-:Y:S01]  /*2790*/  IMAD R5, R12, c[0x0][0x1e0], RZ ;  /* 0x000078000c057a24 */ /* 0x000fe200078e02ff */
[----:B------:R-:W-:-:S03]  /*27a0*/  @P1 LEA R2, P2, R4, c[0x0][0x220], 0x1 ;  /* 0x0000880004021a11 */ /* 0x000fc600078408ff */
[----:B------:R-:W-:Y:S01]  /*27b0*/  IMAD R5, R10, c[0x0][0x1e4], R5 ;  /* 0x000079000a057a24 */ /* 0x000fe200078e0205 */
[----:B------:R-:W-:Y:S02]  /*27c0*/  @P1 LEA.HI.X R3, R4, c[0x0][0x224], R7, 0x1, P2 ;  /* 0x0000890004031a11 */ /* 0x000fe400010f0c07 */
[----:B------:R-:W-:-:S03]  /*27d0*/  ISETP.NE.AND P2, PT, R15, RZ, PT ;  /* 0x000000ff0f00720c */ /* 0x000fc60003f45270 */
[----:B------:R-:W-:Y:S01]  /*27e0*/  @!PT LDS RZ, [RZ] ;  /* 0x00000000fffff984 */ /* 0x000fe20000000800 */
[----:B------:R-:W-:Y:S01]  /*27f0*/  @!PT LDS RZ, [RZ] ;  /* 0x00000000fffff984 */ /* 0x000fe20000000800 */
[----:B------:R-:W-:Y:S01]  /*2800*/  @!PT LDS RZ, [RZ] ;  /* 0x00000000fffff984 */ /* 0x000fe20000000800 */
[----:B------:R1:W-:Y:S04]  /*2810*/  @P1 LDGSTS.E.BYPASS.LTC128B.128 [R6+0x3c80], [R2.64], !P6 ;  /* 0x03c8000002061fae */ /* 0x0003e8000f101d46 */
[----:B------:R1:W-:Y:S01]  /*2820*/  @P1 LDGSTS.E.BYPASS.LTC128B.128 [R6+0x4880], [R2.64+0x40], !P5 ;  /* 0x0488004002061fae */ /* 0x0003e2000e901d46 */
[----:B--2---:R-:W-:Y:S01]  /*2830*/  ISETP.GE.AND P4, PT, R8, c[0x0][0x1d4], PT ;  /* 0x0000750008007a0c */ /* 0x004fe20003f86270 */
[----:B------:R-:W-:-:S04]  /*2840*/  IMAD.WIDE.U32 R8, R10, c[0x0][0x1e0], RZ ;  /* 0x000078000a087a25 */ /* 0x000fc800078e00ff */
[----:B------:R-:W-:-:S08]  /*2850*/  IMAD.IADD R5, R9, 0x1, R5 ;  /* 0x0000000109057824 */ /* 0x000fd000078e0205 */
[----:B------:R1:W-:Y:S02]  /*2860*/  @P1 LDGSTS.E.BYPASS.LTC128B.128 [R6+0x5480], [R2.64+0x80], !P4 ;  /* 0x0548008002061fae */ /* 0x0003e4000e101d46 */
[----:B-1----:R-:W-:Y:S02]  /*2870*/  @P0 IADD3 R3, P1, R166, R4, RZ ;  /* 0x00000004a6030210 */ /* 0x002fe40007f3e0ff */
[----:B------:R-:W-:Y:S02]  /*2880*/  @P0 SHF.L.U32 R6, R241, 0x1, RZ ;  /* 0x00000001f1060819 */ /* 0x000fe400000006ff */
[----:B------:R-:W-:Y:S01]  /*2890*/  MOV R4, R8 ;  /* 0x0000000800047202 */ /* 0x000fe20000000f00 */
[----:B------:R-:W-:Y:S01]  /*28a0*/  @P0 IMAD.X R7, R7, 0x1, R161, P1 ;  /* 0x0000000107070824 */ /* 0x000fe200008e06a1 */
[----:B------:R-:W-:-:S03]  /*28b0*/  @P0 LEA R2, P1, R3, c[0x0][0x220], 0x1 ;  /* 0x0000880003020a11 */ /* 0x000fc600078208ff */
[C---:B------:R-:W-:Y:S01]  /*28c0*/  IMAD.WIDE.U32 R4, R16.reuse, c[0x0][0x1e8], R4 ;  /* 0x00007a0010047a25 */ /* 0x040fe200078e0004 */
[----:B------:R-:W-:Y:S02]  /*28d0*/  @P0 LEA.HI.X R3, R3, c[0x0][0x224], R7, 0x1, P1 ;  /* 0x0000890003030a11 */ /* 0x000fe400008f0c07 */
[----:B---3--:R-:W-:Y:S01]  /*28e0*/  @P3 SHF.R.S32.HI R7, RZ, 0x1f, R11 ;  /* 0x0000001fff073819 */ /* 0x008fe2000001140b */
[----:B------:R-:W-:Y:S01]  /*28f0*/  @!P3 IMAD.MOV.U32 R11, RZ, RZ, R17 ;  /* 0x000000ffff0bb224 */ /* 0x000fe200078e0011 */
[----:B------:R-:W-:Y:S01]  /*2900*/  @!P3 MOV R7, R18 ;  /* 0x000000120007b202 */ /* 0x000fe20000000f00 */
[----:B------:R1:W-:Y:S01]  /*2910*/  @P0 LDGSTS.E.BYPASS.LTC128B.128 [R6+0x4480], [R2.64], !P6 ;  /* 0x0448000002060fae */ /* 0x0003e2000f101d46 */
[----:B------:R-:W-:Y:S01]  /*2920*/  IMAD R5, R16, c[0x0][0x1ec], R5 ;  /* 0x00007b0010057a24 */ /* 0x000fe200078e0205 */
[----:B------:R-:W-:Y:S02]  /*2930*/  ISETP.GE.AND P1, PT, R26, c[0x0][0x27c], PT ;  /* 0x00009f001a007a0c */ /* 0x000fe40003f26270 */
[----:B------:R1:W-:Y:S01]  /*2940*/  @P0 LDGSTS.E.BYPASS.LTC128B.128 [R6+0x5080], [R2.64+0x40], !P5 ;  /* 0x0508004002060fae */ /* 0x0003e2000e901d46 */
[----:B------:R-:W-:-:S02]  /*2950*/  SEL R25, R7, RZ, !P2 ;  /* 0x000000ff07197207 */ /* 0x000fc40005000000 */
[----:B------:R-:W-:Y:S01]  /*2960*/  SEL R18, R11, RZ, !P2 ;  /* 0x000000ff0b127207 */ /* 0x000fe20005000000 */
[----:B------:R1:W-:Y:S01]  /*2970*/  @P0 LDGSTS.E.BYPASS.LTC128B.128 [R6+0x5c80], [R2.64+0x80], !P4 ;  /* 0x05c8008002060fae */ /* 0x0003e2000e101d46 */
[----:B------:R-:W-:Y:S02]  /*2980*/  ISETP.GE.AND P0, PT, R100, c[0x0][0x27c], PT ;  /* 0x00009f0064007a0c */ /* 0x000fe40003f06270 */
[----:B------:R-:W-:Y:S01]  /*2990*/  ISETP.GE.AND P2, PT, R27, c[0x0][0x27c], PT ;  /* 0x00009f001b007a0c */ /* 0x000fe20003f46270 */
[----:B------:R-:W-:Y:S01]  /*29a0*/  IMAD.WIDE.U32 R78, R18, c[0x0][0x1f0], R4 ;  /* 0x00007c00124e7a25 */ /* 0x000fe200078e0004 */
[----:B------:R-:W0:Y:S01]  /*29b0*/  LDGDEPBAR ;  /* 0x00000000000079af */ /* 0x000e220000000000 */
[----:B------:R-:W-:Y:S01]  /*29c0*/  WARPSYNC 0xffffffff ;  /* 0xffffffff00007948 */ /* 0x000fe20003800000 */
[----:B------:R-:W-:Y:S02]  /*29d0*/  SHF.L.U32 R7, R167, 0x1, RZ ;  /* 0x00000001a7077819 */ /* 0x000fe400000006ff */
[----:B-1----:R-:W-:Y:S01]  /*29e0*/  SHF.R.S32.HI R6, RZ, 0x1f, R242 ;  /* 0x0000001fff067819 */ /* 0x002fe200000114f2 */
[----:B------:R-:W-:-:S04]  /*29f0*/  IMAD R3, R25, c[0x0][0x1f0], RZ ;  /* 0x00007c0019037a24 */ /* 0x000fc800078e02ff */
[----:B------:R-:W-:Y:S02]  /*2a00*/  IMAD R2, R6, c[0x0][0x1e0], RZ ;  /* 0x0000780006027a24 */ /* 0x000fe400078e02ff */
[----:B------:R-:W-:Y:S02]  /*2a10*/  IMAD R3, R18, c[0x0][0x1f4], R3 ;  /* 0x00007d0012037a24 */ /* 0x000fe400078e0203 */
[----:B------:R-:W-:-:S03]  /*2a20*/  IMAD R2, R242, c[0x0][0x1e4], R2 ;  /* 0x00007900f2027a24 */ /* 0x000fc600078e0202 */
[----:B------:R-:W-:Y:S01]  /*2a30*/  IADD3 R80, R79, R3, RZ ;  /* 0x000000034f507210 */ /* 0x000fe20007ffe0ff */
[----:B------:R-:W-:Y:S02]  /*2a40*/  IMAD.IADD R131, R165, 0x1, R2 ;  /* 0x00000001a5837824 */ /* 0x000fe400078e0202 */
[----:B------:R-:W2:Y:S01]  /*2a50*/  LDL R37, [R1+0x44] ;  /* 0x0000440001257983 */ /* 0x000ea20000100800 */
[----:B------:R-:W-:Y:S01]  /*2a60*/  IMAD.WIDE.U32 R2, R16, c[0x0][0x260], R250 ;  /* 0x0000980010027a25 */ /* 0x000fe200078e00fa */
[----:B------:R-:W-:Y:S02]  /*2a70*/  IADD3 R134, P3, R242, R10, RZ ;  /* 0x0000000af2867210 */ /* 0x000fe40007f7e0ff */
[----:B------:R-:W3:Y:S01]  /*2a80*/  LDL R36, [R1+0x4c] ;  /* 0x00004c0001247983 */ /* 0x000ee20000100800 */
[----:B------:R-:W-:Y:S01]  /*2a90*/  IMAD R3, R16, c[0x0][0x264], R3 ;  /* 0x0000990010037a24 */ /* 0x000fe200078e0203 */
[C---:B------:R-:W-:Y:S01]  /*2aa0*/  IADD3 R21, -R7.reuse, c[0x0][0x1d4], RZ ;  /* 0x0000750007157a10 */ /* 0x040fe20007ffe1ff */
[----:B------:R-:W-:Y:S01]  /*2ab0*/  IMAD R9, R6, c[0x0][0x290], RZ ;  /* 0x0000a40006097a24 */ /* 0x000fe200078e02ff */
[----:B------:R-:W4:Y:S01]  /*2ac0*/  LDL R35, [R1+0x48] ;  /* 0x0000480001237983 */ /* 0x000f220000100800 */
[----:B------:R-:W-:Y:S01]  /*2ad0*/  IMAD.WIDE.U32 R82, R14, c[0x0][0x268], R2 ;  /* 0x00009a000e527a25 */ /* 0x000fe200078e0002 */
[----:B------:R-:W-:-:S02]  /*2ae0*/  SEL R19, R7, R21, !P0 ;  /* 0x0000001507137207 */ /* 0x000fc40004000000 */
[CC--:B------:R-:W-:Y:S01]  /*2af0*/  SEL R20, R7.reuse, R21.reuse, !P1 ;  /* 0x0000001507147207 */ /* 0x0c0fe20004800000 */
[----:B------:R-:W-:Y:S01]  /*2b00*/  IMAD R2, R6, c[0x0][0x280], RZ ;  /* 0x0000a00006027a24 */ /* 0x000fe200078e02ff */
[----:B------:R-:W-:Y:S01]  /*2b10*/  SEL R21, R7, R21, !P2 ;  /* 0x0000001507157207 */ /* 0x000fe20005000000 */
[----:B------:R-:W-:Y:S01]  /*2b20*/  IMAD R4, R13, c[0x0][0x268], RZ ;  /* 0x00009a000d047a24 */ /* 0x000fe200078e02ff */
[----:B------:R-:W-:Y:S01]  /*2b30*/  SEL R13, RZ, c[0x0][0x27c], !P0 ;  /* 0x00009f00ff0d7a07 */ /* 0x000fe20004000000 */
[----:B------:R-:W-:Y:S02]  /*2b40*/  IMAD R8, R242, c[0x0][0x284], R2 ;  /* 0x0000a100f2087a24 */ /* 0x000fe400078e0202 */
[----:B------:R-:W-:-:S04]  /*2b50*/  IMAD.WIDE.U32 R2, R16, c[0x0][0x210], R100 ;  /* 0x0000840010027a25 */ /* 0x000fc800078e0064 */
[----:B------:R-:W-:Y:S01]  /*2b60*/  IMAD.X R133, R12, 0x1, R6, P3 ;  /* 0x000000010c857824 */ /* 0x000fe200018e0606 */
[----:B------:R-:W-:Y:S01]  /*2b70*/  ULDC.U8 UR4, c[0x0][0x298] ;  /* 0x0000a60000047ab9 */ /* 0x000fe20000000000 */
[----:B------:R-:W-:Y:S01]  /*2b80*/  IMAD R11, R16, c[0x0][0x214], R3 ;  /* 0x00008500100b7a24 */ /* 0x000fe200078e0203 */
[----:B------:R-:W-:Y:S01]  /*2b90*/  ISETP.GE.AND P3, PT, R167, 0x1, PT ;  /* 0x00000001a700780c */ /* 0x000fe20003f66270 */
[----:B------:R-:W-:-:S04]  /*2ba0*/  IMAD.WIDE.U32 R6, R242, c[0x0][0x290], R106 ;  /* 0x0000a400f2067a25 */ /* 0x000fc800078e006a */
[C---:B------:R-:W-:Y:S02]  /*2bb0*/  IMAD R12, R242.reuse, c[0x0][0x294], R9 ;  /* 0x0000a500f20c7a24 */ /* 0x040fe400078e0209 */
[----:B------:R-:W-:-:S04]  /*2bc0*/  IMAD.WIDE.U32 R16, R242, c[0x0][0x290], R100 ;  /* 0x0000a400f2107a25 */ /* 0x000fc800078e0064 */
[----:B------:R-:W-:Y:S02]  /*2bd0*/  IMAD R34, R14, c[0x0][0x26c], R4 ;  /* 0x00009b000e227a24 */ /* 0x000fe400078e0204 */
[----:B------:R-:W-:-:S04]  /*2be0*/  IMAD.WIDE.U32 R4, R242, c[0x0][0x280], R106 ;  /* 0x0000a000f2047a25 */ /* 0x000fc800078e006a */
[----:B------:R-:W-:-:S04]  /*2bf0*/  IMAD.WIDE.U32 R14, R242, c[0x0][0x280], R100 ;  /* 0x0000a000f20e7a25 */ /* 0x000fc800078e0064 */
[----:B------:R-:W-:Y:S02]  /*2c00*/  IMAD.IADD R7, R7, 0x1, R12 ;  /* 0x0000000107077824 */ /* 0x000fe400078e020c */
[----:B------:R-:W-:Y:S01]  /*2c10*/  IMAD.IADD R3, R12, 0x1, R17 ;  /* 0x000000010c037824 */ /* 0x000fe200078e0211 */
[----:B------:R-:W-:Y:S01]  /*2c20*/  IADD3 R12, R100, R13, RZ ;  /* 0x0000000d640c7210 */ /* 0x000fe20007ffe0ff */
[----:B------:R-:W-:Y:S01]  /*2c30*/  IMAD.IADD R9, R5, 0x1, R8 ;  /* 0x0000000105097824 */ /* 0x000fe200078e0208 */
[----:B------:R-:W-:Y:S01]  /*2c40*/  SEL R13, RZ, c[0x0][0x27c], !P1 ;  /* 0x00009f00ff0d7a07 */ /* 0x000fe20004800000 */
[----:B------:R-:W-:Y:S02]  /*2c50*/  IMAD.IADD R5, R8, 0x1, R15 ;  /* 0x0000000108057824 */ /* 0x000fe400078e020f */
[----:B------:R-:W-:Y:S02]  /*2c60*/  IMAD.MOV.U32 R10, RZ, RZ, R2 ;  /* 0x000000ffff0a7224 */ /* 0x000fe400078e0002 */
[----:B------:R-:W-:-:S02]  /*2c70*/  IMAD.MOV.U32 R8, RZ, RZ, R4 ;  /* 0x000000ffff087224 */ /* 0x000fc400078e0004 */
[----:B------:R-:W-:Y:S01]  /*2c80*/  IMAD.MOV.U32 R4, RZ, RZ, R14 ;  /* 0x000000ffff047224 */ /* 0x000fe200078e000e */
[----:B------:R-:W-:Y:S01]  /*2c90*/  SHF.R.S32.HI R14, RZ, 0x1f, R12 ;  /* 0x0000001fff0e7819 */ /* 0x000fe2000001140c */
[----:B------:R-:W-:Y:S01]  /*2ca0*/  IMAD.MOV.U32 R2, RZ, RZ, R16 ;  /* 0x000000ffff027224 */ /* 0x000fe200078e0010 */
[----:B------:R-:W-:Y:S01]  /*2cb0*/  SEL R16, RZ, c[0x0][0x27c], !P2 ;  /* 0x00009f00ff107a07 */ /* 0x000fe20005000000 */
[----:B------:R-:W-:Y:S01]  /*2cc0*/  IMAD.IADD R13, R26, 0x1, R13 ;  /* 0x000000011a0d7824 */ /* 0x000fe200078e020d */
[CC--:B------:R-:W-:Y:S02]  /*2cd0*/  LEA.HI R15, R14.reuse, R12.reuse, RZ, 0x3 ;  /* 0x0000000c0e0f7211 */ /* 0x0c0fe400078f18ff */
[----:B------:R-:W-:Y:S01]  /*2ce0*/  LEA.HI R23, R14, R12, RZ, 0x5 ;  /* 0x0000000c0e177211 */ /* 0x000fe200078f28ff */
[----:B------:R-:W-:Y:S01]  /*2cf0*/  IMAD.IADD R12, R27, 0x1, R16 ;  /* 0x000000011b0c7824 */ /* 0x000fe200078e0210 */
[----:B------:R-:W-:Y:S02]  /*2d00*/  SHF.R.S32.HI R16, RZ, 0x1f, R13 ;  /* 0x0000001fff107819 */ /* 0x000fe4000001140d */
[----:B------:R-:W-:-:S02]  /*2d10*/  SHF.R.S32.HI R17, RZ, 0x1f, R19 ;  /* 0x0000001fff117819 */ /* 0x000fc40000011413 */
[CC--:B------:R-:W-:Y:S02]  /*2d20*/  LEA.HI R14, R16.reuse, R13.reuse, RZ, 0x3 ;  /* 0x0000000d100e7211 */ /* 0x0c0fe400078f18ff */
[----:B------:R-:W-:Y:S02]  /*2d30*/  LEA.HI R22, R16, R13, RZ, 0x5 ;  /* 0x0000000d10167211 */ /* 0x000fe400078f28ff */
[----:B------:R-:W-:Y:S02]  /*2d40*/  LEA.HI R30, R17, R19, RZ, 0x4 ;  /* 0x00000013111e7211 */ /* 0x000fe400078f20ff */
[----:B------:R-:W-:Y:S02]  /*2d50*/  SHF.R.S32.HI R16, RZ, 0x1f, R21 ;  /* 0x0000001fff107819 */ /* 0x000fe40000011415 */
[----:B------:R-:W-:Y:S02]  /*2d60*/  SHF.R.S32.HI R17, RZ, 0x1f, R12 ;  /* 0x0000001fff117819 */ /* 0x000fe4000001140c */
[----:B------:R-:W-:-:S02]  /*2d70*/  SHF.R.S32.HI R19, RZ, 0x1f, R20 ;  /* 0x0000001fff137819 */ /* 0x000fc40000011414 */
[----:B------:R-:W-:Y:S02]  /*2d80*/  LEA.HI R24, R16, R21, RZ, 0x4 ;  /* 0x0000001510187211 */ /* 0x000fe400078f20ff */
[CC--:B------:R-:W-:Y:S02]  /*2d90*/  LEA.HI R13, R17.reuse, R12.reuse, RZ, 0x3 ;  /* 0x0000000c110d7211 */ /* 0x0c0fe400078f18ff */
[----:B------:R-:W-:Y:S02]  /*2da0*/  LEA.HI R28, R17, R12, RZ, 0x5 ;  /* 0x0000000c111c7211 */ /* 0x000fe400078f28ff */
[----:B------:R-:W-:Y:S02]  /*2db0*/  SHF.R.S32.HI R16, RZ, 0x5, R23 ;  /* 0x00000005ff107819 */ /* 0x000fe40000011417 */
[----:B------:R-:W-:Y:S02]  /*2dc0*/  SHF.R.S32.HI R12, RZ, 0x5, R22 ;  /* 0x00000005ff0c7819 */ /* 0x000fe40000011416 */
[----:B------:R-:W-:Y:S01]  /*2dd0*/  LEA.HI R29, R19, R20, RZ, 0x4 ;  /* 0x00000014131d7211 */ /* 0x000fe200078f20ff */
[----:B------:R-:W-:-:S02]  /*2de0*/  IMAD R21, R25, c[0x0][0x218], RZ ;  /* 0x0000860019157a24 */ /* 0x000fc400078e02ff */
[C---:B------:R-:W-:Y:S01]  /*2df0*/  IMAD.WIDE.U32 R102, R18.reuse, c[0x0][0x218], R10 ;  /* 0x0000860012667a25 */ /* 0x040fe200078e000a */
[----:B------:R-:W-:Y:S02]  /*2e00*/  SHF.R.S32.HI R10, RZ, 0x4, R30 ;  /* 0x00000004ff0a7819 */ /* 0x000fe4000001141e */
[----:B------:R-:W-:Y:S01]  /*2e10*/  SHF.R.S32.HI R11, RZ, 0x4, R29 ;  /* 0x00000004ff0b7819 */ /* 0x000fe2000001141d */
[----:B------:R-:W-:Y:S01]  /*2e20*/  IMAD R23, R18, c[0x0][0x21c], R21 ;  /* 0x0000870012177a24 */ /* 0x000fe200078e0215 */
[----:B------:R-:W-:Y:S02]  /*2e30*/  SHF.R.S32.HI R18, RZ, 0x5, R28 ;  /* 0x00000005ff127819 */ /* 0x000fe4000001141c */
[----:B------:R-:W-:-:S05]  /*2e40*/  LEA.HI.SX32 R11, R14, R11, 0x1d ;  /* 0x0000000b0e0b7211 */ /* 0x000fca00078feaff */
[----:B------:R-:W-:Y:S01]  /*2e50*/  IMAD.SHL.U32 R84, R11, 0x8, RZ ;  /* 0x000000080b547824 */ /* 0x000fe200078e00ff */
[----:B------:R-:W-:Y:S01]  /*2e60*/  IADD3 R128, P1, P0, R78, R164, R100 ;  /* 0x000000a44e807210 */ /* 0x000fe2000783e064 */
[C---:B------:R-:W-:Y:S01]  /*2e70*/  IMAD R150, R138.reuse, c[0x0][0x1e4], RZ ;  /* 0x000079008a967a24 */ /* 0x040fe200078e02ff */
[----:B------:R-:W-:Y:S01]  /*2e80*/  ISETP.NE.AND P2, PT, RZ, UR4, PT ;  /* 0x00000004ff007c0c */ /* 0x000fe2000bf45270 */
[C---:B------:R-:W-:Y:S01]  /*2e90*/  IMAD R151, R138.reuse, c[0x0][0x284], RZ ;  /* 0x0000a1008a977a24 */ /* 0x040fe200078e02ff */
[----:B------:R-:W-:Y:S01]  /*2ea0*/  LOP3.LUT R108, R15, 0xfffffff8, RZ, 0xc0, !PT ;  /* 0xfffffff80f6c7812 */ /* 0x000fe200078ec0ff */
[----:B------:R-:W-:Y:S01]  /*2eb0*/  IMAD R160, R138, c[0x0][0x294], RZ ;  /* 0x0000a5008aa07a24 */ /* 0x000fe200078e02ff */
[----:B------:R-:W-:Y:S01]  /*2ec0*/  LOP3.LUT R105, R14, 0xfffffff8, RZ, 0xc0, !PT ;  /* 0xfffffff80e697812 */ /* 0x000fe200078ec0ff */
[----:B------:R-:W-:Y:S01]  /*2ed0*/  IMAD.WIDE.U32 R142, R138, c[0x0][0x1e0], RZ ;  /* 0x000078008a8e7a25 */ /* 0x000fe200078e00ff */
[----:B------:R-:W-:-:S03]  /*2ee0*/  LOP3.LUT R104, R13, 0xfffffff8, RZ, 0xc0, !PT ;  /* 0xfffffff80d687812 */ /* 0x000fc600078ec0ff */
[----:B------:R-:W-:-:S04]  /*2ef0*/  IMAD.WIDE.U32 R140, R138, c[0x0][0x280], RZ ;  /* 0x0000a0008a8c7a25 */ /* 0x000fc800078e00ff */
[----:B------:R-:W-:-:S04]  /*2f00*/  IMAD.WIDE.U32 R138, R138, c[0x0][0x290], RZ ;  /* 0x0000a4008a8a7a25 */ /* 0x000fc800078e00ff */
[----:B------:R-:W-:-:S04]  /*2f10*/  IMAD.WIDE.U32 R96, R136, c[0x0][0x280], R8 ;  /* 0x0000a00088607a25 */ /* 0x000fc800078e0008 */
[----:B------:R-:W-:-:S04]  /*2f20*/  IMAD.WIDE.U32 R94, R136, c[0x0][0x290], R6 ;  /* 0x0000a400885e7a25 */ /* 0x000fc800078e0006 */
[----:B------:R-:W-:-:S04]  /*2f30*/  IMAD.WIDE.U32 R92, R136, c[0x0][0x280], R4 ;  /* 0x0000a000885c7a25 */ /* 0x000fc800078e0004 */
[----:B------:R-:W-:Y:S01]  /*2f40*/  IMAD.WIDE.U32 R90, R136, c[0x0][0x290], R2 ;  /* 0x0000a400885a7a25 */ /* 0x000fe200078e0002 */
[----:B------:R-:W-:Y:S02]  /*2f50*/  P2R R127, PR, RZ, 0x4 ;  /* 0x00000004ff7f7803 */ /* 0x000fe40000000000 */
[----:B------:R-:W-:Y:S01]  /*2f60*/  IADD3.X R126, R80, R131, R101, P1, P0 ;  /* 0x00000083507e7210 */ /* 0x000fe20000fe0465 */
[----:B------:R-:W-:Y:S01]  /*2f70*/  IMAD.IADD R150, R143, 0x1, R150 ;  /* 0x000000018f967824 */ /* 0x000fe200078e0296 */
[----:B------:R-:W-:Y:S01]  /*2f80*/  IADD3 R125, R103, R23, RZ ;  /* 0x00000017677d7210 */ /* 0x000fe20007ffe0ff */
[----:B------:R-:W-:Y:S01]  /*2f90*/  IMAD.IADD R151, R141, 0x1, R151 ;  /* 0x000000018d977824 */ /* 0x000fe200078e0297 */
[----:B------:R-:W-:Y:S01]  /*2fa0*/  SHF.R.S32.HI R119, RZ, 0x1f, R108 ;  /* 0x0000001fff777819 */ /* 0x000fe2000001146c */
[----:B------:R-:W-:Y:S01]  /*2fb0*/  IMAD.IADD R160, R139, 0x1, R160 ;  /* 0x000000018ba07824 */ /* 0x000fe200078e02a0 */
[----:B------:R-:W-:Y:S01]  /*2fc0*/  SHF.R.S32.HI R118, RZ, 0x1f, R105 ;  /* 0x0000001fff767819 */ /* 0x000fe20000011469 */
[----:B------:R-:W-:Y:S01]  /*2fd0*/  IMAD.IADD R87, R83, 0x1, R34 ;  /* 0x0000000153577824 */ /* 0x000fe200078e0222 */
[----:B------:R-:W-:-:S02]  /*2fe0*/  SHF.R.S32.HI R117, RZ, 0x1f, R104 ;  /* 0x0000001fff757819 */ /* 0x000fc40000011468 */
[----:B------:R-:W-:Y:S02]  /*2ff0*/  SHF.R.S32.HI R113, RZ, 0x1f, R84 ;  /* 0x0000001fff717819 */ /* 0x000fe40000011454 */
[C---:B--2---:R-:W-:Y:S01]  /*3000*/  LOP3.LUT R19, R37.reuse, 0x18, R14, 0xf8, !PT ;  /* 0x0000001825137812 */ /* 0x044fe200078ef80e */
[--C-:B---3--:R-:W-:Y:S02]  /*3010*/  IMAD R20, R16, 0x600, R36.reuse ;  /* 0x0000060010147824 */ /* 0x108fe400078e0224 */
[----:B------:R-:W-:Y:S01]  /*3020*/  IMAD R16, R12, 0x600, R36 ;  /* 0x000006000c107824 */ /* 0x000fe200078e0224 */
[----:B------:R-:W-:Y:S02]  /*3030*/  LOP3.LUT R17, R37, 0x18, R15, 0xf8, !PT ;  /* 0x0000001825117812 */ /* 0x000fe400078ef80f */
[-C--:B----4-:R-:W-:Y:S02]  /*3040*/  LOP3.LUT R12, R19, R35.reuse, RZ, 0x3c, !PT ;  /* 0x00000023130c7212 */ /* 0x090fe400078e3cff */
[----:B------:R-:W-:-:S02]  /*3050*/  LOP3.LUT R17, R17, R35, RZ, 0x3c, !PT ;  /* 0x0000002311117212 */ /* 0x000fc400078e3cff */
[----:B------:R-:W-:Y:S02]  /*3060*/  IADD3 R25, R16, R12, RZ ;  /* 0x0000000c10197210 */ /* 0x000fe40007ffe0ff */
[----:B------:R-:W-:Y:S02]  /*3070*/  SHF.R.S32.HI R16, RZ, 0x4, R24 ;  /* 0x00000004ff107819 */ /* 0x000fe40000011418 */
[----:B------:R-:W-:Y:S01]  /*3080*/  LEA.HI.SX32 R12, R15, R10, 0x1d ;  /* 0x0000000a0f0c7211 */ /* 0x000fe200078feaff */
[----:B------:R-:W-:Y:S01]  /*3090*/  IMAD.IADD R33, R20, 0x1, R17 ;  /* 0x0000000114217824 */ /* 0x000fe200078e0211 */
[----:B------:R-:W-:Y:S01]  /*30a0*/  LEA.HI.SX32 R10, R13, R16, 0x1d ;  /* 0x000000100d0a7211 */ /* 0x000fe200078feaff */
[----:B------:R-:W-:Y:S01]  /*30b0*/  IMAD R22, R18, 0x600, R36 ;  /* 0x0000060012167824 */ /* 0x000fe200078e0224 */
[----:B------:R-:W-:Y:S02]  /*30c0*/  SHF.R.S32.HI R17, RZ, 0x1f, R12 ;  /* 0x0000001fff117819 */ /* 0x000fe4000001140c */
[----:B------:R-:W-:-:S02]  /*30d0*/  SHF.R.S32.HI R16, RZ, 0x1f, R11 ;  /* 0x0000001fff107819 */ /* 0x000fc4000001140b */
[----:B------:R-:W-:Y:S01]  /*30e0*/  SHF.R.S32.HI R18, RZ, 0x1f, R10 ;  /* 0x0000001fff127819 */ /* 0x000fe2000001140a */
[----:B------:R-:W-:Y:S01]  /*30f0*/  IMAD.SHL.U32 R85, R12, 0x8, RZ ;  /* 0x000000080c557824 */ /* 0x000fe200078e00ff */
[----:B------:R-:W-:Y:S02]  /*3100*/  LEA.HI R19, R17, R12, RZ, 0x2 ;  /* 0x0000000c11137211 */ /* 0x000fe400078f10ff */
[----:B------:R-:W-:Y:S01]  /*3110*/  LEA.HI R17, R16, R11, RZ, 0x2 ;  /* 0x0000000b10117211 */ /* 0x000fe200078f10ff */
[----:B------:R-:W-:Y:S01]  /*3120*/  IMAD.SHL.U32 R86, R10, 0x8, RZ ;  /* 0x000000080a567824 */ /* 0x000fe200078e00ff */
[----:B------:R-:W-:Y:S02]  /*3130*/  LEA.HI R11, R18, R10, RZ, 0x2 ;  /* 0x0000000a120b7211 */ /* 0x000fe400078f10ff */
[C---:B------:R-:W-:Y:S02]  /*3140*/  LOP3.LUT R20, R37.reuse, 0x18, R13, 0xf8, !PT ;  /* 0x0000001825147812 */ /* 0x040fe400078ef80d */
[----:B------:R-:W-:-:S02]  /*3150*/  LOP3.LUT R16, R37, 0x18, R85, 0xf8, !PT ;  /* 0x0000001825107812 */ /* 0x000fc400078ef855 */
[----:B------:R-:W-:Y:S02]  /*3160*/  SHF.R.S32.HI R17, RZ, 0x2, R17 ;  /* 0x00000002ff117819 */ /* 0x000fe40000011411 */
[----:B------:R-:W-:Y:S02]  /*3170*/  SHF.R.S32.HI R10, RZ, 0x2, R11 ;  /* 0x00000002ff0a7819 */ /* 0x000fe4000001140b */
[-C--:B------:R-:W-:Y:S02]  /*3180*/  LOP3.LUT R21, R20, R35.reuse, RZ, 0x3c, !PT ;  /* 0x0000002314157212 */ /* 0x080fe400078e3cff */
[C---:B------:R-:W-:Y:S02]  /*3190*/  LOP3.LUT R12, R37.reuse, 0x18, R84, 0xf8, !PT ;  /* 0x00000018250c7812 */ /* 0x040fe400078ef854 */
[----:B------:R-:W-:Y:S02]  /*31a0*/  LOP3.LUT R20, R37, 0x18, R86, 0xf8, !PT ;  /* 0x0000001825147812 */ /* 0x000fe400078ef856 */
[----:B------:R-:W-:Y:S01]  /*31b0*/  SHF.R.S32.HI R18, RZ, 0x2, R19 ;  /* 0x00000002ff127819 */ /* 0x000fe20000011413 */
[--C-:B------:R-:W-:Y:S01]  /*31c0*/  IMAD R11, R10, 0x600, R36.reuse ;  /* 0x000006000a0b7824 */ /* 0x100fe200078e0224 */
[-C--:B------:R-:W-:Y:S01]  /*31d0*/  LOP3.LUT R19, R16, R35.reuse, RZ, 0x3c, !PT ;  /* 0x0000002310137212 */ /* 0x080fe200078e3cff */
[----:B------:R-:W-:Y:S01]  /*31e0*/  IMAD R16, R17, 0x600, R36 ;  /* 0x0000060011107824 */ /* 0x000fe200078e0224 */
[----:B------:R-:W-:-:S02]  /*31f0*/  LOP3.LUT R12, R12, R35, RZ, 0x3c, !PT ;  /* 0x000000230c0c7212 */ /* 0x000fc400078e3cff */
[----:B------:R-:W-:Y:S02]  /*3200*/  LOP3.LUT R10, R20, R35, RZ, 0x3c, !PT ;  /* 0x00000023140a7212 */ /* 0x000fe400078e3cff */
[----:B------:R-:W-:Y:S01]  /*3210*/  IADD3 R16, R16, R12, RZ ;  /* 0x0000000c10107210 */ /* 0x000fe20007ffe0ff */
[----:B------:R-:W-:Y:S02]  /*3220*/  IMAD R18, R18, 0x600, R36 ;  /* 0x0000060012127824 */ /* 0x000fe400078e0224 */
[----:B------:R-:W-:Y:S02]  /*3230*/  IMAD.IADD R12, R11, 0x1, R10 ;  /* 0x000000010b0c7824 */ /* 0x000fe400078e020a */
[C---:B------:R-:W-:Y:S02]  /*3240*/  IMAD R11, R31.reuse, c[0x0][0x280], RZ ;  /* 0x0000a0001f0b7a24 */ /* 0x040fe400078e02ff */
[----:B------:R-:W-:Y:S02]  /*3250*/  IMAD R10, R31, c[0x0][0x290], RZ ;  /* 0x0000a4001f0a7a24 */ /* 0x000fe400078e02ff */
[----:B------:R-:W-:-:S02]  /*3260*/  IMAD.IADD R17, R22, 0x1, R21 ;  /* 0x0000000116117824 */ /* 0x000fc400078e0215 */
[----:B------:R-:W-:Y:S02]  /*3270*/  IMAD.IADD R18, R18, 0x1, R19 ;  /* 0x0000000112127824 */ /* 0x000fe400078e0213 */
[C---:B------:R-:W-:Y:S02]  /*3280*/  IMAD R11, R136.reuse, c[0x0][0x284], R11 ;  /* 0x0000a100880b7a24 */ /* 0x040fe400078e020b */
[----:B------:R-:W-:Y:S01]  /*3290*/  IMAD R10, R136, c[0x0][0x294], R10 ;  /* 0x0000a500880a7a24 */ /* 0x000fe200078e020a */
[----:B------:R-:W-:Y:S01]  /*32a0*/  SHF.L.U32 R120, R25, 0x1, RZ ;  /* 0x0000000119787819 */ /* 0x000fe200000006ff */
[----:B------:R-:W-:Y:S01]  /*32b0*/  IMAD.IADD R124, R97, 0x1, R11 ;  /* 0x00000001617c7824 */ /* 0x000fe200078e020b */
[----:B------:R-:W-:Y:S01]  /*32c0*/  SHF.R.S32.HI R114, RZ, 0x1f, R85 ;  /* 0x0000001fff727819 */ /* 0x000fe20000011455 */
[----:B------:R-:W-:Y:S01]  /*32d0*/  IMAD.IADD R122, R11, 0x1, R93 ;  /* 0x000000010b7a7824 */ /* 0x000fe200078e025d */
[----:B------:R-:W-:Y:S01]  /*32e0*/  SHF.R.S32.HI R112, RZ, 0x1f, R86 ;  /* 0x0000001fff707819 */ /* 0x000fe20000011456 */
[----:B------:R-:W-:-:S02]  /*32f0*/  IMAD.IADD R123, R95, 0x1, R10 ;  /* 0x000000015f7b7824 */ /* 0x000fc400078e020a */
[----:B------:R-:W-:Y:S02]  /*3300*/  IMAD.IADD R116, R10, 0x1, R91 ;  /* 0x000000010a747824 */ /* 0x000fe400078e025b */
[----:B------:R-:W-:Y:S02]  /*3310*/  IMAD.SHL.U32 R121, R33, 0x2, RZ ;  /* 0x0000000221797824 */ /* 0x000fe400078e00ff */
[----:B------:R-:W-:Y:S02]  /*3320*/  IMAD.SHL.U32 R115, R17, 0x2, RZ ;  /* 0x0000000211737824 */ /* 0x000fe400078e00ff */
[----:B------:R-:W-:Y:S02]  /*3330*/  IMAD.SHL.U32 R111, R18, 0x2, RZ ;  /* 0x00000002126f7824 */ /* 0x000fe400078e00ff */
[----:B------:R-:W-:Y:S02]  /*3340*/  IMAD.SHL.U32 R110, R16, 0x2, RZ ;  /* 0x00000002106e7824 */ /* 0x000fe400078e00ff */
[----:B------:R-:W-:Y:S01]  /*3350*/  IMAD.SHL.U32 R109, R12, 0x2, RZ ;  /* 0x000000020c6d7824 */ /* 0x000fe200078e00ff */
[----:B------:R-:W-:Y:S06]  /*3360*/  BAR.SYNC.DEFER_BLOCKING 0x0 ;  /* 0x0000000000007b1d */ /* 0x000fec0000010000 */
.L_x_204:
[-C--:B-1----:R-:W-:Y:S01]  /*3370*/  IMAD R2, R150, R32.reuse, RZ ;  /* 0x0000002096027224 */ /* 0x082fe200078e02ff */
[----:B------:R-:W-:Y:S01]  /*3380*/  SHF.R.S32.HI R81, RZ, 0x1f, R32 ;  /* 0x0000001fff517819 */ /* 0x000fe20000011420 */
[----:B------:R-:W-:Y:S01]  /*3390*/  IMAD.WIDE.U32 R10, R142, R32, RZ ;  /* 0x000000208e0a7225 */ /* 0x000fe200078e00ff */
[----:B------:R-:W-:Y:S04]  /*33a0*/  DEPBAR.LE SB0, 0x0 ;  /* 0x000080000000791a */ /* 0x000fe80000000000 */
[----:B------:R-:W-:Y:S01]  /*33b0*/  WARPSYNC 0xffffffff ;  /* 0xffffffff00007948 */ /* 0x000fe20003800000 */
[----:B------:R-:W-:Y:S01]  /*33c0*/  BAR.SYNC.DEFER_BLOCKING 0x0 ;  /* 0x0000000000007b1d */ /* 0x000fe20000010000 */
[----:B------:R-:W-:Y:S01]  /*33d0*/  ISETP.GE.AND P2, PT, R167, 0x1, PT ;  /* 0x00000001a700780c */ /* 0x000fe20003f46270 */
[----:B------:R-:W-:Y:S01]  /*33e0*/  IMAD R3, R81, R142, R2 ;  /* 0x0000008e51037224 */ /* 0x000fe200078e0202 */
[----:B------:R-:W-:Y:S03]  /*33f0*/  IADD3 R2, P1, R128, R10, RZ ;  /* 0x0000000a80027210 */ /* 0x000fe60007f3e0ff */
[----:B------:R-:W-:Y:S01]  /*3400*/  IMAD.IADD R16, R11, 0x1, R3 ;  /* 0x000000010b107824 */ /* 0x000fe200078e0203 */
[----:B------:R-:W-:Y:S03]  /*3410*/  LEA R54, P0, R2, c[0x0][0x1c8], 0x1 ;  /* 0x0000720002367a11 */ /* 0x000fe600078008ff */
[----:B------:R-:W-:Y:S05]  /*3420*/  IMAD.X R3, R16, 0x1, R126, P1 ;  /* 0x0000000110037824 */ /* 0x000fea00008e067e */
[----:B------:R-:W-:Y:S01]  /*3430*/  LEA.HI.X R55, R2, c[0x0][0x1cc], R3, 0x1, P0 ;  /* 0x0000730002377a11 */ /* 0x000fe200000f0c03 */
[----:B------:R-:W-:Y:S01]  /*3440*/  BSSY B1, `(.L_x_178) ;  /* 0x000038a000017945 */ /* 0x000fe20003800000 */
[----:B------:R-:W-:-:S05]  /*3450*/  @!P2 BRA `(.L_x_179) ;  /* 0x000036e00000a947 */ /* 0x000fca0003800000 */
[-C--:B------:R-:W-:Y:S01]  /*3460*/  IMAD R4, R151, R32.reuse, RZ ;  /* 0x0000002097047224 */ /* 0x080fe200078e02ff */
[----:B------:R-:W-:Y:S01]  /*3470*/  ISETP.NE.AND P2, PT, R127, RZ, PT ;  /* 0x000000ff7f00720c */ /* 0x000fe20003f45270 */
[-C--:B------:R-:W-:Y:S02]  /*3480*/  IMAD R3, R160, R32.reuse, RZ ;  /* 0x00000020a0037224 */ /* 0x080fe400078e02ff */
[----:B------:R-:W-:Y:S02]  /*3490*/  IMAD R2, R32, -0x30, R0 ;  /* 0xffffffd020027824 */ /* 0x000fe400078e0200 */
[-C--:B------:R-:W-:Y:S03]  /*34a0*/  IMAD.WIDE.U32 R8, R140, R32.reuse, RZ ;  /* 0x000000208c087225 */ /* 0x080fe600078e00ff */
[----:B------:R-:W-:Y:S01]  /*34b0*/  IMNMX R77, R2, 0x30, PT ;  /* 0x00000030024d7817 */ /* 0x000fe20003800200 */
[----:B------:R-:W-:Y:S04]  /*34c0*/  IMAD.WIDE.U32 R18, R138, R32, RZ ;  /* 0x000000208a127225 */ /* 0x000fe800078e00ff */
[C---:B------:R-:W-:Y:S02]  /*34d0*/  IMAD R4, R81.reuse, R140, R4 ;  /* 0x0000008c51047224 */ /* 0x040fe400078e0204 */
[----:B------:R-:W-:Y:S03]  /*34e0*/  IMAD R3, R81, R138, R3 ;  /* 0x0000008a51037224 */ /* 0x000fe600078e0203 */
[----:B------:R-:W-:Y:S02]  /*34f0*/  IADD3 R24, R9, R4, RZ ;  /* 0x0000000409187210 */ /* 0x000fe40007ffe0ff */
[----:B------:R-:W-:Y:S01]  /*3500*/  IADD3 R25, R19, R3, RZ ;  /* 0x0000000313197210 */ /* 0x000fe20007ffe0ff */
[----:B------:R-:W-:-:S05]  /*3510*/  @!P2 BRA `(.L_x_180) ;  /* 0x00001b500000a947 */ /* 0x000fca0003800000 */
[----:B------:R-:W-:Y:S01]  /*3520*/  ISETP.GE.AND P1, PT, R242, R77, PT ;  /* 0x0000004df200720c */ /* 0x000fe20003f26270 */
[----:B------:R-:W-:Y:S01]  /*3530*/  BSSY B0, `(.L_x_181) ;  /* 0x000003a000007945 */ /* 0x000fe20003800000 */
        /* <DEDUP_REMOVED lines=12> */
[----:B------:R-:W-:-:S05]  /*3600*/  @P1 BRA `(.L_x_182) ;  /* 0x000002c000001947 */ /* 0x000fca0003800000 */
[----:B------:R-:W-:Y:S01]  /*3610*/  IADD3 R2, P0, R96, R8, RZ ;  /* 0x0000000860027210 */ /* 0x000fe20007f1e0ff */
[----:B------:R-:W-:Y:S01]  /*3620*/  CS2R R34, SRZ ;  /* 0x0000000000227805 */ /* 0x000fe2000001ff00 */
[----:B------:R-:W-:Y:S01]  /*3630*/  CS2R R38, SRZ ;  /* 0x0000000000267805 */ /* 0x000fe2000001ff00 */
[----:B------:R-:W-:Y:S01]  /*3640*/  CS2R R6, SRZ ;  /* 0x0000000000067805 */ /* 0x000fe2000001ff00 */
[----:B------:R-:W-:Y:S01]  /*3650*/  CS2R R40, SRZ ;  /* 0x0000000000287805 */ /* 0x000fe2000001ff00 */
[----:B------:R-:W-:Y:S01]  /*3660*/  IMAD.X R4, R24, 0x1, R124, P0 ;  /* 0x0000000118047824 */ /* 0x000fe200000e067c */
[----:B------:R-:W-:Y:S01]  /*3670*/  IADD3 R3, P0, R94, R18, RZ ;  /* 0x000000125e037210 */ /* 0x000fe20007f1e0ff */
[----:B------:R-:W-:Y:S01]  /*3680*/  CS2R R14, SRZ ;  /* 0x00000000000e7805 */ /* 0x000fe2000001ff00 */
[----:B------:R-:W-:Y:S01]  /*3690*/  CS2R R42, SRZ ;  /* 0x00000000002a7805 */ /* 0x000fe2000001ff00 */
[----:B------:R-:W-:Y:S01]  /*36a0*/  CS2R R16, SRZ ;  /* 0x0000000000107805 */ /* 0x000fe2000001ff00 */
[----:B------:R-:W-:Y:S01]  /*36b0*/  CS2R R44, SRZ ;  /* 0x00000000002c7805 */ /* 0x000fe2000001ff00 */
[----:B------:R-:W-:Y:S01]  /*36c0*/  IMAD.X R5, R25, 0x1, R123, P0 ;  /* 0x0000000119057824 */ /* 0x000fe200000e067b */
[C---:B------:R-:W-:Y:S01]  /*36d0*/  LEA R8, P0, R2.reuse, c[0x0][0x270], 0x1 ;  /* 0x00009c0002087a11 */ /* 0x040fe200078008ff */
[----:B------:R-:W-:Y:S01]  /*36e0*/  CS2R R20, SRZ ;  /* 0x0000000000147805 */ /* 0x000fe2000001ff00 */
[----:B------:R-:W-:Y:S01]  /*36f0*/  CS2R R46, SRZ ;  /* 0x00000000002e7805 */ /* 0x000fe2000001ff00 */
[----:B------:R-:W-:Y:S01]  /*3700*/  CS2R R22, SRZ ;  /* 0x0000000000167805 */ /* 0x000fe2000001ff00 */
[----:B------:R-:W-:Y:S02]  /*3710*/  LEA.HI.X R9, R2, c[0x0][0x274], R4, 0x1, P0 ;  /* 0x00009d0002097a11 */ /* 0x000fe400000f0c04 */
[C---:B------:R-:W-:Y:S04]  /*3720*/  LEA R4, P0, R3.reuse, c[0x0][0x288], 0x1 ;  /* 0x0000a20003047a11 */ /* 0x040fe800078008ff */
[----:B------:R-:W-:Y:S02]  /*3730*/  LEA.HI.X R5, R3, c[0x0][0x28c], R5, 0x1, P0 ;  /* 0x0000a30003057a11 */ /* 0x000fe400000f0c05 */
[----:B------:R-:W-:Y:S01]  /*3740*/  ISETP.GE.AND P0, PT, R106, c[0x0][0x27c], PT ;  /* 0x00009f006a007a0c */ /* 0x000fe20003f06270 */
[----:B------:R-:W-:Y:S11]  /*3750*/  CS2R R2, SRZ ;  /* 0x0000000000027805 */ /* 0x000ff6000001ff00 */
[----:B------:R-:W-:Y:S01]  /*3760*/  @!UPT UIADD3 URZ, URZ, URZ, URZ ;  /* 0x0000003f3f3ff290 */ /* 0x000fe2000fffe03f */
[----:B------:R1:W5:Y:S04]  /*3770*/  @!P0 LDG.E.64 R34, [R8.64] ;  /* 0x0000000608228981 */ /* 0x000368000c1e1b00 */
[----:B------:R1:W5:Y:S01]  /*3780*/  @!P0 LDG.E.64 R2, [R4.64] ;  /* 0x0000000604028981 */ /* 0x000362000c1e1b00 */
[----:B------:R-:W-:Y:S11]  /*3790*/  ISETP.GE.AND P0, PT, R156, c[0x0][0x27c], PT ;  /* 0x00009f009c007a0c */ /* 0x000ff60003f06270 */
[----:B------:R-:W-:Y:S02]  /*37a0*/  @!UPT UIADD3 URZ, URZ, URZ, URZ ;  /* 0x0000003f3f3ff290 */ /* 0x000fe4000fffe03f */
[----:B------:R1:W5:Y:S04]  /*37b0*/  @!P0 LDG.E.64 R38, [R8.64+0x10] ;  /* 0x0000100608268981 */ /* 0x000368000c1e1b00 */
[----:B------:R1:W5:Y:S01]  /*37c0*/  @!P0 LDG.E.64 R6, [R4.64+0x10] ;  /* 0x0000100604068981 */ /* 0x000362000c1e1b00 */
        /* <DEDUP_REMOVED lines=15> */
[----:B------:R1:W5:Y:S02]  /*38c0*/  @!P0 LDG.E.64 R22, [R4.64+0x50] ;  /* 0x0000500604168981 */ /* 0x000364000c1e1b00 */
.L_x_182:
[----:B------:R-:W-:Y:S05]  /*38d0*/  BSYNC B0 ;  /* 0x0000000000007941 */ /* 0x000fea0003800000 */
.L_x_181:
[----:B------:R-:W-:-:S05]  /*38e0*/  @P1 BRA `(.L_x_183) ;  /* 0x000033f000001947 */ /* 0x000fca0003800000 */
[----:B-1---5:R-:W-:Y:S01]  /*38f0*/  MOV R4, R45 ;  /* 0x0000002d00047202 */ /* 0x022fe20000000f00 */
[----:B------:R-:W-:Y:S01]  /*3900*/  IMAD.MOV.U32 R9, RZ, RZ, R46 ;  /* 0x000000ffff097224 */ /* 0x000fe200078e002e */
[----:B------:R-:W-:Y:S01]  /*3910*/  ISETP.GE.AND P0, PT, R100, c[0x0][0x1d4], PT ;  /* 0x0000750064007a0c */ /* 0x000fe20003f06270 */
[----:B------:R-:W-:Y:S01]  /*3920*/  IMAD.MOV.U32 R8, RZ, RZ, R47 ;  /* 0x000000ffff087224 */ /* 0x000fe200078e002f */
[----:B------:R-:W-:Y:S01]  /*3930*/  BSSY B0, `(.L_x_184) ;  /* 0x0000054000007945 */ /* 0x000fe20003800000 */
[----:B------:R-:W-:Y:S03]  /*3940*/  IMAD.MOV.U32 R5, RZ, RZ, R44 ;  /* 0x000000ffff057224 */ /* 0x000fe600078e002c */
[----:B------:R-:W-:Y:S01]  /*3950*/  PRMT R53, R9, 0x5410, R8 ;  /* 0x0000541009357816 */ /* 0x000fe20000000008 */
[----:B------:R-:W-:Y:S01]  /*3960*/  IMAD.MOV.U32 R9, RZ, RZ, R42 ;  /* 0x000000ffff097224 */ /* 0x000fe200078e002a */
[----:B------:R-:W-:Y:S01]  /*3970*/  PRMT R52, R5, 0x5410, R4 ;  /* 0x0000541005347816 */ /* 0x000fe20000000004 */
[----:B------:R-:W-:Y:S01]  /*3980*/  IMAD.MOV.U32 R8, RZ, RZ, R43 ;  /* 0x000000ffff087224 */ /* 0x000fe200078e002b */
[----:B------:R-:W-:Y:S01]  /*3990*/  MOV R5, R40 ;  /* 0x0000002800057202 */ /* 0x000fe20000000f00 */
        /* <DEDUP_REMOVED lines=11> */
[----:B------:R-:W-:Y:S02]  /*3a50*/  MOV R9, R20 ;  /* 0x0000001400097202 */ /* 0x000fe40000000f00 */
[----:B------:R-:W-:Y:S02]  /*3a60*/  MOV R4, R17 ;  /* 0x0000001100047202 */ /* 0x000fe40000000f00 */
[----:B------:R-:W-:Y:S01]  /*3a70*/  PRMT R29, R9, 0x5410, R8 ;  /* 0x00005410091d7816 */ /* 0x000fe20000000008 */
[----:B------:R-:W-:Y:S01]  /*3a80*/  IMAD.MOV.U32 R9, RZ, RZ, R14 ;  /* 0x000000ffff097224 */ /* 0x000fe200078e000e */
[----:B------:R-:W-:Y:S01]  /*3a90*/  PRMT R28, R5, 0x5410, R4 ;  /* 0x00005410051c7816 */ /* 0x000fe20000000004 */
[----:B------:R-:W-:Y:S01]  /*3aa0*/  IMAD.MOV.U32 R8, RZ, RZ, R15 ;  /* 0x000000ffff087224 */ /* 0x000fe200078e000f */
[----:B------:R-:W-:Y:S01]  /*3ab0*/  MOV R5, R6 ;  /* 0x0000000600057202 */ /* 0x000fe20000000f00 */
[----:B------:R-:W-:Y:S03]  /*3ac0*/  IMAD.MOV.U32 R4, RZ, RZ, R7 ;  /* 0x000000ffff047224 */ /* 0x000fe600078e0007 */
[----:B------:R-:W-:Y:S02]  /*3ad0*/  PRMT R25, R9, 0x5410, R8 ;  /* 0x0000541009197816 */ /* 0x000fe40000000008 */
[----:B------:R-:W-:Y:S01]  /*3ae0*/  PRMT R24, R5, 0x5410, R4 ;  /* 0x0000541005187816 */ /* 0x000fe20000000004 */
[----:B------:R-:W-:-:S05]  /*3af0*/  @P0 BRA `(.L_x_185) ;  /* 0x0000037000000947 */ /* 0x000fca0003800000 */
[----:B------:R-:W-:Y:S01]  /*3b00*/  ISETP.GE.AND P0, PT, R106, c[0x0][0x27c], PT ;  /* 0x00009f006a007a0c */ /* 0x000fe20003f06270 */
[----:B------:R-:W1:Y:S01]  /*3b10*/  LDS.128 R8, [R234+0x2400] ;  /* 0x00240000ea087984 */ /* 0x000e620000000c00 */
[----:B------:R-:W-:Y:S02]  /*3b20*/  MOV R4, R2 ;  /* 0x0000000200047202 */ /* 0x000fe40000000f00 */
[----:B------:R-:W-:Y:S02]  /*3b30*/  MOV R13, R34 ;  /* 0x00000022000d7202 */ /* 0x000fe40000000f00 */
[----:B------:R-:W-:Y:S02]  /*3b40*/  MOV R19, R3 ;  /* 0x0000000300137202 */ /* 0x000fe40000000f00 */
[----:B------:R-:W-:Y:S05]  /*3b50*/  MOV R37, R35 ;  /* 0x0000002300257202 */ /* 0x000fea0000000f00 */
[--C-:B------:R-:W-:Y:S01]  /*3b60*/  @!P0 SHF.R.U64 R5, R2, 0x10, R3.reuse ;  /* 0x0000001002058819 */ /* 0x100fe20000001203 */
[----:B------:R-:W-:Y:S01]  /*3b70*/  @!P0 HADD2.F32 R12, -RZ, R4.H0_H0 ;  /* 0x20000004ff0c8230 */ /* 0x000fe20000004100 */
[----:B------:R-:W-:Y:S01]  /*3b80*/  @!P0 SHF.R.U32.HI R18, RZ, 0x10, R3 ;  /* 0x00000010ff128819 */ /* 0x000fe20000011603 */
[----:B------:R-:W-:Y:S01]  /*3b90*/  @!P0 HADD2.F32 R33, -RZ, R13.H0_H0 ;  /* 0x2000000dff218230 */ /* 0x000fe20000004100 */
[--C-:B------:R-:W-:Y:S01]  /*3ba0*/  @!P0 SHF.R.U64 R36, R34, 0x10, R35.reuse ;  /* 0x0000001022248819 */ /* 0x100fe20000001223 */
[----:B------:R-:W-:Y:S01]  /*3bb0*/  @!P0 HADD2.F32 R13, -RZ, R5.H0_H0 ;  /* 0x20000005ff0d8230 */ /* 0x000fe20000004100 */
[----:B------:R-:W-:Y:S01]  /*3bc0*/  @!P0 SHF.R.U32.HI R48, RZ, 0x10, R35 ;  /* 0x00000010ff308819 */ /* 0x000fe20000011623 */
[----:B------:R-:W-:Y:S01]  /*3bd0*/  @!P0 HADD2.F32 R18, -RZ, R18.H0_H0 ;  /* 0x20000012ff128230 */ /* 0x000fe20000004100 */
[----:B-1----:R-:W-:Y:S01]  /*3be0*/  @!P0 IMAD.MOV.U32 R4, RZ, RZ, R9 ;  /* 0x000000ffff048224 */ /* 0x002fe200078e0009 */
[----:B------:R-:W-:Y:S02]  /*3bf0*/  @!P0 MOV R2, R8 ;  /* 0x0000000800028202 */ /* 0x000fe40000000f00 */
[----:B------:R-:W-:Y:S02]  /*3c00*/  @!P0 MOV R5, R10 ;  /* 0x0000000a00058202 */ /* 0x000fe40000000f00 */
[----:B------:R-:W-:Y:S02]  /*3c10*/  @!P0 HADD2.F32 R34, -RZ, R4.H1_H1 ;  /* 0x30000004ff228230 */ /* 0x000fe40000004100 */
[--C-:B------:R-:W-:Y:S02]  /*3c20*/  @!P0 HADD2.F32 R31, -RZ, R2.reuse.H1_H1 ;  /* 0x30000002ff1f8230 */ /* 0x100fe40000004100 */
[----:B------:R-:W-:Y:S02]  /*3c30*/  @!P0 HADD2.F32 R3, -RZ, R2.H0_H0 ;  /* 0x20000002ff038230 */ /* 0x000fe40000004100 */
[----:B------:R-:W-:Y:S01]  /*3c40*/  @!P0 HADD2.F32 R4, -RZ, R4.H0_H0 ;  /* 0x20000004ff048230 */ /* 0x000fe20000004100 */
[-C--:B------:R-:W-:Y:S02]  /*3c50*/  @!P0 FMUL.FTZ R35, R31, R12.reuse ;  /* 0x0000000c1f238220 */ /* 0x080fe40000410000 */
[C---:B------:R-:W-:Y:S02]  /*3c60*/  @!P0 FMUL.FTZ R2, R3.reuse, R12 ;  /* 0x0000000c03028220 */ /* 0x040fe40000410000 */
[----:B------:R-:W-:Y:S01]  /*3c70*/  @!P0 FFMA.FTZ R58, R3, R33, -R35 ;  /* 0x00000021033a8223 */ /* 0x000fe20000010823 */
[----:B------:R-:W-:Y:S01]  /*3c80*/  @!P0 HADD2.F32 R35, -RZ, R36.H0_H0 ;  /* 0x20000024ff238230 */ /* 0x000fe20000004100 */
[-C--:B------:R-:W-:Y:S01]  /*3c90*/  @!P0 FMUL.FTZ R12, R34, R13.reuse ;  /* 0x0000000d220c8220 */ /* 0x080fe20000410000 */
[----:B------:R-:W-:Y:S01]  /*3ca0*/  @!P0 HADD2.F32 R36, -RZ, R48.H0_H0 ;  /* 0x20000030ff248230 */ /* 0x000fe20000004100 */
[C---:B------:R-:W-:Y:S01]  /*3cb0*/  @!P0 FMUL.FTZ R3, R4.reuse, R13 ;  /* 0x0000000d04038220 */ /* 0x040fe20000410000 */
[----:B------:R-:W-:Y:S01]  /*3cc0*/  @!P0 HADD2.F32 R13, -RZ, R19.H0_H0 ;  /* 0x20000013ff0d8230 */ /* 0x000fe20000004100 */
[----:B------:R-:W-:Y:S01]  /*3cd0*/  @!P0 FFMA.FTZ R57, R4, R35, -R12 ;  /* 0x0000002304398223 */ /* 0x000fe2000001080c */
[----:B------:R-:W-:Y:S01]  /*3ce0*/  @!P0 MOV R4, R11 ;  /* 0x0000000b00048202 */ /* 0x000fe20000000f00 */
[----:B------:R-:W-:Y:S01]  /*3cf0*/  @!P0 FFMA.FTZ R2, R31, R33, R2 ;  /* 0x000000211f028223 */ /* 0x000fe20000010002 */
[--C-:B------:R-:W-:Y:S01]  /*3d00*/  @!P0 HADD2.F32 R19, -RZ, R5.reuse.H1_H1 ;  /* 0x30000005ff138230 */ /* 0x100fe20000004100 */
[----:B------:R-:W-:Y:S01]  /*3d10*/  @!P0 FFMA.FTZ R3, R34, R35, R3 ;  /* 0x0000002322038223 */ /* 0x000fe20000010003 */
[----:B------:R-:W-:Y:S02]  /*3d20*/  @!P0 HADD2.F32 R5, -RZ, R5.H0_H0 ;  /* 0x20000005ff058230 */ /* 0x000fe40000004100 */
[--C-:B------:R-:W-:Y:S01]  /*3d30*/  @!P0 HADD2.F32 R12, -RZ, R4.reuse.H0_H0 ;  /* 0x20000004ff0c8230 */ /* 0x100fe20000004100 */
[-C--:B------:R-:W-:Y:S01]  /*3d40*/  @!P0 FMUL.FTZ R56, R19, R13.reuse ;  /* 0x0000000d13388220 */ /* 0x080fe20000410000 */
[----:B------:R-:W-:Y:S02]  /*3d50*/  @!P0 HADD2.F32 R31, -RZ, R37.H0_H0 ;  /* 0x20000025ff1f8230 */ /* 0x000fe40000004100 */
[----:B------:R-:W-:Y:S01]  /*3d60*/  @!P0 HADD2.F32 R33, -RZ, R4.H1_H1 ;  /* 0x30000004ff218230 */ /* 0x000fe20000004100 */
[C---:B------:R-:W-:Y:S01]  /*3d70*/  @!P0 FMUL.FTZ R4, R5.reuse, R13 ;  /* 0x0000000d05048220 */ /* 0x040fe20000410000 */
[----:B------:R-:W-:Y:S01]  /*3d80*/  @!P0 F2FP.PACK_AB R13, R2, R58 ;  /* 0x0000003a020d823e */ /* 0x000fe200000000ff */
[-C--:B------:R-:W-:Y:S02]  /*3d90*/  @!P0 FFMA.FTZ R56, R5, R31.reuse, -R56 ;  /* 0x0000001f05388223 */ /* 0x080fe40000010838 */
[CC--:B------:R-:W-:Y:S02]  /*3da0*/  @!P0 FMUL.FTZ R5, R12.reuse, R18.reuse ;  /* 0x000000120c058220 */ /* 0x0c0fe40000410000 */
[----:B------:R-:W-:Y:S02]  /*3db0*/  @!P0 FMUL.FTZ R37, R33, R18 ;  /* 0x0000001221258220 */ /* 0x000fe40000410000 */
[----:B------:R-:W-:Y:S02]  /*3dc0*/  @!P0 FFMA.FTZ R4, R19, R31, R4 ;  /* 0x0000001f13048223 */ /* 0x000fe40000010004 */
[-C--:B------:R-:W-:Y:S01]  /*3dd0*/  @!P0 FFMA.FTZ R37, R12, R36.reuse, -R37 ;  /* 0x000000240c258223 */ /* 0x080fe20000010825 */
[----:B------:R-:W-:Y:S01]  /*3de0*/  @!P0 F2FP.PACK_AB R12, R3, R57 ;  /* 0x00000039030c823e */ /* 0x000fe200000000ff */
[----:B------:R-:W-:Y:S01]  /*3df0*/  @!P0 FFMA.FTZ R5, R33, R36, R5 ;  /* 0x0000002421058223 */ /* 0x000fe20000010005 */
[----:B------:R-:W-:Y:S01]  /*3e00*/  @!P0 F2FP.PACK_AB R3, R4, R56 ;  /* 0x000000380403823e */ /* 0x000fe200000000ff */
[----:B------:R-:W-:Y:S01]  /*3e10*/  @!P0 IMAD.MOV.U32 R8, RZ, RZ, R13 ;  /* 0x000000ffff088224 */ /* 0x000fe200078e000d */
[----:B------:R-:W-:Y:S02]  /*3e20*/  @!P0 MOV R9, R12 ;  /* 0x0000000c00098202 */ /* 0x000fe40000000f00 */
[----:B------:R-:W-:Y:S02]  /*3e30*/  @!P0 F2FP.PACK_AB R2, R5, R37 ;  /* 0x000000250502823e */ /* 0x000fe400000000ff */
[----:B------:R-:W-:Y:S02]  /*3e40*/  @!P0 MOV R10, R3 ;  /* 0x00000003000a8202 */ /* 0x000fe40000000f00 */
[----:B------:R-:W-:Y:S05]  /*3e50*/  @!P0 MOV R11, R2 ;  /* 0x00000002000b8202 */ /* 0x000fea0000000f00 */
[----:B------:R1:W-:Y:S02]  /*3e60*/  STG.E.128 [R54.64], R8 ;  /* 0x0000000836007986 */ /* 0x0003e4000c101d06 */
.L_x_185:
[----:B------:R-:W-:Y:S05]  /*3e70*/  BSYNC B0 ;  /* 0x0000000000007941 */ /* 0x000fea0003800000 */
.L_x_184:
[----:B------:R-:W-:Y:S01]  /*3e80*/  ISETP.GE.AND P0, PT, R26, c[0x0][0x1d4], PT ;  /* 0x000075001a007a0c */ /* 0x000fe20003f06270 */
[----:B------:R-:W-:Y:S01]  /*3e90*/  @!UPT UIADD3 URZ, URZ, URZ, URZ ;  /* 0x0000003f3f3ff290 */ /* 0x000fe2000fffe03f */
[----:B------:R-:W-:Y:S11]  /*3ea0*/  BSSY B0, `(.L_x_186) ;  /* 0x0000036000007945 */ /* 0x000ff60003800000 */
[----:B------:R-:W-:-:S05]  /*3eb0*/  @P0 BRA `(.L_x_187) ;  /* 0x0000034000000947 */ /* 0x000fca0003800000 */
[----:B------:R-:W-:Y:S01]  /*3ec0*/  ISETP.GE.AND P0, PT, R156, c[0x0][0x27c], PT ;  /* 0x00009f009c007a0c */ /* 0x000fe20003f06270 */
[----:B-1----:R-:W1:Y:S11]  /*3ed0*/  LDS.128 R8, [R235+0x2400] ;  /* 0x00240000eb087984 */ /* 0x002e760000000c00 */
[----:B------:R-:W-:Y:S01]  /*3ee0*/  @!UPT UIADD3 URZ, URZ, URZ, URZ ;  /* 0x0000003f3f3ff290 */ /* 0x000fe2000fffe03f */
[----:B------:R-:W-:Y:S01]  /*3ef0*/  @!P0 HADD2.F32 R2, -RZ, R24.H0_H0 ;  /* 0x20000018ff028230 */ /* 0x000fe20000004100 */
[----:B------:R-:W-:Y:S01]  /*3f00*/  @!P0 SHF.R.U64 R5, R6, 0x10, R7 ;  /* 0x0000001006058819 */ /* 0x000fe20000001207 */
[----:B------:R-:W-:Y:S01]  /*3f10*/  @!P0 HADD2.F32 R12, -RZ, R49.H0_H0 ;  /* 0x20000031ff0c8230 */ /* 0x000fe20000004100 */
[----:B------:R-:W-:Y:S02]  /*3f20*/  @!P0 SHF.R.U64 R18, R38, 0x10, R39 ;  /* 0x0000001026128819 */ /* 0x000fe40000001227 */
[----:B------:R-:W-:Y:S01]  /*3f30*/  @!P0 SHF.R.U32.HI R7, RZ, 0x10, R7 ;  /* 0x00000010ff078819 */ /* 0x000fe20000011607 */
[----:B------:R-:W-:Y:S01]  /*3f40*/  @!P0 HADD2.F32 R5, -RZ, R5.H0_H0 ;  /* 0x20000005ff058230 */ /* 0x000fe20000004100 */
[----:B------:R-:W-:Y:S01]  /*3f50*/  @!P0 SHF.R.U32.HI R33, RZ, 0x10, R39 ;  /* 0x00000010ff218819 */ /* 0x000fe20000011627 */
[----:B------:R-:W-:Y:S04]  /*3f60*/  @!P0 HADD2.F32 R18, -RZ, R18.H0_H0 ;  /* 0x20000012ff128230 */ /* 0x000fe80000004100 */
[----:B------:R-:W-:Y:S01]  /*3f70*/  @!P0 HADD2.F32 R33, -RZ, R33.H0_H0 ;  /* 0x20000021ff218230 */ /* 0x000fe20000004100 */
[----:B-1----:R-:W-:Y:S02]  /*3f80*/  @!P0 MOV R3, R8 ;  /* 0x0000000800038202 */ /* 0x002fe40000000f00 */
[----:B------:R-:W-:Y:S03]  /*3f90*/  @!P0 MOV R4, R9 ;  /* 0x0000000900048202 */ /* 0x000fe60000000f00 */
[--C-:B------:R-:W-:Y:S02]  /*3fa0*/  @!P0 HADD2.F32 R6, -RZ, R3.reuse.H1_H1 ;  /* 0x30000003ff068230 */ /* 0x100fe40000004100 */
[----:B------:R-:W-:Y:S02]  /*3fb0*/  @!P0 HADD2.F32 R3, -RZ, R3.H0_H0 ;  /* 0x20000003ff038230 */ /* 0x000fe40000004100 */
[--C-:B------:R-:W-:Y:S01]  /*3fc0*/  @!P0 HADD2.F32 R13, -RZ, R4.reuse.H1_H1 ;  /* 0x30000004ff0d8230 */ /* 0x100fe20000004100 */
[CC--:B------:R-:W-:Y:S01]  /*3fd0*/  @!P0 FMUL.FTZ R19, R6.reuse, R2.reuse ;  /* 0x0000000206138220 */ /* 0x0c0fe20000410000 */
[----:B------:R-:W-:Y:S01]  /*3fe0*/  @!P0 HADD2.F32 R4, -RZ, R4.H0_H0 ;  /* 0x20000004ff048230 */ /* 0x000fe20000004100 */
[C---:B------:R-:W-:Y:S02]  /*3ff0*/  @!P0 FMUL.FTZ R2, R3.reuse, R2 ;  /* 0x0000000203028220 */ /* 0x040fe40000410000 */
[-C--:B------:R-:W-:Y:S02]  /*4000*/  @!P0 FFMA.FTZ R37, R3, R12.reuse, -R19 ;  /* 0x0000000c03258223 */ /* 0x080fe40000010813 */
[----:B------:R-:W-:Y:S01]  /*4010*/  @!P0 FFMA.FTZ R2, R6, R12, R2 ;  /* 0x0000000c06028223 */ /* 0x000fe20000010002 */
[----:B------:R-:W-:Y:S01]  /*4020*/  @!P0 MOV R6, R10 ;  /* 0x0000000a00068202 */ /* 0x000fe20000000f00 */
[CC--:B------:R-:W-:Y:S01]  /*4030*/  @!P0 FMUL.FTZ R19, R13.reuse, R5.reuse ;  /* 0x000000050d138220 */ /* 0x0c0fe20000410000 */
[----:B------:R-:W-:Y:S01]  /*4040*/  @!P0 HADD2.F32 R12, -RZ, R7.H0_H0 ;  /* 0x20000007ff0c8230 */ /* 0x000fe20000004100 */
[C---:B------:R-:W-:Y:S01]  /*4050*/  @!P0 FMUL.FTZ R3, R4.reuse, R5 ;  /* 0x0000000504038220 */ /* 0x040fe20000410000 */
[----:B------:R-:W-:Y:S01]  /*4060*/  @!P0 MOV R5, R11 ;  /* 0x0000000b00058202 */ /* 0x000fe20000000f00 */
[-C--:B------:R-:W-:Y:S01]  /*4070*/  @!P0 FFMA.FTZ R36, R4, R18.reuse, -R19 ;  /* 0x0000001204248223 */ /* 0x080fe20000010813 */
[----:B------:R-:W-:Y:S01]  /*4080*/  @!P0 HADD2.F32 R4, -RZ, R24.H1_H1 ;  /* 0x30000018ff048230 */ /* 0x000fe20000004100 */
[----:B------:R-:W-:Y:S01]  /*4090*/  @!P0 FFMA.FTZ R3, R13, R18, R3 ;  /* 0x000000120d038223 */ /* 0x000fe20000010003 */
[--C-:B------:R-:W-:Y:S02]  /*40a0*/  @!P0 HADD2.F32 R19, -RZ, R6.reuse.H1_H1 ;  /* 0x30000006ff138230 */ /* 0x100fe40000004100 */
[----:B------:R-:W-:Y:S02]  /*40b0*/  @!P0 HADD2.F32 R7, -RZ, R6.H0_H0 ;  /* 0x20000006ff078230 */ /* 0x000fe40000004100 */
[----:B------:R-:W-:Y:S02]  /*40c0*/  @!P0 HADD2.F32 R6, -RZ, R5.H0_H0 ;  /* 0x20000005ff068230 */ /* 0x000fe40000004100 */
[----:B------:R-:W-:Y:S02]  /*40d0*/  @!P0 HADD2.F32 R24, -RZ, R49.H1_H1 ;  /* 0x30000031ff188230 */ /* 0x000fe40000004100 */
[----:B------:R-:W-:Y:S01]  /*40e0*/  @!P0 HADD2.F32 R31, -RZ, R5.H1_H1 ;  /* 0x30000005ff1f8230 */ /* 0x000fe20000004100 */
[-C--:B------:R-:W-:Y:S02]  /*40f0*/  @!P0 FMUL.FTZ R5, R19, R4.reuse ;  /* 0x0000000413058220 */ /* 0x080fe40000410000 */
[C---:B------:R-:W-:Y:S02]  /*4100*/  @!P0 FMUL.FTZ R4, R7.reuse, R4 ;  /* 0x0000000407048220 */ /* 0x040fe40000410000 */
[----:B------:R-:W-:Y:S01]  /*4110*/  @!P0 FFMA.FTZ R35, R7, R24, -R5 ;  /* 0x0000001807238223 */ /* 0x000fe20000010805 */
[----:B------:R-:W-:Y:S01]  /*4120*/  @!P0 F2FP.PACK_AB R7, R2, R37 ;  /* 0x000000250207823e */ /* 0x000fe200000000ff */
[CC--:B------:R-:W-:Y:S02]  /*4130*/  @!P0 FMUL.FTZ R5, R6.reuse, R12.reuse ;  /* 0x0000000c06058220 */ /* 0x0c0fe40000410000 */
[----:B------:R-:W-:Y:S01]  /*4140*/  @!P0 FMUL.FTZ R34, R31, R12 ;  /* 0x0000000c1f228220 */ /* 0x000fe20000410000 */
[----:B------:R-:W-:Y:S01]  /*4150*/  @!P0 MOV R8, R7 ;  /* 0x0000000700088202 */ /* 0x000fe20000000f00 */
[----:B------:R-:W-:Y:S02]  /*4160*/  @!P0 FFMA.FTZ R4, R19, R24, R4 ;  /* 0x0000001813048223 */ /* 0x000fe40000010004 */
[-C--:B------:R-:W-:Y:S01]  /*4170*/  @!P0 FFMA.FTZ R34, R6, R33.reuse, -R34 ;  /* 0x0000002106228223 */ /* 0x080fe20000010822 */
[----:B------:R-:W-:Y:S01]  /*4180*/  @!P0 F2FP.PACK_AB R6, R3, R36 ;  /* 0x000000240306823e */ /* 0x000fe200000000ff */
[----:B------:R-:W-:Y:S01]  /*4190*/  @!P0 FFMA.FTZ R5, R31, R33, R5 ;  /* 0x000000211f058223 */ /* 0x000fe20000010005 */
[----:B------:R-:W-:Y:S02]  /*41a0*/  @!P0 F2FP.PACK_AB R3, R4, R35 ;  /* 0x000000230403823e */ /* 0x000fe400000000ff */
[----:B------:R-:W-:Y:S02]  /*41b0*/  @!P0 MOV R9, R6 ;  /* 0x0000000600098202 */ /* 0x000fe40000000f00 */
[----:B------:R-:W-:Y:S02]  /*41c0*/  @!P0 F2FP.PACK_AB R2, R5, R34 ;  /* 0x000000220502823e */ /* 0x000fe400000000ff */
[----:B------:R-:W-:Y:S02]  /*41d0*/  @!P0 MOV R10, R3 ;  /* 0x00000003000a8202 */ /* 0x000fe40000000f00 */
[----:B------:R-:W-:Y:S05]  /*41e0*/  @!P0 MOV R11, R2 ;  /* 0x00000002000b8202 */ /* 0x000fea0000000f00 */
[----:B------:R1:W-:Y:S02]  /*41f0*/  STG.E.128 [R54.64+0x20], R8 ;  /* 0x0000200836007986 */ /* 0x0003e4000c101d06 */
.L_x_187:
[----:B------:R-:W-:Y:S05]  /*4200*/  BSYNC B0 ;  /* 0x0000000000007941 */ /* 0x000fea0003800000 */
.L_x_186:
        /* <DEDUP_REMOVED lines=9> */
[--C-:B------:R-:W-:Y:S01]  /*42a0*/  @!P0 HADD2.F32 R12, -RZ, R50.reuse.H0_H0 ;  /* 0x20000032ff0c8230 */ /* 0x100fe20000004100 */
[----:B------:R-:W-:Y:S01]  /*42b0*/  @!P0 SHF.R.U64 R14, R40, 0x10, R41 ;  /* 0x00000010280e8819 */ /* 0x000fe20000001229 */
[----:B------:R-:W-:Y:S01]  /*42c0*/  @!P0 HADD2.F32 R18, -RZ, R50.H1_H1 ;  /* 0x30000032ff128230 */ /* 0x000fe20000004100 */
        /* <DEDUP_REMOVED lines=25> */
[--C-:B------:R-:W-:Y:S02]  /*4460*/  @!P0 HADD2.F32 R6, -RZ, R5.reuse.H0_H0 ;  /* 0x20000005ff068230 */ /* 0x100fe40000004100 */
        /* <DEDUP_REMOVED lines=18> */
.L_x_189:
[----:B------:R-:W-:Y:S05]  /*4590*/  BSYNC B0 ;  /* 0x0000000000007941 */ /* 0x000fea0003800000 */
.L_x_188:
[----:B------:R-:W-:Y:S01]  /*45a0*/  IADD3 R2, R100, 0x30, RZ ;  /* 0x0000003064027810 */ /* 0x000fe20007ffe0ff */
[----:B------:R-:W-:Y:S03]  /*45b0*/  BSSY B0, `(.L_x_190) ;  /* 0x0000038000007945 */ /* 0x000fe60003800000 */
[----:B------:R-:W-:Y:S11]  /*45c0*/  ISETP.GE.AND P0, PT, R2, c[0x0][0x1d4], PT ;  /* 0x0000750002007a0c */ /* 0x000ff60003f06270 */
[----:B------:R-:W-:Y:S02]  /*45d0*/  @!UPT UIADD3 URZ, URZ, URZ, URZ ;  /* 0x0000003f3f3ff290 */ /* 0x000fe4000fffe03f */
        /* <DEDUP_REMOVED lines=53> */
.L_x_191:
[----:B------:R-:W-:Y:S05]  /*4930*/  BSYNC B0 ;  /* 0x0000000000007941 */ /* 0x000fea0003800000 */
.L_x_190:
        /* <DEDUP_REMOVED lines=57> */
.L_x_193:
[----:B------:R-:W-:Y:S05]  /*4cd0*/  BSYNC B0 ;  /* 0x0000000000007941 */ /* 0x000fea0003800000 */
.L_x_192:
[----:B------:R-:W-:Y:S04]  /*4ce0*/  IADD3 R2, R100, 0x50, RZ ;  /* 0x0000005064027810 */ /* 0x000fe80007ffe0ff */
        /* <DEDUP_REMOVED lines=54> */
[----:B------:R1:W-:Y:S01]  /*5050*/  STG.E.128 [R54.64+0xa0], R8 ;  /* 0x0000a00836007986 */ /* 0x0003e2000c101d06 */
[----:B------:R-:W-:-:S05]  /*5060*/  BRA `(.L_x_183) ;  /* 0x00001c7000007947 */ /* 0x000fca0003800000 */
.L_x_180:
        /* <DEDUP_REMOVED lines=37> */
[----:B------:R1:W5:Y:S04]  /*52c0*/  @!P0 LDG.E.128 R36, [R8.64] ;  /* 0x0000000608248981 */ /* 0x000368000c1e1d00 */
[----:B------:R1:W5:Y:S01]  /*52d0*/  @!P0 LDG.E.128 R4, [R2.64] ;  /* 0x0000000602048981 */ /* 0x000362000c1e1d00 */
[----:B------:R-:W-:Y:S11]  /*52e0*/  ISETP.GE.AND P0, PT, R26, c[0x0][0x27c], PT ;  /* 0x00009f001a007a0c */ /* 0x000ff60003f06270 */
[----:B------:R-:W-:Y:S02]  /*52f0*/  @!UPT UIADD3 URZ, URZ, URZ, URZ ;  /* 0x0000003f3f3ff290 */ /* 0x000fe4000fffe03f */
[----:B------:R1:W5:Y:S04]  /*5300*/  @!P0 LDG.E.128 R48, [R8.64+0x20] ;  /* 0x0000200608308981 */ /* 0x000368000c1e1d00 */
[----:B------:R1:W5:Y:S01]  /*5310*/  @!P0 LDG.E.128 R12, [R2.64+0x20] ;  /* 0x00002006020c8981 */ /* 0x000362000c1e1d00 */
[----:B------:R-:W-:Y:S11]  /*5320*/  ISETP.GE.AND P0, PT, R27, c[0x0][0x27c], PT ;  /* 0x00009f001b007a0c */ /* 0x000ff60003f06270 */
[----:B------:R-:W-:Y:S02]  /*5330*/  @!UPT UIADD3 URZ, URZ, URZ, URZ ;  /* 0x0000003f3f3ff290 */ /* 0x000fe4000fffe03f */
[----:B------:R1:W5:Y:S04]  /*5340*/  @!P0 LDG.E.128 R56, [R8.64+0x40] ;  /* 0x0000400608388981 */ /* 0x000368000c1e1d00 */
[----:B------:R1:W5:Y:S02]  /*5350*/  @!P0 LDG.E.128 R20, [R2.64+0x40] ;  /* 0x0000400602148981 */ /* 0x000364000c1e1d00 */
.L_x_195:
[----:B------:R-:W-:Y:S05]  /*5360*/  BSYNC B0 ;  /* 0x0000000000007941 */ /* 0x000fea0003800000 */
.L_x_194:
[----:B------:R-:W-:Y:S04]  /*5370*/  IADD3 R70, P0, R164, R10, RZ ;  /* 0x0000000aa4467210 */ /* 0x000fe80007f1e0ff */
[----:B------:R-:W-:Y:S01]  /*5380*/  IADD3.X R65, R16, R131, RZ, P0, !PT ;  /* 0x0000008310417210 */ /* 0x000fe200007fe4ff */
        /* <DEDUP_REMOVED lines=25> */
[----:B------:R-:W-:Y:S02]  /*5520*/  PRMT R29, R8, 0x5410, R9 ;  /* 0x00005410081d7816 */ /* 0x000fe40000000009 */
[----:B------:R-:W-:Y:S01]  /*5530*/  PRMT R28, R3, 0x5410, R2 ;  /* 0x00005410031c7816 */ /* 0x000fe20000000002 */
[----:B------:R-:W-:-:S05]  /*5540*/  @P0 BRA `(.L_x_197) ;  /* 0x0000077000000947 */ /* 0x000fca0003800000 */
[----:B------:R-:W-:Y:S01]  /*5550*/  IMAD.MOV.U32 R40, RZ, RZ, R37 ;  /* 0x000000ffff287224 */ /* 0x000fe200078e0025 */
[----:B------:R-:W-:Y:S01]  /*5560*/  ISETP.GE.AND P2, PT, R85, c[0x0][0x1d4], PT ;  /* 0x0000750055007a0c */ /* 0x000fe20003f46270 */
[----:B------:R-:W1:Y:S01]  /*5570*/  LDS.128 R52, [R111+0x3c80] ;  /* 0x003c80006f347984 */ /* 0x000e620000000c00 */
[----:B------:R-:W-:Y:S01]  /*5580*/  IADD3 R2, P1, P0, R78, R70, R108 ;  /* 0x000000464e027210 */ /* 0x000fe2000783e06c */
[----:B------:R-:W-:Y:S01]  /*5590*/  IMAD.MOV.U32 R24, RZ, RZ, R7 ;  /* 0x000000ffff187224 */ /* 0x000fe200078e0007 */
[----:B------:R-:W-:Y:S01]  /*55a0*/  MOV R10, R6 ;  /* 0x00000006000a7202 */ /* 0x000fe20000000f00 */
[----:B------:R-:W-:Y:S01]  /*55b0*/  IMAD.MOV.U32 R46, RZ, RZ, R39 ;  /* 0x000000ffff2e7224 */ /* 0x000fe200078e0027 */
[-C--:B------:R-:W-:Y:S02]  /*55c0*/  IADD3.X R8, R80, R65.reuse, R119, P1, P0 ;  /* 0x0000004150087210 */ /* 0x080fe40000fe0477 */
[----:B------:R-:W-:Y:S01]  /*55d0*/  MOV R43, R38 ;  /* 0x00000026002b7202 */ /* 0x000fe20000000f00 */
[----:B------:R-:W2:Y:S04]  /*55e0*/  LDS.128 R16, [R121+0x3c80] ;  /* 0x003c800079107984 */ /* 0x000ea80000000c00 */
[----:B------:R-:W-:Y:S04]  /*55f0*/  @!P2 IADD3 R3, P1, P0, R78, R70, R85 ;  /* 0x000000464e03a210 */ /* 0x000fe8000783e055 */
[----:B------:R-:W-:Y:S02]  /*5600*/  @!P2 IADD3.X R9, R80, R65, R114, P1, P0 ;  /* 0x000000415009a210 */ /* 0x000fe40000fe0472 */
[C---:B------:R-:W-:Y:S04]  /*5610*/  LEA R68, P0, R2.reuse, c[0x0][0x1c8], 0x1 ;  /* 0x0000720002447a11 */ /* 0x040fe800078008ff */
[----:B------:R-:W-:Y:S02]  /*5620*/  LEA.HI.X R69, R2, c[0x0][0x1cc], R8, 0x1, P0 ;  /* 0x0000730002457a11 */ /* 0x000fe400000f0c08 */
[C---:B------:R-:W-:Y:S02]  /*5630*/  @!P2 LEA R66, P0, R3.reuse, c[0x0][0x1c8], 0x1 ;  /* 0x000072000342aa11 */ /* 0x040fe400078008ff */
[----:B------:R-:W-:Y:S02]  /*5640*/  MOV R2, R4 ;  /* 0x0000000400027202 */ /* 0x000fe40000000f00 */
[----:B------:R-:W-:Y:S01]  /*5650*/  @!P2 LEA.HI.X R67, R3, c[0x0][0x1cc], R9, 0x1, P0 ;  /* 0x000073000343aa11 */ /* 0x000fe200000f0c09 */
[----:B------:R-:W-:Y:S01]  /*5660*/  IMAD.MOV.U32 R3, RZ, RZ, R5 ;  /* 0x000000ffff037224 */ /* 0x000fe200078e0005 */
[----:B------:R-:W-:Y:S11]  /*5670*/  ISETP.GE.AND P0, PT, R100, c[0x0][0x27c], PT ;  /* 0x00009f0064007a0c */ /* 0x000ff60003f06270 */
[----:B------:R-:W-:Y:S02]  /*5680*/  @!UPT UIADD3 URZ, URZ, URZ, URZ ;  /* 0x0000003f3f3ff290 */ /* 0x000fe4000fffe03f */
[--C-:B------:R-:W-:Y:S01]  /*5690*/  @!P0 SHF.R.U32.HI R41, RZ, 0x10, R37.reuse ;  /* 0x00000010ff298819 */ /* 0x100fe20000011625 */
[----:B------:R-:W-:Y:S01]  /*56a0*/  @!P0 HADD2.F32 R2, -RZ, R2.H0_H0 ;  /* 0x20000002ff028230 */ /* 0x000fe20000004100 */
[----:B------:R-:W-:Y:S01]  /*56b0*/  @!P0 SHF.R.U64 R42, R36, 0x10, R37 ;  /* 0x00000010242a8819 */ /* 0x000fe20000001225 */
[----:B------:R-:W-:Y:S01]  /*56c0*/  @!P0 HADD2.F32 R10, -RZ, R10.H0_H0 ;  /* 0x2000000aff0a8230 */ /* 0x000fe20000004100 */
[--C-:B------:R-:W-:Y:S02]  /*56d0*/  @!P0 SHF.R.U64 R11, R6, 0x10, R7.reuse ;  /* 0x00000010060b8819 */ /* 0x100fe40000001207 */
[----:B-1----:R-:W-:Y:S02]  /*56e0*/  @!P0 MOV R37, R53 ;  /* 0x0000003500258202 */ /* 0x002fe40000000f00 */
[----:B--2---:R-:W-:Y:S02]  /*56f0*/  @!P0 MOV R6, R17 ;  /* 0x0000001100068202 */ /* 0x004fe40000000f00 */
[----:B------:R-:W-:Y:S01]  /*5700*/  @!P0 SHF.R.U32.HI R25, RZ, 0x10, R7 ;  /* 0x00000010ff198819 */ /* 0x000fe20000011607 */
[----:B------:R-:W-:Y:S01]  /*5710*/  @!P0 IMAD.MOV.U32 R7, RZ, RZ, R16 ;  /* 0x000000ffff078224 */ /* 0x000fe200078e0010 */
[--C-:B------:R-:W-:Y:S01]  /*5720*/  @!P0 SHF.R.U64 R44, R38, 0x10, R39.reuse ;  /* 0x00000010262c8819 */ /* 0x100fe20000001227 */
[--C-:B------:R-:W-:Y:S01]  /*5730*/  @!P0 HADD2.F32 R35, -RZ, R37.reuse.H0_H0 ;  /* 0x20000025ff238230 */ /* 0x100fe20000004100 */
[----:B------:R-:W-:Y:S01]  /*5740*/  @!P0 SHF.R.U32.HI R47, RZ, 0x10, R39 ;  /* 0x00000010ff2f8819 */ /* 0x000fe20000011627 */
[----:B------:R-:W-:Y:S01]  /*5750*/  @!P0 HADD2.F32 R37, -RZ, R37.H1_H1 ;  /* 0x30000025ff258230 */ /* 0x000fe20000004100 */
[----:B------:R-:W-:Y:S02]  /*5760*/  @!P0 MOV R39, R52 ;  /* 0x0000003400278202 */ /* 0x000fe40000000f00 */
[--C-:B------:R-:W-:Y:S02]  /*5770*/  @!P0 SHF.R.U32.HI R9, RZ, 0x10, R5.reuse ;  /* 0x00000010ff098819 */ /* 0x100fe40000011605 */
[----:B------:R-:W-:Y:S01]  /*5780*/  @!P0 SHF.R.U64 R8, R4, 0x10, R5 ;  /* 0x0000001004088819 */ /* 0x000fe20000001205 */
[----:B------:R-:W-:Y:S01]  /*5790*/  @!P0 HADD2.F32 R4, -RZ, R3.H0_H0 ;  /* 0x20000003ff048230 */ /* 0x000fe20000004100 */
[----:B------:R-:W-:Y:S01]  /*57a0*/  MOV R5, R36 ;  /* 0x0000002400057202 */ /* 0x000fe20000000f00 */
[----:B------:R-:W-:Y:S02]  /*57b0*/  @!P0 HADD2.F32 R33, -RZ, R39.H0_H0 ;  /* 0x20000027ff218230 */ /* 0x000fe40000004100 */
[----:B------:R-:W-:Y:S01]  /*57c0*/  @!P0 HADD2.F32 R3, -RZ, R7.H0_H0 ;  /* 0x20000007ff038230 */ /* 0x000fe20000004100 */
[----:B------:R-:W-:Y:S01]  /*57d0*/  @!P0 FMUL.FTZ R38, R35, R4 ;  /* 0x0000000423268220 */ /* 0x000fe20000410000 */
[----:B------:R-:W-:Y:S01]  /*57e0*/  @!P0 HADD2.F32 R34, -RZ, R5.H0_H0 ;  /* 0x20000005ff228230 */ /* 0x000fe20000004100 */
[-C--:B------:R-:W-:Y:S01]  /*57f0*/  @!P0 FMUL.FTZ R45, R33, R2.reuse ;  /* 0x00000002212d8220 */ /* 0x080fe20000410000 */
[----:B------:R-:W-:Y:S01]  /*5800*/  @!P0 HADD2.F32 R5, -RZ, R6.H0_H0 ;  /* 0x20000006ff058230 */ /* 0x000fe20000004100 */
[C---:B------:R-:W-:Y:S01]  /*5810*/  @!P0 FMUL.FTZ R2, R3.reuse, R2 ;  /* 0x0000000203028220 */ /* 0x040fe20000410000 */
[----:B------:R-:W-:Y:S01]  /*5820*/  @!P0 HADD2.F32 R36, -RZ, R40.H0_H0 ;  /* 0x20000028ff248230 */ /* 0x000fe20000004100 */
[----:B------:R-:W-:Y:S01]  /*5830*/  @!P0 FFMA.FTZ R76, R3, R34, -R45 ;  /* 0x00000022034c8223 */ /* 0x000fe2000001082d */
[----:B------:R-:W-:Y:S01]  /*5840*/  @!P0 MOV R45, R55 ;  /* 0x00000037002d8202 */ /* 0x000fe20000000f00 */
[C---:B------:R-:W-:Y:S01]  /*5850*/  @!P0 FMUL.FTZ R4, R5.reuse, R4 ;  /* 0x0000000405048220 */ /* 0x040fe20000410000 */
[----:B------:R-:W-:Y:S01]  /*5860*/  @!P0 HADD2.F32 R8, -RZ, R8.H0_H0 ;  /* 0x20000008ff088230 */ /* 0x000fe20000004100 */
[----:B------:R-:W-:Y:S01]  /*5870*/  @!P0 FFMA.FTZ R75, R5, R36, -R38 ;  /* 0x00000024054b8223 */ /* 0x000fe20000010826 */
[----:B------:R-:W-:Y:S01]  /*5880*/  @!P0 HADD2.F32 R5, -RZ, R9.H0_H0 ;  /* 0x20000009ff058230 */ /* 0x000fe20000004100 */
[----:B------:R-:W-:Y:S01]  /*5890*/  @!P0 FFMA.FTZ R2, R33, R34, R2 ;  /* 0x0000002221028223 */ /* 0x000fe20000010002 */
[----:B------:R-:W-:Y:S02]  /*58a0*/  @!P0 HADD2.F32 R33, -RZ, R39.H1_H1 ;  /* 0x30000027ff218230 */ /* 0x000fe40000004100 */
[----:B------:R-:W-:Y:S01]  /*58b0*/  @!P0 HADD2.F32 R38, -RZ, R41.H0_H0 ;  /* 0x20000029ff268230 */ /* 0x000fe20000004100 */
[-C--:B------:R-:W-:Y:S01]  /*58c0*/  @!P0 FMUL.FTZ R9, R37, R5.reuse ;  /* 0x0000000525098220 */ /* 0x080fe20000410000 */
[----:B------:R-:W-:Y:S02]  /*58d0*/  @!P0 HADD2.F32 R3, -RZ, R6.H1_H1 ;  /* 0x30000006ff038230 */ /* 0x000fe40000004100 */
[----:B------:R-:W-:Y:S01]  /*58e0*/  @!P0 HADD2.F32 R6, -RZ, R7.H1_H1 ;  /* 0x30000007ff068230 */ /* 0x000fe20000004100 */
[----:B------:R-:W-:Y:S01]  /*58f0*/  @!P0 FMUL.FTZ R7, R33, R8 ;  /* 0x0000000821078220 */ /* 0x000fe20000410000 */
[----:B------:R-:W-:Y:S01]  /*5900*/  @!P0 HADD2.F32 R34, -RZ, R42.H0_H0 ;  /* 0x2000002aff228230 */ /* 0x000fe20000004100 */
[C---:B------:R-:W-:Y:S01]  /*5910*/  @!P0 FFMA.FTZ R74, R3.reuse, R38, -R9 ;  /* 0x00000026034a8223 */ /* 0x040fe20000010809 */
[----:B------:R-:W-:Y:S01]  /*5920*/  @!P0 HADD2.F32 R42, -RZ, R44.H0_H0 ;  /* 0x2000002cff2a8230 */ /* 0x000fe20000004100 */
[----:B------:R-:W-:Y:S01]  /*5930*/  @!P0 IMAD.MOV.U32 R9, RZ, RZ, R54 ;  /* 0x000000ffff098224 */ /* 0x000fe200078e0036 */
[----:B------:R-:W-:Y:S01]  /*5940*/  @!P0 HADD2.F32 R40, -RZ, R43.H0_H0 ;  /* 0x2000002bff288230 */ /* 0x000fe20000004100 */
[----:B------:R-:W-:Y:S01]  /*5950*/  @!P0 FMUL.FTZ R5, R3, R5 ;  /* 0x0000000503058220 */ /* 0x000fe20000410000 */
[----:B------:R-:W-:Y:S01]  /*5960*/  @!P0 HADD2.F32 R44, -RZ, R46.H0_H0 ;  /* 0x2000002eff2c8230 */ /* 0x000fe20000004100 */
[C---:B------:R-:W-:Y:S01]  /*5970*/  @!P0 FMUL.FTZ R3, R6.reuse, R8 ;  /* 0x0000000806038220 */ /* 0x040fe20000410000 */
[----:B------:R-:W-:Y:S01]  /*5980*/  @!P0 HADD2.F32 R41, -RZ, R9.H1_H1 ;  /* 0x30000009ff298230 */ /* 0x000fe20000004100 */
[----:B------:R-:W-:Y:S01]  /*5990*/  @!P0 FFMA.FTZ R73, R6, R34, -R7 ;  /* 0x0000002206498223 */ /* 0x000fe20000010807 */
[----:B------:R-:W-:Y:S01]  /*59a0*/  @!P0 MOV R6, R18 ;  /* 0x0000001200068202 */ /* 0x000fe20000000f00 */
[----:B------:R-:W-:Y:S01]  /*59b0*/  @!P0 FFMA.FTZ R3, R33, R34, R3 ;  /* 0x0000002221038223 */ /* 0x000fe20000010003 */
[----:B------:R-:W-:Y:S01]  /*59c0*/  @!P0 HADD2.F32 R7, -RZ, R11.H0_H0 ;  /* 0x2000000bff078230 */ /* 0x000fe20000004100 */
[----:B------:R-:W-:Y:S01]  /*59d0*/  @!P0 FFMA.FTZ R4, R35, R36, R4 ;  /* 0x0000002423048223 */ /* 0x000fe20000010004 */
[----:B------:R-:W-:Y:S01]  /*59e0*/  @!P0 HADD2.F32 R39, -RZ, R9.H0_H0 ;  /* 0x20000009ff278230 */ /* 0x000fe20000004100 */
[----:B------:R-:W-:Y:S01]  /*59f0*/  @!P0 FFMA.FTZ R5, R37, R38, R5 ;  /* 0x0000002625058223 */ /* 0x000fe20000010005 */
[--C-:B------:R-:W-:Y:S01]  /*5a00*/  @!P0 HADD2.F32 R8, -RZ, R6.reuse.H1_H1 ;  /* 0x30000006ff088230 */ /* 0x100fe20000004100 */
[-C--:B------:R-:W-:Y:S01]  /*5a10*/  @!P0 FMUL.FTZ R11, R41, R7.reuse ;  /* 0x00000007290b8220 */ /* 0x080fe20000410000 */
[----:B------:R-:W-:Y:S01]  /*5a20*/  @!P0 HADD2.F32 R9, -RZ, R6.H0_H0 ;  /* 0x20000006ff098230 */ /* 0x000fe20000004100 */
[----:B------:R-:W-:Y:S01]  /*5a30*/  @!P0 FMUL.FTZ R43, R39, R10 ;  /* 0x0000000a272b8220 */ /* 0x000fe20000410000 */
[----:B------:R-:W-:Y:S01]  /*5a40*/  @!P0 F2FP.PACK_AB R4, R5, R4 ;  /* 0x000000040504823e */ /* 0x000fe200000000ff */
[C---:B------:R-:W-:Y:S02]  /*5a50*/  @!P0 FMUL.FTZ R7, R8.reuse, R7 ;  /* 0x0000000708078220 */ /* 0x040fe40000410000 */
[----:B------:R-:W-:Y:S01]  /*5a60*/  @!P0 FFMA.FTZ R72, R8, R42, -R11 ;  /* 0x0000002a08488223 */ /* 0x000fe2000001080b */
[----:B------:R-:W-:Y:S01]  /*5a70*/  @!P0 HADD2.F32 R11, -RZ, R24.H0_H0 ;  /* 0x20000018ff0b8230 */ /* 0x000fe20000004100 */
[----:B------:R-:W-:Y:S01]  /*5a80*/  @!P0 IMAD.MOV.U32 R8, RZ, RZ, R19 ;  /* 0x000000ffff088224 */ /* 0x000fe200078e0013 */
[----:B------:R-:W-:Y:S01]  /*5a90*/  @!P0 HADD2.F32 R24, -RZ, R25.H0_H0 ;  /* 0x20000019ff188230 */ /* 0x000fe20000004100 */
[C---:B------:R-:W-:Y:S01]  /*5aa0*/  @!P0 FFMA.FTZ R71, R9.reuse, R40, -R43 ;  /* 0x0000002809478223 */ /* 0x040fe2000001082b */
[--C-:B------:R-:W-:Y:S01]  /*5ab0*/  @!P0 HADD2.F32 R43, -RZ, R45.reuse.H0_H0 ;  /* 0x2000002dff2b8230 */ /* 0x100fe20000004100 */
[----:B------:R-:W-:Y:S01]  /*5ac0*/  @!P0 FMUL.FTZ R6, R9, R10 ;  /* 0x0000000a09068220 */ /* 0x000fe20000410000 */
[----:B------:R-:W-:Y:S01]  /*5ad0*/  @!P0 HADD2.F32 R25, -RZ, R45.H1_H1 ;  /* 0x3000002dff198230 */ /* 0x000fe20000004100 */
[----:B------:R-:W-:Y:S01]  /*5ae0*/  @!P0 IMAD.MOV.U32 R53, RZ, RZ, R4 ;  /* 0x000000ffff358224 */ /* 0x000fe200078e0004 */
[--C-:B------:R-:W-:Y:S01]  /*5af0*/  @!P0 HADD2.F32 R10, -RZ, R8.reuse.H1_H1 ;  /* 0x30000008ff0a8230 */ /* 0x100fe20000004100 */
[----:B------:R-:W-:Y:S01]  /*5b00*/  @!P0 FMUL.FTZ R64, R43, R11 ;  /* 0x0000000b2b408220 */ /* 0x000fe20000410000 */
[----:B------:R-:W-:Y:S01]  /*5b10*/  @!P0 HADD2.F32 R9, -RZ, R8.H0_H0 ;  /* 0x20000008ff098230 */ /* 0x000fe20000004100 */
[----:B------:R-:W-:Y:S01]  /*5b20*/  @!P0 FMUL.FTZ R46, R25, R24 ;  /* 0x00000018192e8220 */ /* 0x000fe20000410000 */
[----:B------:R-:W-:Y:S01]  /*5b30*/  @!P0 HADD2.F32 R45, -RZ, R47.H0_H0 ;  /* 0x2000002fff2d8230 */ /* 0x000fe20000004100 */
[----:B------:R-:W-:Y:S02]  /*5b40*/  @!P0 FFMA.FTZ R6, R39, R40, R6 ;  /* 0x0000002827068223 */ /* 0x000fe40000010006 */
[C---:B------:R-:W-:Y:S02]  /*5b50*/  @!P0 FFMA.FTZ R64, R9.reuse, R44, -R64 ;  /* 0x0000002c09408223 */ /* 0x040fe40000010840 */
[----:B------:R-:W-:Y:S02]  /*5b60*/  @!P0 FFMA.FTZ R46, R10, R45, -R46 ;  /* 0x0000002d0a2e8223 */ /* 0x000fe4000001082e */
[----:B------:R-:W-:Y:S01]  /*5b70*/  @!P0 FMUL.FTZ R8, R9, R11 ;  /* 0x0000000b09088220 */ /* 0x000fe20000410000 */
[----:B------:R-:W-:Y:S01]  /*5b80*/  @!P0 F2FP.PACK_AB R11, R74, R75 ;  /* 0x0000004b4a0b823e */ /* 0x000fe200000000ff */
[----:B------:R-:W-:Y:S01]  /*5b90*/  @!P0 FMUL.FTZ R9, R10, R24 ;  /* 0x000000180a098220 */ /* 0x000fe20000410000 */
[----:B------:R-:W-:Y:S01]  /*5ba0*/  @!P0 F2FP.PACK_AB R24, R72, R71 ;  /* 0x000000474818823e */ /* 0x000fe200000000ff */
[----:B------:R-:W-:Y:S01]  /*5bb0*/  @!P0 FFMA.FTZ R7, R41, R42, R7 ;  /* 0x0000002a29078223 */ /* 0x000fe20000010007 */
[----:B------:R-:W-:Y:S01]  /*5bc0*/  @!P0 F2FP.PACK_AB R10, R73, R76 ;  /* 0x0000004c490a823e */ /* 0x000fe200000000ff */
[----:B------:R-:W-:Y:S01]  /*5bd0*/  @!P0 FFMA.FTZ R8, R43, R44, R8 ;  /* 0x0000002c2b088223 */ /* 0x000fe20000010008 */
[----:B------:R-:W-:Y:S01]  /*5be0*/  @!P0 F2FP.PACK_AB R33, R46, R64 ;  /* 0x000000402e21823e */ /* 0x000fe200000000ff */
[----:B------:R-:W-:Y:S01]  /*5bf0*/  @!P0 FFMA.FTZ R9, R25, R45, R9 ;  /* 0x0000002d19098223 */ /* 0x000fe20000010009 */
[----:B------:R-:W-:Y:S01]  /*5c00*/  @!P0 MOV R16, R10 ;  /* 0x0000000a00108202 */ /* 0x000fe20000000f00 */
[----:B------:R-:W-:Y:S01]  /*5c10*/  @!P0 IMAD.MOV.U32 R18, RZ, RZ, R24 ;  /* 0x000000ffff128224 */ /* 0x000fe200078e0018 */
[----:B------:R-:W-:Y:S02]  /*5c20*/  @!P0 MOV R17, R11 ;  /* 0x0000000b00118202 */ /* 0x000fe40000000f00 */
[----:B------:R-:W-:Y:S02]  /*5c30*/  @!P0 MOV R19, R33 ;  /* 0x0000002100138202 */ /* 0x000fe40000000f00 */
[----:B------:R-:W-:Y:S02]  /*5c40*/  @!P0 F2FP.PACK_AB R10, R3, R2 ;  /* 0x00000002030a823e */ /* 0x000fe400000000ff */
[----:B------:R-:W-:Y:S01]  /*5c50*/  @!P0 F2FP.PACK_AB R3, R7, R6 ;  /* 0x000000060703823e */ /* 0x000fe200000000ff */
[----:B------:R1:W-:Y:S01]  /*5c60*/  STG.E.128 [R68.64], R16 ;  /* 0x0000001044007986 */ /* 0x0003e2000c101d06 */
[----:B------:R-:W-:Y:S02]  /*5c70*/  @!P0 F2FP.PACK_AB R2, R9, R8 ;  /* 0x000000080902823e */ /* 0x000fe400000000ff */
[----:B------:R-:W-:Y:S02]  /*5c80*/  @!P0 MOV R52, R10 ;  /* 0x0000000a00348202 */ /* 0x000fe40000000f00 */
[----:B------:R-:W-:Y:S02]  /*5c90*/  @!P0 MOV R54, R3 ;  /* 0x0000000300368202 */ /* 0x000fe40000000f00 */
[----:B------:R-:W-:Y:S05]  /*5ca0*/  @!P0 MOV R55, R2 ;  /* 0x0000000200378202 */ /* 0x000fea0000000f00 */
[----:B------:R1:W-:Y:S02]  /*5cb0*/  @!P2 STG.E.128 [R66.64], R52 ;  /* 0x000000344200a986 */ /* 0x0003e4000c101d06 */
.L_x_197:
[----:B------:R-:W-:Y:S05]  /*5cc0*/  BSYNC B0 ;  /* 0x0000000000007941 */ /* 0x000fea0003800000 */
.L_x_196:
[----:B------:R-:W-:Y:S01]  /*5cd0*/  ISETP.GE.AND P0, PT, R26, c[0x0][0x1d4], PT ;  /* 0x000075001a007a0c */ /* 0x000fe20003f06270 */
[----:B------:R-:W-:Y:S01]  /*5ce0*/  @!UPT UIADD3 URZ, URZ, URZ, URZ ;  /* 0x0000003f3f3ff290 */ /* 0x000fe2000fffe03f */
[----:B------:R-:W-:Y:S11]  /*5cf0*/  BSSY B0, `(.L_x_198) ;  /* 0x0000071000007945 */ /* 0x000ff60003800000 */
[----:B------:R-:W-:-:S05]  /*5d00*/  @P0 BRA `(.L_x_199) ;  /* 0x000006f000000947 */ /* 0x000fca0003800000 */
[----:B------:R-:W2:Y:S01]  /*5d10*/  LDS.128 R40, [R110+0x3c80] ;  /* 0x003c80006e287984 */ /* 0x000ea20000000c00 */
[----:B------:R-:W-:Y:S02]  /*5d20*/  ISETP.GE.AND P2, PT, R84, c[0x0][0x1d4], PT ;  /* 0x0000750054007a0c */ /* 0x000fe40003f46270 */
[-C--:B------:R-:W-:Y:S04]  /*5d30*/  IADD3 R2, P1, P0, R78, R70.reuse, R105 ;  /* 0x000000464e027210 */ /* 0x080fe8000783e069 */
[-C--:B------:R-:W-:Y:S01]  /*5d40*/  IADD3.X R4, R80, R65.reuse, R118, P1, P0 ;  /* 0x0000004150047210 */ /* 0x080fe20000fe0476 */
[----:B-1----:R-:W1:Y:S06]  /*5d50*/  LDS.128 R16, [R120+0x3c80] ;  /* 0x003c800078107984 */ /* 0x002e6c0000000c00 */
[----:B------:R-:W-:Y:S04]  /*5d60*/  @!P2 IADD3 R3, P1, P0, R78, R70, R84 ;  /* 0x000000464e03a210 */ /* 0x000fe8000783e054 */
[----:B------:R-:W-:Y:S02]  /*5d70*/  @!P2 IADD3.X R5, R80, R65, R113, P1, P0 ;  /* 0x000000415005a210 */ /* 0x000fe40000fe0471 */
[C---:B------:R-:W-:Y:S04]  /*5d80*/  LEA R52, P0, R2.reuse, c[0x0][0x1c8], 0x1 ;  /* 0x0000720002347a11 */ /* 0x040fe800078008ff */
[----:B------:R-:W-:Y:S02]  /*5d90*/  LEA.HI.X R53, R2, c[0x0][0x1cc], R4, 0x1, P0 ;  /* 0x0000730002357a11 */ /* 0x000fe400000f0c04 */
[C---:B------:R-:W-:Y:S04]  /*5da0*/  @!P2 LEA R46, P0, R3.reuse, c[0x0][0x1c8], 0x1 ;  /* 0x00007200032eaa11 */ /* 0x040fe800078008ff */
[----:B------:R-:W-:Y:S02]  /*5db0*/  @!P2 LEA.HI.X R47, R3, c[0x0][0x1cc], R5, 0x1, P0 ;  /* 0x00007300032faa11 */ /* 0x000fe400000f0c05 */
[----:B------:R-:W-:Y:S11]  /*5dc0*/  ISETP.GE.AND P0, PT, R26, c[0x0][0x27c], PT ;  /* 0x00009f001a007a0c */ /* 0x000ff60003f06270 */
[----:B------:R-:W-:Y:S02]  /*5dd0*/  @!UPT UIADD3 URZ, URZ, URZ, URZ ;  /* 0x0000003f3f3ff290 */ /* 0x000fe4000fffe03f */
[----:B------:R-:W-:Y:S01]  /*5de0*/  @!P0 SHF.R.U64 R5, R12, 0x10, R13 ;  /* 0x000000100c058819 */ /* 0x000fe2000000120d */
[----:B------:R-:W-:Y:S01]  /*5df0*/  @!P0 HADD2.F32 R2, -RZ, R28.H0_H0 ;  /* 0x2000001cff028230 */ /* 0x000fe20000004100 */
[----:B------:R-:W-:Y:S01]  /*5e00*/  @!P0 SHF.R.U64 R12, R48, 0x10, R49 ;  /* 0x00000010300c8819 */ /* 0x000fe20000001231 */
[--C-:B------:R-:W-:Y:S01]  /*5e10*/  @!P0 HADD2.F32 R8, -RZ, R60.reuse.H0_H0 ;  /* 0x2000003cff088230 */ /* 0x100fe20000004100 */
[----:B--2---:R-:W-:Y:S01]  /*5e20*/  @!P0 MOV R9, R40 ;  /* 0x0000002800098202 */ /* 0x004fe20000000f00 */
[----:B------:R-:W-:Y:S01]  /*5e30*/  @!P0 HADD2.F32 R5, -RZ, R5.H0_H0 ;  /* 0x20000005ff058230 */ /* 0x000fe20000004100 */
[----:B-1----:R-:W-:Y:S01]  /*5e40*/  @!P0 MOV R4, R16 ;  /* 0x0000001000048202 */ /* 0x002fe20000000f00 */
[----:B------:R-:W-:Y:S01]  /*5e50*/  @!P0 HADD2.F32 R24, -RZ, R60.H1_H1 ;  /* 0x3000003cff188230 */ /* 0x000fe20000004100 */
[----:B------:R-:W-:Y:S01]  /*5e60*/  @!P0 SHF.R.U32.HI R6, RZ, 0x10, R13 ;  /* 0x00000010ff068819 */ /* 0x000fe2000001160d */
[--C-:B------:R-:W-:Y:S01]  /*5e70*/  @!P0 HADD2.F32 R7, -RZ, R9.reuse.H0_H0 ;  /* 0x20000009ff078230 */ /* 0x100fe20000004100 */
[----:B------:R-:W-:Y:S01]  /*5e80*/  @!P0 SHF.R.U64 R11, R14, 0x10, R15 ;  /* 0x000000100e0b8819 */ /* 0x000fe2000000120f */
[--C-:B------:R-:W-:Y:S01]  /*5e90*/  @!P0 HADD2.F32 R3, -RZ, R4.reuse.H0_H0 ;  /* 0x20000004ff038230 */ /* 0x100fe20000004100 */
[----:B------:R-:W-:Y:S01]  /*5ea0*/  @!P0 SHF.R.U32.HI R34, RZ, 0x10, R51 ;  /* 0x00000010ff228819 */ /* 0x000fe20000011633 */
[----:B------:R-:W-:Y:S01]  /*5eb0*/  @!P0 HADD2.F32 R13, -RZ, R9.H1_H1 ;  /* 0x30000009ff0d8230 */ /* 0x000fe20000004100 */
[----:B------:R-:W-:Y:S01]  /*5ec0*/  @!P0 FMUL.FTZ R14, R7, R2 ;  /* 0x00000002070e8220 */ /* 0x000fe20000410000 */
[----:B------:R-:W-:Y:S01]  /*5ed0*/  @!P0 HADD2.F32 R4, -RZ, R4.H1_H1 ;  /* 0x30000004ff048230 */ /* 0x000fe20000004100 */
[----:B------:R-:W-:Y:S01]  /*5ee0*/  @!P0 IMAD.MOV.U32 R9, RZ, RZ, R41 ;  /* 0x000000ffff098224 */ /* 0x000fe200078e0029 */
[----:B------:R-:W-:Y:S01]  /*5ef0*/  @!P0 HADD2.F32 R39, -RZ, R34.H0_H0 ;  /* 0x20000022ff278230 */ /* 0x000fe20000004100 */
[----:B------:R-:W-:Y:S01]  /*5f00*/  @!P0 FFMA.FTZ R55, R3, R8, -R14 ;  /* 0x0000000803378223 */ /* 0x000fe2000001080e */
[----:B------:R-:W-:Y:S01]  /*5f10*/  @!P0 HADD2.F32 R14, -RZ, R12.H0_H0 ;  /* 0x2000000cff0e8230 */ /* 0x000fe20000004100 */
[-C--:B------:R-:W-:Y:S01]  /*5f20*/  @!P0 FMUL.FTZ R12, R13, R5.reuse ;  /* 0x000000050d0c8220 */ /* 0x080fe20000410000 */
[----:B------:R-:W-:Y:S01]  /*5f30*/  @!P0 MOV R34, R42 ;  /* 0x0000002a00228202 */ /* 0x000fe20000000f00 */
[----:B------:R-:W-:Y:S01]  /*5f40*/  @!P0 FMUL.FTZ R2, R3, R2 ;  /* 0x0000000203028220 */ /* 0x000fe20000410000 */
[----:B------:R-:W-:Y:S01]  /*5f50*/  @!P0 SHF.R.U32.HI R33, RZ, 0x10, R49 ;  /* 0x00000010ff218819 */ /* 0x000fe20000011631 */
[C---:B------:R-:W-:Y:S01]  /*5f60*/  @!P0 FMUL.FTZ R3, R4.reuse, R5 ;  /* 0x0000000504038220 */ /* 0x040fe20000410000 */
[----:B------:R-:W-:Y:S01]  /*5f70*/  @!P0 MOV R5, R17 ;  /* 0x0000001100058202 */ /* 0x000fe20000000f00 */
[----:B------:R-:W-:Y:S01]  /*5f80*/  @!P0 FFMA.FTZ R54, R4, R14, -R12 ;  /* 0x0000000e04368223 */ /* 0x000fe2000001080c */
[----:B------:R-:W-:Y:S01]  /*5f90*/  @!P0 HADD2.F32 R4, -RZ, R28.H1_H1 ;  /* 0x3000001cff048230 */ /* 0x000fe20000004100 */
[----:B------:R-:W-:Y:S01]  /*5fa0*/  @!P0 FFMA.FTZ R2, R7, R8, R2 ;  /* 0x0000000807028223 */ /* 0x000fe20000010002 */
[----:B------:R-:W-:Y:S01]  /*5fb0*/  @!P0 SHF.R.U32.HI R10, RZ, 0x10, R15 ;  /* 0x00000010ff0a8819 */ /* 0x000fe2000001160f */
[----:B------:R-:W-:Y:S01]  /*5fc0*/  @!P0 FFMA.FTZ R3, R13, R14, R3 ;  /* 0x0000000e0d038223 */ /* 0x000fe20000010003 */
[----:B------:R-:W-:Y:S01]  /*5fd0*/  @!P0 HADD2.F32 R15, -RZ, R9.H0_H0 ;  /* 0x20000009ff0f8230 */ /* 0x000fe20000004100 */
[----:B------:R-:W-:Y:S01]  /*5fe0*/  @!P0 SHF.R.U64 R35, R50, 0x10, R51 ;  /* 0x0000001032238819 */ /* 0x000fe20000001233 */
[----:B------:R-:W-:Y:S02]  /*5ff0*/  @!P0 HADD2.F32 R7, -RZ, R5.H0_H0 ;  /* 0x20000005ff078230 */ /* 0x000fe40000004100 */
[----:B------:R-:W-:Y:S01]  /*6000*/  @!P0 HADD2.F32 R25, -RZ, R9.H1_H1 ;  /* 0x30000009ff198230 */ /* 0x000fe20000004100 */
[-C--:B------:R-:W-:Y:S01]  /*6010*/  @!P0 FMUL.FTZ R12, R15, R4.reuse ;  /* 0x000000040f0c8220 */ /* 0x080fe20000410000 */
[----:B------:R-:W-:Y:S01]  /*6020*/  @!P0 HADD2.F32 R8, -RZ, R6.H0_H0 ;  /* 0x20000006ff088230 */ /* 0x000fe20000004100 */
[C---:B------:R-:W-:Y:S01]  /*6030*/  @!P0 FMUL.FTZ R4, R7.reuse, R4 ;  /* 0x0000000407048220 */ /* 0x040fe20000410000 */
[----:B------:R-:W-:Y:S01]  /*6040*/  @!P0 HADD2.F32 R28, -RZ, R33.H0_H0 ;  /* 0x20000021ff1c8230 */ /* 0x000fe20000004100 */
[----:B------:R-:W-:Y:S01]  /*6050*/  @!P0 FFMA.FTZ R51, R7, R24, -R12 ;  /* 0x0000001807338223 */ /* 0x000fe2000001080c */
[----:B------:R-:W-:Y:S01]  /*6060*/  @!P0 MOV R7, R19 ;  /* 0x0000001300078202 */ /* 0x000fe20000000f00 */
[----:B------:R-:W-:Y:S01]  /*6070*/  @!P0 IMAD.MOV.U32 R12, RZ, RZ, R43 ;  /* 0x000000ffff0c8224 */ /* 0x000fe200078e002b */
[----:B------:R-:W-:Y:S01]  /*6080*/  @!P0 HADD2.F32 R6, -RZ, R5.H1_H1 ;  /* 0x30000005ff068230 */ /* 0x000fe20000004100 */
[----:B------:R-:W-:Y:S01]  /*6090*/  @!P0 FMUL.FTZ R9, R25, R8 ;  /* 0x0000000819098220 */ /* 0x000fe20000410000 */
[----:B------:R-:W-:Y:S01]  /*60a0*/  @!P0 HADD2.F32 R10, -RZ, R10.H0_H0 ;  /* 0x2000000aff0a8230 */ /* 0x000fe20000004100 */
[----:B------:R-:W-:Y:S01]  /*60b0*/  @!P0 FFMA.FTZ R4, R15, R24, R4 ;  /* 0x000000180f048223 */ /* 0x000fe20000010004 */
[--C-:B------:R-:W-:Y:S01]  /*60c0*/  @!P0 HADD2.F32 R36, -RZ, R12.reuse.H0_H0 ;  /* 0x2000000cff248230 */ /* 0x100fe20000004100 */
[C---:B------:R-:W-:Y:S01]  /*60d0*/  @!P0 FMUL.FTZ R5, R6.reuse, R8 ;  /* 0x0000000806058220 */ /* 0x040fe20000410000 */
[----:B------:R-:W-:Y:S01]  /*60e0*/  @!P0 HADD2.F32 R38, -RZ, R12.H1_H1 ;  /* 0x3000000cff268230 */ /* 0x000fe20000004100 */
[-C--:B------:R-:W-:Y:S01]  /*60f0*/  @!P0 FFMA.FTZ R50, R6, R28.reuse, -R9 ;  /* 0x0000001c06328223 */ /* 0x080fe20000010809 */
[----:B------:R-:W-:Y:S01]  /*6100*/  @!P0 HADD2.F32 R9, -RZ, R7.H0_H0 ;  /* 0x20000007ff098230 */ /* 0x000fe20000004100 */
[----:B------:R-:W-:Y:S01]  /*6110*/  @!P0 FFMA.FTZ R5, R25, R28, R5 ;  /* 0x0000001c19058223 */ /* 0x000fe20000010005 */
[----:B------:R-:W-:Y:S02]  /*6120*/  @!P0 HADD2.F32 R6, -RZ, R29.H0_H0 ;  /* 0x2000001dff068230 */ /* 0x000fe40000004100 */
[----:B------:R-:W-:Y:S02]  /*6130*/  @!P0 HADD2.F32 R7, -RZ, R7.H1_H1 ;  /* 0x30000007ff078230 */ /* 0x000fe40000004100 */
[--C-:B------:R-:W-:Y:S01]  /*6140*/  @!P0 HADD2.F32 R37, -RZ, R61.reuse.H0_H0 ;  /* 0x2000003dff258230 */ /* 0x100fe20000004100 */
[----:B------:R-:W-:Y:S01]  /*6150*/  @!P0 FMUL.FTZ R12, R36, R6 ;  /* 0x00000006240c8220 */ /* 0x000fe20000410000 */
[----:B------:R-:W-:Y:S01]  /*6160*/  @!P0 F2FP.PACK_AB R4, R5, R4 ;  /* 0x000000040504823e */ /* 0x000fe200000000ff */
[C---:B------:R-:W-:Y:S01]  /*6170*/  @!P0 FMUL.FTZ R8, R9.reuse, R6 ;  /* 0x0000000609088220 */ /* 0x040fe20000410000 */
[----:B------:R-:W-:Y:S01]  /*6180*/  @!P0 HADD2.F32 R33, -RZ, R61.H1_H1 ;  /* 0x3000003dff218230 */ /* 0x000fe20000004100 */
[-C--:B------:R-:W-:Y:S01]  /*6190*/  @!P0 FMUL.FTZ R6, R38, R10.reuse ;  /* 0x0000000a26068220 */ /* 0x080fe20000410000 */
[----:B------:R-:W-:Y:S01]  /*61a0*/  @!P0 HADD2.F32 R35, -RZ, R35.H0_H0 ;  /* 0x20000023ff238230 */ /* 0x000fe20000004100 */
[----:B------:R-:W-:Y:S01]  /*61b0*/  @!P0 FFMA.FTZ R49, R9, R37, -R12 ;  /* 0x0000002509318223 */ /* 0x000fe2000001080c */
[----:B------:R-:W-:Y:S01]  /*61c0*/  @!P0 HADD2.F32 R12, -RZ, R11.H0_H0 ;  /* 0x2000000bff0c8230 */ /* 0x000fe20000004100 */
[C---:B------:R-:W-:Y:S02]  /*61d0*/  @!P0 FMUL.FTZ R9, R7.reuse, R10 ;  /* 0x0000000a07098220 */ /* 0x040fe40000410000 */
[----:B------:R-:W-:Y:S01]  /*61e0*/  @!P0 FFMA.FTZ R48, R7, R39, -R6 ;  /* 0x0000002707308223 */ /* 0x000fe20000010806 */
[----:B------:R-:W-:Y:S01]  /*61f0*/  @!P0 HADD2.F32 R6, -RZ, R29.H1_H1 ;  /* 0x3000001dff068230 */ /* 0x000fe20000004100 */
[----:B------:R-:W-:Y:S01]  /*6200*/  @!P0 IMAD.MOV.U32 R7, RZ, RZ, R18 ;  /* 0x000000ffff078224 */ /* 0x000fe200078e0012 */
[--C-:B------:R-:W-:Y:S01]  /*6210*/  @!P0 HADD2.F32 R29, -RZ, R34.reuse.H0_H0 ;  /* 0x20000022ff1d8230 */ /* 0x100fe20000004100 */
[----:B------:R-:W-:Y:S01]  /*6220*/  @!P0 IMAD.MOV.U32 R41, RZ, RZ, R4 ;  /* 0x000000ffff298224 */ /* 0x000fe200078e0004 */
[----:B------:R-:W-:Y:S01]  /*6230*/  @!P0 F2FP.PACK_AB R13, R48, R49 ;  /* 0x00000031300d823e */ /* 0x000fe200000000ff */
[----:B------:R-:W-:Y:S02]  /*6240*/  @!P0 HADD2.F32 R34, -RZ, R34.H1_H1 ;  /* 0x30000022ff228230 */ /* 0x000fe40000004100 */
[--C-:B------:R-:W-:Y:S01]  /*6250*/  @!P0 HADD2.F32 R11, -RZ, R7.reuse.H0_H0 ;  /* 0x20000007ff0b8230 */ /* 0x100fe20000004100 */
[----:B------:R-:W-:Y:S01]  /*6260*/  @!P0 MOV R19, R13 ;  /* 0x0000000d00138202 */ /* 0x000fe20000000f00 */
[----:B------:R-:W-:Y:S01]  /*6270*/  @!P0 HADD2.F32 R10, -RZ, R7.H1_H1 ;  /* 0x30000007ff0a8230 */ /* 0x000fe20000004100 */
[----:B------:R-:W-:Y:S02]  /*6280*/  @!P0 FMUL.FTZ R7, R29, R6 ;  /* 0x000000061d078220 */ /* 0x000fe40000410000 */
[----:B------:R-:W-:Y:S02]  /*6290*/  @!P0 FMUL.FTZ R44, R34, R12 ;  /* 0x0000000c222c8220 */ /* 0x000fe40000410000 */
[C---:B------:R-:W-:Y:S02]  /*62a0*/  @!P0 FMUL.FTZ R6, R11.reuse, R6 ;  /* 0x000000060b068220 */ /* 0x040fe40000410000 */
[----:B------:R-:W-:Y:S01]  /*62b0*/  @!P0 FFMA.FTZ R45, R11, R33, -R7 ;  /* 0x000000210b2d8223 */ /* 0x000fe20000010807 */
[----:B------:R-:W-:Y:S01]  /*62c0*/  @!P0 F2FP.PACK_AB R11, R50, R51 ;  /* 0x00000033320b823e */ /* 0x000fe200000000ff */
[C---:B------:R-:W-:Y:S02]  /*62d0*/  @!P0 FMUL.FTZ R7, R10.reuse, R12 ;  /* 0x0000000c0a078220 */ /* 0x040fe40000410000 */
[----:B------:R-:W-:Y:S01]  /*62e0*/  @!P0 FFMA.FTZ R12, R10, R35, -R44 ;  /* 0x000000230a0c8223 */ /* 0x000fe2000001082c */
[----:B------:R-:W-:Y:S01]  /*62f0*/  @!P0 F2FP.PACK_AB R10, R54, R55 ;  /* 0x00000037360a823e */ /* 0x000fe200000000ff */
[----:B------:R-:W-:Y:S01]  /*6300*/  @!P0 FFMA.FTZ R6, R29, R33, R6 ;  /* 0x000000211d068223 */ /* 0x000fe20000010006 */
[----:B------:R-:W-:Y:S01]  /*6310*/  @!P0 MOV R17, R11 ;  /* 0x0000000b00118202 */ /* 0x000fe20000000f00 */
[----:B------:R-:W-:Y:S01]  /*6320*/  @!P0 FFMA.FTZ R7, R34, R35, R7 ;  /* 0x0000002322078223 */ /* 0x000fe20000010007 */
[----:B------:R-:W-:Y:S01]  /*6330*/  @!P0 F2FP.PACK_AB R12, R12, R45 ;  /* 0x0000002d0c0c823e */ /* 0x000fe200000000ff */
[----:B------:R-:W-:Y:S01]  /*6340*/  @!P0 FFMA.FTZ R8, R36, R37, R8 ;  /* 0x0000002524088223 */ /* 0x000fe20000010008 */
[----:B------:R-:W-:Y:S01]  /*6350*/  @!P0 MOV R16, R10 ;  /* 0x0000000a00108202 */ /* 0x000fe20000000f00 */
[----:B------:R-:W-:Y:S01]  /*6360*/  @!P0 FFMA.FTZ R9, R38, R39, R9 ;  /* 0x0000002726098223 */ /* 0x000fe20000010009 */
[----:B------:R-:W-:Y:S01]  /*6370*/  @!P0 F2FP.PACK_AB R10, R3, R2 ;  /* 0x00000002030a823e */ /* 0x000fe200000000ff */
[----:B------:R-:W-:Y:S01]  /*6380*/  @!P0 IMAD.MOV.U32 R18, RZ, RZ, R12 ;  /* 0x000000ffff128224 */ /* 0x000fe200078e000c */
[----:B------:R-:W-:Y:S02]  /*6390*/  @!P0 F2FP.PACK_AB R3, R7, R6 ;  /* 0x000000060703823e */ /* 0x000fe400000000ff */
[----:B------:R-:W-:Y:S02]  /*63a0*/  @!P0 F2FP.PACK_AB R2, R9, R8 ;  /* 0x000000080902823e */ /* 0x000fe400000000ff */
[----:B------:R1:W-:Y:S01]  /*63b0*/  STG.E.128 [R52.64], R16 ;  /* 0x0000001034007986 */ /* 0x0003e2000c101d06 */
[----:B------:R-:W-:Y:S02]  /*63c0*/  @!P0 MOV R40, R10 ;  /* 0x0000000a00288202 */ /* 0x000fe40000000f00 */
[----:B------:R-:W-:Y:S02]  /*63d0*/  @!P0 MOV R42, R3 ;  /* 0x00000003002a8202 */ /* 0x000fe40000000f00 */
[----:B------:R-:W-:Y:S05]  /*63e0*/  @!P0 MOV R43, R2 ;  /* 0x00000002002b8202 */ /* 0x000fea0000000f00 */
[----:B------:R1:W-:Y:S02]  /*63f0*/  @!P2 STG.E.128 [R46.64], R40 ;  /* 0x000000282e00a986 */ /* 0x0003e4000c101d06 */
.L_x_199:
[----:B------:R-:W-:Y:S05]  /*6400*/  BSYNC B0 ;  /* 0x0000000000007941 */ /* 0x000fea0003800000 */
.L_x_198:
[----:B------:R-:W-:Y:S11]  /*6410*/  ISETP.GE.AND P0, PT, R27, c[0x0][0x1d4], PT ;  /* 0x000075001b007a0c */ /* 0x000ff60003f06270 */
[----:B------:R-:W-:Y:S02]  /*6420*/  @!UPT UIADD3 URZ, URZ, URZ, URZ ;  /* 0x0000003f3f3ff290 */ /* 0x000fe4000fffe03f */
[----:B------:R-:W-:-:S05]  /*6430*/  @P0 BRA `(.L_x_183) ;  /* 0x000008a000000947 */ /* 0x000fca0003800000 */
[----:B-1----:R-:W-:Y:S01]  /*6440*/  LDS.128 R40, [R109+0x3c80] ;  /* 0x003c80006d287984 */ /* 0x002fe20000000c00 */
[----:B------:R-:W-:Y:S04]  /*6450*/  IADD3 R4, P1, P0, R78, R70, R104 ;  /* 0x000000464e047210 */ /* 0x000fe8000783e068 */
[----:B------:R-:W-:Y:S02]  /*6460*/  IADD3.X R6, R80, R65, R117, P1, P0 ;  /* 0x0000004150067210 */ /* 0x000fe40000fe0475 */
[----:B------:R-:W-:Y:S01]  /*6470*/  ISETP.GE.AND P0, PT, R27, c[0x0][0x27c], PT ;  /* 0x00009f001b007a0c */ /* 0x000fe20003f06270 */
[----:B------:R-:W1:Y:S01]  /*6480*/  LDS.128 R12, [R115+0x3c80] ;  /* 0x003c8000730c7984 */ /* 0x000e620000000c00 */
[C---:B------:R-:W-:Y:S04]  /*6490*/  LEA R48, P1, R4.reuse, c[0x0][0x1c8], 0x1 ;  /* 0x0000720004307a11 */ /* 0x040fe800078208ff */
[----:B------:R-:W-:Y:S02]  /*64a0*/  LEA.HI.X R49, R4, c[0x0][0x1cc], R6, 0x1, P1 ;  /* 0x0000730004317a11 */ /* 0x000fe400008f0c06 */
[----:B------:R-:W-:Y:S05]  /*64b0*/  ISETP.GE.AND P1, PT, R86, c[0x0][0x1d4], PT ;  /* 0x0000750056007a0c */ /* 0x000fea0003f26270 */
[----:B------:R-:W-:Y:S01]  /*64c0*/  @!P0 HADD2.F32 R2, -RZ, R30.H0_H0 ;  /* 0x2000001eff028230 */ /* 0x000fe20000004100 */
[----:B------:R-:W-:Y:S01]  /*64d0*/  @!P0 SHF.R.U64 R5, R20, 0x10, R21 ;  /* 0x0000001014058819 */ /* 0x000fe20000001215 */
[--C-:B------:R-:W-:Y:S01]  /*64e0*/  @!P0 HADD2.F32 R28, -RZ, R62.reuse.H0_H0 ;  /* 0x2000003eff1c8230 */ /* 0x100fe20000004100 */
[----:B------:R-:W-:Y:S01]  /*64f0*/  @!P0 SHF.R.U64 R9, R22, 0x10, R23 ;  /* 0x0000001016098819 */ /* 0x000fe20000001217 */
[----:B------:R-:W-:Y:S01]  /*6500*/  @!P0 HADD2.F32 R22, -RZ, R62.H1_H1 ;  /* 0x3000003eff168230 */ /* 0x000fe20000004100 */
[----:B------:R-:W-:Y:S01]  /*6510*/  @!P0 SHF.R.U32.HI R11, RZ, 0x10, R21 ;  /* 0x00000010ff0b8819 */ /* 0x000fe20000011615 */
[----:B------:R-:W-:Y:S01]  /*6520*/  @!P0 HADD2.F32 R37, -RZ, R63.H0_H0 ;  /* 0x2000003fff258230 */ /* 0x000fe20000004100 */
[----:B------:R-:W-:Y:S01]  /*6530*/  @!P0 SHF.R.U64 R10, R56, 0x10, R57 ;  /* 0x00000010380a8819 */ /* 0x000fe20000001239 */
[----:B------:R-:W-:Y:S01]  /*6540*/  @!P0 HADD2.F32 R18, -RZ, R9.H0_H0 ;  /* 0x20000009ff128230 */ /* 0x000fe20000004100 */
[----:B------:R-:W-:Y:S01]  /*6550*/  @!P0 SHF.R.U32.HI R16, RZ, 0x10, R23 ;  /* 0x00000010ff108819 */ /* 0x000fe20000011617 */
[----:B------:R-:W-:Y:S01]  /*6560*/  @!P0 HADD2.F32 R19, -RZ, R11.H0_H0 ;  /* 0x2000000bff138230 */ /* 0x000fe20000004100 */
[----:B------:R-:W-:Y:S01]  /*6570*/  @!P0 SHF.R.U32.HI R36, RZ, 0x10, R57 ;  /* 0x00000010ff248819 */ /* 0x000fe20000011639 */
[----:B------:R-:W-:Y:S01]  /*6580*/  @!P0 HADD2.F32 R24, -RZ, R10.H0_H0 ;  /* 0x2000000aff188230 */ /* 0x000fe20000004100 */
[--C-:B------:R-:W-:Y:S01]  /*6590*/  @!P0 SHF.R.U32.HI R39, RZ, 0x10, R59.reuse ;  /* 0x00000010ff278819 */ /* 0x100fe2000001163b */
[----:B------:R-:W-:Y:S01]  /*65a0*/  @!P0 HADD2.F32 R33, -RZ, R63.H1_H1 ;  /* 0x3000003fff218230 */ /* 0x000fe20000004100 */
[----:B------:R-:W-:Y:S01]  /*65b0*/  @!P0 SHF.R.U64 R35, R58, 0x10, R59 ;  /* 0x000000103a238819 */ /* 0x000fe2000000123b */
[----:B------:R-:W-:Y:S02]  /*65c0*/  @!P0 HADD2.F32 R17, -RZ, R31.H0_H0 ;  /* 0x2000001fff118230 */ /* 0x000fe40000004100 */
[----:B------:R-:W-:Y:S02]  /*65d0*/  @!P0 HADD2.F32 R39, -RZ, R39.H0_H0 ;  /* 0x20000027ff278230 */ /* 0x000fe40000004100 */
[----:B------:R-:W-:Y:S02]  /*65e0*/  @!P0 HADD2.F32 R35, -RZ, R35.H0_H0 ;  /* 0x20000023ff238230 */ /* 0x000fe40000004100 */
[----:B------:R-:W-:Y:S01]  /*65f0*/  @!P0 HADD2.F32 R20, -RZ, R16.H0_H0 ;  /* 0x20000010ff148230 */ /* 0x000fe20000004100 */
[----:B-1----:R-:W-:Y:S02]  /*6600*/  @!P0 MOV R7, R13 ;  /* 0x0000000d00078202 */ /* 0x002fe40000000f00 */
[----:B------:R-:W-:Y:S02]  /*6610*/  @!P0 MOV R29, R41 ;  /* 0x00000029001d8202 */ /* 0x000fe40000000f00 */
[----:B------:R-:W-:Y:S01]  /*6620*/  @!P0 MOV R6, R40 ;  /* 0x0000002800068202 */ /* 0x000fe20000000f00 */
[----:B------:R-:W-:Y:S01]  /*6630*/  @!P0 HADD2.F32 R3, -RZ, R7.H0_H0 ;  /* 0x20000007ff038230 */ /* 0x000fe20000004100 */
[----:B------:R-:W-:Y:S01]  /*6640*/  @!P0 MOV R34, R42 ;  /* 0x0000002a00228202 */ /* 0x000fe20000000f00 */
[----:B------:R-:W-:Y:S02]  /*6650*/  @!P0 HADD2.F32 R25, -RZ, R29.H0_H0 ;  /* 0x2000001dff198230 */ /* 0x000fe40000004100 */
[----:B------:R-:W-:Y:S01]  /*6660*/  @!P0 HADD2.F32 R9, -RZ, R7.H1_H1 ;  /* 0x30000007ff098230 */ /* 0x000fe20000004100 */
[-C--:B------:R-:W-:Y:S01]  /*6670*/  @!P0 FMUL.FTZ R4, R3, R2.reuse ;  /* 0x0000000203048220 */ /* 0x080fe20000410000 */
[----:B------:R-:W-:Y:S01]  /*6680*/  @!P0 HADD2.F32 R23, -RZ, R6.H1_H1 ;  /* 0x30000006ff178230 */ /* 0x000fe20000004100 */
[----:B------:R-:W-:Y:S01]  /*6690*/  @!P0 FMUL.FTZ R8, R25, R2 ;  /* 0x0000000219088220 */ /* 0x000fe20000410000 */
[----:B------:R-:W-:Y:S02]  /*66a0*/  @!P0 HADD2.F32 R2, -RZ, R30.H1_H1 ;  /* 0x3000001eff028230 */ /* 0x000fe40000004100 */
[----:B------:R-:W-:Y:S01]  /*66b0*/  @!P0 HADD2.F32 R21, -RZ, R6.H0_H0 ;  /* 0x20000006ff158230 */ /* 0x000fe20000004100 */
[----:B------:R-:W-:Y:S01]  /*66c0*/  @!P0 FFMA.FTZ R54, R3, R28, -R8 ;  /* 0x0000001c03368223 */ /* 0x000fe20000010808 */
[----:B------:R-:W-:Y:S01]  /*66d0*/  @!P0 MOV R3, R12 ;  /* 0x0000000c00038202 */ /* 0x000fe20000000f00 */
[----:B------:R-:W-:Y:S02]  /*66e0*/  @!P0 HADD2.F32 R8, -RZ, R5.H0_H0 ;  /* 0x20000005ff088230 */ /* 0x000fe40000004100 */
[----:B------:R-:W-:Y:S02]  /*66f0*/  @!P0 HADD2.F32 R30, -RZ, R36.H0_H0 ;  /* 0x20000024ff1e8230 */ /* 0x000fe40000004100 */
[--C-:B------:R-:W-:Y:S01]  /*6700*/  @!P0 HADD2.F32 R5, -RZ, R3.reuse.H1_H1 ;  /* 0x30000003ff058230 */ /* 0x100fe20000004100 */
[----:B------:R-:W-:Y:S01]  /*6710*/  @!P0 FMUL.FTZ R10, R23, R8 ;  /* 0x00000008170a8220 */ /* 0x000fe20000410000 */
[----:B------:R-:W-:Y:S01]  /*6720*/  @!P0 HADD2.F32 R6, -RZ, R3.H0_H0 ;  /* 0x20000003ff068230 */ /* 0x000fe20000004100 */
[----:B------:R-:W-:Y:S01]  /*6730*/  @!P0 FMUL.FTZ R3, R21, R2 ;  /* 0x0000000215038220 */ /* 0x000fe20000410000 */
[----:B------:R-:W-:Y:S01]  /*6740*/  @!P0 HADD2.F32 R29, -RZ, R29.H1_H1 ;  /* 0x3000001dff1d8230 */ /* 0x000fe20000004100 */
[C---:B------:R-:W-:Y:S01]  /*6750*/  @!P0 FFMA.FTZ R52, R5.reuse, R24, -R10 ;  /* 0x0000001805348223 */ /* 0x040fe2000001080a */
[----:B------:R-:W-:Y:S01]  /*6760*/  @!P0 HADD2.F32 R10, -RZ, R31.H1_H1 ;  /* 0x3000001fff0a8230 */ /* 0x000fe20000004100 */
[C---:B------:R-:W-:Y:S01]  /*6770*/  @!P0 FMUL.FTZ R2, R6.reuse, R2 ;  /* 0x0000000206028220 */ /* 0x040fe20000410000 */
[----:B------:R-:W-:Y:S01]  /*6780*/  @!P0 MOV R31, R43 ;  /* 0x0000002b001f8202 */ /* 0x000fe20000000f00 */
[----:B------:R-:W-:Y:S01]  /*6790*/  @!P0 FFMA.FTZ R53, R6, R22, -R3 ;  /* 0x0000001606358223 */ /* 0x000fe20000010803 */
[----:B------:R-:W-:Y:S01]  /*67a0*/  @!P0 MOV R6, R14 ;  /* 0x0000000e00068202 */ /* 0x000fe20000000f00 */
[----:B------:R-:W-:Y:S02]  /*67b0*/  @!P0 FMUL.FTZ R3, R5, R8 ;  /* 0x0000000805038220 */ /* 0x000fe40000410000 */
[----:B------:R-:W-:Y:S01]  /*67c0*/  @!P0 IMAD.MOV.U32 R5, RZ, RZ, R15 ;  /* 0x000000ffff058224 */ /* 0x000fe200078e000f */
[--C-:B------:R-:W-:Y:S01]  /*67d0*/  @!P0 HADD2.F32 R36, -RZ, R31.reuse.H0_H0 ;  /* 0x2000001fff248230 */ /* 0x100fe20000004100 */
[----:B------:R-:W-:Y:S01]  /*67e0*/  @!P0 FMUL.FTZ R46, R29, R19 ;  /* 0x000000131d2e8220 */ /* 0x000fe20000410000 */
[----:B------:R-:W-:Y:S01]  /*67f0*/  @!P0 HADD2.F32 R8, -RZ, R6.H0_H0 ;  /* 0x20000006ff088230 */ /* 0x000fe20000004100 */
[----:B------:R-:W-:Y:S01]  /*6800*/  @!P0 FFMA.FTZ R2, R21, R22, R2 ;  /* 0x0000001615028223 */ /* 0x000fe20000010002 */
[----:B------:R-:W-:Y:S01]  /*6810*/  @!P0 HADD2.F32 R38, -RZ, R31.H1_H1 ;  /* 0x3000001fff268230 */ /* 0x000fe20000004100 */
[----:B------:R-:W-:Y:S01]  /*6820*/  @!P0 FFMA.FTZ R51, R9, R30, -R46 ;  /* 0x0000001e09338223 */ /* 0x000fe2000001082e */
[--C-:B------:R-:W-:Y:S01]  /*6830*/  @!P0 HADD2.F32 R31, -RZ, R34.reuse.H0_H0 ;  /* 0x20000022ff1f8230 */ /* 0x100fe20000004100 */
[----:B------:R-:W-:Y:S01]  /*6840*/  @!P0 FFMA.FTZ R3, R23, R24, R3 ;  /* 0x0000001817038223 */ /* 0x000fe20000010003 */
[----:B------:R-:W-:Y:S01]  /*6850*/  @!P0 HADD2.F32 R34, -RZ, R34.H1_H1 ;  /* 0x30000022ff228230 */ /* 0x000fe20000004100 */
[----:B------:R-:W-:Y:S01]  /*6860*/  @!P0 FFMA.FTZ R4, R25, R28, R4 ;  /* 0x0000001c19048223 */ /* 0x000fe20000010004 */
[--C-:B------:R-:W-:Y:S01]  /*6870*/  @!P0 HADD2.F32 R16, -RZ, R5.reuse.H0_H0 ;  /* 0x20000005ff108230 */ /* 0x100fe20000004100 */
[----:B------:R-:W-:Y:S01]  /*6880*/  @!P0 FMUL.FTZ R45, R31, R10 ;  /* 0x0000000a1f2d8220 */ /* 0x000fe20000410000 */
[----:B------:R-:W-:Y:S01]  /*6890*/  @!P0 HADD2.F32 R11, -RZ, R5.H1_H1 ;  /* 0x30000005ff0b8230 */ /* 0x000fe20000004100 */
[----:B------:R-:W-:Y:S01]  /*68a0*/  @!P0 FMUL.FTZ R5, R38, R20 ;  /* 0x0000001426058220 */ /* 0x000fe20000410000 */
[----:B------:R-:W-:Y:S01]  /*68b0*/  @!P0 HADD2.F32 R7, -RZ, R6.H1_H1 ;  /* 0x30000006ff078230 */ /* 0x000fe20000004100 */
[----:B------:R-:W-:Y:S02]  /*68c0*/  @!P0 FMUL.FTZ R6, R36, R17 ;  /* 0x0000001124068220 */ /* 0x000fe40000410000 */
[----:B------:R-:W-:Y:S02]  /*68d0*/  @!P0 FMUL.FTZ R44, R34, R18 ;  /* 0x00000012222c8220 */ /* 0x000fe40000410000 */
[----:B------:R-:W-:Y:S02]  /*68e0*/  @!P0 FFMA.FTZ R6, R16, R37, -R6 ;  /* 0x0000002510068223 */ /* 0x000fe40000010806 */
[----:B------:R-:W-:Y:S02]  /*68f0*/  @!P0 FFMA.FTZ R47, R11, R39, -R5 ;  /* 0x000000270b2f8223 */ /* 0x000fe40000010805 */
[----:B------:R-:W-:Y:S01]  /*6900*/  @!P0 FFMA.FTZ R50, R8, R33, -R45 ;  /* 0x0000002108328223 */ /* 0x000fe2000001082d */
[----:B------:R-:W-:Y:S01]  /*6910*/  @!P0 F2FP.PACK_AB R45, R51, R54 ;  /* 0x00000036332d823e */ /* 0x000fe200000000ff */
[----:B------:R-:W-:Y:S01]  /*6920*/  @!P0 FFMA.FTZ R46, R7, R35, -R44 ;  /* 0x00000023072e8223 */ /* 0x000fe2000001082c */
[----:B------:R-:W-:Y:S01]  /*6930*/  @!P0 F2FP.PACK_AB R44, R52, R53 ;  /* 0x00000035342c823e */ /* 0x000fe200000000ff */
[----:B------:R-:W-:Y:S01]  /*6940*/  @!P0 FMUL.FTZ R5, R9, R19 ;  /* 0x0000001309058220 */ /* 0x000fe20000410000 */
[----:B------:R-:W-:Y:S01]  /*6950*/  @!P0 F2FP.PACK_AB R19, R47, R6 ;  /* 0x000000062f13823e */ /* 0x000fe200000000ff */
[----:B------:R-:W-:Y:S01]  /*6960*/  @!P0 FMUL.FTZ R6, R8, R10 ;  /* 0x0000000a08068220 */ /* 0x000fe20000410000 */
[----:B------:R-:W-:Y:S01]  /*6970*/  @!P0 F2FP.PACK_AB R9, R46, R50 ;  /* 0x000000322e09823e */ /* 0x000fe200000000ff */
[----:B------:R-:W-:Y:S01]  /*6980*/  @!P0 IMAD.MOV.U32 R12, RZ, RZ, R44 ;  /* 0x000000ffff0c8224 */ /* 0x000fe200078e002c */
[----:B------:R-:W-:Y:S01]  /*6990*/  @!P0 MOV R13, R45 ;  /* 0x0000002d000d8202 */ /* 0x000fe20000000f00 */
[----:B------:R-:W-:Y:S01]  /*69a0*/  @!P0 FMUL.FTZ R7, R7, R18 ;  /* 0x0000001207078220 */ /* 0x000fe20000410000 */
[----:B------:R-:W-:Y:S01]  /*69b0*/  @!P0 MOV R14, R9 ;  /* 0x00000009000e8202 */ /* 0x000fe20000000f00 */
[----:B------:R-:W-:Y:S01]  /*69c0*/  @!P0 FFMA.FTZ R5, R29, R30, R5 ;  /* 0x0000001e1d058223 */ /* 0x000fe20000010005 */
[----:B------:R-:W-:Y:S01]  /*69d0*/  @!P0 MOV R15, R19 ;  /* 0x00000013000f8202 */ /* 0x000fe20000000f00 */
[----:B------:R-:W-:Y:S01]  /*69e0*/  @!P0 FMUL.FTZ R8, R16, R17 ;  /* 0x0000001110088220 */ /* 0x000fe20000410000 */
[----:B------:R-:W-:Y:S01]  /*69f0*/  @!P0 F2FP.PACK_AB R10, R3, R2 ;  /* 0x00000002030a823e */ /* 0x000fe200000000ff */
[----:B------:R-:W-:Y:S01]  /*6a00*/  @!P0 FFMA.FTZ R6, R31, R33, R6 ;  /* 0x000000211f068223 */ /* 0x000fe20000010006 */
[----:B------:R-:W-:Y:S01]  /*6a10*/  @!P0 F2FP.PACK_AB R4, R5, R4 ;  /* 0x000000040504823e */ /* 0x000fe200000000ff */
[----:B------:R1:W-:Y:S01]  /*6a20*/  STG.E.128 [R48.64], R12 ;  /* 0x0000000c30007986 */ /* 0x0003e2000c101d06 */
[----:B------:R-:W-:Y:S02]  /*6a30*/  @!P0 FMUL.FTZ R9, R11, R20 ;  /* 0x000000140b098220 */ /* 0x000fe40000410000 */
[----:B------:R-:W-:Y:S01]  /*6a40*/  @!P0 MOV R41, R4 ;  /* 0x0000000400298202 */ /* 0x000fe20000000f00 */
[----:B------:R-:W-:Y:S02]  /*6a50*/  @!P0 FFMA.FTZ R7, R34, R35, R7 ;  /* 0x0000002322078223 */ /* 0x000fe40000010007 */
[----:B------:R-:W-:Y:S02]  /*6a60*/  @!P0 FFMA.FTZ R8, R36, R37, R8 ;  /* 0x0000002524088223 */ /* 0x000fe40000010008 */
[----:B------:R-:W-:Y:S01]  /*6a70*/  @!P0 FFMA.FTZ R9, R38, R39, R9 ;  /* 0x0000002726098223 */ /* 0x000fe20000010009 */
[----:B------:R-:W-:Y:S01]  /*6a80*/  @!P0 F2FP.PACK_AB R3, R7, R6 ;  /* 0x000000060703823e */ /* 0x000fe200000000ff */
[----:B------:R-:W-:Y:S03]  /*6a90*/  @!P0 IMAD.MOV.U32 R40, RZ, RZ, R10 ;  /* 0x000000ffff288224 */ /* 0x000fe600078e000a */
[----:B------:R-:W-:Y:S02]  /*6aa0*/  @!P0 F2FP.PACK_AB R2, R9, R8 ;  /* 0x000000080902823e */ /* 0x000fe400000000ff */
[----:B------:R-:W-:Y:S02]  /*6ab0*/  @!P0 MOV R42, R3 ;  /* 0x00000003002a8202 */ /* 0x000fe40000000f00 */
[----:B------:R-:W-:Y:S01]  /*6ac0*/  @!P0 MOV R43, R2 ;  /* 0x00000002002b8202 */ /* 0x000fe20000000f00 */
[----:B------:R-:W-:-:S05]  /*6ad0*/  @P1 BRA `(.L_x_183) ;  /* 0x0000020000001947 */ /* 0x000fca0003800000 */
[----:B------:R-:W-:Y:S04]  /*6ae0*/  IADD3 R3, P1, P0, R78, R70, R86 ;  /* 0x000000464e037210 */ /* 0x000fe8000783e056 */
[----:B------:R-:W-:Y:S02]  /*6af0*/  IADD3.X R4, R80, R65, R112, P1, P0 ;  /* 0x0000004150047210 */ /* 0x000fe40000fe0470 */
[C---:B------:R-:W-:Y:S04]  /*6b00*/  LEA R2, P0, R3.reuse, c[0x0][0x1c8], 0x1 ;  /* 0x0000720003027a11 */ /* 0x040fe800078008ff */
[----:B------:R-:W-:Y:S05]  /*6b10*/  LEA.HI.X R3, R3, c[0x0][0x1cc], R4, 0x1, P0 ;  /* 0x0000730003037a11 */ /* 0x000fea00000f0c04 */
[----:B------:R2:W-:Y:S01]  /*6b20*/  STG.E.128 [R2.64], R40 ;  /* 0x0000002802007986 */ /* 0x0005e2000c101d06 */
[----:B------:R-:W-:-:S05]  /*6b30*/  BRA `(.L_x_183) ;  /* 0x000001a000007947 */ /* 0x000fca0003800000 */
.L_x_179:
[----:B------:R-:W-:Y:S05]  /*6b40*/  IMAD R2, R32, -0x30, R0 ;  /* 0xffffffd020027824 */ /* 0x000fea00078e0200 */
[----:B------:R-:W-:Y:S04]  /*6b50*/  IMNMX R77, R2, 0x30, PT ;  /* 0x00000030024d7817 */ /* 0x000fe80003800200 */
[----:B------:R-:W-:Y:S11]  /*6b60*/  ISETP.GE.AND P0, PT, R242, R77, PT ;  /* 0x0000004df200720c */ /* 0x000ff60003f06270 */
[----:B------:R-:W-:Y:S02]  /*6b70*/  @!UPT UIADD3 URZ, URZ, URZ, URZ ;  /* 0x0000003f3f3ff290 */ /* 0x000fe4000fffe03f */
[----:B------:R-:W-:-:S05]  /*6b80*/  @P0 BRA `(.L_x_183) ;  /* 0x0000015000000947 */ /* 0x000fca0003800000 */
[----:B------:R-:W-:Y:S02]  /*6b90*/  ISETP.GE.AND P0, PT, R100, c[0x0][0x1d4], PT ;  /* 0x0000750064007a0c */ /* 0x000fe40003f06270 */
[----:B------:R-:W-:Y:S02]  /*6ba0*/  ISETP.GE.AND P1, PT, R26, c[0x0][0x1d4], PT ;  /* 0x000075001a007a0c */ /* 0x000fe40003f26270 */
[C---:B------:R-:W-:Y:S02]  /*6bb0*/  IADD3 R2, R100.reuse, 0x30, RZ ;  /* 0x0000003064027810 */ /* 0x040fe40007ffe0ff */
[----:B------:R-:W-:Y:S02]  /*6bc0*/  IADD3 R3, R100, 0x40, RZ ;  /* 0x0000004064037810 */ /* 0x000fe40007ffe0ff */
[----:B------:R-:W-:Y:S02]  /*6bd0*/  ISETP.GE.AND P2, PT, R2, c[0x0][0x1d4], PT ;  /* 0x0000750002007a0c */ /* 0x000fe40003f46270 */
[----:B------:R-:W-:Y:S03]  /*6be0*/  IADD3 R2, R100, 0x50, RZ ;  /* 0x0000005064027810 */ /* 0x000fe60007ffe0ff */
[----:B------:R-:W1:Y:S04]  /*6bf0*/  @!P0 LDS.128 R8, [R234+0x2400] ;  /* 0x00240000ea088984 */ /* 0x000e680000000c00 */
[----:B------:R-:W2:Y:S04]  /*6c00*/  @!P1 LDS.128 R4, [R235+0x2400] ;  /* 0x00240000eb049984 */ /* 0x000ea80000000c00 */
[----:B-1----:R-:W-:Y:S01]  /*6c10*/  @!P0 STG.E.128 [R54.64], R8 ;  /* 0x0000000836008986 */ /* 0x002fe2000c101d06 */
[----:B------:R-:W-:Y:S03]  /*6c20*/  ISETP.GE.AND P0, PT, R27, c[0x0][0x1d4], PT ;  /* 0x000075001b007a0c */ /* 0x000fe60003f06270 */
[----:B--2---:R-:W-:Y:S01]  /*6c30*/  @!P1 STG.E.128 [R54.64+0x20], R4 ;  /* 0x0000200436009986 */ /* 0x004fe2000c101d06 */
[----:B------:R-:W-:Y:S03]  /*6c40*/  ISETP.GE.AND P1, PT, R3, c[0x0][0x1d4], PT ;  /* 0x0000750003007a0c */ /* 0x000fe60003f26270 */
[----:B------:R-:W1:Y:S06]  /*6c50*/  @!P2 LDS.128 R4, [R235+0x3000] ;  /* 0x00300000eb04a984 */ /* 0x000e6c0000000c00 */
[----:B------:R-:W2:Y:S04]  /*6c60*/  @!P0 LDS.128 R8, [R234+0x3000] ;  /* 0x00300000ea088984 */ /* 0x000ea80000000c00 */
[----:B-1----:R-:W-:Y:S04]  /*6c70*/  @!P2 STG.E.128 [R54.64+0x60], R4 ;  /* 0x000060043600a986 */ /* 0x002fe8000c101d06 */
[----:B--2---:R-:W-:Y:S01]  /*6c80*/  @!P0 STG.E.128 [R54.64+0x40], R8 ;  /* 0x0000400836008986 */ /* 0x004fe2000c101d06 */
[----:B------:R-:W-:Y:S03]  /*6c90*/  ISETP.GE.AND P0, PT, R2, c[0x0][0x1d4], PT ;  /* 0x0000750002007a0c */ /* 0x000fe60003f06270 */
[----:B------:R-:W1:Y:S10]  /*6ca0*/  @!P1 LDS.128 R8, [R234+0x3c00] ;  /* 0x003c0000ea089984 */ /* 0x000e740000000c00 */
[----:B------:R-:W2:Y:S04]  /*6cb0*/  @!P0 LDS.128 R4, [R235+0x3c00] ;  /* 0x003c0000eb048984 */ /* 0x000ea80000000c00 */
[----:B-1----:R1:W-:Y:S04]  /*6cc0*/  @!P1 STG.E.128 [R54.64+0x80], R8 ;  /* 0x0000800836009986 */ /* 0x0023e8000c101d06 */
[----:B--2---:R1:W-:Y:S02]  /*6cd0*/  @!P0 STG.E.128 [R54.64+0xa0], R4 ;  /* 0x0000a00436008986 */ /* 0x0043e4000c101d06 */
.L_x_183:
[----:B------:R-:W-:Y:S05]  /*6ce0*/  BSYNC B1 ;  /* 0x0000000000017941 */ /* 0x000fea0003800000 */
.L_x_178:
[----:B-12--5:R-:W-:Y:S01]  /*6cf0*/  IMAD.IADD R3, R77, 0x1, -R243 ;  /* 0x000000014d037824 */ /* 0x026fe200078e0af3 */
[----:B------:R-:W-:Y:S01]  /*6d00*/  BSSY B0, `(.L_x_200) ;  /* 0x000004e000007945 */ /* 0x000fe20003800000 */
[----:B------:R-:W-:Y:S02]  /*6d10*/  IMAD R2, R81, 0x30, RZ ;  /* 0x0000003051027824 */ /* 0x000fe400078e02ff */
[----:B------:R-:W-:Y:S01]  /*6d20*/  IMAD.WIDE.U32 R10, R32, 0x30, RZ ;  /* 0x00000030200a7825 */ /* 0x000fe200078e00ff */
[----:B------:R-:W-:Y:S03]  /*6d30*/  ISETP.GE.AND P0, PT, R3, 0x21, PT ;  /* 0x000000210300780c */ /* 0x000fe60003f06270 */
[----:B------:R-:W-:Y:S01]  /*6d40*/  IMAD.IADD R9, R11, 0x1, R2 ;  /* 0x000000010b097824 */ /* 0x000fe200078e0202 */
[----:B------:R-:W-:Y:S04]  /*6d50*/  IADD3 R4, P1, R129, R10, RZ ;  /* 0x0000000a81047210 */ /* 0x000fe80007f3e0ff */
[----:B------:R-:W-:Y:S05]  /*6d60*/  IADD3.X R2, R9, R132, RZ, P1, !PT ;  /* 0x0000008409027210 */ /* 0x000fea0000ffe4ff */
[----:B------:R-:W-:Y:S02]  /*6d70*/  @P0 IADD3 R8, P1, R4, 0x20, RZ ;  /* 0x0000002004080810 */ /* 0x000fe40007f3e0ff */
[----:B------:R-:W-:Y:S03]  /*6d80*/  @P0 MOV R7, R87 ;  /* 0x0000005700070202 */ /* 0x000fe60000000f00 */
[----:B------:R-:W-:Y:S01]  /*6d90*/  @P0 IMAD.X R6, RZ, RZ, R2, P1 ;  /* 0x000000ffff060224 */ /* 0x000fe200008e0602 */
[----:B------:R-:W-:Y:S11]  /*6da0*/  ISETP.GE.AND P1, PT, R3, 0x1, PT ;  /* 0x000000010300780c */ /* 0x000ff60003f26270 */
[----:B------:R-:W-:Y:S02]  /*6db0*/  @!UPT UIADD3 URZ, URZ, URZ, URZ ;  /* 0x0000003f3f3ff290 */ /* 0x000fe4000fffe03f */
[----:B------:R-:W-:Y:S01]  /*6dc0*/  @P1 IMAD R5, R2, c[0x0][0x258], RZ ;  /* 0x0000960002051a24 */ /* 0x000fe200078e02ff */
[----:B------:R-:W-:Y:S01]  /*6dd0*/  @P1 MOV R2, R82 ;  /* 0x0000005200021202 */ /* 0x000fe20000000f00 */
[----:B------:R-:W-:Y:S04]  /*6de0*/  @P1 IMAD.MOV.U32 R3, RZ, RZ, R87 ;  /* 0x000000ffff031224 */ /* 0x000fe800078e0057 */
[C---:B------:R-:W-:Y:S04]  /*6df0*/  @P1 IMAD.WIDE.U32 R2, R4.reuse, c[0x0][0x258], R2 ;  /* 0x0000960004021a25 */ /* 0x040fe800078e0002 */
[----:B------:R-:W-:Y:S05]  /*6e00*/  @P1 IMAD R4, R4, c[0x0][0x25c], R5 ;  /* 0x0000970004041a24 */ /* 0x000fea00078e0205 */
[----:B------:R-:W-:Y:S02]  /*6e10*/  @P1 IADD3 R3, R3, R4, RZ ;  /* 0x0000000403031210 */ /* 0x000fe40007ffe0ff */
[C---:B------:R-:W-:Y:S04]  /*6e20*/  @P1 LEA R4, P2, R2.reuse, c[0x0][0x250], 0x1 ;  /* 0x0000940002041a11 */ /* 0x040fe800078408ff */
[----:B------:R-:W-:Y:S01]  /*6e30*/  @P1 LEA.HI.X R5, R2, c[0x0][0x254], R3, 0x1, P2 ;  /* 0x0000950002051a11 */ /* 0x000fe200010f0c03 */
[----:B------:R-:W-:Y:S02]  /*6e40*/  @P0 IMAD R2, R6, c[0x0][0x258], RZ ;  /* 0x0000960006020a24 */ /* 0x000fe400078e02ff */
[----:B------:R-:W-:Y:S02]  /*6e50*/  @P0 IMAD.MOV.U32 R6, RZ, RZ, R82 ;  /* 0x000000ffff060224 */ /* 0x000fe400078e0052 */
[C---:B------:R-:W-:Y:S02]  /*6e60*/  @P0 IMAD R2, R8.reuse, c[0x0][0x25c], R2 ;  /* 0x0000970008020a24 */ /* 0x040fe400078e0202 */
[----:B------:R-:W-:Y:S04]  /*6e70*/  @P0 IMAD.WIDE.U32 R6, R8, c[0x0][0x258], R6 ;  /* 0x0000960008060a25 */ /* 0x000fe800078e0006 */
[----:B------:R-:W-:Y:S01]  /*6e80*/  @P0 IMAD.IADD R3, R7, 0x1, R2 ;  /* 0x0000000107030824 */ /* 0x000fe200078e0202 */
[C---:B------:R-:W-:Y:S02]  /*6e90*/  @P1 SHF.L.U32 R7, R241.reuse, 0x1, RZ ;  /* 0x00000001f1071819 */ /* 0x040fe400000006ff */
[C---:B------:R-:W-:Y:S03]  /*6ea0*/  @P0 LEA R2, P2, R6.reuse, c[0x0][0x250], 0x1 ;  /* 0x0000940006020a11 */ /* 0x040fe600078408ff */
[----:B------:R-:W-:Y:S01]  /*6eb0*/  @!PT LDS RZ, [RZ] ;  /* 0x00000000fffff984 */ /* 0x000fe20000000800 */
[----:B------:R-:W-:Y:S01]  /*6ec0*/  @!PT LDS RZ, [RZ] ;  /* 0x00000000fffff984 */ /* 0x000fe20000000800 */
[----:B------:R-:W-:Y:S01]  /*6ed0*/  @!PT LDS RZ, [RZ] ;  /* 0x00000000fffff984 */ /* 0x000fe20000000800 */
[----:B------:R1:W-:Y:S01]  /*6ee0*/  @P1 LDGSTS.E.BYPASS.LTC128B.128 [R7+0x1880], [R4.64], !P6 ;  /* 0x0188000004071fae */ /* 0x0003e2000f101d46 */
[----:B------:R-:W-:Y:S02]  /*6ef0*/  @P0 LEA.HI.X R3, R6, c[0x0][0x254], R3, 0x1, P2 ;  /* 0x0000950006030a11 */ /* 0x000fe400010f0c03 */
[----:B------:R-:W-:Y:S01]  /*6f00*/  @P0 SHF.L.U32 R6, R241, 0x1, RZ ;  /* 0x00000001f1060819 */ /* 0x000fe200000006ff */
[----:B------:R1:W-:Y:S04]  /*6f10*/  @P1 LDGSTS.E.BYPASS.LTC128B.128 [R7+0x2480], [R4.64+0x40], !P5 ;  /* 0x0248004004071fae */ /* 0x0003e8000e901d46 */
[----:B------:R1:W-:Y:S04]  /*6f20*/  @P1 LDGSTS.E.BYPASS.LTC128B.128 [R7+0x3080], [R4.64+0x80], !P4 ;  /* 0x0308008004071fae */ /* 0x0003e8000e101d46 */
[----:B------:R1:W-:Y:S04]  /*6f30*/  @P0 LDGSTS.E.BYPASS.LTC128B.128 [R6+0x2080], [R2.64], !P6 ;  /* 0x0208000002060fae */ /* 0x0003e8000f101d46 */
[----:B------:R1:W-:Y:S04]  /*6f40*/  @P0 LDGSTS.E.BYPASS.LTC128B.128 [R6+0x2c80], [R2.64+0x40], !P5 ;  /* 0x02c8004002060fae */ /* 0x0003e8000e901d46 */
[----:B------:R1:W-:Y:S01]  /*6f50*/  @P0 LDGSTS.E.BYPASS.LTC128B.128 [R6+0x3880], [R2.64+0x80], !P4 ;  /* 0x0388008002060fae */ /* 0x0003e2000e101d46 */
[----:B------:R-:W-:Y:S03]  /*6f60*/  ISETP.GE.AND P0, PT, R242, R77, PT ;  /* 0x0000004df200720c */ /* 0x000fe60003f06270 */
[----:B------:R-:W0:Y:S01]  /*6f70*/  LDGDEPBAR ;  /* 0x00000000000079af */ /* 0x000e220000000000 */
[----:B------:R-:W-:Y:S04]  /*6f80*/  DEPBAR.LE SB0, 0x0 ;  /* 0x000080000000791a */ /* 0x000fe80000000000 */
[----:B------:R-:W-:Y:S06]  /*6f90*/  BAR.SYNC.DEFER_BLOCKING 0x0 ;  /* 0x0000000000007b1d */ /* 0x000fec0000010000 */
[----:B------:R-:W-:-:S05]  /*6fa0*/  @P0 BRA `(.L_x_201) ;  /* 0x0000023000000947 */ /* 0x000fca0003800000 */
[----:B-1----:R-:W-:Y:S01]  /*6fb0*/  IADD3 R2, P0, R134, R10, RZ ;  /* 0x0000000a86027210 */ /* 0x002fe20007f1e0ff */
[----:B------:R-:W-:Y:S01]  /*6fc0*/  IMAD.MOV.U32 R4, RZ, RZ, R102 ;  /* 0x000000ffff047224 */ /* 0x000fe200078e0066 */
[C---:B------:R-:W-:Y:S01]  /*6fd0*/  ISETP.GE.AND P1, PT, R100.reuse, c[0x0][0x1d4], PT ;  /* 0x0000750064007a0c */ /* 0x040fe20003f26270 */
[----:B------:R-:W-:Y:S01]  /*6fe0*/  IMAD.MOV.U32 R5, RZ, RZ, R125 ;  /* 0x000000ffff057224 */ /* 0x000fe200078e007d */
[C---:B------:R-:W-:Y:S01]  /*6ff0*/  IADD3 R12, R100.reuse, 0x30, RZ ;  /* 0x00000030640c7810 */ /* 0x040fe20007ffe0ff */
[----:B------:R-:W-:Y:S01]  /*7000*/  IMAD.X R3, R9, 0x1, R133, P0 ;  /* 0x0000000109037824 */ /* 0x000fe200000e0685 */
[----:B------:R-:W-:Y:S01]  /*7010*/  IADD3 R13, R100, 0x40, RZ ;  /* 0x00000040640d7810 */ /* 0x000fe20007ffe0ff */
[C---:B------:R-:W-:Y:S04]  /*7020*/  IMAD.WIDE.U32 R4, R2.reuse, c[0x0][0x208], R4 ;  /* 0x0000820002047a25 */ /* 0x040fe800078e0004 */
[----:B------:R-:W-:Y:S04]  /*7030*/  IMAD R3, R3, c[0x0][0x208], RZ ;  /* 0x0000820003037a24 */ /* 0x000fe800078e02ff */
[----:B------:R-:W1:Y:S01]  /*7040*/  @!P1 LDS.128 R8, [R234] ;  /* 0x00000000ea089984 */ /* 0x000e620000000c00 */
[----:B------:R-:W-:Y:S01]  /*7050*/  IMAD R3, R2, c[0x0][0x20c], R3 ;  /* 0x0000830002037a24 */ /* 0x000fe200078e0203 */
[C---:B------:R-:W-:Y:S03]  /*7060*/  LEA R2, P0, R4.reuse, c[0x0][0x1f8], 0x1 ;  /* 0x00007e0004027a11 */ /* 0x040fe600078008ff */
[----:B------:R-:W-:Y:S05]  /*7070*/  IMAD.IADD R3, R5, 0x1, R3 ;  /* 0x0000000105037824 */ /* 0x000fea00078e0203 */
[----:B------:R-:W-:Y:S02]  /*7080*/  LEA.HI.X R3, R4, c[0x0][0x1fc], R3, 0x1, P0 ;  /* 0x00007f0004037a11 */ /* 0x000fe400000f0c03 */
[----:B------:R-:W-:Y:S11]  /*7090*/  ISETP.GE.AND P0, PT, R26, c[0x0][0x1d4], PT ;  /* 0x000075001a007a0c */ /* 0x000ff60003f06270 */
[----:B------:R-:W-:Y:S02]  /*70a0*/  @!UPT UIADD3 URZ, URZ, URZ, URZ ;  /* 0x0000003f3f3ff290 */ /* 0x000fe4000fffe03f */
[----:B------:R-:W2:Y:S04]  /*70b0*/  @!P0 LDS.128 R4, [R235] ;  /* 0x00000000eb048984 */ /* 0x000ea80000000c00 */
[----:B-1----:R-:W-:Y:S01]  /*70c0*/  @!P1 STG.E.128 [R2.64], R8 ;  /* 0x0000000802009986 */ /* 0x002fe2000c101d06 */
[----:B------:R-:W-:Y:S11]  /*70d0*/  ISETP.GE.AND P1, PT, R27, c[0x0][0x1d4], PT ;  /* 0x000075001b007a0c */ /* 0x000ff60003f26270 */
[----:B------:R-:W-:Y:S02]  /*70e0*/  @!UPT UIADD3 URZ, URZ, URZ, URZ ;  /* 0x0000003f3f3ff290 */ /* 0x000fe4000fffe03f */
[----:B------:R-:W1:Y:S04]  /*70f0*/  @!P1 LDS.128 R8, [R234+0xc00] ;  /* 0x000c0000ea089984 */ /* 0x000e680000000c00 */
[----:B--2---:R-:W-:Y:S01]  /*7100*/  @!P0 STG.E.128 [R2.64+0x20], R4 ;  /* 0x0000200402008986 */ /* 0x004fe2000c101d06 */
[----:B------:R-:W-:Y:S02]  /*7110*/  ISETP.GE.AND P0, PT, R12, c[0x0][0x1d4], PT ;  /* 0x000075000c007a0c */ /* 0x000fe40003f06270 */
[----:B------:R-:W-:Y:S11]  /*7120*/  IADD3 R12, R100, 0x50, RZ ;  /* 0x00000050640c7810 */ /* 0x000ff60007ffe0ff */
[----:B------:R-:W2:Y:S04]  /*7130*/  @!P0 LDS.128 R4, [R235+0xc00] ;  /* 0x000c0000eb048984 */ /* 0x000ea80000000c00 */
[----:B-1----:R-:W-:Y:S01]  /*7140*/  @!P1 STG.E.128 [R2.64+0x40], R8 ;  /* 0x0000400802009986 */ /* 0x002fe2000c101d06 */
[----:B------:R-:W-:Y:S11]  /*7150*/  ISETP.GE.AND P1, PT, R13, c[0x0][0x1d4], PT ;  /* 0x000075000d007a0c */ /* 0x000ff60003f26270 */
[----:B------:R-:W-:Y:S02]  /*7160*/  @!UPT UIADD3 URZ, URZ, URZ, URZ ;  /* 0x0000003f3f3ff290 */ /* 0x000fe4000fffe03f */
[----:B------:R-:W1:Y:S04]  /*7170*/  @!P1 LDS.128 R8, [R234+0x1800] ;  /* 0x00180000ea089984 */ /* 0x000e680000000c00 */
[----:B--2---:R-:W-:Y:S01]  /*7180*/  @!P0 STG.E.128 [R2.64+0x60], R4 ;  /* 0x0000600402008986 */ /* 0x004fe2000c101d06 */
[----:B------:R-:W-:Y:S11]  /*7190*/  ISETP.GE.AND P0, PT, R12, c[0x0][0x1d4], PT ;  /* 0x000075000c007a0c */ /* 0x000ff60003f06270 */
[----:B------:R-:W-:Y:S02]  /*71a0*/  @!UPT UIADD3 URZ, URZ, URZ, URZ ;  /* 0x0000003f3f3ff290 */ /* 0x000fe4000fffe03f */
[----:B------:R-:W2:Y:S04]  /*71b0*/  @!P0 LDS.128 R4, [R235+0x1800] ;  /* 0x00180000eb048984 */ /* 0x000ea80000000c00 */
[----:B-1----:R1:W-:Y:S04]  /*71c0*/  @!P1 STG.E.128 [R2.64+0x80], R8 ;  /* 0x0000800802009986 */ /* 0x0023e8000c101d06 */
[----:B--2---:R1:W-:Y:S02]  /*71d0*/  @!P0 STG.E.128 [R2.64+0xa0], R4 ;  /* 0x0000a00402008986 */ /* 0x0043e4000c101d06 */
.L_x_201:
[----:B-1----:R-:W-:Y:S05]  /*71e0*/  BSYNC B0 ;  /* 0x0000000000007941 */ /* 0x002fea0003800000 */
.L_x_200:
[----:B------:R-:W-:Y:S01]  /*71f0*/  ISETP.GT.AND P3, PT, R32, R130, PT ;  /* 0x000000822000720c */ /* 0x000fe20003f64270 */
[----:B------:R-:W-:Y:S01]  /*7200*/  @!UPT UIADD3 URZ, URZ, URZ, URZ ;  /* 0x0000003f3f3ff290 */ /* 0x000fe2000fffe03f */
[----:B------:R-:W-:Y:S11]  /*7210*/  BSSY B0, `(.L_x_202) ;  /* 0x000001f000007945 */ /* 0x000ff60003800000 */
[----:B------:R-:W-:-:S05]  /*7220*/  @!P3 BRA `(.L_x_203) ;  /* 0x000001d00000b947 */ /* 0x000fca0003800000 */
[----:B------:R-:W-:Y:S01]  /*7230*/  IADD3 R7, -R243, 0x30, RZ ;  /* 0x00000030f3077810 */ /* 0x000fe20007ffe1ff */
[----:B------:R-:W-:Y:S01]  /*7240*/  IMAD.MOV.U32 R2, RZ, RZ, R98 ;  /* 0x000000ffff027224 */ /* 0x000fe200078e0062 */
[----:B------:R-:W-:Y:S01]  /*7250*/  IADD3 R4, R32, -0x1, RZ ;  /* 0xffffffff20047810 */ /* 0x000fe20007ffe0ff */
[----:B------:R-:W-:Y:S01]  /*7260*/  IMAD.MOV.U32 R3, RZ, RZ, R89 ;  /* 0x000000ffff037224 */ /* 0x000fe200078e0059 */
[----:B------:R-:W-:Y:S02]  /*7270*/  ISETP.GE.AND P1, PT, R7, 0x1, PT ;  /* 0x000000010700780c */ /* 0x000fe40003f26270 */
[----:B------:R-:W-:Y:S01]  /*7280*/  SHF.R.S32.HI R6, RZ, 0x1f, R4 ;  /* 0x0000001fff067819 */ /* 0x000fe20000011404 */
[----:B------:R-:W-:Y:S02]  /*7290*/  IMAD R5, R162, R4, RZ ;  /* 0x00000004a2057224 */ /* 0x000fe400078e02ff */
[-C--:B------:R-:W-:Y:S04]  /*72a0*/  IMAD.WIDE.U32 R2, R4, R144.reuse, R2 ;  /* 0x0000009004027225 */ /* 0x080fe800078e0002 */
[----:B------:R-:W-:Y:S04]  /*72b0*/  IMAD R4, R6, R144, R5 ;  /* 0x0000009006047224 */ /* 0x000fe800078e0205 */
[----:B------:R-:W-:Y:S01]  /*72c0*/  IMAD.IADD R3, R3, 0x1, R4 ;  /* 0x0000000103037824 */ /* 0x000fe200078e0204 */
[C---:B------:R-:W-:Y:S04]  /*72d0*/  @P1 LEA R4, P0, R2.reuse, c[0x0][0x220], 0x1 ;  /* 0x0000880002041a11 */ /* 0x040fe800078008ff */
[----:B------:R-:W-:Y:S02]  /*72e0*/  @P1 LEA.HI.X R5, R2, c[0x0][0x224], R3, 0x1, P0 ;  /* 0x0000890002051a11 */ /* 0x000fe400000f0c03 */
[----:B------:R-:W-:Y:S11]  /*72f0*/  ISETP.GE.AND P0, PT, R7, 0x21, PT ;  /* 0x000000210700780c */ /* 0x000ff60003f06270 */
[----:B------:R-:W-:Y:S02]  /*7300*/  @!UPT UIADD3 URZ, URZ, URZ, URZ ;  /* 0x0000003f3f3ff290 */ /* 0x000fe4000fffe03f */
[----:B------:R-:W-:Y:S05]  /*7310*/  @P0 IADD3 R6, P2, R166, R2, RZ ;  /* 0x00000002a6060210 */ /* 0x000fea0007f5e0ff */
[----:B------:R-:W-:Y:S01]  /*7320*/  @P0 IMAD.X R3, R3, 0x1, R161, P2 ;  /* 0x0000000103030824 */ /* 0x000fe200010e06a1 */
[C---:B------:R-:W-:Y:S04]  /*7330*/  @P0 LEA R2, P2, R6.reuse, c[0x0][0x220], 0x1 ;  /* 0x0000880006020a11 */ /* 0x040fe800078408ff */
[----:B------:R-:W-:Y:S01]  /*7340*/  @P0 LEA.HI.X R3, R6, c[0x0][0x224], R3, 0x1, P2 ;  /* 0x0000890006030a11 */ /* 0x000fe200010f0c03 */
[C---:B------:R-:W-:Y:S05]  /*7350*/  @P1 IMAD.SHL.U32 R6, R241.reuse, 0x2, RZ ;  /* 0x00000002f1061824 */ /* 0x040fea00078e00ff */
[----:B------:R-:W-:Y:S01]  /*7360*/  @!PT LDS RZ, [RZ] ;  /* 0x00000000fffff984 */ /* 0x000fe20000000800 */
[----:B------:R-:W-:Y:S01]  /*7370*/  @!PT LDS RZ, [RZ] ;  /* 0x00000000fffff984 */ /* 0x000fe20000000800 */
[----:B------:R-:W-:Y:S01]  /*7380*/  @!PT LDS RZ, [RZ] ;  /* 0x00000000fffff984 */ /* 0x000fe20000000800 */
[----:B------:R1:W-:Y:S04]  /*7390*/  @P1 LDGSTS.E.BYPASS.LTC128B.128 [R6+0x3c80], [R4.64], !P6 ;  /* 0x03c8000004061fae */ /* 0x0003e8000f101d46 */
[----:B------:R1:W-:Y:S04]  /*73a0*/  @P1 LDGSTS.E.BYPASS.LTC128B.128 [R6+0x4880], [R4.64+0x40], !P5 ;  /* 0x0488004004061fae */ /* 0x0003e8000e901d46 */
[----:B------:R1:W-:Y:S02]  /*73b0*/  @P1 LDGSTS.E.BYPASS.LTC128B.128 [R6+0x5480], [R4.64+0x80], !P4 ;  /* 0x0548008004061fae */ /* 0x0003e4000e101d46 */
[----:B-1----:R-:W-:Y:S05]  /*73c0*/  @P0 IMAD.SHL.U32 R4, R241, 0x2, RZ ;  /* 0x00000002f1040824 */ /* 0x002fea00078e00ff */
[----:B------:R1:W-:Y:S04]  /*73d0*/  @P0 LDGSTS.E.BYPASS.LTC128B.128 [R4+0x4480], [R2.64], !P6 ;  /* 0x0448000002040fae */ /* 0x0003e8000f101d46 */
[----:B------:R1:W-:Y:S04]  /*73e0*/  @P0 LDGSTS.E.BYPASS.LTC128B.128 [R4+0x5080], [R2.64+0x40], !P5 ;  /* 0x0508004002040fae */ /* 0x0003e8000e901d46 */
[----:B------:R1:W-:Y:S02]  /*73f0*/  @P0 LDGSTS.E.BYPASS.LTC128B.128 [R4+0x5c80], [R2.64+0x80], !P4 ;  /* 0x05c8008002040fae */ /* 0x0003e4000e101d46 */
.L_x_203:
[----:B------:R-:W-:Y:S05]  /*7400*/  BSYNC B0 ;  /* 0x0000000000007941 */ /* 0x000fea0003800000 */
.L_x_202:
[----:B------:R-:W0:Y:S01]  /*7410*/  LDGDEPBAR ;  /* 0x00000000000079af */ /* 0x000e220000000000 */
[----:B------:R-:W-:Y:S01]  /*7420*/  IADD3 R32, R32, -0x1, RZ ;  /* 0xffffffff20207810 */ /* 0x000fe20007ffe0ff */
[----:B------:R-:W-:-:S05]  /*7430*/  @P3 BRA `(.L_x_204) ;  /* 0xffffbf3000003947 */ /* 0x000fca000383ffff */
[----:B------:R-:W-:Y:S01]  /*7440*/  WARPSYNC 0xffffffff ;  /* 0xffffffff00007948 */ /* 0x000fe20003800000 */
[----:B------:R-:W-:Y:S06]  /*7450*/  BAR.SYNC.DEFER_BLOCKING 0x0 ;  /* 0x0000000000007b1d */ /* 0x000fec0000010000 */
.L_x_177:
[----:B------:R-:W-:Y:S01]  /*7460*/  ISETP.GE.AND P0, PT, R163, 0x1, PT ;  /* 0x00000001a300780c */ /* 0x000fe20003f06270 */
[----:B------:R-:W-:Y:S01]  /*7470*/  BSSY B0, `(.L_x_205) ;  /* 0x0000020000007945 */ /* 0x000fe20003800000 */
[----:B------:R-:W-:Y:S01]  /*7480*/  IMAD.IADD R9, R147, 0x1, R148 ;  /* 0x0000000193097824 */ /* 0x000fe200078e0294 */
[----:B------:R-:W-:-:S10]  /*7490*/  MOV R0, RZ ;  /* 0x000000ff00007202 */ /* 0x000fd40000000f00 */
[----:B------:R-:W-:Y:S05]  /*74a0*/  @!P0 BRA `(.L_x_206) ;  /* 0x000001c000008947 */ /* 0x000fea0003800000 */
[----:B-1----:R-:W-:Y:S01]  /*74b0*/  IABS R2, R135 ;  /* 0x0000008700027213 */ /* 0x002fe20000000000 */
[----:B------:R-:W-:Y:S01]  /*74c0*/  IMAD.MOV.U32 R4, RZ, RZ, RZ ;  /* 0x000000ffff047224 */ /* 0x000fe200078e00ff */
[----:B------:R-:W-:Y:S02]  /*74d0*/  IADD3 R6, R137, -0x1, R135 ;  /* 0xffffffff89067810 */ /* 0x000fe40007ffe087 */
[----:B------:R-:W1:Y:S02]  /*74e0*/  I2F.RP R0, R2 ;  /* 0x0000000200007306 */ /* 0x000e640000209400 */
[----:B------:R-:W-:-:S06]  /*74f0*/  IABS R8, R6 ;  /* 0x0000000600087213 */ /* 0x000fcc0000000000 */
[----:B-1----:R-:W1:Y:S02]  /*7500*/  MUFU.RCP R0, R0 ;  /* 0x0000000000007308 */ /* 0x002e640000001000 */
[----:B-1----:R-:W-:-:S06]  /*7510*/  IADD3 R0, R0, 0xffffffe, RZ ;  /* 0x0ffffffe00007810 */ /* 0x002fcc0007ffe0ff */
[----:B------:R-:W1:Y:S02]  /*7520*/  F2I.FTZ.U32.TRUNC.NTZ R5, R0 ;  /* 0x0000000000057305 */ /* 0x000e64000021f000 */
        /* <DEDUP_REMOVED lines=20> */
.L_x_206:
[----:B------:R-:W-:Y:S05]  /*7670*/  BSYNC B0 ;  /* 0x0000000000007941 */ /* 0x000fea0003800000 */
.L_x_205:
[----:B-1----:R-:W2:Y:S01]  /*7680*/  LDL R2, [R1+0x50] ;  /* 0x0000500001027983 */ /* 0x002ea20000100800 */
        /* <DEDUP_REMOVED lines=50> */
[----:B--2---:R-:W-:-:S04]  /*79b0*/  IMAD R3, R2, R0, RZ ;  /* 0x0000000002037224 */ /* 0x004fc800078e02ff */
[--C-:B------:R-:W-:Y:S01]  /*79c0*/  IMAD.IADD R2, R3, 0x1, R0.reuse ;  /* 0x0000000103027824 */ /* 0x100fe200078e0200 */
[----:B------:R1:W-:Y:S01]  /*79d0*/  STL [R1+0x8], R3 ;  /* 0x0000080301007387 */ /* 0x0003e20000100800 */
[----:B------:R-:W-:-:S03]  /*79e0*/  PRMT R0, RZ, 0x7610, R0 ;  /* 0x00007610ff007816 */ /* 0x000fc60000000000 */
[----:B------:R-:W-:-:S04]  /*79f0*/  IMNMX R210, R137, R2, PT ;  /* 0x0000000289d27217 */ /* 0x000fc80003800200 */
[----:B------:R-:W-:-:S13]  /*7a00*/  ISETP.GT.AND P0, PT, R210, R3, PT ;  /* 0x00000003d200720c */ /* 0x000fda0003f04270 */
[----:B------:R-:W-:Y:S05]  /*7a10*/  @!P0 BRA `(.L_x_207) ;  /* 0x0000c98000008947 */ /* 0x000fea0003800000 */
[----:B------:R-:W2:Y:S01]  /*7a20*/  LDL R19, [R1+0x4] ;  /* 0x0000040001137983 */ /* 0x000ea20000100800 */
[----:B------:R-:W-:-:S03]  /*7a30*/  ISETP.NE.U32.AND P0, PT, RZ, c[0x0][0x340], PT ;  /* 0x0000d000ff007a0c */ /* 0x000fc60003f05070 */
[----:B------:R-:W3:Y:S04]  /*7a40*/  LDL R17, [R1+0x14] ;  /* 0x0000140001117983 */ /* 0x000ee80000100800 */
[----:B------:R-:W4:Y:S01]  /*7a50*/  LDL R24, [R1+0x24] ;  /* 0x0000240001187983 */ /* 0x000f220000100800 */
[----:B------:R-:W-:-:S03]  /*7a60*/  ISETP.NE.AND.EX P1, PT, RZ, c[0x0][0x344], PT, P0 ;  /* 0x0000d100ff007a0c */ /* 0x000fc60003f25300 */
[----:B------:R-:W3:Y:S04]  /*7a70*/  LDL R25, [R1+0xc] ;  /* 0x00000c0001197983 */ /* 0x000ee80000100800 */
[----:B------:R-:W3:Y:S06]  /*7a80*/  LDL R18, [R1] ;  /* 0x0000000001127983 */ /* 0x000eec0000100800 */
[----:B------:R-:W-:Y:S01]  /*7a90*/  @P1 IMAD.MOV.U32 R2, RZ, RZ, 0x4 ;  /* 0x00000004ff021424 */ /* 0x000fe200078e00ff */
[----:B------:R-:W1:Y:S01]  /*7aa0*/  S2R R11, SR_TID.X ;  /* 0x00000000000b7919 */ /* 0x000e620000002100 */
[----:B------:R-:W-:Y:S01]  /*7ab0*/  SHF.R.S32.HI R0, RZ, 0x1f, R146 ;  /* 0x0000001fff007819 */ /* 0x000fe20000011492 */
[----:B------:R-:W-:-:S04]  /*7ac0*/  IMAD.MOV.U32 R6, RZ, RZ, c[0x0][0x2c4] ;  /* 0x0000b100ff067624 */ /* 0x000fc800078e00ff */
[----:B------:R-:W-:Y:S01]  /*7ad0*/  IMAD R0, R0, c[0x0][0x178], RZ ;  /* 0x00005e0000007a24 */ /* 0x000fe200078e02ff */
[----:B------:R-:W-:-:S03]  /*7ae0*/  SHF.R.S32.HI R5, RZ, 0x1f, R9 ;  /* 0x0000001fff057819 */ /* 0x000fc60000011409 */
[----:B------:R-:W-:Y:S01]  /*7af0*/  IMAD R4, R146, c[0x0][0x17c], R0 ;  /* 0x00005f0092047a24 */ /* 0x000fe200078e0200 */
[C---:B------:R-:W-:Y:S02]  /*7b00*/  IADD3 R0, P0, R243.reuse, R9, RZ ;  /* 0x00000009f3007210 */ /* 0x040fe40007f1e0ff */
[----:B------:R-:W-:Y:S02]  /*7b10*/  ISETP.NE.AND P2, PT, R6, 0x1, PT ;  /* 0x000000010600780c */ /* 0x000fe40003f45270 */
[----:B------:R-:W-:Y:S02]  /*7b20*/  LEA.HI.X.SX32 R6, R243, R5, 0x1, P0 ;  /* 0x00000005f3067211 */ /* 0x000fe400000f0eff */
[----:B-1----:R-:W-:Y:S01]  /*7b30*/  SHF.R.S32.HI R10, RZ, 0x1f, R11 ;  /* 0x0000001fff0a7819 */ /* 0x002fe2000001140b */
[----:B--2---:R-:W-:-:S05]  /*7b40*/  @P1 IMAD.WIDE R2, R19, R2, c[0x0][0x340] ;  /* 0x0000d00013021625 */ /* 0x004fca00078e0202 */
[----:B------:R1:W2:Y:S01]  /*7b50*/  @P1 LDG.E R13, [R2.64] ;  /* 0x00000006020d1981 */ /* 0x0002a2000c1e1900 */
[----:B------:R-:W-:-:S04]  /*7b60*/  LEA.HI R10, R10, R11, RZ, 0x2 ;  /* 0x0000000b0a0a7211 */ /* 0x000fc800078f10ff */
[----:B------:R-:W-:Y:S01]  /*7b70*/  LOP3.LUT R10, R10, 0xfffffffc, RZ, 0xc0, !PT ;  /* 0xfffffffc0a0a7812 */ /* 0x000fe200078ec0ff */
[----:B------:R-:W-:-:S04]  /*7b80*/  IMAD R9, R6, c[0x0][0x1e0], RZ ;  /* 0x0000780006097a24 */ /* 0x000fc800078e02ff */
[----:B------:R-:W-:Y:S01]  /*7b90*/  IMAD.IADD R10, R11, 0x1, -R10 ;  /* 0x000000010b0a7824 */ /* 0x000fe200078e0a0a */
[----:B------:R-:W-:Y:S01]  /*7ba0*/  ISETP.NE.U32.AND P0, PT, RZ, c[0x0][0x348], PT ;  /* 0x0000d200ff007a0c */ /* 0x000fe20003f05070 */
[----:B------:R-:W-:Y:S01]  /*7bb0*/  IMAD R16, R0, c[0x0][0x1e4], R9 ;  /* 0x0000790000107a24 */ /* 0x000fe200078e0209 */
[----:B------:R-:W-:Y:S02]  /*7bc0*/  MOV R5, R251 ;  /* 0x000000fb00057202 */ /* 0x000fe40000000f00 */
[----:B------:R-:W-:Y:S01]  /*7bd0*/  LEA R9, R10, R243, 0x5 ;  /* 0x000000f30a097211 */ /* 0x000fe200078e28ff */
[----:B------:R-:W-:Y:S01]  /*7be0*/  IMAD R8, R6, c[0x0][0x208], RZ ;  /* 0x0000820006087a24 */ /* 0x000fe200078e02ff */
[----:B------:R-:W-:Y:S01]  /*7bf0*/  ISETP.NE.AND.EX P0, PT, RZ, c[0x0][0x34c], PT, P0 ;  /* 0x0000d300ff007a0c */ /* 0x000fe20003f05300 */
[----:B-1----:R-:W-:-:S05]  /*7c00*/  IMAD.WIDE.U32 R2, R146, c[0x0][0x178], RZ ;  /* 0x00005e0092027a25 */ /* 0x002fca00078e00ff */
[----:B------:R-:W-:Y:S01]  /*7c10*/  IADD3 R3, R3, R4, RZ ;  /* 0x0000000403037210 */ /* 0x000fe20007ffe0ff */
[----:B------:R-:W-:Y:S02]  /*7c20*/  IMAD.MOV.U32 R4, RZ, RZ, R250 ;  /* 0x000000ffff047224 */ /* 0x000fe400078e00fa */
[----:B---3--:R-:W-:Y:S02]  /*7c30*/  IMAD R9, R17, 0x80, R9 ;  /* 0x0000008011097824 */ /* 0x008fe400078e0209 */
[----:B------:R-:W-:Y:S01]  /*7c40*/  IMAD.WIDE.U32 R6, R0, c[0x0][0x1e0], R4 ;  /* 0x0000780000067a25 */ /* 0x000fe200078e0004 */
[----:B------:R-:W-:-:S03]  /*7c50*/  ISETP.GE.AND P6, PT, R252, c[0x0][0x1d4], PT ;  /* 0x00007500fc007a0c */ /* 0x000fc60003fc6270 */
[----:B------:R-:W-:-:S04]  /*7c60*/  IMAD.WIDE.U32 R4, R0, c[0x0][0x208], R4 ;  /* 0x0000820000047a25 */ /* 0x000fc800078e0004 */
[----:B------:R-:W-:Y:S01]  /*7c70*/  IMAD R15, R0, c[0x0][0x20c], R8 ;  /* 0x00008300000f7a24 */ /* 0x000fe200078e0208 */
[----:B----4-:R-:W-:Y:S01]  /*7c80*/  SEL R0, R24, RZ, !P0 ;  /* 0x000000ff18007207 */ /* 0x010fe20004000000 */
[----:B------:R-:W-:Y:S01]  /*7c90*/  IMAD.WIDE.U32 R2, R25, c[0x0][0x1b8], R2 ;  /* 0x00006e0019027a25 */ /* 0x000fe200078e0002 */
[----:B------:R-:W-:-:S03]  /*7ca0*/  SEL R8, R19, RZ, !P0 ;  /* 0x000000ff13087207 */ /* 0x000fc60004000000 */
[----:B------:R-:W-:Y:S01]  /*7cb0*/  @P2 IMAD.HI.U32 R11, R9, c[0x0][0x2c8], RZ ;  /* 0x0000b200090b2a27 */ /* 0x000fe200078e00ff */
[----:B------:R-:W-:-:S03]  /*7cc0*/  SEL R10, RZ, 0xffffffff, P6 ;  /* 0xffffffffff0a7807 */ /* 0x000fc60003000000 */
[----:B------:R-:W-:Y:S01]  /*7cd0*/  IMAD R12, R0, c[0x0][0x1c0], RZ ;  /* 0x00007000000c7a24 */ /* 0x000fe200078e02ff */
[----:B------:R-:W-:Y:S01]  /*7ce0*/  MOV R0, R9 ;  /* 0x0000000900007202 */ /* 0x000fe20000000f00 */
[----:B------:R-:W-:Y:S01]  /*7cf0*/  IMAD R3, R25, c[0x0][0x1bc], R3 ;  /* 0x00006f0019037a24 */ /* 0x000fe200078e0203 */
[----:B------:R-:W-:Y:S02]  /*7d00*/  @P2 SHF.R.U32.HI R0, RZ, c[0x0][0x2cc], R11 ;  /* 0x0000b300ff002a19 */ /* 0x000fe4000001160b */
[----:B------:R-:W-:Y:S01]  /*7d10*/  ISETP.GE.AND P3, PT, R250, c[0x0][0x1d4], PT ;  /* 0x00007500fa007a0c */ /* 0x000fe20003f66270 */
[C---:B------:R-:W-:Y:S02]  /*7d20*/  IMAD R12, R8.reuse, c[0x0][0x1c4], R12 ;  /* 0x00007100080c7a24 */ /* 0x040fe400078e020c */
[----:B------:R-:W-:Y:S01]  /*7d30*/  IMAD.WIDE.U32 R2, R8, c[0x0][0x1c0], R2 ;  /* 0x0000700008027a25 */ /* 0x000fe200078e0002 */
[----:B------:R-:W-:Y:S02]  /*7d40*/  SHF.R.S32.HI R8, RZ, 0x1f, R0 ;  /* 0x0000001fff087819 */ /* 0x000fe40000011400 */
[----:B------:R-:W-:Y:S01]  /*7d50*/  SEL R14, RZ, 0x1, P3 ;  /* 0x00000001ff0e7807 */ /* 0x000fe20001800000 */
[----:B------:R-:W-:Y:S01]  /*7d60*/  IMAD.SHL.U32 R10, R10, 0x2, RZ ;  /* 0x000000020a0a7824 */ /* 0x000fe200078e00ff */
[----:B------:R-:W-:Y:S01]  /*7d70*/  IADD3 R3, R3, R12, RZ ;  /* 0x0000000c03037210 */ /* 0x000fe20007ffe0ff */
[----:B------:R-:W-:-:S03]  /*7d80*/  IMAD R8, R8, c[0x0][0x1b0], RZ ;  /* 0x00006c0008087a24 */ /* 0x000fc600078e02ff */
[----:B------:R-:W-:Y:S01]  /*7d90*/  LOP3.LUT R14, R10, 0x2, R14, 0xe2, !PT ;  /* 0x000000020a0e7812 */ /* 0x000fe200078ee20e */
[----:B------:R-:W-:Y:S02]  /*7da0*/  IMAD.MOV R10, RZ, RZ, -R0 ;  /* 0x000000ffff0a7224 */ /* 0x000fe400078e0a00 */
[C---:B------:R-:W-:Y:S02]  /*7db0*/  IMAD R8, R0.reuse, c[0x0][0x1b4], R8 ;  /* 0x00006d0000087a24 */ /* 0x040fe400078e0208 */
[----:B------:R-:W-:-:S04]  /*7dc0*/  IMAD.WIDE.U32 R2, R0, c[0x0][0x1b0], R2 ;  /* 0x00006c0000027a25 */ /* 0x000fc800078e0002 */
[----:B------:R-:W-:Y:S01]  /*7dd0*/  IMAD R0, R10, c[0x0][0x2c4], R9 ;  /* 0x0000b1000a007a24 */ /* 0x000fe200078e0209 */
[----:B------:R-:W-:Y:S02]  /*7de0*/  ISETP.NE.U32.AND P0, PT, RZ, c[0x0][0x350], PT ;  /* 0x0000d400ff007a0c */ /* 0x000fe40003f05070 */
[----:B------:R-:W-:Y:S02]  /*7df0*/  IADD3 R3, R3, R8, RZ ;  /* 0x0000000803037210 */ /* 0x000fe40007ffe0ff */
[----:B------:R-:W-:Y:S01]  /*7e00*/  SHF.R.S32.HI R9, RZ, 0x1f, R0 ;  /* 0x0000001fff097819 */ /* 0x000fe20000011400 */
[----:B------:R-:W-:Y:S01]  /*7e10*/  IMAD.IADD R5, R5, 0x1, R15 ;  /* 0x0000000105057824 */ /* 0x000fe200078e020f */
[----:B------:R-:W-:Y:S02]  /*7e20*/  IADD3 R7, R7, R16, RZ ;  /* 0x0000001007077210 */ /* 0x000fe40007ffe0ff */
[----:B------:R-:W-:Y:S01]  /*7e30*/  ISETP.NE.AND.EX P0, PT, RZ, c[0x0][0x354], PT, P0 ;  /* 0x0000d500ff007a0c */ /* 0x000fe20003f05300 */
[----:B------:R-:W-:-:S02]  /*7e40*/  IMAD R9, R9, c[0x0][0x1a8], RZ ;  /* 0x00006a0009097a24 */ /* 0x000fc400078e02ff */
[----:B------:R-:W-:Y:S01]  /*7e50*/  IMAD.WIDE.U32 R4, R25, c[0x0][0x210], R4 ;  /* 0x0000840019047a25 */ /* 0x000fe200078e0004 */
[----:B------:R-:W-:-:S03]  /*7e60*/  ISETP.GE.AND P5, PT, R18, c[0x0][0x1d4], PT ;  /* 0x0000750012007a0c */ /* 0x000fc60003fa6270 */
[----:B------:R-:W-:-:S04]  /*7e70*/  IMAD.WIDE.U32 R6, R25, c[0x0][0x1e8], R6 ;  /* 0x00007a0019067a25 */ /* 0x000fc800078e0006 */
[C---:B------:R-:W-:Y:S02]  /*7e80*/  IMAD R9, R0.reuse, c[0x0][0x1ac], R9 ;  /* 0x00006b0000097a24 */ /* 0x040fe400078e0209 */
[----:B------:R-:W-:Y:S01]  /*7e90*/  IMAD.WIDE.U32 R2, R0, c[0x0][0x1a8], R2 ;  /* 0x00006a0000027a25 */ /* 0x000fe200078e0002 */
[----:B------:R-:W-:-:S03]  /*7ea0*/  SEL R11, RZ, 0x4, P5 ;  /* 0x00000004ff0b7807 */ /* 0x000fc60002800000 */
[C---:B------:R-:W-:Y:S02]  /*7eb0*/  IMAD R5, R25.reuse, c[0x0][0x214], R5 ;  /* 0x0000850019057a24 */ /* 0x040fe400078e0205 */
[----:B------:R-:W-:Y:S01]  /*7ec0*/  IMAD R7, R25, c[0x0][0x1ec], R7 ;  /* 0x00007b0019077a24 */ /* 0x000fe200078e0207 */
[----:B------:R-:W-:Y:S01]  /*7ed0*/  LOP3.LUT R63, R14, R11, RZ, 0xfc, !PT ;  /* 0x0000000b0e3f7212 */ /* 0x000fe200078efcff */
[----:B------:R-:W-:Y:S01]  /*7ee0*/  IMAD.IADD R3, R3, 0x1, R9 ;  /* 0x0000000103037824 */ /* 0x000fe200078e0209 */
[----:B------:R-:W-:Y:S02]  /*7ef0*/  P2R R141, PR, RZ, 0x8 ;  /* 0x00000008ff8d7803 */ /* 0x000fe40000000000 */
[----:B------:R-:W-:Y:S02]  /*7f00*/  ISETP.GE.AND P2, PT, R250, c[0x0][0x198], PT ;  /* 0x00006600fa007a0c */ /* 0x000fe40003f46270 */
[----:B------:R-:W-:Y:S02]  /*7f10*/  ISETP.GE.AND P3, PT, R252, c[0x0][0x198], PT ;  /* 0x00006600fc007a0c */ /* 0x000fe40003f66270 */
[----:B------:R-:W-:-:S02]  /*7f20*/  ISETP.GE.AND P4, PT, R18, c[0x0][0x198], PT ;  /* 0x0000660012007a0c */ /* 0x000fc40003f86270 */
[----:B------:R-:W-:Y:S02]  /*7f30*/  IADD3 R137, R210, -0x1, RZ ;  /* 0xffffffffd2897810 */ /* 0x000fe40007ffe0ff */
[----:B------:R-:W-:Y:S02]  /*7f40*/  LEA R9, R17, R243, 0x7 ;  /* 0x000000f311097211 */ /* 0x000fe400078e38ff */
[----:B--2---:R-:W-:Y:S01]  /*7f50*/  @P1 SHF.R.S32.HI R8, RZ, 0x1f, R13 ;  /* 0x0000001fff081819 */ /* 0x004fe2000001140d */
[----:B------:R-:W-:Y:S01]  /*7f60*/  @!P1 IMAD.MOV.U32 R8, RZ, RZ, R24 ;  /* 0x000000ffff089224 */ /* 0x000fe200078e0018 */
[----:B------:R-:W-:-:S04]  /*7f70*/  @!P1 MOV R13, R19 ;  /* 0x00000013000d9202 */ /* 0x000fc80000000f00 */
[----:B------:R-:W-:Y:S02]  /*7f80*/  SEL R8, R8, RZ, !P0 ;  /* 0x000000ff08087207 */ /* 0x000fe40004000000 */
[----:B------:R-:W-:-:S03]  /*7f90*/  SEL R0, R13, RZ, !P0 ;  /* 0x000000ff0d007207 */ /* 0x000fc60004000000 */
[C---:B------:R-:W-:Y:S02]  /*7fa0*/  IMAD R10, R8.reuse, c[0x0][0x1f0], RZ ;  /* 0x00007c00080a7a24 */ /* 0x040fe400078e02ff */
[----:B------:R-:W-:Y:S02]  /*7fb0*/  IMAD R8, R8, c[0x0][0x218], RZ ;  /* 0x0000860008087a24 */ /* 0x000fe400078e02ff */
[----:B------:R-:W-:Y:S01]  /*7fc0*/  IMAD.WIDE.U32 R248, R0, c[0x0][0x218], R4 ;  /* 0x0000860000f87a25 */ /* 0x000fe200078e0004 */
[----:B------:R-:W-:-:S03]  /*7fd0*/  LEA R11, P0, R2, c[0x0][0x160], 0x1 ;  /* 0x00005800020b7a11 */ /* 0x000fc600078008ff */
[----:B------:R-:W-:-:S04]  /*7fe0*/  IMAD.WIDE.U32 R244, R0, c[0x0][0x1f0], R6 ;  /* 0x00007c0000f47a25 */ /* 0x000fc800078e0006 */
[C---:B------:R-:W-:Y:S02]  /*7ff0*/  IMAD R4, R0.reuse, c[0x0][0x1f4], R10 ;  /* 0x00007d0000047a24 */ /* 0x040fe400078e020a */
[----:B------:R-:W-:Y:S01]  /*8000*/  IMAD R0, R0, c[0x0][0x21c], R8 ;  /* 0x0000870000007a24 */ /* 0x000fe200078e0208 */
[----:B------:R-:W-:Y:S01]  /*8010*/  LEA.HI.X R10, R2, c[0x0][0x164], R3, 0x1, P0 ;  /* 0x00005900020a7a11 */ /* 0x000fe200000f0c03 */
[----:B------:R-:W-:-:S03]  /*8020*/  IMAD.IADD R246, R245, 0x1, R4 ;  /* 0x00000001f5f67824 */ /* 0x000fc600078e0204 */
[----:B------:R-:W-:Y:S01]  /*8030*/  IADD3 R247, R249, R0, RZ ;  /* 0x00000000f9f77210 */ /* 0x000fe20007ffe0ff */
[----:B------:R-:W-:Y:S05]  /*8040*/  BRA.DIV ~URZ, `(.L_x_208) ;  /* 0x00010a927f007947 */ /* 0x000fea000b800000 */
[----:B------:R1:W2:Y:S02]  /*8050*/  SHFL.IDX PT, R8, R10, RZ, 0x1c1f ;  /* 0x001c1fff0a087589 */ /* 0x0002a400000e0000 */
.L_x_336:
[----:B------:R-:W-:Y:S05]  /*8060*/  BRA.DIV ~URZ, `(.L_x_209) ;  /* 0x00010ae27f007947 */ /* 0x000fea000b800000 */
[----:B------:R3:W4:Y:S02]  /*8070*/  SHFL.IDX PT, R0, R11, RZ, 0x1c1f ;  /* 0x001c1fff0b007589 */ /* 0x00072400000e0000 */
.L_x_337:
[----:B------:R-:W-:Y:S01]  /*8080*/  IMAD R34, R149, c[0x0][0x2c4], RZ ;  /* 0x0000b10095227a24 */ /* 0x000fe200078e02ff */
[----:B------:R-:W-:Y:S04]  /*8090*/  BSSY B0, `(.L_x_210) ;  /* 0x0000013000007945 */ /* 0x000fe80003800000 */
[----:B------:R-:W-:-:S13]  /*80a0*/  ISETP.GE.AND P0, PT, R9, R34, PT ;  /* 0x000000220900720c */ /* 0x000fda0003f06270 */
[----:B------:R-:W-:Y:S05]  /*80b0*/  @P0 BRA `(.L_x_211) ;  /* 0x0000010000000947 */ /* 0x000fea0003800000 */
[----:B---3--:R-:W3:Y:S04]  /*80c0*/  LDL R2, [R1+0x3c] ;  /* 0x00003c0001027983 */ /* 0x008ee80000100800 */
[----:B----4-:R-:W4:Y:S04]  /*80d0*/  LDL R12, [R1] ;  /* 0x00000000010c7983 */ /* 0x010f280000100800 */
[----:B--2---:R-:W2:Y:S01]  /*80e0*/  LDL R13, [R1+0x38] ;  /* 0x00003800010d7983 */ /* 0x004ea20000100800 */
[----:B------:R-:W-:-:S04]  /*80f0*/  LEA R6, P0, R250, R0, 0x1 ;  /* 0x00000000fa067211 */ /* 0x000fc800078008ff */
[----:B------:R-:W-:Y:S02]  /*8100*/  LEA.HI.X R7, R250, R8, R251, 0x1, P0 ;  /* 0x00000008fa077211 */ /* 0x000fe400000f0cfb */
[----:B------:R-:W-:-:S04]  /*8110*/  LEA R4, P0, R252, R0, 0x1 ;  /* 0x00000000fc047211 */ /* 0x000fc800078008ff */
[----:B---3--:R-:W-:Y:S02]  /*8120*/  LEA.HI.X R5, R252, R8, R2, 0x1, P0 ;  /* 0x00000008fc057211 */ /* 0x008fe400000f0c02 */
[----:B----4-:R-:W-:Y:S01]  /*8130*/  LEA R2, P0, R12, R0, 0x1 ;  /* 0x000000000c027211 */ /* 0x010fe200078008ff */
[----:B------:R-:W-:-:S03]  /*8140*/  IMAD.SHL.U32 R0, R241, 0x2, RZ ;  /* 0x00000002f1007824 */ /* 0x000fc600078e00ff */
[----:B--2---:R-:W-:Y:S02]  /*8150*/  LEA.HI.X R3, R12, R8, R13, 0x1, P0 ;  /* 0x000000080c037211 */ /* 0x004fe400000f0c0d */
[----:B------:R-:W-:Y:S01]  /*8160*/  @!PT LDS RZ, [RZ] ;  /* 0x00000000fffff984 */ /* 0x000fe20000000800 */
[----:B------:R-:W-:Y:S01]  /*8170*/  @!PT LDS RZ, [RZ] ;  /* 0x00000000fffff984 */ /* 0x000fe20000000800 */
[----:B------:R-:W-:Y:S01]  /*8180*/  @!PT LDS RZ, [RZ] ;  /* 0x00000000fffff984 */ /* 0x000fe20000000800 */
[----:B------:R2:W-:Y:S04]  /*8190*/  LDGSTS.E.BYPASS.LTC128B.128 [R0+0x6080], [R6.64], !P2 ;  /* 0x0608000006007fae */ /* 0x0005e8000d101d46 */
[----:B------:R2:W-:Y:S04]  /*81a0*/  LDGSTS.E.BYPASS.LTC128B.128 [R0+0x8080], [R4.64], !P3 ;  /* 0x0808000004007fae */ /* 0x0005e8000d901d46 */
[----:B------:R2:W-:Y:S02]  /*81b0*/  LDGSTS.E.BYPASS.LTC128B.128 [R0+0xa080], [R2.64], !P4 ;  /* 0x0a08000002007fae */ /* 0x0005e4000e101d46 */
.L_x_211:
[----:B------:R-:W-:Y:S05]  /*81c0*/  BSYNC B0 ;  /* 0x0000000000007941 */ /* 0x000fea0003800000 */
.L_x_210:
[----:B------:R-:W-:Y:S05]  /*81d0*/  BRA.DIV ~URZ, `(.L_x_212) ;  /* 0x000109d27f007947 */ /* 0x000fea000b800000 */
[----:B--2---:R2:W1:Y:S04]  /*81e0*/  SHFL.IDX PT, R8, R10, 0x1, 0x1c1f ;  /* 0x003c1f000a087f89 */ /* 0x00446800000e0000 */
[----:B----4-:R2:W4:Y:S02]  /*81f0*/  SHFL.IDX PT, R0, R11, 0x1, 0x1c1f ;  /* 0x003c1f000b007f89 */ /* 0x01052400000e0000 */
.L_x_338:
[----:B------:R-:W-:Y:S01]  /*8200*/  IADD3 R2, R9, 0x20, RZ ;  /* 0x0000002009027810 */ /* 0x000fe20007ffe0ff */
[----:B------:R-:W-:Y:S03]  /*8210*/  BSSY B0, `(.L_x_213) ;  /* 0x0000013000007945 */ /* 0x000fe60003800000 */
[----:B------:R-:W-:-:S13]  /*8220*/  ISETP.GE.AND P0, PT, R2, R34, PT ;  /* 0x000000220200720c */ /* 0x000fda0003f06270 */
[----:B------:R-:W-:Y:S05]  /*8230*/  @P0 BRA `(.L_x_214) ;  /* 0x0000010000000947 */ /* 0x000fea0003800000 */
[----:B--2---:R-:W2:Y:S04]  /*8240*/  LDL R3, [R1+0x3c] ;  /* 0x00003c0001037983 */ /* 0x004ea80000100800 */
[----:B---3--:R-:W3:Y:S04]  /*8250*/  LDL R12, [R1] ;  /* 0x00000000010c7983 */ /* 0x008ee80000100800 */
[----:B----4-:R-:W4:Y:S01]  /*8260*/  LDL R13, [R1+0x38] ;  /* 0x00003800010d7983 */ /* 0x010f220000100800 */
[----:B------:R-:W-:-:S04]  /*8270*/  LEA R6, P0, R250, R0, 0x1 ;  /* 0x00000000fa067211 */ /* 0x000fc800078008ff */
[----:B-1----:R-:W-:Y:S02]  /*8280*/  LEA.HI.X R7, R250, R8, R251, 0x1, P0 ;  /* 0x00000008fa077211 */ /* 0x002fe400000f0cfb */
[----:B------:R-:W-:-:S04]  /*8290*/  LEA R4, P0, R252, R0, 0x1 ;  /* 0x00000000fc047211 */ /* 0x000fc800078008ff */
[----:B--2---:R-:W-:Y:S02]  /*82a0*/  LEA.HI.X R5, R252, R8, R3, 0x1, P0 ;  /* 0x00000008fc057211 */ /* 0x004fe400000f0c03 */
[----:B---3--:R-:W-:Y:S01]  /*82b0*/  LEA R2, P0, R12, R0, 0x1 ;  /* 0x000000000c027211 */ /* 0x008fe200078008ff */
[----:B------:R-:W-:-:S03]  /*82c0*/  IMAD.SHL.U32 R0, R241, 0x2, RZ ;  /* 0x00000002f1007824 */ /* 0x000fc600078e00ff */
[----:B----4-:R-:W-:Y:S02]  /*82d0*/  LEA.HI.X R3, R12, R8, R13, 0x1, P0 ;  /* 0x000000080c037211 */ /* 0x010fe400000f0c0d */
[----:B------:R-:W-:Y:S01]  /*82e0*/  @!PT LDS RZ, [RZ] ;  /* 0x00000000fffff984 */ /* 0x000fe20000000800 */
[----:B------:R-:W-:Y:S01]  /*82f0*/  @!PT LDS RZ, [RZ] ;  /* 0x00000000fffff984 */ /* 0x000fe20000000800 */
[----:B------:R-:W-:Y:S01]  /*8300*/  @!PT LDS RZ, [RZ] ;  /* 0x00000000fffff984 */ /* 0x000fe20000000800 */
[----:B------:R1:W-:Y:S04]  /*8310*/  LDGSTS.E.BYPASS.LTC128B.128 [R0+0x6880], [R6.64], !P2 ;  /* 0x0688000006007fae */ /* 0x0003e8000d101d46 */
[----:B------:R1:W-:Y:S04]  /*8320*/  LDGSTS.E.BYPASS.LTC128B.128 [R0+0x8880], [R4.64], !P3 ;  /* 0x0888000004007fae */ /* 0x0003e8000d901d46 */
[----:B------:R1:W-:Y:S02]  /*8330*/  LDGSTS.E.BYPASS.LTC128B.128 [R0+0xa880], [R2.64], !P4 ;  /* 0x0a88000002007fae */ /* 0x0003e4000e101d46 */
.L_x_214:
[----:B------:R-:W-:Y:S05]  /*8340*/  BSYNC B0 ;  /* 0x0000000000007941 */ /* 0x000fea0003800000 */
.L_x_213:
[----:B------:R-:W-:Y:S05]  /*8350*/  BRA.DIV ~URZ, `(.L_x_215) ;  /* 0x000109127f007947 */ /* 0x000fea000b800000 */
[----:B-1----:R1:W2:Y:S02]  /*8360*/  SHFL.IDX PT, R8, R10, 0x2, 0x1c1f ;  /* 0x005c1f000a087f89 */ /* 0x0022a400000e0000 */
.L_x_339:
[----:B------:R-:W-:Y:S05]  /*8370*/  BRA.DIV ~URZ, `(.L_x_216) ;  /* 0x000109627f007947 */ /* 0x000fea000b800000 */
[----:B----4-:R4:W1:Y:S02]  /*8380*/  SHFL.IDX PT, R0, R11, 0x2, 0x1c1f ;  /* 0x005c1f000b007f89 */ /* 0x01086400000e0000 */
.L_x_340:
[----:B------:R-:W-:Y:S01]  /*8390*/  IADD3 R2, R9, 0x40, RZ ;  /* 0x0000004009027810 */ /* 0x000fe20007ffe0ff */
[----:B------:R-:W-:Y:S03]  /*83a0*/  BSSY B0, `(.L_x_217) ;  /* 0x0000013000007945 */ /* 0x000fe60003800000 */
[----:B------:R-:W-:-:S13]  /*83b0*/  ISETP.GE.AND P0, PT, R2, R34, PT ;  /* 0x000000220200720c */ /* 0x000fda0003f06270 */
[----:B------:R-:W-:Y:S05]  /*83c0*/  @P0 BRA `(.L_x_218) ;  /* 0x0000010000000947 */ /* 0x000fea0003800000 */
[----:B---3--:R-:W3:Y:S04]  /*83d0*/  LDL R3, [R1+0x3c] ;  /* 0x00003c0001037983 */ /* 0x008ee80000100800 */
[----:B----4-:R-:W4:Y:S04]  /*83e0*/  LDL R12, [R1] ;  /* 0x00000000010c7983 */ /* 0x010f280000100800 */
[----:B--2---:R-:W2:Y:S01]  /*83f0*/  LDL R13, [R1+0x38] ;  /* 0x00003800010d7983 */ /* 0x004ea20000100800 */
[----:B-1----:R-:W-:-:S04]  /*8400*/  LEA R6, P0, R250, R0, 0x1 ;  /* 0x00000000fa067211 */ /* 0x002fc800078008ff */
        /* <DEDUP_REMOVED lines=12> */
.L_x_218:
[----:B------:R-:W-:Y:S05]  /*84d0*/  BSYNC B0 ;  /* 0x0000000000007941 */ /* 0x000fea0003800000 */
.L_x_217:
[----:B------:R-:W-:Y:S05]  /*84e0*/  BRA.DIV ~URZ, `(.L_x_219) ;  /* 0x000108527f007947 */ /* 0x000fea000b800000 */
[----:B--2---:R2:W3:Y:S04]  /*84f0*/  SHFL.IDX PT, R8, R10, 0x3, 0x1c1f ;  /* 0x007c1f000a087f89 */ /* 0x0044e800000e0000 */
[----:B-1----:R2:W1:Y:S02]  /*8500*/  SHFL.IDX PT, R0, R11, 0x3, 0x1c1f ;  /* 0x007c1f000b007f89 */ /* 0x00246400000e0000 */
.L_x_341:
[----:B--2---:R-:W2:Y:S04]  /*8510*/  LDL R4, [R1+0x3c] ;  /* 0x00003c0001047983 */ /* 0x004ea80000100800 */
[----:B----4-:R-:W4:Y:S04]  /*8520*/  LDL R211, [R1] ;  /* 0x0000000001d37983 */ /* 0x010f280000100800 */
[----:B---3--:R-:W3:Y:S01]  /*8530*/  LDL R12, [R1+0x38] ;  /* 0x00003800010c7983 */ /* 0x008ee20000100800 */
[----:B------:R-:W-:-:S04]  /*8540*/  IADD3 R2, R9, 0x60, RZ ;  /* 0x0000006009027810 */ /* 0x000fc80007ffe0ff */
[----:B------:R-:W-:Y:S01]  /*8550*/  ISETP.GE.AND P0, PT, R2, R34, PT ;  /* 0x000000220200720c */ /* 0x000fe20003f06270 */
[----:B------:R-:W-:-:S04]  /*8560*/  IMAD.MOV.U32 R65, RZ, RZ, 0x30 ;  /* 0x00000030ff417424 */ /* 0x000fc800078e00ff */
[----:B------:R-:W-:Y:S01]  /*8570*/  IMAD R65, R210, -0x30, R65 ;  /* 0xffffffd0d2417824 */ /* 0x000fe200078e0241 */
[----:B------:R-:W-:-:S03]  /*8580*/  SHF.R.S32.HI R64, RZ, 0x1f, R137 ;  /* 0x0000001fff407819 */ /* 0x000fc60000011489 */
[----:B------:R-:W-:-:S04]  /*8590*/  IMAD.IADD R140, R163, 0x1, R65 ;  /* 0x00000001a38c7824 */ /* 0x000fc800078e0241 */
[----:B-1----:R-:W-:Y:S02]  /*85a0*/  @!P0 LEA R2, P1, R250, R0, 0x1 ;  /* 0x00000000fa028211 */ /* 0x002fe400078208ff */
[----:B------:R-:W-:Y:S02]  /*85b0*/  IMNMX R11, R140, 0x30, PT ;  /* 0x000000308c0b7817 */ /* 0x000fe40003800200 */
[----:B------:R-:W-:Y:S02]  /*85c0*/  @!P0 LEA.HI.X R3, R250, R8, R251, 0x1, P1 ;  /* 0x00000008fa038211 */ /* 0x000fe400008f0cfb */
[----:B------:R-:W-:Y:S01]  /*85d0*/  @!P0 LEA R6, P1, R252, R0, 0x1 ;  /* 0x00000000fc068211 */ /* 0x000fe200078208ff */
[----:B------:R-:W-:Y:S02]  /*85e0*/  IMAD R5, R64, c[0x0][0x1e0], RZ ;  /* 0x0000780040057a24 */ /* 0x000fe400078e02ff */
[----:B------:R-:W-:Y:S02]  /*85f0*/  @!P0 IMAD.SHL.U32 R9, R241, 0x2, RZ ;  /* 0x00000002f1098824 */ /* 0x000fe400078e00ff */
[----:B------:R-:W-:-:S03]  /*8600*/  IMAD R10, R137, c[0x0][0x1e4], R5 ;  /* 0x00007900890a7a24 */ /* 0x000fc600078e0205 */
[----:B------:R-:W-:Y:S01]  /*8610*/  @!PT LDS RZ, [RZ] ;  /* 0x00000000fffff984 */ /* 0x000fe20000000800 */
[----:B------:R-:W-:Y:S01]  /*8620*/  @!PT LDS RZ, [RZ] ;  /* 0x00000000fffff984 */ /* 0x000fe20000000800 */
[----:B------:R-:W-:Y:S01]  /*8630*/  @!PT LDS RZ, [RZ] ;  /* 0x00000000fffff984 */ /* 0x000fe20000000800 */
[----:B------:R1:W-:Y:S01]  /*8640*/  @!P0 LDGSTS.E.BYPASS.LTC128B.128 [R9+0x7880], [R2.64], !P2 ;  /* 0x0788000002098fae */ /* 0x0003e2000d101d46 */
[----:B------:R-:W-:Y:S02]  /*8650*/  IMAD.MOV.U32 R138, RZ, RZ, R244 ;  /* 0x000000ffff8a7224 */ /* 0x000fe400078e00f4 */
[----:B------:R-:W-:Y:S02]  /*8660*/  IMAD.MOV.U32 R139, RZ, RZ, R246 ;  /* 0x000000ffff8b7224 */ /* 0x000fe400078e00f6 */
[----:B-1----:R-:W-:Y:S01]  /*8670*/  IMAD.WIDE.U32 R2, R137, c[0x0][0x1e0], RZ ;  /* 0x0000780089027a25 */ /* 0x002fe200078e00ff */
[----:B--2---:R-:W-:Y:S02]  /*8680*/  @!P0 LEA.HI.X R7, R252, R8, R4, 0x1, P1 ;  /* 0x00000008fc078211 */ /* 0x004fe400008f0c04 */
[----:B----4-:R-:W-:Y:S01]  /*8690*/  @!P0 LEA R4, P1, R211, R0, 0x1 ;  /* 0x00000000d3048211 */ /* 0x010fe200078208ff */
[----:B------:R-:W-:Y:S02]  /*86a0*/  IMAD.IADD R0, R11, 0x1, -R243 ;  /* 0x000000010b007824 */ /* 0x000fe400078e0af3 */
[----:B------:R1:W-:Y:S01]  /*86b0*/  @!P0 LDGSTS.E.BYPASS.LTC128B.128 [R9+0x9880], [R6.64], !P3 ;  /* 0x0988000006098fae */ /* 0x0003e2000d901d46 */
[----:B---3--:R-:W-:-:S02]  /*86c0*/  @!P0 LEA.HI.X R5, R211, R8, R12, 0x1, P1 ;  /* 0x00000008d3058211 */ /* 0x008fc400008f0c0c */
[C---:B------:R-:W-:Y:S02]  /*86d0*/  ISETP.GE.AND P1, PT, R0.reuse, 0x21, PT ;  /* 0x000000210000780c */ /* 0x040fe40003f26270 */
[----:B------:R-:W-:Y:S01]  /*86e0*/  ISETP.GE.AND P2, PT, R0, 0x1, PT ;  /* 0x000000010000780c */ /* 0x000fe20003f46270 */
[----:B------:R2:W-:Y:S01]  /*86f0*/  @!P0 LDGSTS.E.BYPASS.LTC128B.128 [R9+0xb880], [R4.64], !P4 ;  /* 0x0b88000004098fae */ /* 0x0005e2000e101d46 */
[----:B------:R-:W-:Y:S02]  /*8700*/  IMAD.IADD R0, R3, 0x1, R10 ;  /* 0x0000000103007824 */ /* 0x000fe400078e020a */
[----:B------:R-:W-:Y:S01]  /*8710*/  IMAD.MOV.U32 R8, RZ, RZ, 0x20 ;  /* 0x00000020ff087424 */ /* 0x000fe200078e00ff */
[----:B------:R-:W0:Y:S01]  /*8720*/  LDGDEPBAR ;  /* 0x00000000000079af */ /* 0x000e220000000000 */
[----:B------:R-:W-:Y:S01]  /*8730*/  WARPSYNC 0xffffffff ;  /* 0xffffffff00007948 */ /* 0x000fe20003800000 */
[----:B------:R-:W-:-:S04]  /*8740*/  IMAD.WIDE.U32 R2, R2, 0x30, R138 ;  /* 0x0000003002027825 */ /* 0x000fc800078e008a */
[----:B------:R-:W-:-:S04]  /*8750*/  IMAD R0, R0, 0x30, RZ ;  /* 0x0000003000007824 */ /* 0x000fc800078e02ff */
[----:B------:R-:W-:Y:S02]  /*8760*/  IMAD.IADD R0, R3, 0x1, R0 ;  /* 0x0000000103007824 */ /* 0x000fe400078e0200 */
[----:B-1----:R-:W-:Y:S01]  /*8770*/  IMAD.WIDE.U32 R6, R8, c[0x0][0x1e0], RZ ;  /* 0x0000780008067a25 */ /* 0x002fe200078e00ff */
[----:B------:R-:W-:Y:S04]  /*8780*/  BAR.SYNC.DEFER_BLOCKING 0x0 ;  /* 0x0000000000007b1d */ /* 0x000fe80000010000 */
[----:B------:R-:W-:Y:S01]  /*8790*/  @P1 IADD3 R3, P0, R2, R6, RZ ;  /* 0x0000000602031210 */ /* 0x000fe20007f1e0ff */
[----:B--2---:R-:W-:Y:S01]  /*87a0*/  IMAD R5, R8, c[0x0][0x1e4], RZ ;  /* 0x0000790008057a24 */ /* 0x004fe200078e02ff */
[----:B------:R-:W-:Y:S02]  /*87b0*/  @P2 LEA R4, P3, R2, c[0x0][0x1c8], 0x1 ;  /* 0x0000720002042a11 */ /* 0x000fe400078608ff */
[----:B------:R-:W-:-:S02]  /*87c0*/  ISETP.NE.AND P4, PT, R141, RZ, PT ;  /* 0x000000ff8d00720c */ /* 0x000fc40003f85270 */
[----:B------:R-:W-:Y:S02]  /*87d0*/  @P1 IADD3.X R6, R0, R7, R5, P0, !PT ;  /* 0x0000000700061210 */ /* 0x000fe400007fe405 */
[----:B------:R-:W-:Y:S02]  /*87e0*/  @P2 LEA.HI.X R5, R2, c[0x0][0x1cc], R0, 0x1, P3 ;  /* 0x0000730002052a11 */ /* 0x000fe400018f0c00 */
[----:B------:R-:W-:-:S04]  /*87f0*/  @P1 LEA R2, P0, R3, c[0x0][0x1c8], 0x1 ;  /* 0x0000720003021a11 */ /* 0x000fc800078008ff */
[----:B------:R-:W-:Y:S01]  /*8800*/  @P1 LEA.HI.X R3, R3, c[0x0][0x1cc], R6, 0x1, P0 ;  /* 0x0000730003031a11 */ /* 0x000fe200000f0c06 */
[C---:B------:R-:W-:Y:S01]  /*8810*/  @P2 IMAD.SHL.U32 R6, R241.reuse, 0x2, RZ ;  /* 0x00000002f1062824 */ /* 0x040fe200078e00ff */
[----:B------:R-:W-:Y:S01]  /*8820*/  ISETP.LT.AND P0, PT, RZ, c[0x0][0x27c], PT ;  /* 0x00009f00ff007a0c */ /* 0x000fe20003f01270 */
[----:B------:R-:W-:-:S03]  /*8830*/  @P1 IMAD.SHL.U32 R0, R241, 0x2, RZ ;  /* 0x00000002f1001824 */ /* 0x000fc600078e00ff */
        /* <DEDUP_REMOVED lines=10> */
[----:B------:R-:W-:Y:S05]  /*88e0*/  @P0 BRA `(.L_x_220) ;  /* 0x0000002000000947 */ /* 0x000fea0003800000 */
[----:B------:R-:W-:-:S04]  /*88f0*/  DEPBAR.LE SB0, 0x1 ;  /* 0x000080400000791a */ /* 0x000fc80000000000 */
[----:B------:R-:W-:Y:S05]  /*8900*/  BRA `(.L_x_221) ;  /* 0x0000584000007947 */ /* 0x000fea0003800000 */
.L_x_220:
[----:B------:R-:W2:Y:S01]  /*8910*/  LDL R66, [R1+0x14] ;  /* 0x0000140001427983 */ /* 0x000ea20000100800 */
[----:B-1---5:R-:W-:Y:S01]  /*8920*/  SHF.R.S32.HI R0, RZ, 0x1f, R136 ;  /* 0x0000001fff007819 */ /* 0x022fe20000011488 */
[----:B------:R-:W-:Y:S01]  /*8930*/  ULDC.U8 UR4, c[0x0][0x298] ;  /* 0x0000a60000047ab9 */ /* 0x000fe20000000000 */
[----:B------:R-:W-:Y:S01]  /*8940*/  IMAD.WIDE.U32 R2, R136, c[0x0][0x280], RZ ;  /* 0x0000a00088027a25 */ /* 0x000fe200078e00ff */
[----:B------:R-:W-:Y:S01]  /*8950*/  ISETP.NE.AND P2, PT, RZ, UR4, PT ;  /* 0x00000004ff007c0c */ /* 0x000fe2000bf45270 */
[----:B------:R-:W-:Y:S02]  /*8960*/  BSSY B2, `(.L_x_221) ;  /* 0x000057e000027945 */ /* 0x000fe40003800000 */
[----:B------:R-:W-:Y:S01]  /*8970*/  IMAD R6, R0, c[0x0][0x280], RZ ;  /* 0x0000a00000067a24 */ /* 0x000fe200078e02ff */
[----:B------:R-:W-:Y:S01]  /*8980*/  LEA R7, P1, R2, c[0x0][0x270], 0x1 ;  /* 0x00009c0002077a11 */ /* 0x000fe200078208ff */
[----:B------:R-:W-:Y:S02]  /*8990*/  IMAD R0, R0, c[0x0][0x290], RZ ;  /* 0x0000a40000007a24 */ /* 0x000fe400078e02ff */
[----:B------:R-:W-:-:S02]  /*89a0*/  IMAD R6, R136, c[0x0][0x284], R6 ;  /* 0x0000a10088067a24 */ /* 0x000fc400078e0206 */
[----:B------:R-:W-:-:S03]  /*89b0*/  IMAD.WIDE.U32 R4, R136, c[0x0][0x290], RZ ;  /* 0x0000a40088047a25 */ /* 0x000fc600078e00ff */
[----:B------:R-:W-:Y:S01]  /*89c0*/  IADD3 R3, R6, R3, RZ ;  /* 0x0000000306037210 */ /* 0x000fe20007ffe0ff */
[----:B------:R-:W-:Y:S01]  /*89d0*/  IMAD R0, R136, c[0x0][0x294], R0 ;  /* 0x0000a50088007a24 */ /* 0x000fe200078e0200 */
[----:B------:R-:W-:-:S04]  /*89e0*/  LEA R8, P0, R4, c[0x0][0x288], 0x1 ;  /* 0x0000a20004087a11 */ /* 0x000fc800078008ff */
[----:B------:R-:W-:Y:S02]  /*89f0*/  IADD3 R5, R0, R5, RZ ;  /* 0x0000000500057210 */ /* 0x000fe40007ffe0ff */
[----:B------:R-:W-:Y:S02]  /*8a00*/  LEA.HI.X R0, R2, c[0x0][0x274], R3, 0x1, P1 ;  /* 0x00009d0002007a11 */ /* 0x000fe400008f0c03 */
[----:B------:R-:W-:Y:S02]  /*8a10*/  LEA.HI.X R2, R4, c[0x0][0x28c], R5, 0x1, P0 ;  /* 0x0000a30004027a11 */ /* 0x000fe400000f0c05 */
[----:B--2---:R-:W-:Y:S01]  /*8a20*/  LEA R6, R66, R242, 0x7 ;  /* 0x000000f242067211 */ /* 0x004fe200078e38ff */
[----:B------:R-:W-:Y:S05]  /*8a30*/  @!P2 BRA `(.L_x_222) ;  /* 0x00002a600000a947 */ /* 0x000fea0003800000 */
[----:B------:R-:W-:Y:S01]  /*8a40*/  ISETP.GE.AND P0, PT, R6, R34, PT ;  /* 0x000000220600720c */ /* 0x000fe20003f06270 */
[----:B------:R-:W1:Y:S01]  /*8a50*/  SHFL.IDX PT, R3, R2, RZ, 0x1e1f ;  /* 0x001e1fff02037589 */ /* 0x000e6200000e0000 */
[----:B------:R-:W-:Y:S01]  /*8a60*/  BSSY B0, `(.L_x_223) ;  /* 0x000004f000007945 */ /* 0x000fe20003800000 */
[----:B------:R-:W-:Y:S01]  /*8a70*/  CS2R R28, SRZ ;  /* 0x00000000001c7805 */ /* 0x000fe2000001ff00 */
[----:B------:R-:W-:Y:S01]  /*8a80*/  CS2R R26, SRZ ;  /* 0x00000000001a7805 */ /* 0x000fe2000001ff00 */
[----:B------:R-:W2:Y:S01]  /*8a90*/  SHFL.IDX PT, R5, R0, RZ, 0x1e1f ;  /* 0x001e1fff00057589 */ /* 0x000ea200000e0000 */
[----:B------:R-:W-:Y:S01]  /*8aa0*/  CS2R R24, SRZ ;  /* 0x0000000000187805 */ /* 0x000fe2000001ff00 */
[----:B------:R-:W-:Y:S01]  /*8ab0*/  CS2R R22, SRZ ;  /* 0x0000000000167805 */ /* 0x000fe2000001ff00 */
[----:B------:R-:W-:Y:S01]  /*8ac0*/  CS2R R20, SRZ ;  /* 0x0000000000147805 */ /* 0x000fe2000001ff00 */
[----:B------:R3:W4:Y:S01]  /*8ad0*/  SHFL.IDX PT, R4, R7, RZ, 0x1e1f ;  /* 0x001e1fff07047589 */ /* 0x00072200000e0000 */
[----:B------:R-:W-:Y:S01]  /*8ae0*/  CS2R R18, SRZ ;  /* 0x0000000000127805 */ /* 0x000fe2000001ff00 */
[----:B------:R-:W-:Y:S01]  /*8af0*/  CS2R R16, SRZ ;  /* 0x0000000000107805 */ /* 0x000fe2000001ff00 */
[----:B------:R-:W-:Y:S01]  /*8b00*/  CS2R R14, SRZ ;  /* 0x00000000000e7805 */ /* 0x000fe2000001ff00 */
[----:B------:R5:W1:Y:S01]  /*8b10*/  SHFL.IDX PT, R2, R8, RZ, 0x1e1f ;  /* 0x001e1fff08027589 */ /* 0x000a6200000e0000 */
[----:B------:R-:W-:Y:S01]  /*8b20*/  CS2R R12, SRZ ;  /* 0x00000000000c7805 */ /* 0x000fe2000001ff00 */
[----:B------:R-:W-:Y:S01]  /*8b30*/  CS2R R10, SRZ ;  /* 0x00000000000a7805 */ /* 0x000fe2000001ff00 */
[----:B---3--:R-:W-:Y:S01]  /*8b40*/  CS2R R6, SRZ ;  /* 0x0000000000067805 */ /* 0x008fe2000001ff00 */
[----:B-----5:R-:W-:Y:S01]  /*8b50*/  CS2R R8, SRZ ;  /* 0x0000000000087805 */ /* 0x020fe2000001ff00 */
[----:B------:R-:W-:Y:S05]  /*8b60*/  @P0 BRA `(.L_x_224) ;  /* 0x000003e000000947 */ /* 0x000fea0003800000 */
[----:B-12-4-:R-:W2:Y:S04]  /*8b70*/  LDL R32, [R1+0x8c] ;  /* 0x00008c0001207983 */ /* 0x016ea80000100800 */
[----:B------:R-:W3:Y:S04]  /*8b80*/  LDL R31, [R1+0x88] ;  /* 0x00008800011f7983 */ /* 0x000ee80000100800 */
[----:B------:R-:W4:Y:S01]  /*8b90*/  LDL R30, [R1+0x84] ;  /* 0x00008400011e7983 */ /* 0x000f220000100800 */
[C---:B------:R-:W-:Y:S01]  /*8ba0*/  ISETP.GE.AND P1, PT, R153.reuse, c[0x0][0x27c], PT ;  /* 0x00009f0099007a0c */ /* 0x040fe20003f26270 */
[----:B------:R-:W-:Y:S01]  /*8bb0*/  IMAD.SHL.U32 R0, R153, 0x2, RZ ;  /* 0x0000000299007824 */ /* 0x000fe200078e00ff */
[----:B------:R-:W-:Y:S01]  /*8bc0*/  ISETP.GE.AND P0, PT, R155, c[0x0][0x27c], PT ;  /* 0x00009f009b007a0c */ /* 0x000fe20003f06270 */
[----:B------:R-:W3:Y:S01]  /*8bd0*/  LDL R28, [R1+0x90] ;  /* 0x00009000011c7983 */ /* 0x000ee20000100800 */
[----:B------:R-:W-:-:S09]  /*8be0*/  CS2R R22, SRZ ;  /* 0x0000000000167805 */ /* 0x000fd2000001ff00 */
[-C--:B------:R-:W-:Y:S02]  /*8bf0*/  @!P1 IADD3 R8, P2, R4, R0.reuse, RZ ;  /* 0x0000000004089210 */ /* 0x080fe40007f5e0ff */
[----:B------:R-:W-:Y:S01]  /*8c00*/  @!P1 IADD3 R6, P3, R2, R0, RZ ;  /* 0x0000000002069210 */ /* 0x000fe20007f7e0ff */
[----:B------:R-:W-:Y:S01]  /*8c10*/  CS2R R10, SRZ ;  /* 0x00000000000a7805 */ /* 0x000fe2000001ff00 */
[----:B------:R-:W-:Y:S01]  /*8c20*/  IMAD.SHL.U32 R0, R155, 0x2, RZ ;  /* 0x000000029b007824 */ /* 0x000fe200078e00ff */
[----:B------:R-:W-:Y:S01]  /*8c30*/  CS2R R24, SRZ ;  /* 0x0000000000187805 */ /* 0x000fe2000001ff00 */
[----:B------:R-:W-:Y:S01]  /*8c40*/  CS2R R12, SRZ ;  /* 0x00000000000c7805 */ /* 0x000fe2000001ff00 */
[--C-:B--2---:R-:W-:Y:S01]  /*8c50*/  @!P1 IMAD.X R9, R5, 0x1, R32.reuse, P2 ;  /* 0x0000000105099824 */ /* 0x104fe200010e0620 */
[----:B------:R-:W-:Y:S01]  /*8c60*/  ISETP.GE.AND P2, PT, R152, c[0x0][0x27c], PT ;  /* 0x00009f0098007a0c */ /* 0x000fe20003f46270 */
[----:B------:R-:W-:Y:S02]  /*8c70*/  @!P1 IMAD.X R7, R3, 0x1, R32, P3 ;  /* 0x0000000103079824 */ /* 0x000fe400018e0620 */
[----:B------:R-:W2:Y:S04]  /*8c80*/  LDL R32, [R1+0x80] ;  /* 0x0000800001207983 */ /* 0x000ea80000100800 */
[----:B------:R1:W5:Y:S04]  /*8c90*/  @!P1 LD.E.64 R22, [R8.64] ;  /* 0x0000000608169980 */ /* 0x000368000c101b00 */
[----:B------:R3:W5:Y:S01]  /*8ca0*/  @!P1 LD.E.64 R10, [R6.64] ;  /* 0x00000006060a9980 */ /* 0x000762000c101b00 */
[----:B------:R-:W-:Y:S01]  /*8cb0*/  ISETP.GE.AND P4, PT, R106, c[0x0][0x27c], PT ;  /* 0x00009f006a007a0c */ /* 0x000fe20003f86270 */
[----:B------:R-:W-:Y:S01]  /*8cc0*/  CS2R R26, SRZ ;  /* 0x00000000001a7805 */ /* 0x000fe2000001ff00 */
[----:B------:R-:W-:Y:S01]  /*8cd0*/  CS2R R14, SRZ ;  /* 0x00000000000e7805 */ /* 0x000fe2000001ff00 */
[----:B-1----:R-:W-:-:S02]  /*8ce0*/  @!P0 IADD3 R8, P3, R4, R0, RZ ;  /* 0x0000000004088210 */ /* 0x002fc40007f7e0ff */
[----:B---3--:R-:W-:-:S03]  /*8cf0*/  @!P0 IADD3 R6, P1, R2, R0, RZ ;  /* 0x0000000002068210 */ /* 0x008fc60007f3e0ff */
[--C-:B------:R-:W-:Y:S02]  /*8d00*/  @!P0 IMAD.X R9, R5, 0x1, R31.reuse, P3 ;  /* 0x0000000105098824 */ /* 0x100fe400018e061f */
[----:B------:R-:W-:Y:S02]  /*8d10*/  IMAD.SHL.U32 R0, R152, 0x2, RZ ;  /* 0x0000000298007824 */ /* 0x000fe400078e00ff */
[----:B------:R-:W-:Y:S01]  /*8d20*/  @!P0 IMAD.X R7, R3, 0x1, R31, P1 ;  /* 0x0000000103078824 */ /* 0x000fe200008e061f */
[----:B------:R-:W-:Y:S01]  /*8d30*/  ISETP.GE.AND P3, PT, R156, c[0x0][0x27c], PT ;  /* 0x00009f009c007a0c */ /* 0x000fe20003f66270 */
[----:B------:R1:W5:Y:S04]  /*8d40*/  @!P0 LD.E.64 R24, [R8.64] ;  /* 0x0000000608188980 */ /* 0x000368000c101b00 */
[----:B------:R3:W5:Y:S01]  /*8d50*/  @!P0 LD.E.64 R12, [R6.64] ;  /* 0x00000006060c8980 */ /* 0x000762000c101b00 */
[----:B------:R-:W-:Y:S01]  /*8d60*/  @!P4 IMAD.WIDE R20, R106, 0x2, R2 ;  /* 0x000000026a14c825 */ /* 0x000fe200078e0202 */
[----:B------:R-:W-:Y:S01]  /*8d70*/  CS2R R18, SRZ ;  /* 0x0000000000127805 */ /* 0x000fe2000001ff00 */
[----:B-1----:R-:W-:-:S02]  /*8d80*/  @!P2 IADD3 R8, P1, R4, R0, RZ ;  /* 0x000000000408a210 */ /* 0x002fc40007f3e0ff */
[----:B---3--:R-:W-:Y:S01]  /*8d90*/  @!P2 IADD3 R6, P0, R2, R0, RZ ;  /* 0x000000000206a210 */ /* 0x008fe20007f1e0ff */
[----:B------:R-:W-:Y:S01]  /*8da0*/  IMAD.SHL.U32 R0, R156, 0x2, RZ ;  /* 0x000000029c007824 */ /* 0x000fe200078e00ff */
[----:B----4-:R-:W-:-:S03]  /*8db0*/  @!P2 IADD3.X R9, R5, R30, RZ, P1, !PT ;  /* 0x0000001e0509a210 */ /* 0x010fc60000ffe4ff */
[----:B------:R-:W-:Y:S01]  /*8dc0*/  @!P2 IMAD.X R7, R3, 0x1, R30, P0 ;  /* 0x000000010307a824 */ /* 0x000fe200000e061e */
[----:B------:R-:W-:Y:S01]  /*8dd0*/  ISETP.GE.AND P1, PT, R154, c[0x0][0x27c], PT ;  /* 0x00009f009a007a0c */ /* 0x000fe20003f26270 */
[----:B------:R1:W5:Y:S04]  /*8de0*/  @!P2 LD.E.64 R26, [R8.64] ;  /* 0x00000006081aa980 */ /* 0x000368000c101b00 */
[----:B------:R3:W5:Y:S01]  /*8df0*/  @!P2 LD.E.64 R14, [R6.64] ;  /* 0x00000006060ea980 */ /* 0x000762000c101b00 */
[----:B------:R-:W-:-:S05]  /*8e00*/  @!P4 IMAD.WIDE R16, R106, 0x2, R4 ;  /* 0x000000026a10c825 */ /* 0x000fca00078e0204 */
[----:B------:R4:W5:Y:S01]  /*8e10*/  @!P4 LD.E.64 R18, [R16.64] ;  /* 0x000000061012c980 */ /* 0x000962000c101b00 */
[----:B-1----:R-:W-:Y:S01]  /*8e20*/  @!P3 IADD3 R8, P0, R4, R0, RZ ;  /* 0x000000000408b210 */ /* 0x002fe20007f1e0ff */
[----:B---3--:R-:W-:-:S04]  /*8e30*/  CS2R R6, SRZ ;  /* 0x0000000000067805 */ /* 0x008fc8000001ff00 */
[----:B------:R-:W-:Y:S01]  /*8e40*/  @!P3 IMAD.X R9, R5, 0x1, R28, P0 ;  /* 0x000000010509b824 */ /* 0x000fe200000e061c */
[----:B------:R-:W-:Y:S01]  /*8e50*/  @!P3 IADD3 R30, P0, R2, R0, RZ ;  /* 0x00000000021eb210 */ /* 0x000fe20007f1e0ff */
[----:B------:R-:W-:Y:S01]  /*8e60*/  IMAD.SHL.U32 R0, R154, 0x2, RZ ;  /* 0x000000029a007824 */ /* 0x000fe200078e00ff */
[----:B------:R1:W5:Y:S02]  /*8e70*/  @!P4 LD.E.64 R6, [R20.64] ;  /* 0x000000061406c980 */ /* 0x000364000c101b00 */
[----:B------:R-:W-:Y:S02]  /*8e80*/  @!P3 IADD3.X R31, R3, R28, RZ, P0, !PT ;  /* 0x0000001c031fb210 */ /* 0x000fe400007fe4ff */
[-C--:B------:R-:W-:Y:S02]  /*8e90*/  @!P1 IADD3 R4, P2, R4, R0.reuse, RZ ;  /* 0x0000000004049210 */ /* 0x080fe40007f5e0ff */
[----:B------:R-:W-:Y:S01]  /*8ea0*/  @!P1 IADD3 R2, P0, R2, R0, RZ ;  /* 0x0000000002029210 */ /* 0x000fe20007f1e0ff */
[----:B------:R-:W-:Y:S01]  /*8eb0*/  CS2R R28, SRZ ;  /* 0x00000000001c7805 */ /* 0x000fe2000001ff00 */
[----:B----4-:R-:W-:Y:S01]  /*8ec0*/  CS2R R16, SRZ ;  /* 0x0000000000107805 */ /* 0x010fe2000001ff00 */
[----:B-1----:R-:W-:-:S06]  /*8ed0*/  CS2R R20, SRZ ;  /* 0x0000000000147805 */ /* 0x002fcc000001ff00 */
[----:B------:R1:W5:Y:S02]  /*8ee0*/  @!P3 LD.E.64 R20, [R8.64] ;  /* 0x000000060814b980 */ /* 0x000364000c101b00 */
[----:B-1----:R-:W-:-:S06]  /*8ef0*/  CS2R R8, SRZ ;  /* 0x0000000000087805 */ /* 0x002fcc000001ff00 */
[----:B------:R1:W5:Y:S01]  /*8f00*/  @!P3 LD.E.64 R8, [R30.64] ;  /* 0x000000061e08b980 */ /* 0x000362000c101b00 */
[--C-:B--2---:R-:W-:Y:S02]  /*8f10*/  @!P1 IMAD.X R5, R5, 0x1, R32.reuse, P2 ;  /* 0x0000000105059824 */ /* 0x104fe400010e0620 */
[----:B------:R-:W-:-:S03]  /*8f20*/  @!P1 IMAD.X R3, R3, 0x1, R32, P0 ;  /* 0x0000000103039824 */ /* 0x000fc600000e0620 */
[----:B------:R1:W5:Y:S04]  /*8f30*/  @!P1 LD.E.64 R28, [R4.64] ;  /* 0x00000006041c9980 */ /* 0x000368000c101b00 */
[----:B------:R1:W5:Y:S02]  /*8f40*/  @!P1 LD.E.64 R16, [R2.64] ;  /* 0x0000000602109980 */ /* 0x000364000c101b00 */
.L_x_224:
[----:B-12-4-:R-:W-:Y:S05]  /*8f50*/  BSYNC B0 ;  /* 0x0000000000007941 */ /* 0x016fea0003800000 */
.L_x_223:
[--C-:B-----5:R-:W-:Y:S01]  /*8f60*/  IMAD.MOV.U32 R39, RZ, RZ, R27.reuse ;  /* 0x000000ffff277224 */ /* 0x120fe200078e001b */
[--C-:B------:R-:W-:Y:S01]  /*8f70*/  SHF.R.U64 R37, R26, 0x10, R27.reuse ;  /* 0x000000101a257819 */ /* 0x100fe2000000121b */
[----:B------:R-:W-:Y:S01]  /*8f80*/  IMAD.MOV.U32 R52, RZ, RZ, R20 ;  /* 0x000000ffff347224 */ /* 0x000fe200078e0014 */
[----:B------:R-:W-:Y:S01]  /*8f90*/  SHF.R.U32.HI R33, RZ, 0x10, R27 ;  /* 0x00000010ff217819 */ /* 0x000fe2000001161b */
[----:B------:R-:W-:Y:S01]  /*8fa0*/  IMAD.MOV.U32 R27, RZ, RZ, R8 ;  /* 0x000000ffff1b7224 */ /* 0x000fe200078e0008 */
[----:B------:R-:W-:Y:S01]  /*8fb0*/  SHF.R.U64 R45, R22, 0x10, R23 ;  /* 0x00000010162d7819 */ /* 0x000fe20000001217 */
[----:B------:R-:W-:Y:S01]  /*8fc0*/  IMAD.MOV.U32 R48, RZ, RZ, R22 ;  /* 0x000000ffff307224 */ /* 0x000fe200078e0016 */
[----:B------:R-:W-:Y:S01]  /*8fd0*/  SHF.R.U64 R41, R24, 0x10, R25 ;  /* 0x0000001018297819 */ /* 0x000fe20000001219 */
[----:B------:R-:W-:Y:S01]  /*8fe0*/  IMAD.MOV.U32 R44, RZ, RZ, R24 ;  /* 0x000000ffff2c7224 */ /* 0x000fe200078e0018 */
[----:B------:R-:W-:Y:S01]  /*8ff0*/  SHF.R.U32.HI R50, RZ, 0x10, R19 ;  /* 0x00000010ff327819 */ /* 0x000fe20000011613 */
[----:B------:R-:W-:Y:S01]  /*9000*/  IMAD.MOV.U32 R22, RZ, RZ, R11 ;  /* 0x000000ffff167224 */ /* 0x000fe200078e000b */
[----:B------:R-:W-:Y:S01]  /*9010*/  SHF.R.U64 R24, R8, 0x10, R9 ;  /* 0x0000001008187819 */ /* 0x000fe20000001209 */
[--C-:B------:R-:W-:Y:S01]  /*9020*/  IMAD.MOV.U32 R47, RZ, RZ, R23.reuse ;  /* 0x000000ffff2f7224 */ /* 0x100fe200078e0017 */
[----:B------:R-:W-:Y:S01]  /*9030*/  PRMT R27, R27, 0x5410, R52 ;  /* 0x000054101b1b7816 */ /* 0x000fe20000000034 */
[----:B------:R-:W-:Y:S01]  /*9040*/  IMAD.MOV.U32 R36, RZ, RZ, R28 ;  /* 0x000000ffff247224 */ /* 0x000fe200078e001c */
[----:B------:R-:W-:Y:S01]  /*9050*/  SHF.R.U32.HI R42, RZ, 0x10, R23 ;  /* 0x00000010ff2a7819 */ /* 0x000fe20000011617 */
[----:B------:R-:W-:Y:S01]  /*9060*/  IMAD.MOV.U32 R23, RZ, RZ, R10 ;  /* 0x000000ffff177224 */ /* 0x000fe200078e000a */
[----:B------:R-:W-:Y:S01]  /*9070*/  PRMT R24, R24, 0x5410, R50 ;  /* 0x0000541018187816 */ /* 0x000fe20000000032 */
[----:B------:R-:W-:Y:S01]  /*9080*/  IMAD.MOV.U32 R31, RZ, RZ, R6 ;  /* 0x000000ffff1f7224 */ /* 0x000fe200078e0006 */
[----:B------:R-:W-:Y:S01]  /*9090*/  PRMT R22, R22, 0x5410, R27 ;  /* 0x0000541016167816 */ /* 0x000fe2000000001b */
[----:B------:R-:W-:Y:S01]  /*90a0*/  IMAD.MOV.U32 R30, RZ, RZ, R7 ;  /* 0x000000ffff1e7224 */ /* 0x000fe200078e0007 */
[----:B------:R-:W-:Y:S01]  /*90b0*/  SHF.R.U64 R2, R10, 0x10, R11 ;  /* 0x000000100a027819 */ /* 0x000fe2000000120b */
[----:B------:R-:W-:Y:S01]  /*90c0*/  IMAD.MOV.U32 R54, RZ, RZ, R19 ;  /* 0x000000ffff367224 */ /* 0x000fe200078e0013 */
[--C-:B------:R-:W-:Y:S01]  /*90d0*/  PRMT R23, R23, 0x5410, R24.reuse ;  /* 0x0000541017177816 */ /* 0x100fe20000000018 */
[----:B------:R-:W-:Y:S01]  /*90e0*/  IMAD.MOV.U32 R51, RZ, RZ, R21 ;  /* 0x000000ffff337224 */ /* 0x000fe200078e0015 */
[----:B------:R-:W-:Y:S01]  /*90f0*/  PRMT R24, R22, 0x7610, R24 ;  /* 0x0000761016187816 */ /* 0x000fe20000000018 */
[--C-:B------:R-:W-:Y:S01]  /*9100*/  IMAD.MOV.U32 R35, RZ, RZ, R29.reuse ;  /* 0x000000ffff237224 */ /* 0x100fe200078e001d */
[----:B------:R-:W-:Y:S01]  /*9110*/  PRMT R22, R2, 0x7610, R22 ;  /* 0x0000761002167816 */ /* 0x000fe20000000016 */
[----:B------:R-:W-:Y:S01]  /*9120*/  IMAD R2, R66, -0x80, R34 ;  /* 0xffffff8042027824 */ /* 0x000fe200078e0222 */
[----:B------:R-:W-:Y:S01]  /*9130*/  SHF.R.U64 R32, R28, 0x10, R29 ;  /* 0x000000101c207819 */ /* 0x000fe2000000121d */
[----:B------:R-:W-:Y:S01]  /*9140*/  IMAD.MOV.U32 R43, RZ, RZ, R25 ;  /* 0x000000ffff2b7224 */ /* 0x000fe200078e0019 */
[----:B------:R-:W-:Y:S01]  /*9150*/  SHF.R.U64 R28, R6, 0x10, R7 ;  /* 0x00000010061c7819 */ /* 0x000fe20000001207 */
[----:B------:R-:W-:Y:S01]  /*9160*/  IMAD.MOV.U32 R6, RZ, RZ, R16 ;  /* 0x000000ffff067224 */ /* 0x000fe200078e0010 */
[----:B------:R-:W-:Y:S01]  /*9170*/  SHF.R.U64 R3, R16, 0x10, R17 ;  /* 0x0000001010037819 */ /* 0x000fe20000001211 */
[----:B------:R-:W-:Y:S01]  /*9180*/  IMAD.MOV.U32 R40, RZ, RZ, R26 ;  /* 0x000000ffff287224 */ /* 0x000fe200078e001a */
[----:B------:R-:W-:Y:S01]  /*9190*/  IMNMX R16, R2, 0x80, PT ;  /* 0x0000008002107817 */ /* 0x000fe20003800200 */
[----:B------:R-:W-:Y:S01]  /*91a0*/  IMAD.MOV.U32 R55, RZ, RZ, R18 ;  /* 0x000000ffff377224 */ /* 0x000fe200078e0012 */
[----:B------:R-:W-:Y:S01]  /*91b0*/  SHF.R.U64 R53, R18, 0x10, R19 ;  /* 0x0000001012357819 */ /* 0x000fe20000001213 */
[----:B------:R-:W-:Y:S01]  /*91c0*/  IMAD.MOV.U32 R19, RZ, RZ, R13 ;  /* 0x000000ffff137224 */ /* 0x000fe200078e000d */
[----:B------:R-:W-:Y:S01]  /*91d0*/  ISETP.GE.AND P0, PT, R242, R16, PT ;  /* 0x00000010f200720c */ /* 0x000fe20003f06270 */
[----:B------:R-:W-:Y:S01]  /*91e0*/  IMAD.MOV.U32 R26, RZ, RZ, R9 ;  /* 0x000000ffff1a7224 */ /* 0x000fe200078e0009 */
[----:B------:R-:W-:Y:S01]  /*91f0*/  SHF.R.U32.HI R38, RZ, 0x10, R25 ;  /* 0x00000010ff267819 */ /* 0x000fe20000011619 */
[----:B------:R-:W-:Y:S01]  /*9200*/  IMAD.MOV.U32 R10, RZ, RZ, R14 ;  /* 0x000000ffff0a7224 */ /* 0x000fe200078e000e */
[----:B------:R-:W-:Y:S01]  /*9210*/  SHF.R.U32.HI R29, RZ, 0x10, R29 ;  /* 0x00000010ff1d7819 */ /* 0x000fe2000001161d */
[----:B------:R-:W-:Y:S01]  /*9220*/  IMAD.MOV.U32 R5, RZ, RZ, R17 ;  /* 0x000000ffff057224 */ /* 0x000fe200078e0011 */
[----:B------:R-:W-:Y:S01]  /*9230*/  SHF.R.U32.HI R46, RZ, 0x10, R21 ;  /* 0x00000010ff2e7819 */ /* 0x000fe20000011615 */
[----:B------:R-:W-:-:S04]  /*9240*/  DEPBAR.LE SB0, 0x1 ;  /* 0x000080400000791a */ /* 0x000fc80000000000 */
[----:B------:R-:W-:Y:S01]  /*9250*/  SHF.R.U32.HI R25, RZ, 0x10, R7 ;  /* 0x00000010ff197819 */ /* 0x000fe20000011607 */
[----:B------:R-:W-:Y:S01]  /*9260*/  BSSY B1, `(.L_x_225) ;  /* 0x0000125000017945 */ /* 0x000fe20003800000 */
[----:B------:R-:W-:Y:S02]  /*9270*/  PRMT R30, R30, 0x5410, R45 ;  /* 0x000054101e1e7816 */ /* 0x000fe4000000002d */
[----:B------:R-:W-:Y:S01]  /*9280*/  SHF.R.U64 R49, R20, 0x10, R21 ;  /* 0x0000001014317819 */ /* 0x000fe20000001215 */
[----:B------:R-:W-:Y:S01]  /*9290*/  IMAD.MOV.U32 R20, RZ, RZ, R12 ;  /* 0x000000ffff147224 */ /* 0x000fe200078e000c */
[----:B------:R-:W-:Y:S01]  /*92a0*/  SHF.R.U32.HI R21, RZ, 0x10, R9 ;  /* 0x00000010ff157819 */ /* 0x000fe20000011609 */
[----:B------:R-:W-:Y:S01]  /*92b0*/  IMAD.MOV.U32 R9, RZ, RZ, R15 ;  /* 0x000000ffff097224 */ /* 0x000fe200078e000f */
[----:B------:R-:W-:Y:S02]  /*92c0*/  PRMT R29, R29, 0x5410, R51 ;  /* 0x000054101d1d7816 */ /* 0x000fe40000000033 */
[----:B------:R-:W-:-:S02]  /*92d0*/  PRMT R35, R35, 0x5410, R41 ;  /* 0x0000541023237816 */ /* 0x000fc40000000029 */
[----:B------:R-:W-:Y:S02]  /*92e0*/  SHF.R.U32.HI R18, RZ, 0x10, R11 ;  /* 0x00000010ff127819 */ /* 0x000fe4000001160b */
[----:B------:R-:W-:Y:S02]  /*92f0*/  PRMT R25, R25, 0x5410, R54 ;  /* 0x0000541019197816 */ /* 0x000fe40000000036 */
[----:B------:R-:W-:Y:S02]  /*9300*/  PRMT R28, R28, 0x5410, R46 ;  /* 0x000054101c1c7816 */ /* 0x000fe4000000002e */
[----:B------:R-:W-:Y:S02]  /*9310*/  PRMT R31, R31, 0x5410, R48 ;  /* 0x000054101f1f7816 */ /* 0x000fe40000000030 */
[----:B------:R-:W-:Y:S02]  /*9320*/  PRMT R33, R33, 0x5410, R47 ;  /* 0x0000541021217816 */ /* 0x000fe4000000002f */
[----:B------:R-:W-:-:S02]  /*9330*/  PRMT R32, R32, 0x5410, R42 ;  /* 0x0000541020207816 */ /* 0x000fc4000000002a */
[----:B------:R-:W-:Y:S02]  /*9340*/  PRMT R19, R19, 0x5410, R30 ;  /* 0x0000541013137816 */ /* 0x000fe4000000001e */
[--C-:B------:R-:W-:Y:S02]  /*9350*/  SHF.R.U64 R11, R12, 0x10, R13.reuse ;  /* 0x000000100c0b7819 */ /* 0x100fe4000000120d */
[----:B------:R-:W-:Y:S02]  /*9360*/  SHF.R.U32.HI R8, RZ, 0x10, R13 ;  /* 0x00000010ff087819 */ /* 0x000fe4000001160d */
[--C-:B------:R-:W-:Y:S02]  /*9370*/  SHF.R.U64 R7, R14, 0x10, R15.reuse ;  /* 0x000000100e077819 */ /* 0x100fe4000000120f */
[----:B------:R-:W-:Y:S02]  /*9380*/  SHF.R.U32.HI R4, RZ, 0x10, R15 ;  /* 0x00000010ff047819 */ /* 0x000fe4000001160f */
[----:B------:R-:W-:-:S02]  /*9390*/  SHF.R.U32.HI R0, RZ, 0x10, R17 ;  /* 0x00000010ff007819 */ /* 0x000fc40000011611 */
[----:B------:R-:W-:Y:S02]  /*93a0*/  PRMT R38, R38, 0x5410, R40 ;  /* 0x0000541026267816 */ /* 0x000fe40000000028 */
[----:B------:R-:W-:Y:S02]  /*93b0*/  PRMT R40, R29, 0x5410, R35 ;  /* 0x000054101d287816 */ /* 0x000fe40000000023 */
[----:B------:R-:W-:Y:S02]  /*93c0*/  PRMT R39, R33, 0x5410, R39 ;  /* 0x0000541021277816 */ /* 0x000fe40000000027 */
[----:B------:R-:W-:Y:S02]  /*93d0*/  PRMT R35, R32, 0x7610, R35 ;  /* 0x0000761020237816 */ /* 0x000fe40000000023 */
[----:B------:R-:W-:Y:S02]  /*93e0*/  PRMT R17, R31, 0x5410, R28 ;  /* 0x000054101f117816 */ /* 0x000fe4000000001c */
[----:B------:R-:W-:-:S02]  /*93f0*/  PRMT R18, R18, 0x5410, R25 ;  /* 0x0000541012127816 */ /* 0x000fc40000000019 */
        /* <DEDUP_REMOVED lines=14> */
[----:B------:R-:W-:Y:S01]  /*94e0*/  PRMT R33, R3, 0x7610, R33 ;  /* 0x0000761003217816 */ /* 0x000fe20000000021 */
[----:B------:R-:W-:Y:S06]  /*94f0*/  BAR.SYNC.DEFER_BLOCKING 0x0 ;  /* 0x0000000000007b1d */ /* 0x000fec0000010000 */
[----:B------:R-:W-:Y:S05]  /*9500*/  @P0 BRA `(.L_x_226) ;  /* 0x00000fa000000947 */ /* 0x000fea0003800000 */
[----:B------:R-:W-:Y:S01]  /*9510*/  ISETP.GE.AND P0, PT, R106, c[0x0][0x27c], PT ;  /* 0x00009f006a007a0c */ /* 0x000fe20003f06270 */
[----:B------:R-:W-:-:S12]  /*9520*/  BSSY B0, `(.L_x_227) ;  /* 0x0000028000007945 */ /* 0x000fd80003800000 */
[----:B------:R-:W-:Y:S05]  /*9530*/  @P0 BRA `(.L_x_228) ;  /* 0x0000026000000947 */ /* 0x000fea0003800000 */
[----:B------:R-:W1:Y:S01]  /*9540*/  LDS.128 R4, [R234+0x4800] ;  /* 0x00480000ea047984 */ /* 0x000e620000000c00 */
[--C-:B------:R-:W-:Y:S02]  /*9550*/  HADD2.F32 R9, -RZ, R17.reuse.H0_H0 ;  /* 0x20000011ff097230 */ /* 0x100fe40000004100 */
[----:B------:R-:W-:Y:S02]  /*9560*/  HADD2.F32 R0, -RZ, R17.H1_H1 ;  /* 0x30000011ff007230 */ /* 0x000fe40000004100 */
[----:B------:R-:W-:Y:S02]  /*9570*/  HADD2.F32 R3, -RZ, R21.H1_H1 ;  /* 0x30000015ff037230 */ /* 0x000fe40000004100 */
[----:B------:R-:W-:Y:S02]  /*9580*/  HADD2.F32 R2, -RZ, R20.H1_H1 ;  /* 0x30000014ff027230 */ /* 0x000fe40000004100 */
[--C-:B-1----:R-:W-:Y:S02]  /*9590*/  HADD2.F32 R10, -RZ, R4.reuse.H0_H0 ;  /* 0x20000004ff0a7230 */ /* 0x102fe40000004100 */
[----:B------:R-:W-:-:S02]  /*95a0*/  HADD2.F32 R8, -RZ, R4.H1_H1 ;  /* 0x30000004ff087230 */ /* 0x000fc40000004100 */
[--C-:B------:R-:W-:Y:S01]  /*95b0*/  HADD2.F32 R4, -RZ, R5.reuse.H0_H0 ;  /* 0x20000005ff047230 */ /* 0x100fe20000004100 */
[-C--:B------:R-:W-:Y:S01]  /*95c0*/  FMUL.FTZ R13, R10, R9.reuse ;  /* 0x000000090a0d7220 */ /* 0x080fe20000410000 */
[----:B------:R-:W-:Y:S01]  /*95d0*/  HADD2.F32 R5, -RZ, R5.H1_H1 ;  /* 0x30000005ff057230 */ /* 0x000fe20000004100 */
[----:B------:R-:W-:Y:S01]  /*95e0*/  FMUL.FTZ R14, R8, R9 ;  /* 0x00000009080e7220 */ /* 0x000fe20000410000 */
[--C-:B------:R-:W-:Y:S02]  /*95f0*/  HADD2.F32 R12, -RZ, R6.reuse.H0_H0 ;  /* 0x20000006ff0c7230 */ /* 0x100fe40000004100 */
[----:B------:R-:W-:Y:S01]  /*9600*/  HADD2.F32 R11, -RZ, R6.H1_H1 ;  /* 0x30000006ff0b7230 */ /* 0x000fe20000004100 */
[-C--:B------:R-:W-:Y:S01]  /*9610*/  FMUL.FTZ R9, R5, R0.reuse ;  /* 0x0000000005097220 */ /* 0x080fe20000410000 */
[--C-:B------:R-:W-:Y:S01]  /*9620*/  HADD2.F32 R6, -RZ, R7.reuse.H0_H0 ;  /* 0x20000007ff067230 */ /* 0x100fe20000004100 */
[----:B------:R-:W-:Y:S01]  /*9630*/  FMUL.FTZ R0, R4, R0 ;  /* 0x0000000004007220 */ /* 0x000fe20000410000 */
[----:B------:R-:W-:Y:S01]  /*9640*/  HADD2.F32 R7, -RZ, R7.H1_H1 ;  /* 0x30000007ff077230 */ /* 0x000fe20000004100 */
[----:B------:R-:W-:-:S02]  /*9650*/  FFMA.FTZ R15, R10, R3, -R14 ;  /* 0x000000030a0f7223 */ /* 0x000fc4000001080e */
[----:B------:R-:W-:Y:S01]  /*9660*/  FFMA.FTZ R14, R8, R3, R13 ;  /* 0x00000003080e7223 */ /* 0x000fe2000001000d */
[----:B------:R-:W-:Y:S01]  /*9670*/  HADD2.F32 R3, -RZ, R25.H1_H1 ;  /* 0x30000019ff037230 */ /* 0x000fe20000004100 */
[-C--:B------:R-:W-:Y:S01]  /*9680*/  FFMA.FTZ R13, R4, R2.reuse, -R9 ;  /* 0x00000002040d7223 */ /* 0x080fe20000010809 */
[----:B------:R-:W-:Y:S01]  /*9690*/  HADD2.F32 R4, -RZ, R19.H1_H1 ;  /* 0x30000013ff047230 */ /* 0x000fe20000004100 */
[----:B------:R-:W-:Y:S01]  /*96a0*/  FFMA.FTZ R10, R5, R2, R0 ;  /* 0x00000002050a7223 */ /* 0x000fe20000010000 */
[----:B------:R-:W-:Y:S02]  /*96b0*/  HADD2.F32 R0, -RZ, R18.H1_H1 ;  /* 0x30000012ff007230 */ /* 0x000fe40000004100 */
[----:B------:R-:W-:Y:S01]  /*96c0*/  HADD2.F32 R2, -RZ, R24.H1_H1 ;  /* 0x30000018ff027230 */ /* 0x000fe20000004100 */
[----:B------:R-:W-:Y:S02]  /*96d0*/  FMUL.FTZ R9, R11, R4 ;  /* 0x000000040b097220 */ /* 0x000fe40000410000 */
[----:B------:R-:W-:-:S02]  /*96e0*/  FMUL.FTZ R8, R7, R0 ;  /* 0x0000000007087220 */ /* 0x000fc40000410000 */
[----:B------:R-:W-:Y:S02]  /*96f0*/  FMUL.FTZ R4, R12, R4 ;  /* 0x000000040c047220 */ /* 0x000fe40000410000 */
[----:B------:R-:W-:Y:S02]  /*9700*/  FMUL.FTZ R5, R6, R0 ;  /* 0x0000000006057220 */ /* 0x000fe40000410000 */
[-C--:B------:R-:W-:Y:S02]  /*9710*/  FFMA.FTZ R9, R12, R3.reuse, -R9 ;  /* 0x000000030c097223 */ /* 0x080fe40000010809 */
[-C--:B------:R-:W-:Y:S02]  /*9720*/  FFMA.FTZ R0, R6, R2.reuse, -R8 ;  /* 0x0000000206007223 */ /* 0x080fe40000010808 */
[----:B------:R-:W-:Y:S01]  /*9730*/  FFMA.FTZ R3, R11, R3, R4 ;  /* 0x000000030b037223 */ /* 0x000fe20000010004 */
[----:B------:R-:W-:Y:S01]  /*9740*/  F2FP.PACK_AB R4, R14, R15 ;  /* 0x0000000f0e04723e */ /* 0x000fe200000000ff */
[----:B------:R-:W-:Y:S01]  /*9750*/  FFMA.FTZ R2, R7, R2, R5 ;  /* 0x0000000207027223 */ /* 0x000fe20000010005 */
[----:B------:R-:W-:-:S02]  /*9760*/  F2FP.PACK_AB R5, R10, R13 ;  /* 0x0000000d0a05723e */ /* 0x000fc400000000ff */
[----:B------:R-:W-:Y:S02]  /*9770*/  F2FP.PACK_AB R6, R3, R9 ;  /* 0x000000090306723e */ /* 0x000fe400000000ff */
[----:B------:R-:W-:-:S05]  /*9780*/  F2FP.PACK_AB R7, R2, R0 ;  /* 0x000000000207723e */ /* 0x000fca00000000ff */
[----:B------:R1:W-:Y:S02]  /*9790*/  STS.128 [R234+0x4800], R4 ;  /* 0x00480004ea007388 */ /* 0x0003e40000000c00 */
.L_x_228:
[----:B------:R-:W-:Y:S05]  /*97a0*/  BSYNC B0 ;  /* 0x0000000000007941 */ /* 0x000fea0003800000 */
.L_x_227:
[----:B------:R-:W-:Y:S01]  /*97b0*/  ISETP.GE.AND P0, PT, R156, c[0x0][0x27c], PT ;  /* 0x00009f009c007a0c */ /* 0x000fe20003f06270 */
[----:B------:R-:W-:-:S12]  /*97c0*/  BSSY B0, `(.L_x_229) ;  /* 0x0000028000007945 */ /* 0x000fd80003800000 */
[----:B------:R-:W-:Y:S05]  /*97d0*/  @P0 BRA `(.L_x_230) ;  /* 0x0000026000000947 */ /* 0x000fea0003800000 */
[----:B-1----:R-:W1:Y:S01]  /*97e0*/  LDS.128 R4, [R235+0x4800] ;  /* 0x00480000eb047984 */ /* 0x002e620000000c00 */
[----:B------:R-:W-:Y:S02]  /*97f0*/  HADD2.F32 R9, -RZ, R22.H1_H1 ;  /* 0x30000016ff097230 */ /* 0x000fe40000004100 */
        /* <DEDUP_REMOVED lines=19> */
[----:B------:R-:W-:Y:S01]  /*9930*/  HADD2.F32 R4, -RZ, R26.H0_H0 ;  /* 0x2000001aff047230 */ /* 0x000fe20000004100 */
[----:B------:R-:W-:Y:S01]  /*9940*/  FFMA.FTZ R10, R5, R2, R0 ;  /* 0x00000002050a7223 */ /* 0x000fe20000010000 */
[----:B------:R-:W-:Y:S02]  /*9950*/  HADD2.F32 R0, -RZ, R21.H0_H0 ;  /* 0x20000015ff007230 */ /* 0x000fe40000004100 */
        /* <DEDUP_REMOVED lines=14> */
.L_x_230:
[----:B------:R-:W-:Y:S05]  /*9a40*/  BSYNC B0 ;  /* 0x0000000000007941 */ /* 0x000fea0003800000 */
.L_x_229:
[----:B------:R-:W-:Y:S01]  /*9a50*/  ISETP.GE.AND P0, PT, R153, c[0x0][0x27c], PT ;  /* 0x00009f0099007a0c */ /* 0x000fe20003f06270 */
[----:B------:R-:W-:-:S12]  /*9a60*/  BSSY B0, `(.L_x_231) ;  /* 0x0000028000007945 */ /* 0x000fd80003800000 */
[----:B------:R-:W-:Y:S05]  /*9a70*/  @P0 BRA `(.L_x_232) ;  /* 0x0000026000000947 */ /* 0x000fea0003800000 */
[----:B-1----:R-:W1:Y:S01]  /*9a80*/  LDS.128 R4, [R234+0x6800] ;  /* 0x00680000ea047984 */ /* 0x002e620000000c00 */
[----:B------:R-:W-:Y:S02]  /*9a90*/  HADD2.F32 R9, -RZ, R23.H0_H0 ;  /* 0x20000017ff097230 */ /* 0x000fe40000004100 */
[----:B------:R-:W-:Y:S02]  /*9aa0*/  HADD2.F32 R0, -RZ, R22.H0_H0 ;  /* 0x20000016ff007230 */ /* 0x000fe40000004100 */
        /* <DEDUP_REMOVED lines=35> */
.L_x_232:
[----:B------:R-:W-:Y:S05]  /*9ce0*/  BSYNC B0 ;  /* 0x0000000000007941 */ /* 0x000fea0003800000 */
.L_x_231:
        /* <DEDUP_REMOVED lines=27> */
[----:B------:R-:W-:Y:S01]  /*9ea0*/  HADD2.F32 R2, -RZ, R38.H0_H0 ;  /* 0x20000026ff027230 */ /* 0x000fe20000004100 */
        /* <DEDUP_REMOVED lines=13> */
.L_x_234:
[----:B------:R-:W-:Y:S05]  /*9f80*/  BSYNC B0 ;  /* 0x0000000000007941 */ /* 0x000fea0003800000 */
.L_x_233:
[----:B------:R-:W-:Y:S01]  /*9f90*/  ISETP.GE.AND P0, PT, R152, c[0x0][0x27c], PT ;  /* 0x00009f0098007a0c */ /* 0x000fe20003f06270 */
[----:B------:R-:W-:-:S12]  /*9fa0*/  BSSY B0, `(.L_x_235) ;  /* 0x0000028000007945 */ /* 0x000fd80003800000 */
[----:B------:R-:W-:Y:S05]  /*9fb0*/  @P0 BRA `(.L_x_236) ;  /* 0x0000026000000947 */ /* 0x000fea0003800000 */
[----:B-1----:R-:W1:Y:S01]  /*9fc0*/  LDS.128 R4, [R234+0x8800] ;  /* 0x00880000ea047984 */ /* 0x002e620000000c00 */
[----:B------:R-:W-:Y:S02]  /*9fd0*/  HADD2.F32 R9, -RZ, R28.H0_H0 ;  /* 0x2000001cff097230 */ /* 0x000fe40000004100 */
[----:B------:R-:W-:Y:S02]  /*9fe0*/  HADD2.F32 R0, -RZ, R29.H0_H0 ;  /* 0x2000001dff007230 */ /* 0x000fe40000004100 */
[----:B------:R-:W-:Y:S02]  /*9ff0*/  HADD2.F32 R3, -RZ, R38.H1_H1 ;  /* 0x30000026ff037230 */ /* 0x000fe40000004100 */
[----:B------:R-:W-:Y:S02]  /*a000*/  HADD2.F32 R2, -RZ, R37.H0_H0 ;  /* 0x20000025ff027230 */ /* 0x000fe40000004100 */
        /* <DEDUP_REMOVED lines=33> */
.L_x_236:
[----:B------:R-:W-:Y:S05]  /*a220*/  BSYNC B0 ;  /* 0x0000000000007941 */ /* 0x000fea0003800000 */
.L_x_235:
[----:B------:R-:W-:-:S13]  /*a230*/  ISETP.GE.AND P0, PT, R154, c[0x0][0x27c], PT ;  /* 0x00009f009a007a0c */ /* 0x000fda0003f06270 */
[----:B------:R-:W-:Y:S05]  /*a240*/  @P0 BRA `(.L_x_226) ;  /* 0x0000026000000947 */ /* 0x000fea0003800000 */
[----:B-1----:R-:W1:Y:S01]  /*a250*/  LDS.128 R4, [R235+0x8800] ;  /* 0x00880000eb047984 */ /* 0x002e620000000c00 */
[----:B------:R-:W-:Y:S02]  /*a260*/  HADD2.F32 R9, -RZ, R32.H0_H0 ;  /* 0x20000020ff097230 */ /* 0x000fe40000004100 */
[----:B------:R-:W-:Y:S02]  /*a270*/  HADD2.F32 R0, -RZ, R33.H0_H0 ;  /* 0x20000021ff007230 */ /* 0x000fe40000004100 */
[----:B------:R-:W-:Y:S02]  /*a280*/  HADD2.F32 R3, -RZ, R36.H0_H0 ;  /* 0x20000024ff037230 */ /* 0x000fe40000004100 */
        /* <DEDUP_REMOVED lines=17> */
[--C-:B------:R-:W-:Y:S01]  /*a3a0*/  HADD2.F32 R4, -RZ, R34.reuse.H1_H1 ;  /* 0x30000022ff047230 */ /* 0x100fe20000004100 */
        /* <DEDUP_REMOVED lines=16> */
.L_x_226:
[----:B------:R-:W-:Y:S05]  /*a4b0*/  BSYNC B1 ;  /* 0x0000000000017941 */ /* 0x000fea0003800000 */
.L_x_225:
[----:B------:R-:W-:-:S04]  /*a4c0*/  IADD3 R0, R242, 0x40, RZ ;  /* 0x00000040f2007810 */ /* 0x000fc80007ffe0ff */
[----:B------:R-:W-:-:S13]  /*a4d0*/  ISETP.GE.AND P0, PT, R0, R16, PT ;  /* 0x000000100000720c */ /* 0x000fda0003f06270 */
[----:B------:R-:W-:Y:S05]  /*a4e0*/  @P0 BRA `(.L_x_237) ;  /* 0x00003c5000000947 */ /* 0x000fea0003800000 */
[----:B------:R-:W-:Y:S01]  /*a4f0*/  ISETP.GE.AND P0, PT, R106, c[0x0][0x27c], PT ;  /* 0x00009f006a007a0c */ /* 0x000fe20003f06270 */
[----:B------:R-:W-:-:S12]  /*a500*/  BSSY B0, `(.L_x_238) ;  /* 0x0000028000007945 */ /* 0x000fd80003800000 */
[----:B------:R-:W-:Y:S05]  /*a510*/  @P0 BRA `(.L_x_239) ;  /* 0x0000026000000947 */ /* 0x000fea0003800000 */
[----:B-1----:R-:W1:Y:S01]  /*a520*/  LDS.128 R4, [R234+0x5800] ;  /* 0x00580000ea047984 */ /* 0x002e620000000c00 */
[--C-:B------:R-:W-:Y:S02]  /*a530*/  HADD2.F32 R9, -RZ, R17.reuse.H0_H0 ;  /* 0x20000011ff097230 */ /* 0x100fe40000004100 */
[----:B------:R-:W-:Y:S02]  /*a540*/  HADD2.F32 R0, -RZ, R17.H1_H1 ;  /* 0x30000011ff007230 */ /* 0x000fe40000004100 */
[----:B------:R-:W-:Y:S02]  /*a550*/  HADD2.F32 R3, -RZ, R21.H1_H1 ;  /* 0x30000015ff037230 */ /* 0x000fe40000004100 */
[----:B------:R-:W-:Y:S02]  /*a560*/  HADD2.F32 R2, -RZ, R20.H1_H1 ;  /* 0x30000014ff027230 */ /* 0x000fe40000004100 */
[--C-:B-1----:R-:W-:Y:S02]  /*a570*/  HADD2.F32 R10, -RZ, R4.reuse.H0_H0 ;  /* 0x20000004ff0a7230 */ /* 0x102fe40000004100 */
[----:B------:R-:W-:-:S02]  /*a580*/  HADD2.F32 R8, -RZ, R4.H1_H1 ;  /* 0x30000004ff087230 */ /* 0x000fc40000004100 */
[--C-:B------:R-:W-:Y:S01]  /*a590*/  HADD2.F32 R4, -RZ, R5.reuse.H0_H0 ;  /* 0x20000005ff047230 */ /* 0x100fe20000004100 */
[C---:B------:R-:W-:Y:S01]  /*a5a0*/  FMUL.FTZ R13, R9.reuse, R10 ;  /* 0x0000000a090d7220 */ /* 0x040fe20000410000 */
[----:B------:R-:W-:Y:S01]  /*a5b0*/  HADD2.F32 R5, -RZ, R5.H1_H1 ;  /* 0x30000005ff057230 */ /* 0x000fe20000004100 */
[----:B------:R-:W-:Y:S01]  /*a5c0*/  FMUL.FTZ R14, R9, R8 ;  /* 0x00000008090e7220 */ /* 0x000fe20000410000 */
[--C-:B------:R-:W-:Y:S02]  /*a5d0*/  HADD2.F32 R12, -RZ, R6.reuse.H0_H0 ;  /* 0x20000006ff0c7230 */ /* 0x100fe40000004100 */
[----:B------:R-:W-:Y:S01]  /*a5e0*/  HADD2.F32 R11, -RZ, R6.H1_H1 ;  /* 0x30000006ff0b7230 */ /* 0x000fe20000004100 */
[C---:B------:R-:W-:Y:S01]  /*a5f0*/  FMUL.FTZ R9, R0.reuse, R5 ;  /* 0x0000000500097220 */ /* 0x040fe20000410000 */
[--C-:B------:R-:W-:Y:S01]  /*a600*/  HADD2.F32 R6, -RZ, R7.reuse.H0_H0 ;  /* 0x20000007ff067230 */ /* 0x100fe20000004100 */
[----:B------:R-:W-:Y:S01]  /*a610*/  FMUL.FTZ R0, R0, R4 ;  /* 0x0000000400007220 */ /* 0x000fe20000410000 */
[----:B------:R-:W-:Y:S01]  /*a620*/  HADD2.F32 R7, -RZ, R7.H1_H1 ;  /* 0x30000007ff077230 */ /* 0x000fe20000004100 */
[----:B------:R-:W-:-:S02]  /*a630*/  FFMA.FTZ R15, R3, R10, -R14 ;  /* 0x0000000a030f7223 */ /* 0x000fc4000001080e */
[----:B------:R-:W-:Y:S01]  /*a640*/  FFMA.FTZ R14, R3, R8, R13 ;  /* 0x00000008030e7223 */ /* 0x000fe2000001000d */
[----:B------:R-:W-:Y:S01]  /*a650*/  HADD2.F32 R3, -RZ, R25.H1_H1 ;  /* 0x30000019ff037230 */ /* 0x000fe20000004100 */
[C---:B------:R-:W-:Y:S01]  /*a660*/  FFMA.FTZ R13, R2.reuse, R4, -R9 ;  /* 0x00000004020d7223 */ /* 0x040fe20000010809 */
        /* <DEDUP_REMOVED lines=8> */
[C---:B------:R-:W-:Y:S02]  /*a6f0*/  FFMA.FTZ R9, R3.reuse, R12, -R9 ;  /* 0x0000000c03097223 */ /* 0x040fe40000010809 */
[----:B------:R-:W-:Y:S02]  /*a700*/  FFMA.FTZ R0, R2, R6, -R8 ;  /* 0x0000000602007223 */ /* 0x000fe40000010808 */
[----:B------:R-:W-:Y:S01]  /*a710*/  FFMA.FTZ R3, R3, R11, R4 ;  /* 0x0000000b03037223 */ /* 0x000fe20000010004 */
[----:B------:R-:W-:Y:S01]  /*a720*/  F2FP.PACK_AB R4, R14, R15 ;  /* 0x0000000f0e04723e */ /* 0x000fe200000000ff */
[----:B------:R-:W-:Y:S01]  /*a730*/  FFMA.FTZ R2, R2, R7, R5 ;  /* 0x0000000702027223 */ /* 0x000fe20000010005 */
[----:B------:R-:W-:-:S02]  /*a740*/  F2FP.PACK_AB R5, R10, R13 ;  /* 0x0000000d0a05723e */ /* 0x000fc400000000ff */
[----:B------:R-:W-:Y:S02]  /*a750*/  F2FP.PACK_AB R6, R3, R9 ;  /* 0x000000090306723e */ /* 0x000fe400000000ff */
[----:B------:R-:W-:-:S05]  /*a760*/  F2FP.PACK_AB R7, R2, R0 ;  /* 0x000000000207723e */ /* 0x000fca00000000ff */
[----:B------:R1:W-:Y:S02]  /*a770*/  STS.128 [R234+0x5800], R4 ;  /* 0x00580004ea007388 */ /* 0x0003e40000000c00 */
.L_x_239:
[----:B------:R-:W-:Y:S05]  /*a780*/  BSYNC B0 ;  /* 0x0000000000007941 */ /* 0x000fea0003800000 */
.L_x_238:
        /* <DEDUP_REMOVED lines=41> */
.L_x_241:
[----:B------:R-:W-:Y:S05]  /*aa20*/  BSYNC B0 ;  /* 0x0000000000007941 */ /* 0x000fea0003800000 */
.L_x_240:
        /* <DEDUP_REMOVED lines=41> */
.L_x_243:
[----:B------:R-:W-:Y:S05]  /*acc0*/  BSYNC B0 ;  /* 0x0000000000007941 */ /* 0x000fea0003800000 */
.L_x_242:
        /* <DEDUP_REMOVED lines=41> */
.L_x_245:
[----:B------:R-:W-:Y:S05]  /*af60*/  BSYNC B0 ;  /* 0x0000000000007941 */ /* 0x000fea0003800000 */
.L_x_244:
        /* <DEDUP_REMOVED lines=41> */
.L_x_247:
[----:B------:R-:W-:Y:S05]  /*b200*/  BSYNC B0 ;  /* 0x0000000000007941 */ /* 0x000fea0003800000 */
.L_x_246:
        /* <DEDUP_REMOVED lines=39> */
[----:B------:R1:W-:Y:S01]  /*b480*/  STS.128 [R235+0x9800], R4 ;  /* 0x00980004eb007388 */ /* 0x0003e20000000c00 */
[----:B------:R-:W-:Y:S05]  /*b490*/  BRA `(.L_x_237) ;  /* 0x00002ca000007947 */ /* 0x000fea0003800000 */
.L_x_222:
        /* <DEDUP_REMOVED lines=20> */
[----:B------:R-:W3:Y:S01]  /*b5e0*/  LDL R35, [R1+0x60] ;  /* 0x0000600001237983 */ /* 0x000ee20000100800 */
[C---:B------:R-:W-:Y:S01]  /*b5f0*/  ISETP.GE.AND P0, PT, R100.reuse, c[0x0][0x27c], PT ;  /* 0x00009f0064007a0c */ /* 0x040fe20003f06270 */
[----:B------:R-:W-:Y:S01]  /*b600*/  CS2R R22, SRZ ;  /* 0x0000000000167805 */ /* 0x000fe2000001ff00 */
[C---:B------:R-:W-:Y:S01]  /*b610*/  IADD3 R5, R100.reuse, 0x10, RZ ;  /* 0x0000001064057810 */ /* 0x040fe20007ffe0ff */
[----:B------:R-:W-:Y:S01]  /*b620*/  CS2R R20, SRZ ;  /* 0x0000000000147805 */ /* 0x000fe2000001ff00 */
[----:B------:R-:W-:Y:S01]  /*b630*/  IADD3 R4, R100, 0x20, RZ ;  /* 0x0000002064047810 */ /* 0x000fe20007ffe0ff */
[----:B------:R-:W-:Y:S01]  /*b640*/  CS2R R10, SRZ ;  /* 0x00000000000a7805 */ /* 0x000fe2000001ff00 */
[----:B------:R-:W-:Y:S01]  /*b650*/  ISETP.GE.AND P2, PT, R5, c[0x0][0x27c], PT ;  /* 0x00009f0005007a0c */ /* 0x000fe20003f46270 */
[----:B------:R-:W-:Y:S01]  /*b660*/  CS2R R8, SRZ ;  /* 0x0000000000087805 */ /* 0x000fe2000001ff00 */
[----:B------:R-:W-:Y:S01]  /*b670*/  ISETP.GE.AND P1, PT, R4, c[0x0][0x27c], PT ;  /* 0x00009f0004007a0c */ /* 0x000fe20003f26270 */
[----:B------:R-:W-:Y:S01]  /*b680*/  CS2R R26, SRZ ;  /* 0x00000000001a7805 */ /* 0x000fe2000001ff00 */
[----:B------:R-:W-:-:S03]  /*b690*/  CS2R R24, SRZ ;  /* 0x0000000000187805 */ /* 0x000fc6000001ff00 */
[C---:B------:R-:W-:Y:S01]  /*b6a0*/  @!P0 IMAD.SHL.U32 R0, R100.reuse, 0x2, RZ ;  /* 0x0000000264008824 */ /* 0x040fe200078e00ff */
[----:B------:R-:W-:-:S04]  /*b6b0*/  @!P0 SHF.L.U64.HI R5, R100, 0x1, R101 ;  /* 0x0000000164058819 */ /* 0x000fc80000010265 */
[----:B------:R-:W-:-:S05]  /*b6c0*/  @!P0 IADD3 R32, P3, R28, R0, RZ ;  /* 0x000000001c208210 */ /* 0x000fca0007f7e0ff */
[----:B------:R-:W-:Y:S01]  /*b6d0*/  @!P0 IMAD.X R33, R29, 0x1, R5, P3 ;  /* 0x000000011d218824 */ /* 0x000fe200018e0605 */
[----:B------:R-:W-:Y:S01]  /*b6e0*/  @!P0 IADD3 R30, P3, R2, R0, RZ ;  /* 0x00000000021e8210 */ /* 0x000fe20007f7e0ff */
[----:B------:R-:W-:Y:S01]  /*b6f0*/  CS2R R18, SRZ ;  /* 0x0000000000127805 */ /* 0x000fe2000001ff00 */
[----:B------:R-:W-:Y:S02]  /*b700*/  CS2R R16, SRZ ;  /* 0x0000000000107805 */ /* 0x000fe4000001ff00 */
[----:B------:R-:W-:-:S04]  /*b710*/  @!P0 IADD3.X R31, R3, R5, RZ, P3, !PT ;  /* 0x00000005031f8210 */ /* 0x000fc80001ffe4ff */
[----:B------:R1:W5:Y:S01]  /*b720*/  @!P0 LD.E.128 R16, [R32.64] ;  /* 0x0000000620108980 */ /* 0x000362000c101d00 */
[----:B--2---:R-:W-:Y:S01]  /*b730*/  @!P2 SHF.L.U32 R4, R36, 0x3, RZ ;  /* 0x000000032404a819 */ /* 0x004fe200000006ff */
[----:B---3--:R-:W-:-:S04]  /*b740*/  @!P1 IMAD.SHL.U32 R0, R35, 0x8, RZ ;  /* 0x0000000823009824 */ /* 0x008fc800078e00ff */
[----:B------:R-:W-:-:S04]  /*b750*/  @!P2 IMAD.WIDE R14, R4, 0x2, R28 ;  /* 0x00000002040ea825 */ /* 0x000fc800078e021c */
[----:B------:R-:W-:Y:S01]  /*b760*/  @!P2 IMAD.WIDE R12, R4, 0x2, R2 ;  /* 0x00000002040ca825 */ /* 0x000fe200078e0202 */
[----:B------:R2:W5:Y:S03]  /*b770*/  @!P2 LD.E.128 R20, [R14.64] ;  /* 0x000000060e14a980 */ /* 0x000566000c101d00 */
[C---:B------:R-:W-:Y:S01]  /*b780*/  @!P1 IMAD.WIDE R6, R0.reuse, 0x2, R28 ;  /* 0x0000000200069825 */ /* 0x040fe200078e021c */
[----:B------:R3:W5:Y:S01]  /*b790*/  @!P2 LD.E.128 R8, [R12.64] ;  /* 0x000000060c08a980 */ /* 0x000762000c101d00 */
[----:B------:R-:W-:Y:S02]  /*b7a0*/  CS2R R4, SRZ ;  /* 0x0000000000047805 */ /* 0x000fe4000001ff00 */
[----:B------:R-:W-:Y:S01]  /*b7b0*/  @!P1 IMAD.WIDE R2, R0, 0x2, R2 ;  /* 0x0000000200029825 */ /* 0x000fe200078e0202 */
[----:B------:R4:W5:Y:S01]  /*b7c0*/  @!P1 LD.E.128 R24, [R6.64] ;  /* 0x0000000606189980 */ /* 0x000962000c101d00 */
[----:B--2---:R-:W-:Y:S01]  /*b7d0*/  CS2R R14, SRZ ;  /* 0x00000000000e7805 */ /* 0x004fe2000001ff00 */
[----:B---3--:R-:W-:Y:S01]  /*b7e0*/  CS2R R12, SRZ ;  /* 0x00000000000c7805 */ /* 0x008fe2000001ff00 */
[----:B----4-:R-:W-:-:S05]  /*b7f0*/  CS2R R6, SRZ ;  /* 0x0000000000067805 */ /* 0x010fca000001ff00 */
[----:B------:R1:W5:Y:S04]  /*b800*/  @!P1 LD.E.128 R12, [R2.64] ;  /* 0x00000006020c9980 */ /* 0x000368000c101d00 */
[----:B------:R1:W5:Y:S02]  /*b810*/  @!P0 LD.E.128 R4, [R30.64] ;  /* 0x000000061e048980 */ /* 0x000364000c101d00 */
.L_x_249:
[----:B-12-4-:R-:W-:Y:S05]  /*b820*/  BSYNC B0 ;  /* 0x0000000000007941 */ /* 0x016fea0003800000 */
.L_x_248:
[----:B-----5:R-:W-:Y:S01]  /*b830*/  IMAD.MOV.U32 R51, RZ, RZ, R18 ;  /* 0x000000ffff337224 */ /* 0x020fe200078e0012 */
[----:B------:R-:W-:Y:S01]  /*b840*/  SHF.R.U64 R52, R16, 0x10, R17 ;  /* 0x0000001010347819 */ /* 0x000fe20000001211 */
[----:B------:R-:W-:Y:S01]  /*b850*/  IMAD.MOV.U32 R47, RZ, RZ, R20 ;  /* 0x000000ffff2f7224 */ /* 0x000fe200078e0014 */
[----:B------:R-:W-:Y:S01]  /*b860*/  SHF.R.U64 R44, R20, 0x10, R21 ;  /* 0x00000010142c7819 */ /* 0x000fe20000001215 */
[----:B------:R-:W-:Y:S01]  /*b870*/  IMAD.MOV.U32 R38, RZ, RZ, R25 ;  /* 0x000000ffff267224 */ /* 0x000fe200078e0019 */
[----:B------:R-:W-:Y:S01]  /*b880*/  SHF.R.U64 R2, R8, 0x10, R9 ;  /* 0x0000001008027819 */ /* 0x000fe20000001209 */
[----:B------:R-:W-:Y:S01]  /*b890*/  IMAD.MOV.U32 R54, RZ, RZ, R16 ;  /* 0x000000ffff367224 */ /* 0x000fe200078e0010 */
[----:B------:R-:W-:Y:S01]  /*b8a0*/  PRMT R44, R44, 0x5410, R52 ;  /* 0x000054102c2c7816 */ /* 0x000fe20000000034 */
[----:B------:R-:W-:Y:S01]  /*b8b0*/  IMAD.MOV.U32 R46, RZ, RZ, R21 ;  /* 0x000000ffff2e7224 */ /* 0x000fe200078e0015 */
[----:B------:R-:W-:Y:S01]  /*b8c0*/  PRMT R47, R47, 0x5410, R51 ;  /* 0x000054102f2f7816 */ /* 0x000fe20000000033 */
[----:B------:R-:W-:Y:S01]  /*b8d0*/  IMAD.MOV.U32 R43, RZ, RZ, R22 ;  /* 0x000000ffff2b7224 */ /* 0x000fe200078e0016 */
[----:B------:R-:W-:Y:S01]  /*b8e0*/  SHF.R.U32.HI R32, RZ, 0x10, R25 ;  /* 0x00000010ff207819 */ /* 0x000fe20000011619 */
[----:B------:R-:W-:Y:S01]  /*b8f0*/  IMAD.MOV.U32 R53, RZ, RZ, R17 ;  /* 0x000000ffff357224 */ /* 0x000fe200078e0011 */
[--C-:B------:R-:W-:Y:S01]  /*b900*/  PRMT R51, R47, 0x5410, R44.reuse ;  /* 0x000054102f337816 */ /* 0x100fe2000000002c */
[----:B------:R-:W-:Y:S01]  /*b910*/  IMAD.MOV.U32 R50, RZ, RZ, R19 ;  /* 0x000000ffff327224 */ /* 0x000fe200078e0013 */
[----:B------:R-:W-:Y:S01]  /*b920*/  PRMT R44, R2, 0x7610, R44 ;  /* 0x00007610022c7816 */ /* 0x000fe2000000002c */
[----:B------:R-:W-:Y:S01]  /*b930*/  IMAD R2, R66, -0x80, R34 ;  /* 0xffffff8042027824 */ /* 0x000fe200078e0222 */
[----:B------:R-:W-:Y:S01]  /*b940*/  PRMT R60, R38, 0x5410, R32 ;  /* 0x00005410263c7816 */ /* 0x000fe20000000020 */
[----:B------:R-:W-:Y:S01]  /*b950*/  IMAD.MOV.U32 R42, RZ, RZ, R23 ;  /* 0x000000ffff2a7224 */ /* 0x000fe200078e0017 */
[----:B------:R-:W-:Y:S01]  /*b960*/  SHF.R.U32.HI R49, RZ, 0x10, R17 ;  /* 0x00000010ff317819 */ /* 0x000fe20000011611 */
        /* <DEDUP_REMOVED lines=11> */
[--C-:B------:R-:W-:Y:S01]  /*ba20*/  SHF.R.U64 R40, R22, 0x10, R23.reuse ;  /* 0x0000001016287819 */ /* 0x100fe20000001217 */
[----:B------:R-:W-:Y:S01]  /*ba30*/  IMAD.MOV.U32 R30, RZ, RZ, R4 ;  /* 0x000000ffff1e7224 */ /* 0x000fe200078e0004 */
[----:B------:R-:W-:Y:S01]  /*ba40*/  SHF.R.U32.HI R37, RZ, 0x10, R23 ;  /* 0x00000010ff257819 */ /* 0x000fe20000011617 */
[----:B------:R-:W-:Y:S01]  /*ba50*/  IMAD.MOV.U32 R22, RZ, RZ, R8 ;  /* 0x000000ffff167224 */ /* 0x000fe200078e0008 */
[----:B------:R-:W-:Y:S01]  /*ba60*/  SHF.R.U64 R36, R24, 0x10, R25 ;  /* 0x0000001018247819 */ /* 0x000fe20000001219 */
[----:B------:R-:W-:Y:S01]  /*ba70*/  IMAD.MOV.U32 R25, RZ, RZ, R7 ;  /* 0x000000ffff197224 */ /* 0x000fe200078e0007 */
[--C-:B------:R-:W-:Y:S01]  /*ba80*/  SHF.R.U64 R31, R26, 0x10, R27.reuse ;  /* 0x000000101a1f7819 */ /* 0x100fe2000000121b */
[----:B------:R-:W-:Y:S01]  /*ba90*/  IMAD.MOV.U32 R26, RZ, RZ, R6 ;  /* 0x000000ffff1a7224 */ /* 0x000fe200078e0006 */
[----:B------:R-:W-:Y:S01]  /*baa0*/  SHF.R.U32.HI R28, RZ, 0x10, R27 ;  /* 0x00000010ff1c7819 */ /* 0x000fe2000001161b */
[----:B------:R-:W-:Y:S01]  /*bab0*/  IMAD.MOV.U32 R18, RZ, RZ, R11 ;  /* 0x000000ffff127224 */ /* 0x000fe200078e000b */
[----:B------:R-:W-:Y:S01]  /*bac0*/  SHF.R.U64 R27, R4, 0x10, R5 ;  /* 0x00000010041b7819 */ /* 0x000fe20000001205 */
[----:B------:R-:W-:-:S04]  /*bad0*/  DEPBAR.LE SB0, 0x1 ;  /* 0x000080400000791a */ /* 0x000fc80000000000 */
[----:B------:R-:W-:Y:S01]  /*bae0*/  SHF.R.U32.HI R24, RZ, 0x10, R5 ;  /* 0x00000010ff187819 */ /* 0x000fe20000011605 */
[----:B------:R-:W-:Y:S01]  /*baf0*/  IMAD.MOV.U32 R5, RZ, RZ, R15 ;  /* 0x000000ffff057224 */ /* 0x000fe200078e000f */
[----:B------:R-:W-:Y:S01]  /*bb00*/  SHF.R.U64 R23, R6, 0x10, R7 ;  /* 0x0000001006177819 */ /* 0x000fe20000001207 */
[----:B------:R-:W-:Y:S01]  /*bb10*/  IMAD.MOV.U32 R6, RZ, RZ, R14 ;  /* 0x000000ffff067224 */ /* 0x000fe200078e000e */
[----:B------:R-:W-:Y:S01]  /*bb20*/  SHF.R.U32.HI R17, RZ, 0x10, R9 ;  /* 0x00000010ff117819 */ /* 0x000fe20000011609 */
[----:B------:R-:W-:Y:S01]  /*bb30*/  IMAD.MOV.U32 R9, RZ, RZ, R13 ;  /* 0x000000ffff097224 */ /* 0x000fe200078e000d */
[----:B------:R-:W-:Y:S01]  /*bb40*/  SHF.R.U64 R16, R10, 0x10, R11 ;  /* 0x000000100a107819 */ /* 0x000fe2000000120b */
[----:B------:R-:W-:Y:S01]  /*bb50*/  IMAD.MOV.U32 R10, RZ, RZ, R12 ;  /* 0x000000ffff0a7224 */ /* 0x000fe200078e000c */
[----:B------:R-:W-:Y:S01]  /*bb60*/  SHF.R.U32.HI R20, RZ, 0x10, R7 ;  /* 0x00000010ff147819 */ /* 0x000fe20000011607 */
[----:B------:R-:W-:Y:S01]  /*bb70*/  BSSY B1, `(.L_x_250) ;  /* 0x000013c000017945 */ /* 0x000fe20003800000 */
[----:B------:R-:W-:-:S02]  /*bb80*/  PRMT R43, R43, 0x5410, R54 ;  /* 0x000054102b2b7816 */ /* 0x000fc40000000036 */
[----:B------:R-:W-:Y:S02]  /*bb90*/  PRMT R46, R46, 0x5410, R49 ;  /* 0x000054102e2e7816 */ /* 0x000fe40000000031 */
[----:B------:R-:W-:Y:S02]  /*bba0*/  SHF.R.U32.HI R8, RZ, 0x10, R11 ;  /* 0x00000010ff087819 */ /* 0x000fe4000001160b */
[--C-:B------:R-:W-:Y:S02]  /*bbb0*/  SHF.R.U64 R7, R12, 0x10, R13.reuse ;  /* 0x000000100c077819 */ /* 0x100fe4000000120d */
[----:B------:R-:W-:Y:S02]  /*bbc0*/  SHF.R.U32.HI R4, RZ, 0x10, R13 ;  /* 0x00000010ff047819 */ /* 0x000fe4000001160d */
[--C-:B------:R-:W-:Y:S02]  /*bbd0*/  SHF.R.U64 R3, R14, 0x10, R15.reuse ;  /* 0x000000100e037819 */ /* 0x100fe4000000120f */
        /* <DEDUP_REMOVED lines=24> */
[----:B------:R1:W5:Y:S04]  /*bd60*/  LDL R69, [R1+0x44] ;  /* 0x0000440001457983 */ /* 0x0003680000100800 */
[----:B------:R1:W5:Y:S04]  /*bd70*/  LDL R68, [R1+0x48] ;  /* 0x0000480001447983 */ /* 0x0003680000100800 */
[----:B------:R1:W5:Y:S01]  /*bd80*/  LDL R67, [R1+0x4c] ;  /* 0x00004c0001437983 */ /* 0x0003620000100800 */
[----:B------:R-:W-:Y:S01]  /*bd90*/  ISETP.GE.AND P0, PT, R100, c[0x0][0x27c], PT ;  /* 0x00009f0064007a0c */ /* 0x000fe20003f06270 */
[----:B------:R-:W-:-:S12]  /*bda0*/  BSSY B0, `(.L_x_252) ;  /* 0x000005e000007945 */ /* 0x000fd80003800000 */
[----:B------:R-:W-:Y:S05]  /*bdb0*/  @P0 BRA `(.L_x_253) ;  /* 0x000005c000000947 */ /* 0x000fea0003800000 */
[----:B------:R-:W2:Y:S02]  /*bdc0*/  S2R R66, SR_TID.X ;  /* 0x0000000000427919 */ /* 0x000ea40000002100 */
[----:B--2---:R-:W-:-:S04]  /*bdd0*/  LEA.HI R70, R66, R66, RZ, 0x1 ;  /* 0x0000004242467211 */ /* 0x004fc800078f08ff */
[----:B------:R-:W-:-:S04]  /*bde0*/  LOP3.LUT R70, R70, 0xfffffffe, RZ, 0xc0, !PT ;  /* 0xfffffffe46467812 */ /* 0x000fc800078ec0ff */
[----:B------:R-:W-:Y:S02]  /*bdf0*/  IADD3 R70, -R70, R66, RZ ;  /* 0x0000004246467210 */ /* 0x000fe40007ffe1ff */
[----:B------:R-:W2:Y:S01]  /*be00*/  LDL R66, [R1+0x68] ;  /* 0x0000680001427983 */ /* 0x000ea20000100800 */
[----:B------:R-:W-:Y:S01]  /*be10*/  MOV R0, c[0x0][0x27c] ;  /* 0x00009f0000007a02 */ /* 0x000fe20000000f00 */
[----:B------:R-:W-:-:S03]  /*be20*/  HADD2.F32 R13, -RZ, R43.H1_H1 ;  /* 0x3000002bff0d7230 */ /* 0x000fc60000004100 */
[----:B------:R-:W-:-:S04]  /*be30*/  LEA.HI R0, R0, R70, RZ, 0x1d ;  /* 0x0000004600007211 */ /* 0x000fc800078fe8ff */
[----:B------:R-:W-:Y:S02]  /*be40*/  SHF.R.S32.HI R3, RZ, 0x1f, R0 ;  /* 0x0000001fff037819 */ /* 0x000fe40000011400 */
[----:B------:R-:W-:Y:S02]  /*be50*/  SHF.L.U32 R2, R0, 0x3, RZ ;  /* 0x0000000300027819 */ /* 0x000fe400000006ff */
[----:B------:R-:W-:Y:S02]  /*be60*/  LEA.HI R0, R3, R0, RZ, 0x2 ;  /* 0x0000000003007211 */ /* 0x000fe400078f10ff */
[----:B-----5:R-:W-:Y:S02]  /*be70*/  LOP3.LUT R2, R69, 0x18, R2, 0xf8, !PT ;  /* 0x0000001845027812 */ /* 0x020fe400078ef802 */
[----:B------:R-:W-:Y:S02]  /*be80*/  SHF.L.U32 R0, R0, 0xa, RZ ;  /* 0x0000000a00007819 */ /* 0x000fe400000006ff */
[----:B------:R-:W-:-:S02]  /*be90*/  LOP3.LUT R2, R2, R68, RZ, 0x3c, !PT ;  /* 0x0000004402027212 */ /* 0x000fc400078e3cff */
[----:B------:R-:W-:-:S04]  /*bea0*/  LOP3.LUT R0, R0, 0x7ffff000, RZ, 0xc0, !PT ;  /* 0x7ffff00000007812 */ /* 0x000fc800078ec0ff */
[----:B------:R-:W-:Y:S01]  /*beb0*/  IADD3 R0, R2, R0, R67 ;  /* 0x0000000002007210 */ /* 0x000fe20007ffe043 */
[----:B------:R-:W-:-:S03]  /*bec0*/  HADD2.F32 R2, -RZ, R39.H0_H0 ;  /* 0x20000027ff027230 */ /* 0x000fc60000004100 */
[----:B------:R-:W-:Y:S01]  /*bed0*/  SHF.L.U32 R28, R0, 0x1, RZ ;  /* 0x00000001001c7819 */ /* 0x000fe200000006ff */
[----:B------:R-:W-:-:S04]  /*bee0*/  HADD2.F32 R0, -RZ, R39.H1_H1 ;  /* 0x30000027ff007230 */ /* 0x000fc80000004100 */
[----:B------:R-:W3:Y:S02]  /*bef0*/  LDS.128 R8, [R28+0x6080] ;  /* 0x006080001c087984 */ /* 0x000ee40000000c00 */
[--C-:B---3--:R-:W-:Y:S02]  /*bf00*/  HADD2.F32 R15, -RZ, R11.reuse.H0_H0 ;  /* 0x2000000bff0f7230 */ /* 0x108fe40000004100 */
[----:B------:R-:W-:Y:S02]  /*bf10*/  HADD2.F32 R14, -RZ, R11.H1_H1 ;  /* 0x3000000bff0e7230 */ /* 0x000fe40000004100 */
[----:B------:R-:W-:Y:S02]  /*bf20*/  HADD2.F32 R3, -RZ, R8.H1_H1 ;  /* 0x30000008ff037230 */ /* 0x000fe40000004100 */
[----:B------:R-:W-:Y:S02]  /*bf30*/  HADD2.F32 R11, -RZ, R44.H1_H1 ;  /* 0x3000002cff0b7230 */ /* 0x000fe40000004100 */
[----:B------:R-:W-:Y:S01]  /*bf40*/  HADD2.F32 R12, -RZ, R10.H1_H1 ;  /* 0x3000000aff0c7230 */ /* 0x000fe20000004100 */
[----:B------:R-:W-:Y:S01]  /*bf50*/  FMUL.FTZ R33, R3, R0 ;  /* 0x0000000003217220 */ /* 0x000fe20000410000 */
[----:B--2---:R-:W2:Y:S02]  /*bf60*/  LDS.128 R4, [R66] ;  /* 0x0000000042047984 */ /* 0x004ea40000000c00 */
[----:B--2---:R-:W-:-:S02]  /*bf70*/  HADD2.F32 R17, -RZ, R4.H0_H0 ;  /* 0x20000004ff117230 */ /* 0x004fc40000004100 */
[----:B------:R-:W-:Y:S02]  /*bf80*/  HADD2.F32 R16, -RZ, R4.H1_H1 ;  /* 0x30000004ff107230 */ /* 0x000fe40000004100 */
[----:B------:R-:W-:Y:S02]  /*bf90*/  HADD2.F32 R4, -RZ, R8.H0_H0 ;  /* 0x20000008ff047230 */ /* 0x000fe40000004100 */
[--C-:B------:R-:W-:Y:S02]  /*bfa0*/  HADD2.F32 R23, -RZ, R7.reuse.H0_H0 ;  /* 0x20000007ff177230 */ /* 0x100fe40000004100 */
[----:B------:R-:W-:Y:S01]  /*bfb0*/  HADD2.F32 R22, -RZ, R7.H1_H1 ;  /* 0x30000007ff167230 */ /* 0x000fe20000004100 */
[-C--:B------:R-:W-:Y:S01]  /*bfc0*/  FMUL.FTZ R7, R17, R2.reuse ;  /* 0x0000000211077220 */ /* 0x080fe20000410000 */
[--C-:B------:R-:W-:Y:S01]  /*bfd0*/  HADD2.F32 R19, -RZ, R5.reuse.H0_H0 ;  /* 0x20000005ff137230 */ /* 0x100fe20000004100 */
[----:B------:R-:W-:Y:S01]  /*bfe0*/  FMUL.FTZ R34, R4, R2 ;  /* 0x0000000204227220 */ /* 0x000fe20000410000 */
[----:B------:R-:W-:Y:S01]  /*bff0*/  HADD2.F32 R18, -RZ, R5.H1_H1 ;  /* 0x30000005ff127230 */ /* 0x000fe20000004100 */
[----:B------:R-:W-:Y:S01]  /*c000*/  FMUL.FTZ R2, R16, R0 ;  /* 0x0000000010027220 */ /* 0x000fe20000410000 */
[----:B------:R-:W-:Y:S01]  /*c010*/  HADD2.F32 R5, -RZ, R40.H0_H0 ;  /* 0x20000028ff057230 */ /* 0x000fe20000004100 */
[----:B------:R-:W-:Y:S01]  /*c020*/  FFMA.FTZ R37, R4, R13, R7 ;  /* 0x0000000d04257223 */ /* 0x000fe20000010007 */
[--C-:B------:R-:W-:Y:S01]  /*c030*/  HADD2.F32 R21, -RZ, R6.reuse.H0_H0 ;  /* 0x20000006ff157230 */ /* 0x100fe20000004100 */
[----:B------:R-:W-:Y:S01]  /*c040*/  FFMA.FTZ R36, R3, R11, R2 ;  /* 0x0000000b03247223 */ /* 0x000fe20000010002 */
[----:B------:R-:W-:Y:S01]  /*c050*/  HADD2.F32 R20, -RZ, R6.H1_H1 ;  /* 0x30000006ff147230 */ /* 0x000fe20000004100 */
[----:B------:R-:W-:Y:S01]  /*c060*/  FMUL.FTZ R4, R19, R5 ;  /* 0x0000000513047220 */ /* 0x000fe20000410000 */
[----:B------:R-:W-:Y:S01]  /*c070*/  HADD2.F32 R8, -RZ, R10.H0_H0 ;  /* 0x2000000aff087230 */ /* 0x000fe20000004100 */
[----:B------:R-:W-:Y:S01]  /*c080*/  FFMA.FTZ R13, R17, R13, -R34 ;  /* 0x0000000d110d7223 */ /* 0x000fe20000010822 */
[----:B------:R-:W-:-:S02]  /*c090*/  HADD2.F32 R6, -RZ, R9.H0_H0 ;  /* 0x20000009ff067230 */ /* 0x000fc40000004100 */
[----:B------:R-:W-:Y:S02]  /*c0a0*/  HADD2.F32 R10, -RZ, R45.H1_H1 ;  /* 0x3000002dff0a7230 */ /* 0x000fe40000004100 */
[----:B------:R-:W-:Y:S01]  /*c0b0*/  HADD2.F32 R2, -RZ, R40.H1_H1 ;  /* 0x30000028ff027230 */ /* 0x000fe20000004100 */
[C---:B------:R-:W-:Y:S01]  /*c0c0*/  FMUL.FTZ R31, R6.reuse, R5 ;  /* 0x00000005061f7220 */ /* 0x040fe20000410000 */
[----:B------:R-:W-:Y:S01]  /*c0d0*/  HADD2.F32 R0, -RZ, R41.H0_H0 ;  /* 0x20000029ff007230 */ /* 0x000fe20000004100 */
[----:B------:R-:W-:Y:S01]  /*c0e0*/  FFMA.FTZ R35, R6, R10, R4 ;  /* 0x0000000a06237223 */ /* 0x000fe20000010004 */
[----:B------:R-:W-:Y:S01]  /*c0f0*/  HADD2.F32 R9, -RZ, R9.H1_H1 ;  /* 0x30000009ff097230 */ /* 0x000fe20000004100 */
[----:B------:R-:W-:Y:S01]  /*c100*/  FMUL.FTZ R5, R18, R2 ;  /* 0x0000000212057220 */ /* 0x000fe20000410000 */
[----:B------:R-:W-:Y:S01]  /*c110*/  HADD2.F32 R7, -RZ, R46.H1_H1 ;  /* 0x3000002eff077230 */ /* 0x000fe20000004100 */
[----:B------:R-:W-:Y:S01]  /*c120*/  FMUL.FTZ R4, R21, R0 ;  /* 0x0000000015047220 */ /* 0x000fe20000410000 */
[----:B------:R-:W-:Y:S01]  /*c130*/  HADD2.F32 R6, -RZ, R47.H1_H1 ;  /* 0x3000002fff067230 */ /* 0x000fe20000004100 */
[C---:B------:R-:W-:Y:S01]  /*c140*/  FMUL.FTZ R29, R9.reuse, R2 ;  /* 0x00000002091d7220 */ /* 0x040fe20000410000 */
[----:B------:R-:W-:Y:S01]  /*c150*/  HADD2.F32 R3, -RZ, R41.H1_H1 ;  /* 0x30000029ff037230 */ /* 0x000fe20000004100 */
[----:B------:R-:W-:Y:S01]  /*c160*/  FFMA.FTZ R32, R9, R7, R5 ;  /* 0x0000000709207223 */ /* 0x000fe20000010005 */
[----:B------:R-:W-:Y:S01]  /*c170*/  HADD2.F32 R5, -RZ, R48.H0_H0 ;  /* 0x20000030ff057230 */ /* 0x000fe20000004100 */
[----:B------:R-:W-:Y:S01]  /*c180*/  FFMA.FTZ R30, R8, R6, R4 ;  /* 0x00000006081e7223 */ /* 0x000fe20000010004 */
[----:B------:R-:W-:Y:S01]  /*c190*/  HADD2.F32 R2, -RZ, R42.H1_H1 ;  /* 0x3000002aff027230 */ /* 0x000fe20000004100 */
[----:B------:R-:W-:-:S02]  /*c1a0*/  FMUL.FTZ R4, R20, R3 ;  /* 0x0000000314047220 */ /* 0x000fc40000410000 */
[----:B------:R-:W-:Y:S01]  /*c1b0*/  FMUL.FTZ R26, R8, R0 ;  /* 0x00000000081a7220 */ /* 0x000fe20000410000 */
[----:B------:R-:W-:Y:S01]  /*c1c0*/  HADD2.F32 R0, -RZ, R42.H0_H0 ;  /* 0x2000002aff007230 */ /* 0x000fe20000004100 */
[C---:B------:R-:W-:Y:S01]  /*c1d0*/  FFMA.FTZ R27, R12.reuse, R5, R4 ;  /* 0x000000050c1b7223 */ /* 0x040fe20000010004 */
[----:B------:R-:W-:Y:S01]  /*c1e0*/  HADD2.F32 R4, -RZ, R50.H0_H0 ;  /* 0x20000032ff047230 */ /* 0x000fe20000004100 */
[----:B------:R-:W-:Y:S01]  /*c1f0*/  FMUL.FTZ R25, R12, R3 ;  /* 0x000000030c197220 */ /* 0x000fe20000410000 */
[----:B------:R-:W-:Y:S01]  /*c200*/  HADD2.F32 R3, -RZ, R45.H0_H0 ;  /* 0x2000002dff037230 */ /* 0x000fe20000004100 */
[----:B------:R-:W-:Y:S02]  /*c210*/  FMUL.FTZ R9, R23, R2 ;  /* 0x0000000217097220 */ /* 0x000fe40000410000 */
[----:B------:R-:W-:Y:S02]  /*c220*/  FMUL.FTZ R8, R22, R0 ;  /* 0x0000000016087220 */ /* 0x000fe40000410000 */
[----:B------:R-:W-:-:S02]  /*c230*/  FMUL.FTZ R24, R15, R2 ;  /* 0x000000020f187220 */ /* 0x000fc40000410000 */
[C---:B------:R-:W-:Y:S02]  /*c240*/  FMUL.FTZ R12, R14.reuse, R0 ;  /* 0x000000000e0c7220 */ /* 0x040fe40000410000 */
[----:B------:R-:W-:Y:S02]  /*c250*/  FFMA.FTZ R15, R15, R4, R9 ;  /* 0x000000040f0f7223 */ /* 0x000fe40000010009 */
[----:B------:R-:W-:Y:S02]  /*c260*/  FFMA.FTZ R14, R14, R3, R8 ;  /* 0x000000030e0e7223 */ /* 0x000fe40000010008 */
[----:B------:R-:W-:Y:S02]  /*c270*/  FFMA.FTZ R10, R19, R10, -R31 ;  /* 0x0000000a130a7223 */ /* 0x000fe4000001081f */
[----:B------:R-:W-:Y:S02]  /*c280*/  FFMA.FTZ R9, R18, R7, -R29 ;  /* 0x0000000712097223 */ /* 0x000fe4000001081d */
[----:B------:R-:W-:-:S02]  /*c290*/  FFMA.FTZ R8, R16, R11, -R33 ;  /* 0x0000000b10087223 */ /* 0x000fc40000010821 */
[----:B------:R-:W-:Y:S01]  /*c2a0*/  FFMA.FTZ R7, R21, R6, -R26 ;  /* 0x0000000615077223 */ /* 0x000fe2000001081a */
[----:B------:R-:W-:Y:S01]  /*c2b0*/  F2FP.PACK_AB R9, R9, R10 ;  /* 0x0000000a0909723e */ /* 0x000fe200000000ff */
[----:B------:R-:W-:Y:S01]  /*c2c0*/  FFMA.FTZ R2, R20, R5, -R25 ;  /* 0x0000000514027223 */ /* 0x000fe20000010819 */
[----:B------:R-:W-:Y:S01]  /*c2d0*/  F2FP.PACK_AB R8, R8, R13 ;  /* 0x0000000d0808723e */ /* 0x000fe200000000ff */
[----:B------:R-:W-:Y:S01]  /*c2e0*/  FFMA.FTZ R0, R23, R4, -R24 ;  /* 0x0000000417007223 */ /* 0x000fe20000010818 */
[----:B------:R-:W-:Y:S01]  /*c2f0*/  F2FP.PACK_AB R4, R36, R37 ;  /* 0x000000252404723e */ /* 0x000fe200000000ff */
[----:B------:R-:W-:Y:S01]  /*c300*/  FFMA.FTZ R3, R22, R3, -R12 ;  /* 0x0000000316037223 */ /* 0x000fe2000001080c */
[----:B------:R-:W-:Y:S02]  /*c310*/  F2FP.PACK_AB R10, R2, R7 ;  /* 0x00000007020a723e */ /* 0x000fe400000000ff */
[----:B------:R-:W-:Y:S02]  /*c320*/  F2FP.PACK_AB R5, R32, R35 ;  /* 0x000000232005723e */ /* 0x000fe400000000ff */
[----:B------:R-:W-:-:S02]  /*c330*/  F2FP.PACK_AB R11, R3, R0 ;  /* 0x00000000030b723e */ /* 0x000fc400000000ff */
[----:B------:R-:W-:Y:S02]  /*c340*/  F2FP.PACK_AB R6, R27, R30 ;  /* 0x0000001e1b06723e */ /* 0x000fe400000000ff */
[----:B------:R-:W-:Y:S01]  /*c350*/  F2FP.PACK_AB R7, R14, R15 ;  /* 0x0000000f0e07723e */ /* 0x000fe200000000ff */
[----:B------:R2:W-:Y:S04]  /*c360*/  STS.128 [R66], R8 ;  /* 0x0000000842007388 */ /* 0x0005e80000000c00 */
[----:B------:R2:W-:Y:S02]  /*c370*/  STS.128 [R28+0x6080], R4 ;  /* 0x006080041c007388 */ /* 0x0005e40000000c00 */
.L_x_253:
[----:B------:R-:W-:Y:S05]  /*c380*/  BSYNC B0 ;  /* 0x0000000000007941 */ /* 0x000fea0003800000 */
.L_x_252:
[----:B------:R-:W-:Y:S01]  /*c390*/  IADD3 R0, R100, 0x10, RZ ;  /* 0x0000001064007810 */ /* 0x000fe20007ffe0ff */
[----:B------:R-:W-:Y:S03]  /*c3a0*/  BSSY B0, `(.L_x_254) ;  /* 0x000005c000007945 */ /* 0x000fe60003800000 */
[----:B------:R-:W-:-:S13]  /*c3b0*/  ISETP.GE.AND P0, PT, R0, c[0x0][0x27c], PT ;  /* 0x00009f0000007a0c */ /* 0x000fda0003f06270 */
[----:B------:R-:W-:Y:S05]  /*c3c0*/  @P0 BRA `(.L_x_255) ;  /* 0x0000059000000947 */ /* 0x000fea0003800000 */
[----:B------:R-:W3:Y:S04]  /*c3d0*/  LDL R2, [R1+0x64] ;  /* 0x0000640001027983 */ /* 0x000ee80000100800 */
[----:B--2---:R-:W2:Y:S01]  /*c3e0*/  LDL R66, [R1+0x78] ;  /* 0x0000780001427983 */ /* 0x004ea20000100800 */
[----:B------:R-:W-:Y:S01]  /*c3f0*/  MOV R0, c[0x0][0x27c] ;  /* 0x00009f0000007a02 */ /* 0x000fe20000000f00 */
[----:B------:R-:W-:-:S03]  /*c400*/  HADD2.F32 R13, -RZ, R51.H0_H0 ;  /* 0x20000033ff0d7230 */ /* 0x000fc60000004100 */
[----:B---3--:R-:W-:-:S04]  /*c410*/  LEA.HI R0, R0, R2, RZ, 0x1d ;  /* 0x0000000200007211 */ /* 0x008fc800078fe8ff */
[----:B------:R-:W-:Y:S01]  /*c420*/  SHF.R.S32.HI R2, RZ, 0x1f, R0 ;  /* 0x0000001fff027819 */ /* 0x000fe20000011400 */
[----:B--2---:R-:W2:Y:S01]  /*c430*/  LDS.128 R4, [R66] ;  /* 0x0000000042047984 */ /* 0x004ea20000000c00 */
        /* <DEDUP_REMOVED lines=9> */
[----:B------:R-:W-:-:S04]  /*c4d0*/  HADD2.F32 R0, -RZ, R44.H0_H0 ;  /* 0x2000002cff007230 */ /* 0x000fc80000004100 */
[----:B------:R-:W3:Y:S01]  /*c4e0*/  LDS.128 R8, [R28+0x6080] ;  /* 0x006080001c087984 */ /* 0x000ee20000000c00 */
[--C-:B--2---:R-:W-:Y:S02]  /*c4f0*/  HADD2.F32 R17, -RZ, R4.reuse.H0_H0 ;  /* 0x20000004ff117230 */ /* 0x104fe40000004100 */
[----:B------:R-:W-:Y:S02]  /*c500*/  HADD2.F32 R16, -RZ, R4.H1_H1 ;  /* 0x30000004ff107230 */ /* 0x000fe40000004100 */
[--C-:B------:R-:W-:Y:S02]  /*c510*/  HADD2.F32 R23, -RZ, R7.reuse.H0_H0 ;  /* 0x20000007ff177230 */ /* 0x100fe40000004100 */
[----:B------:R-:W-:Y:S01]  /*c520*/  HADD2.F32 R22, -RZ, R7.H1_H1 ;  /* 0x30000007ff167230 */ /* 0x000fe20000004100 */
[----:B------:R-:W-:Y:S01]  /*c530*/  FMUL.FTZ R7, R17, R2 ;  /* 0x0000000211077220 */ /* 0x000fe20000410000 */
[--C-:B------:R-:W-:Y:S02]  /*c540*/  HADD2.F32 R19, -RZ, R5.reuse.H0_H0 ;  /* 0x20000005ff137230 */ /* 0x100fe40000004100 */
[----:B------:R-:W-:-:S02]  /*c550*/  HADD2.F32 R18, -RZ, R5.H1_H1 ;  /* 0x30000005ff127230 */ /* 0x000fc40000004100 */
[----:B------:R-:W-:Y:S02]  /*c560*/  HADD2.F32 R5, -RZ, R46.H0_H0 ;  /* 0x2000002eff057230 */ /* 0x000fe40000004100 */
[--C-:B------:R-:W-:Y:S02]  /*c570*/  HADD2.F32 R21, -RZ, R6.reuse.H0_H0 ;  /* 0x20000006ff157230 */ /* 0x100fe40000004100 */
[----:B------:R-:W-:Y:S02]  /*c580*/  HADD2.F32 R20, -RZ, R6.H1_H1 ;  /* 0x30000006ff147230 */ /* 0x000fe40000004100 */
[--C-:B---3--:R-:W-:Y:S02]  /*c590*/  HADD2.F32 R4, -RZ, R8.reuse.H0_H0 ;  /* 0x20000008ff047230 */ /* 0x108fe40000004100 */
[--C-:B------:R-:W-:Y:S02]  /*c5a0*/  HADD2.F32 R15, -RZ, R11.reuse.H0_H0 ;  /* 0x2000000bff0f7230 */ /* 0x100fe40000004100 */
[----:B------:R-:W-:Y:S01]  /*c5b0*/  HADD2.F32 R14, -RZ, R11.H1_H1 ;  /* 0x3000000bff0e7230 */ /* 0x000fe20000004100 */
[----:B------:R-:W-:Y:S01]  /*c5c0*/  FMUL.FTZ R34, R4, R2 ;  /* 0x0000000204227220 */ /* 0x000fe20000410000 */
[----:B------:R-:W-:Y:S01]  /*c5d0*/  HADD2.F32 R3, -RZ, R8.H1_H1 ;  /* 0x30000008ff037230 */ /* 0x000fe20000004100 */
[-C--:B------:R-:W-:Y:S01]  /*c5e0*/  FMUL.FTZ R2, R16, R0.reuse ;  /* 0x0000000010027220 */ /* 0x080fe20000410000 */
[----:B------:R-:W-:Y:S01]  /*c5f0*/  HADD2.F32 R11, -RZ, R51.H1_H1 ;  /* 0x30000033ff0b7230 */ /* 0x000fe20000004100 */
[----:B------:R-:W-:Y:S01]  /*c600*/  FFMA.FTZ R37, R4, R13, R7 ;  /* 0x0000000d04257223 */ /* 0x000fe20000010007 */
[--C-:B------:R-:W-:Y:S01]  /*c610*/  HADD2.F32 R8, -RZ, R10.reuse.H0_H0 ;  /* 0x2000000aff087230 */ /* 0x100fe20000004100 */
[----:B------:R-:W-:Y:S01]  /*c620*/  FMUL.FTZ R4, R19, R5 ;  /* 0x0000000513047220 */ /* 0x000fe20000410000 */
[----:B------:R-:W-:Y:S01]  /*c630*/  HADD2.F32 R12, -RZ, R10.H1_H1 ;  /* 0x3000000aff0c7230 */ /* 0x000fe20000004100 */
[C---:B------:R-:W-:Y:S01]  /*c640*/  FFMA.FTZ R36, R3.reuse, R11, R2 ;  /* 0x0000000b03247223 */ /* 0x040fe20000010002 */
[----:B------:R-:W-:Y:S01]  /*c650*/  HADD2.F32 R6, -RZ, R9.H0_H0 ;  /* 0x20000009ff067230 */ /* 0x000fe20000004100 */
[----:B------:R-:W-:Y:S01]  /*c660*/  FMUL.FTZ R33, R3, R0 ;  /* 0x0000000003217220 */ /* 0x000fe20000410000 */
[----:B------:R-:W-:Y:S01]  /*c670*/  HADD2.F32 R10, -RZ, R52.H0_H0 ;  /* 0x20000034ff0a7230 */ /* 0x000fe20000004100 */
[----:B------:R-:W-:Y:S01]  /*c680*/  FFMA.FTZ R13, R17, R13, -R34 ;  /* 0x0000000d110d7223 */ /* 0x000fe20000010822 */
[----:B------:R-:W-:Y:S01]  /*c690*/  HADD2.F32 R2, -RZ, R47.H0_H0 ;  /* 0x2000002fff027230 */ /* 0x000fe20000004100 */
[C---:B------:R-:W-:Y:S01]  /*c6a0*/  FMUL.FTZ R31, R6.reuse, R5 ;  /* 0x00000005061f7220 */ /* 0x040fe20000410000 */
[----:B------:R-:W-:Y:S01]  /*c6b0*/  HADD2.F32 R0, -RZ, R48.H1_H1 ;  /* 0x30000030ff007230 */ /* 0x000fe20000004100 */
[----:B------:R-:W-:Y:S01]  /*c6c0*/  FFMA.FTZ R35, R6, R10, R4 ;  /* 0x0000000a06237223 */ /* 0x000fe20000010004 */
[----:B------:R-:W-:Y:S01]  /*c6d0*/  HADD2.F32 R9, -RZ, R9.H1_H1 ;  /* 0x30000009ff097230 */ /* 0x000fe20000004100 */
[----:B------:R-:W-:Y:S01]  /*c6e0*/  FMUL.FTZ R5, R18, R2 ;  /* 0x0000000212057220 */ /* 0x000fe20000410000 */
[----:B------:R-:W-:Y:S01]  /*c6f0*/  HADD2.F32 R7, -RZ, R52.H1_H1 ;  /* 0x30000034ff077230 */ /* 0x000fe20000004100 */
[----:B------:R-:W-:Y:S01]  /*c700*/  FMUL.FTZ R4, R21, R0 ;  /* 0x0000000015047220 */ /* 0x000fe20000410000 */
[----:B------:R-:W-:Y:S01]  /*c710*/  HADD2.F32 R6, -RZ, R53.H0_H0 ;  /* 0x20000035ff067230 */ /* 0x000fe20000004100 */
[C---:B------:R-:W-:Y:S01]  /*c720*/  FMUL.FTZ R29, R9.reuse, R2 ;  /* 0x00000002091d7220 */ /* 0x040fe20000410000 */
[----:B------:R-:W-:Y:S01]  /*c730*/  HADD2.F32 R3, -RZ, R49.H0_H0 ;  /* 0x20000031ff037230 */ /* 0x000fe20000004100 */
[----:B------:R-:W-:Y:S01]  /*c740*/  FFMA.FTZ R32, R9, R7, R5 ;  /* 0x0000000709207223 */ /* 0x000fe20000010005 */
[----:B------:R-:W-:Y:S01]  /*c750*/  HADD2.F32 R5, -RZ, R53.H1_H1 ;  /* 0x30000035ff057230 */ /* 0x000fe20000004100 */
[----:B------:R-:W-:Y:S01]  /*c760*/  FFMA.FTZ R30, R8, R6, R4 ;  /* 0x00000006081e7223 */ /* 0x000fe20000010004 */
[----:B------:R-:W-:Y:S01]  /*c770*/  HADD2.F32 R2, -RZ, R50.H1_H1 ;  /* 0x30000032ff027230 */ /* 0x000fe20000004100 */
[----:B------:R-:W-:-:S02]  /*c780*/  FMUL.FTZ R4, R20, R3 ;  /* 0x0000000314047220 */ /* 0x000fc40000410000 */
[----:B------:R-:W-:Y:S01]  /*c790*/  FMUL.FTZ R26, R8, R0 ;  /* 0x00000000081a7220 */ /* 0x000fe20000410000 */
[----:B------:R-:W-:Y:S01]  /*c7a0*/  HADD2.F32 R0, -RZ, R49.H1_H1 ;  /* 0x30000031ff007230 */ /* 0x000fe20000004100 */
[C---:B------:R-:W-:Y:S01]  /*c7b0*/  FFMA.FTZ R27, R12.reuse, R5, R4 ;  /* 0x000000050c1b7223 */ /* 0x040fe20000010004 */
[--C-:B------:R-:W-:Y:S01]  /*c7c0*/  HADD2.F32 R4, -RZ, R54.reuse.H1_H1 ;  /* 0x30000036ff047230 */ /* 0x100fe20000004100 */
        /* <DEDUP_REMOVED lines=25> */
.L_x_255:
[----:B------:R-:W-:Y:S05]  /*c960*/  BSYNC B0 ;  /* 0x0000000000007941 */ /* 0x000fea0003800000 */
.L_x_254:
[----:B------:R-:W-:-:S04]  /*c970*/  IADD3 R0, R100, 0x20, RZ ;  /* 0x0000002064007810 */ /* 0x000fc80007ffe0ff */
        /* <DEDUP_REMOVED lines=54> */
[----:B------:R-:W-:Y:S01]  /*cce0*/  HADD2.F32 R6, -RZ, R61.H0_H0 ;  /* 0x2000003dff067230 */ /* 0x000fe20000004100 */
[C---:B------:R-:W-:Y:S01]  /*ccf0*/  FMUL.FTZ R29, R9.reuse, R2 ;  /* 0x00000002091d7220 */ /* 0x040fe20000410000 */
[----:B------:R-:W-:Y:S01]  /*cd00*/  HADD2.F32 R3, -RZ, R57.H1_H1 ;  /* 0x30000039ff037230 */ /* 0x000fe20000004100 */
[----:B------:R-:W-:Y:S01]  /*cd10*/  FFMA.FTZ R32, R9, R7, R5 ;  /* 0x0000000709207223 */ /* 0x000fe20000010005 */
[----:B------:R-:W-:Y:S01]  /*cd20*/  HADD2.F32 R5, -RZ, R61.H1_H1 ;  /* 0x3000003dff057230 */ /* 0x000fe20000004100 */
[----:B------:R-:W-:Y:S01]  /*cd30*/  FFMA.FTZ R30, R8, R6, R4 ;  /* 0x00000006081e7223 */ /* 0x000fe20000010004 */
[----:B------:R-:W-:Y:S01]  /*cd40*/  HADD2.F32 R2, -RZ, R58.H1_H1 ;  /* 0x3000003aff027230 */ /* 0x000fe20000004100 */
[----:B------:R-:W-:-:S02]  /*cd50*/  FMUL.FTZ R4, R20, R3 ;  /* 0x0000000314047220 */ /* 0x000fc40000410000 */
[----:B------:R-:W-:Y:S01]  /*cd60*/  FMUL.FTZ R26, R8, R0 ;  /* 0x00000000081a7220 */ /* 0x000fe20000410000 */
[----:B------:R-:W-:Y:S01]  /*cd70*/  HADD2.F32 R0, -RZ, R58.H0_H0 ;  /* 0x2000003aff007230 */ /* 0x000fe20000004100 */
        /* <DEDUP_REMOVED lines=27> */
.L_x_251:
[----:B------:R-:W-:Y:S05]  /*cf30*/  BSYNC B1 ;  /* 0x0000000000017941 */ /* 0x000fea0003800000 */
.L_x_250:
[----:B------:R-:W-:-:S04]  /*cf40*/  IADD3 R0, R242, 0x40, RZ ;  /* 0x00000040f2007810 */ /* 0x000fc80007ffe0ff */
[----:B------:R-:W-:-:S13]  /*cf50*/  ISETP.GE.AND P0, PT, R0, R38, PT ;  /* 0x000000260000720c */ /* 0x000fda0003f06270 */
[----:B------:R-:W-:Y:S05]  /*cf60*/  @P0 BRA `(.L_x_237) ;  /* 0x000011d000000947 */ /* 0x000fea0003800000 */
[----:B-----5:R3:W5:Y:S04]  /*cf70*/  LDL R68, [R1+0x54] ;  /* 0x0000540001447983 */ /* 0x0207680000100800 */
[----:B------:R3:W5:Y:S04]  /*cf80*/  LDL R67, [R1+0x58] ;  /* 0x0000580001437983 */ /* 0x0007680000100800 */
[----:B--2---:R3:W5:Y:S01]  /*cf90*/  LDL R66, [R1+0x5c] ;  /* 0x00005c0001427983 */ /* 0x0047620000100800 */
[----:B------:R-:W-:Y:S01]  /*cfa0*/  ISETP.GE.AND P0, PT, R100, c[0x0][0x27c], PT ;  /* 0x00009f0064007a0c */ /* 0x000fe20003f06270 */
[----:B------:R-:W-:-:S12]  /*cfb0*/  BSSY B0, `(.L_x_256) ;  /* 0x000005e000007945 */ /* 0x000fd80003800000 */
[----:B------:R-:W-:Y:S05]  /*cfc0*/  @P0 BRA `(.L_x_257) ;  /* 0x000005c000000947 */ /* 0x000fea0003800000 */
[----:B------:R-:W2:Y:S04]  /*cfd0*/  LDL R69, [R1+0x7c] ;  /* 0x00007c0001457983 */ /* 0x000ea80000100800 */
[----:B------:R-:W4:Y:S02]  /*cfe0*/  S2R R0, SR_TID.X ;  /* 0x0000000000007919 */ /* 0x000f240000002100 */
[----:B----4-:R-:W-:-:S04]  /*cff0*/  LEA.HI R2, R0, R0, RZ, 0x1 ;  /* 0x0000000000027211 */ /* 0x010fc800078f08ff */
[----:B------:R-:W-:-:S04]  /*d000*/  LOP3.LUT R2, R2, 0xfffffffe, RZ, 0xc0, !PT ;  /* 0xfffffffe02027812 */ /* 0x000fc800078ec0ff */
[----:B------:R-:W-:Y:S02]  /*d010*/  IADD3 R2, -R2, R0, RZ ;  /* 0x0000000002027210 */ /* 0x000fe40007ffe1ff */
[----:B------:R-:W-:-:S04]  /*d020*/  MOV R0, c[0x0][0x27c] ;  /* 0x00009f0000007a02 */ /* 0x000fc80000000f00 */
        /* <DEDUP_REMOVED lines=8> */
[----:B------:R-:W-:-:S04]  /*d0b0*/  IADD3 R0, R2, R0, R66 ;  /* 0x0000000002007210 */ /* 0x000fc80007ffe042 */
[----:B------:R-:W-:-:S05]  /*d0c0*/  SHF.L.U32 R28, R0, 0x1, RZ ;  /* 0x00000001001c7819 */ /* 0x000fca00000006ff */
[----:B------:R-:W4:Y:S01]  /*d0d0*/  LDS.128 R8, [R28+0x6080] ;  /* 0x006080001c087984 */ /* 0x000f220000000c00 */
[--C-:B------:R-:W-:Y:S02]  /*d0e0*/  HADD2.F32 R2, -RZ, R39.reuse.H0_H0 ;  /* 0x20000027ff027230 */ /* 0x100fe40000004100 */
[----:B------:R-:W-:Y:S02]  /*d0f0*/  HADD2.F32 R0, -RZ, R39.H1_H1 ;  /* 0x30000027ff007230 */ /* 0x000fe40000004100 */
[----:B------:R-:W-:Y:S02]  /*d100*/  HADD2.F32 R13, -RZ, R43.H1_H1 ;  /* 0x3000002bff0d7230 */ /* 0x000fe40000004100 */
[--C-:B----4-:R-:W-:Y:S02]  /*d110*/  HADD2.F32 R15, -RZ, R11.reuse.H0_H0 ;  /* 0x2000000bff0f7230 */ /* 0x110fe40000004100 */
[----:B------:R-:W-:Y:S02]  /*d120*/  HADD2.F32 R14, -RZ, R11.H1_H1 ;  /* 0x3000000bff0e7230 */ /* 0x000fe40000004100 */
[----:B------:R-:W-:-:S02]  /*d130*/  HADD2.F32 R3, -RZ, R8.H1_H1 ;  /* 0x30000008ff037230 */ /* 0x000fc40000004100 */
[----:B------:R-:W-:Y:S02]  /*d140*/  HADD2.F32 R11, -RZ, R44.H1_H1 ;  /* 0x3000002cff0b7230 */ /* 0x000fe40000004100 */
[----:B------:R-:W-:Y:S01]  /*d150*/  HADD2.F32 R12, -RZ, R10.H1_H1 ;  /* 0x3000000aff0c7230 */ /* 0x000fe20000004100 */
[----:B------:R-:W-:Y:S01]  /*d160*/  FMUL.FTZ R33, R0, R3 ;  /* 0x0000000300217220 */ /* 0x000fe20000410000 */
[----:B--2---:R-:W2:Y:S02]  /*d170*/  LDS.128 R4, [R69] ;  /* 0x0000000045047984 */ /* 0x004ea40000000c00 */
[--C-:B--2---:R-:W-:Y:S02]  /*d180*/  HADD2.F32 R17, -RZ, R4.reuse.H0_H0 ;  /* 0x20000004ff117230 */ /* 0x104fe40000004100 */
[----:B------:R-:W-:Y:S02]  /*d190*/  HADD2.F32 R16, -RZ, R4.H1_H1 ;  /* 0x30000004ff107230 */ /* 0x000fe40000004100 */
[----:B------:R-:W-:-:S02]  /*d1a0*/  HADD2.F32 R4, -RZ, R8.H0_H0 ;  /* 0x20000008ff047230 */ /* 0x000fc40000004100 */
[--C-:B------:R-:W-:Y:S02]  /*d1b0*/  HADD2.F32 R23, -RZ, R7.reuse.H0_H0 ;  /* 0x20000007ff177230 */ /* 0x100fe40000004100 */
[----:B------:R-:W-:Y:S01]  /*d1c0*/  HADD2.F32 R22, -RZ, R7.H1_H1 ;  /* 0x30000007ff167230 */ /* 0x000fe20000004100 */
[C---:B------:R-:W-:Y:S01]  /*d1d0*/  FMUL.FTZ R7, R2.reuse, R17 ;  /* 0x0000001102077220 */ /* 0x040fe20000410000 */
        /* <DEDUP_REMOVED lines=8> */
[----:B------:R-:W-:-:S02]  /*d260*/  HADD2.F32 R20, -RZ, R6.H1_H1 ;  /* 0x30000006ff147230 */ /* 0x000fc40000004100 */
[----:B------:R-:W-:Y:S01]  /*d270*/  HADD2.F32 R8, -RZ, R10.H0_H0 ;  /* 0x2000000aff087230 */ /* 0x000fe20000004100 */
[C---:B------:R-:W-:Y:S01]  /*d280*/  FMUL.FTZ R4, R5.reuse, R19 ;  /* 0x0000001305047220 */ /* 0x040fe20000410000 */
[----:B------:R-:W-:Y:S02]  /*d290*/  HADD2.F32 R6, -RZ, R9.H0_H0 ;  /* 0x20000009ff067230 */ /* 0x000fe40000004100 */
[----:B------:R-:W-:Y:S02]  /*d2a0*/  HADD2.F32 R10, -RZ, R45.H1_H1 ;  /* 0x3000002dff0a7230 */ /* 0x000fe40000004100 */
[----:B------:R-:W-:Y:S02]  /*d2b0*/  HADD2.F32 R2, -RZ, R40.H1_H1 ;  /* 0x30000028ff027230 */ /* 0x000fe40000004100 */
[----:B------:R-:W-:Y:S01]  /*d2c0*/  HADD2.F32 R0, -RZ, R41.H0_H0 ;  /* 0x20000029ff007230 */ /* 0x000fe20000004100 */
[-C--:B------:R-:W-:Y:S01]  /*d2d0*/  FMUL.FTZ R31, R5, R6.reuse ;  /* 0x00000006051f7220 */ /* 0x080fe20000410000 */
[----:B------:R-:W-:Y:S01]  /*d2e0*/  HADD2.F32 R9, -RZ, R9.H1_H1 ;  /* 0x30000009ff097230 */ /* 0x000fe20000004100 */
[----:B------:R-:W-:Y:S01]  /*d2f0*/  FFMA.FTZ R35, R10, R6, R4 ;  /* 0x000000060a237223 */ /* 0x000fe20000010004 */
[----:B------:R-:W-:Y:S01]  /*d300*/  HADD2.F32 R7, -RZ, R46.H1_H1 ;  /* 0x3000002eff077230 */ /* 0x000fe20000004100 */
[----:B------:R-:W-:Y:S01]  /*d310*/  FMUL.FTZ R5, R2, R18 ;  /* 0x0000001202057220 */ /* 0x000fe20000410000 */
[----:B------:R-:W-:Y:S01]  /*d320*/  HADD2.F32 R6, -RZ, R47.H1_H1 ;  /* 0x3000002fff067230 */ /* 0x000fe20000004100 */
[----:B------:R-:W-:Y:S01]  /*d330*/  FMUL.FTZ R4, R0, R21 ;  /* 0x0000001500047220 */ /* 0x000fe20000410000 */
[----:B------:R-:W-:Y:S01]  /*d340*/  HADD2.F32 R3, -RZ, R41.H1_H1 ;  /* 0x30000029ff037230 */ /* 0x000fe20000004100 */
[----:B------:R-:W-:Y:S01]  /*d350*/  FFMA.FTZ R32, R7, R9, R5 ;  /* 0x0000000907207223 */ /* 0x000fe20000010005 */
[----:B------:R-:W-:Y:S01]  /*d360*/  HADD2.F32 R5, -RZ, R48.H0_H0 ;  /* 0x20000030ff057230 */ /* 0x000fe20000004100 */
[----:B------:R-:W-:-:S02]  /*d370*/  FFMA.FTZ R30, R6, R8, R4 ;  /* 0x00000008061e7223 */ /* 0x000fc40000010004 */
[----:B------:R-:W-:Y:S01]  /*d380*/  FMUL.FTZ R29, R2, R9 ;  /* 0x00000009021d7220 */ /* 0x000fe20000410000 */
[--C-:B------:R-:W-:Y:S01]  /*d390*/  HADD2.F32 R2, -RZ, R42.reuse.H1_H1 ;  /* 0x3000002aff027230 */ /* 0x100fe20000004100 */
[----:B------:R-:W-:Y:S02]  /*d3a0*/  FMUL.FTZ R4, R3, R20 ;  /* 0x0000001403047220 */ /* 0x000fe40000410000 */
[----:B------:R-:W-:Y:S01]  /*d3b0*/  FMUL.FTZ R26, R0, R8 ;  /* 0x00000008001a7220 */ /* 0x000fe20000410000 */
[----:B------:R-:W-:Y:S01]  /*d3c0*/  HADD2.F32 R0, -RZ, R42.H0_H0 ;  /* 0x2000002aff007230 */ /* 0x000fe20000004100 */
[-C--:B------:R-:W-:Y:S01]  /*d3d0*/  FFMA.FTZ R27, R5, R12.reuse, R4 ;  /* 0x0000000c051b7223 */ /* 0x080fe20000010004 */
[----:B------:R-:W-:Y:S01]  /*d3e0*/  HADD2.F32 R4, -RZ, R50.H0_H0 ;  /* 0x20000032ff047230 */ /* 0x000fe20000004100 */
[----:B------:R-:W-:Y:S01]  /*d3f0*/  FMUL.FTZ R25, R3, R12 ;  /* 0x0000000c03197220 */ /* 0x000fe20000410000 */
[----:B------:R-:W-:Y:S01]  /*d400*/  HADD2.F32 R3, -RZ, R45.H0_H0 ;  /* 0x2000002dff037230 */ /* 0x000fe20000004100 */
[----:B------:R-:W-:-:S02]  /*d410*/  FMUL.FTZ R9, R2, R23 ;  /* 0x0000001702097220 */ /* 0x000fc40000410000 */
[----:B------:R-:W-:Y:S02]  /*d420*/  FMUL.FTZ R8, R0, R22 ;  /* 0x0000001600087220 */ /* 0x000fe40000410000 */
[-C--:B------:R-:W-:Y:S02]  /*d430*/  FMUL.FTZ R24, R2, R15.reuse ;  /* 0x0000000f02187220 */ /* 0x080fe40000410000 */
[-C--:B------:R-:W-:Y:S02]  /*d440*/  FMUL.FTZ R12, R0, R14.reuse ;  /* 0x0000000e000c7220 */ /* 0x080fe40000410000 */
[----:B------:R-:W-:Y:S02]  /*d450*/  FFMA.FTZ R15, R4, R15, R9 ;  /* 0x0000000f040f7223 */ /* 0x000fe40000010009 */
[----:B------:R-:W-:Y:S02]  /*d460*/  FFMA.FTZ R14, R3, R14, R8 ;  /* 0x0000000e030e7223 */ /* 0x000fe40000010008 */
[----:B------:R-:W-:-:S02]  /*d470*/  FFMA.FTZ R10, R10, R19, -R31 ;  /* 0x000000130a0a7223 */ /* 0x000fc4000001081f */
[----:B------:R-:W-:Y:S02]  /*d480*/  FFMA.FTZ R9, R7, R18, -R29 ;  /* 0x0000001207097223 */ /* 0x000fe4000001081d */
[----:B------:R-:W-:Y:S02]  /*d490*/  FFMA.FTZ R13, R13, R17, -R34 ;  /* 0x000000110d0d7223 */ /* 0x000fe40000010822 */
[----:B------:R-:W-:Y:S02]  /*d4a0*/  FFMA.FTZ R8, R11, R16, -R33 ;  /* 0x000000100b087223 */ /* 0x000fe40000010821 */
[----:B------:R-:W-:Y:S02]  /*d4b0*/  FFMA.FTZ R7, R6, R21, -R26 ;  /* 0x0000001506077223 */ /* 0x000fe4000001081a */
[----:B------:R-:W-:Y:S02]  /*d4c0*/  FFMA.FTZ R2, R5, R20, -R25 ;  /* 0x0000001405027223 */ /* 0x000fe40000010819 */
[----:B------:R-:W-:-:S02]  /*d4d0*/  FFMA.FTZ R0, R4, R23, -R24 ;  /* 0x0000001704007223 */ /* 0x000fc40000010818 */
[----:B------:R-:W-:Y:S01]  /*d4e0*/  FFMA.FTZ R3, R3, R22, -R12 ;  /* 0x0000001603037223 */ /* 0x000fe2000001080c */
[----:B------:R-:W-:Y:S02]  /*d4f0*/  F2FP.PACK_AB R9, R9, R10 ;  /* 0x0000000a0909723e */ /* 0x000fe400000000ff */
[----:B------:R-:W-:Y:S02]  /*d500*/  F2FP.PACK_AB R8, R8, R13 ;  /* 0x0000000d0808723e */ /* 0x000fe400000000ff */
[----:B------:R-:W-:Y:S02]  /*d510*/  F2FP.PACK_AB R10, R2, R7 ;  /* 0x00000007020a723e */ /* 0x000fe400000000ff */
[----:B------:R-:W-:Y:S02]  /*d520*/  F2FP.PACK_AB R11, R3, R0 ;  /* 0x00000000030b723e */ /* 0x000fe400000000ff */
[----:B------:R-:W-:Y:S02]  /*d530*/  F2FP.PACK_AB R4, R36, R37 ;  /* 0x000000252404723e */ /* 0x000fe400000000ff */
[----:B------:R-:W-:-:S02]  /*d540*/  F2FP.PACK_AB R5, R32, R35 ;  /* 0x000000232005723e */ /* 0x000fc400000000ff */
[----:B------:R-:W-:Y:S02]  /*d550*/  F2FP.PACK_AB R6, R27, R30 ;  /* 0x0000001e1b06723e */ /* 0x000fe400000000ff */
[----:B------:R-:W-:Y:S01]  /*d560*/  F2FP.PACK_AB R7, R14, R15 ;  /* 0x0000000f0e07723e */ /* 0x000fe200000000ff */
[----:B------:R2:W-:Y:S04]  /*d570*/  STS.128 [R69], R8 ;  /* 0x0000000845007388 */ /* 0x0005e80000000c00 */
[----:B------:R2:W-:Y:S02]  /*d580*/  STS.128 [R28+0x6080], R4 ;  /* 0x006080041c007388 */ /* 0x0005e40000000c00 */
.L_x_257:
[----:B------:R-:W-:Y:S05]  /*d590*/  BSYNC B0 ;  /* 0x0000000000007941 */ /* 0x000fea0003800000 */
.L_x_256:
[----:B------:R-:W-:Y:S01]  /*d5a0*/  IADD3 R0, R100, 0x10, RZ ;  /* 0x0000001064007810 */ /* 0x000fe20007ffe0ff */
[----:B------:R-:W-:Y:S03]  /*d5b0*/  BSSY B0, `(.L_x_258) ;  /* 0x000005c000007945 */ /* 0x000fe60003800000 */
[----:B------:R-:W-:-:S13]  /*d5c0*/  ISETP.GE.AND P0, PT, R0, c[0x0][0x27c], PT ;  /* 0x00009f0000007a0c */ /* 0x000fda0003f06270 */
[----:B------:R-:W-:Y:S05]  /*d5d0*/  @P0 BRA `(.L_x_259) ;  /* 0x0000059000000947 */ /* 0x000fea0003800000 */
[----:B------:R-:W4:Y:S04]  /*d5e0*/  LDL R2, [R1+0x64] ;  /* 0x0000640001027983 */ /* 0x000f280000100800 */
[----:B--2---:R-:W2:Y:S01]  /*d5f0*/  LDL R38, [R1+0x74] ;  /* 0x0000740001267983 */ /* 0x004ea20000100800 */
[----:B------:R-:W-:Y:S01]  /*d600*/  MOV R0, c[0x0][0x27c] ;  /* 0x00009f0000007a02 */ /* 0x000fe20000000f00 */
[----:B------:R-:W-:-:S03]  /*d610*/  HADD2.F32 R13, -RZ, R51.H0_H0 ;  /* 0x20000033ff0d7230 */ /* 0x000fc60000004100 */
[----:B----4-:R-:W-:-:S04]  /*d620*/  LEA.HI R0, R0, R2, RZ, 0x1d ;  /* 0x0000000200007211 */ /* 0x010fc800078fe8ff */
        /* <DEDUP_REMOVED lines=12> */
[----:B------:R-:W4:Y:S01]  /*d6f0*/  LDS.128 R8, [R28+0x6080] ;  /* 0x006080001c087984 */ /* 0x000f220000000c00 */
        /* <DEDUP_REMOVED lines=10> */
[--C-:B----4-:R-:W-:Y:S02]  /*d7a0*/  HADD2.F32 R4, -RZ, R8.reuse.H0_H0 ;  /* 0x20000008ff047230 */ /* 0x110fe40000004100 */
[--C-:B------:R-:W-:Y:S02]  /*d7b0*/  HADD2.F32 R15, -RZ, R11.reuse.H0_H0 ;  /* 0x2000000bff0f7230 */ /* 0x100fe40000004100 */
[----:B------:R-:W-:Y:S01]  /*d7c0*/  HADD2.F32 R14, -RZ, R11.H1_H1 ;  /* 0x3000000bff0e7230 */ /* 0x000fe20000004100 */
[----:B------:R-:W-:Y:S01]  /*d7d0*/  FMUL.FTZ R34, R2, R4 ;  /* 0x0000000402227220 */ /* 0x000fe20000410000 */
[----:B------:R-:W-:Y:S01]  /*d7e0*/  HADD2.F32 R3, -RZ, R8.H1_H1 ;  /* 0x30000008ff037230 */ /* 0x000fe20000004100 */
[C---:B------:R-:W-:Y:S01]  /*d7f0*/  FMUL.FTZ R2, R0.reuse, R16 ;  /* 0x0000001000027220 */ /* 0x040fe20000410000 */
[----:B------:R-:W-:Y:S01]  /*d800*/  HADD2.F32 R11, -RZ, R51.H1_H1 ;  /* 0x30000033ff0b7230 */ /* 0x000fe20000004100 */
[----:B------:R-:W-:Y:S01]  /*d810*/  FFMA.FTZ R37, R13, R4, R7 ;  /* 0x000000040d257223 */ /* 0x000fe20000010007 */
[--C-:B------:R-:W-:Y:S01]  /*d820*/  HADD2.F32 R8, -RZ, R10.reuse.H0_H0 ;  /* 0x2000000aff087230 */ /* 0x100fe20000004100 */
[----:B------:R-:W-:Y:S01]  /*d830*/  FMUL.FTZ R4, R5, R19 ;  /* 0x0000001305047220 */ /* 0x000fe20000410000 */
[----:B------:R-:W-:Y:S01]  /*d840*/  HADD2.F32 R12, -RZ, R10.H1_H1 ;  /* 0x3000000aff0c7230 */ /* 0x000fe20000004100 */
[-C--:B------:R-:W-:Y:S01]  /*d850*/  FFMA.FTZ R36, R11, R3.reuse, R2 ;  /* 0x000000030b247223 */ /* 0x080fe20000010002 */
[----:B------:R-:W-:Y:S01]  /*d860*/  HADD2.F32 R6, -RZ, R9.H0_H0 ;  /* 0x20000009ff067230 */ /* 0x000fe20000004100 */
[----:B------:R-:W-:Y:S01]  /*d870*/  FMUL.FTZ R33, R0, R3 ;  /* 0x0000000300217220 */ /* 0x000fe20000410000 */
[----:B------:R-:W-:Y:S01]  /*d880*/  HADD2.F32 R10, -RZ, R52.H0_H0 ;  /* 0x20000034ff0a7230 */ /* 0x000fe20000004100 */
[----:B------:R-:W-:Y:S01]  /*d890*/  FFMA.FTZ R13, R13, R17, -R34 ;  /* 0x000000110d0d7223 */ /* 0x000fe20000010822 */
        /* <DEDUP_REMOVED lines=8> */
[----:B------:R-:W-:Y:S01]  /*d920*/  HADD2.F32 R6, -RZ, R53.H0_H0 ;  /* 0x20000035ff067230 */ /* 0x000fe20000004100 */
[-C--:B------:R-:W-:Y:S01]  /*d930*/  FMUL.FTZ R29, R2, R9.reuse ;  /* 0x00000009021d7220 */ /* 0x080fe20000410000 */
        /* <DEDUP_REMOVED lines=8> */
[-C--:B------:R-:W-:Y:S01]  /*d9c0*/  FFMA.FTZ R27, R5, R12.reuse, R4 ;  /* 0x0000000c051b7223 */ /* 0x080fe20000010004 */
[--C-:B------:R-:W-:Y:S01]  /*d9d0*/  HADD2.F32 R4, -RZ, R54.reuse.H1_H1 ;  /* 0x30000036ff047230 */ /* 0x100fe20000004100 */
[----:B------:R-:W-:Y:S01]  /*d9e0*/  FMUL.FTZ R25, R3, R12 ;  /* 0x0000000c03197220 */ /* 0x000fe20000410000 */
[----:B------:R-:W-:Y:S01]  /*d9f0*/  HADD2.F32 R3, -RZ, R54.H0_H0 ;  /* 0x20000036ff037230 */ /* 0x000fe20000004100 */
[----:B------:R-:W-:Y:S02]  /*da00*/  FMUL.FTZ R9, R2, R23 ;  /* 0x0000001702097220 */ /* 0x000fe40000410000 */
[----:B------:R-:W-:Y:S02]  /*da10*/  FMUL.FTZ R8, R0, R22 ;  /* 0x0000001600087220 */ /* 0x000fe40000410000 */
[----:B------:R-:W-:-:S02]  /*da20*/  FMUL.FTZ R24, R2, R15 ;  /* 0x0000000f02187220 */ /* 0x000fc40000410000 */
[-C--:B------:R-:W-:Y:S02]  /*da30*/  FMUL.FTZ R12, R0, R14.reuse ;  /* 0x0000000e000c7220 */ /* 0x080fe40000410000 */
        /* <DEDUP_REMOVED lines=19> */
.L_x_259:
[----:B------:R-:W-:Y:S05]  /*db70*/  BSYNC B0 ;  /* 0x0000000000007941 */ /* 0x000fea0003800000 */
.L_x_258:
[----:B------:R-:W-:-:S04]  /*db80*/  IADD3 R0, R100, 0x20, RZ ;  /* 0x0000002064007810 */ /* 0x000fc80007ffe0ff */
        /* <DEDUP_REMOVED lines=46> */
[----:B------:R-:W-:Y:S01]  /*de70*/  HADD2.F32 R2, -RZ, R56.H1_H1 ;  /* 0x30000038ff027230 */ /* 0x000fe20000004100 */
[-C--:B------:R-:W-:Y:S01]  /*de80*/  FMUL.FTZ R31, R5, R6.reuse ;  /* 0x00000006051f7220 */ /* 0x080fe20000410000 */
[----:B------:R-:W-:Y:S01]  /*de90*/  HADD2.F32 R0, -RZ, R57.H0_H0 ;  /* 0x20000039ff007230 */ /* 0x000fe20000004100 */
[----:B------:R-:W-:Y:S01]  /*dea0*/  FFMA.FTZ R35, R10, R6, R4 ;  /* 0x000000060a237223 */ /* 0x000fe20000010004 */
[----:B------:R-:W-:Y:S01]  /*deb0*/  HADD2.F32 R9, -RZ, R9.H1_H1 ;  /* 0x30000009ff097230 */ /* 0x000fe20000004100 */
[----:B------:R-:W-:Y:S01]  /*dec0*/  FMUL.FTZ R5, R2, R18 ;  /* 0x0000001202057220 */ /* 0x000fe20000410000 */
[----:B------:R-:W-:Y:S01]  /*ded0*/  HADD2.F32 R7, -RZ, R60.H1_H1 ;  /* 0x3000003cff077230 */ /* 0x000fe20000004100 */
[----:B------:R-:W-:Y:S01]  /*dee0*/  FMUL.FTZ R4, R0, R21 ;  /* 0x0000001500047220 */ /* 0x000fe20000410000 */
[----:B------:R-:W-:Y:S01]  /*def0*/  HADD2.F32 R6, -RZ, R61.H0_H0 ;  /* 0x2000003dff067230 */ /* 0x000fe20000004100 */
[-C--:B------:R-:W-:Y:S01]  /*df00*/  FMUL.FTZ R29, R2, R9.reuse ;  /* 0x00000009021d7220 */ /* 0x080fe20000410000 */
        /* <DEDUP_REMOVED lines=35> */
.L_x_237:
[----:B------:R-:W-:Y:S05]  /*e140*/  BSYNC B2 ;  /* 0x0000000000027941 */ /* 0x000fea0003800000 */
.L_x_221:
[----:B-1----:R-:W-:Y:S01]  /*e150*/  IMAD R0, R64, c[0x0][0x208], RZ ;  /* 0x0000820040007a24 */ /* 0x002fe200078e02ff */
[----:B------:R-:W4:Y:S01]  /*e160*/  LDL R233, [R1+0x8] ;  /* 0x0000080001e97983 */ /* 0x000f220000100800 */
[----:B------:R-:W-:Y:S01]  /*e170*/  IMAD.WIDE.U32 R2, R137, c[0x0][0x208], RZ ;  /* 0x0000820089027a25 */ /* 0x000fe200078e00ff */
[----:B--2---:R-:W-:Y:S01]  /*e180*/  MOV R4, R248 ;  /* 0x000000f800047202 */ /* 0x004fe20000000f00 */
[----:B------:R-:W-:-:S04]  /*e190*/  DEPBAR.LE SB0, 0x0 ;  /* 0x000080000000791a */ /* 0x000fc80000000000 */
[----:B------:R-:W-:Y:S01]  /*e1a0*/  IMAD R0, R137, c[0x0][0x20c], R0 ;  /* 0x0000830089007a24 */ /* 0x000fe200078e0200 */
[----:B------:R-:W-:Y:S01]  /*e1b0*/  MOV R5, R247 ;  /* 0x000000f700057202 */ /* 0x000fe20000000f00 */
[----:B------:R-:W1:Y:S04]  /*e1c0*/  S2R R232, SR_TID.X ;  /* 0x0000000000e87919 */ /* 0x000e680000002100 */
[----:B------:R-:W-:Y:S01]  /*e1d0*/  BAR.SYNC.DEFER_BLOCKING 0x0 ;  /* 0x0000000000007b1d */ /* 0x000fe20000010000 */
[----:B------:R-:W-:Y:S01]  /*e1e0*/  IADD3 R0, R3, R0, RZ ;  /* 0x0000000003007210 */ /* 0x000fe20007ffe0ff */
[----:B------:R-:W-:Y:S01]  /*e1f0*/  IMAD.WIDE.U32 R4, R2, 0x30, R4 ;  /* 0x0000003002047825 */ /* 0x000fe200078e0004 */
[----:B------:R-:W-:Y:S02]  /*e200*/  LOP3.LUT P2, RZ, R63, 0x1, RZ, 0xc0, !PT ;  /* 0x000000013fff7812 */ /* 0x000fe4000784c0ff */
[----:B------:R-:W-:Y:S01]  /*e210*/  SHF.L.U32 R199, R241, 0x1, RZ ;  /* 0x00000001f1c77819 */ /* 0x000fe200000006ff */
[----:B------:R-:W-:Y:S01]  /*e220*/  IMAD R3, R0, 0x30, RZ ;  /* 0x0000003000037824 */ /* 0x000fe200078e02ff */
[----:B------:R-:W-:Y:S01]  /*e230*/  LEA R2, P0, R4, c[0x0][0x1f8], 0x1 ;  /* 0x00007e0004027a11 */ /* 0x000fe200078008ff */
[----:B------:R-:W-:Y:S01]  /*e240*/  BSSY B0, `(.L_x_260) ;  /* 0x0000108000007945 */ /* 0x000fe20003800000 */
[----:B------:R-:W-:-:S02]  /*e250*/  IADD3 R0, R65, R163, -R243 ;  /* 0x000000a341007210 */ /* 0x000fc40007ffe8f3 */
[----:B------:R-:W-:Y:S02]  /*e260*/  IADD3 R3, R5, R3, RZ ;  /* 0x0000000305037210 */ /* 0x000fe40007ffe0ff */
[----:B------:R-:W-:Y:S02]  /*e270*/  LOP3.LUT P3, RZ, R63, 0x2, RZ, 0xc0, !PT ;  /* 0x000000023fff7812 */ /* 0x000fe4000786c0ff */
[----:B------:R-:W-:Y:S02]  /*e280*/  LEA.HI.X R3, R4, c[0x0][0x1fc], R3, 0x1, P0 ;  /* 0x00007f0004037a11 */ /* 0x000fe400000f0c03 */
[----:B------:R-:W-:Y:S02]  /*e290*/  ISETP.LT.OR P0, PT, R0, 0x1, !P2 ;  /* 0x000000010000780c */ /* 0x000fe40005701670 */
[----:B-1----:R-:W-:Y:S01]  /*e2a0*/  ISETP.GT.AND P4, PT, R232, 0x3f, PT ;  /* 0x0000003fe800780c */ /* 0x002fe20003f84270 */
[----:B------:R-:W-:Y:S04]  /*e2b0*/  LDSM.16.M88.4 R8, [R188] ;  /* 0x00000000bc08783b */ /* 0x000fe80000000200 */
[----:B------:R-:W-:Y:S04]  /*e2c0*/  LDSM.16.M88.4 R4, [R188+0x1000] ;  /* 0x00100000bc04783b */ /* 0x000fe80000000200 */
[----:B------:R-:W1:Y:S04]  /*e2d0*/  LDSM.16.M88.4 R16, [R157] ;  /* 0x000000009d10783b */ /* 0x000e680000000200 */
[----:B------:R-:W-:-:S02]  /*e2e0*/  @!P4 MOV R13, c[0x0][0x208] ;  /* 0x00008200000dca02 */ /* 0x000fc40000000f00 */
[----:B------:R-:W-:Y:S01]  /*e2f0*/  @!P4 MOV R14, c[0x0][0x20c] ;  /* 0x00008300000eca02 */ /* 0x000fe20000000f00 */
[----:B------:R-:W2:Y:S01]  /*e300*/  LDSM.16.M88.4 R20, [R157+0x400] ;  /* 0x000400009d14783b */ /* 0x000ea20000000200 */
[----:B------:R-:W-:-:S03]  /*e310*/  @!P4 ISETP.LT.OR P2, PT, R0, 0x21, !P2 ;  /* 0x000000210000c80c */ /* 0x000fc60005741670 */
[----:B------:R-:W3:Y:S04]  /*e320*/  LDSM.16.M88.4 R44, [R157+0x800] ;  /* 0x000800009d2c783b */ /* 0x000ee80000000200 */
[----:B------:R-:W-:Y:S04]  /*e330*/  LDSM.16.M88.4 R40, [R189] ;  /* 0x00000000bd28783b */ /* 0x000fe80000000200 */
[----:B------:R-:W-:Y:S04]  /*e340*/  LDSM.16.M88.4 R32, [R189+0x1000] ;  /* 0x00100000bd20783b */ /* 0x000fe80000000200 */
[----:B------:R-:W3:Y:S04]  /*e350*/  LDSM.16.M88.4 R48, [R190] ;  /* 0x00000000be30783b */ /* 0x000ee80000000200 */
[----:B------:R-:W-:Y:S04]  /*e360*/  LDSM.16.M88.4 R76, [R198] ;  /* 0x00000000c64c783b */ /* 0x000fe80000000200 */
[----:B------:R-:W-:Y:S04]  /*e370*/  LDSM.16.M88.4 R88, [R197] ;  /* 0x00000000c558783b */ /* 0x000fe80000000200 */
[----:B------:R-:W-:Y:S01]  /*e380*/  @!PT LDS RZ, [RZ] ;  /* 0x00000000fffff984 */ /* 0x000fe20000000800 */
[----:B------:R-:W-:Y:S01]  /*e390*/  @!PT LDS RZ, [RZ] ;  /* 0x00000000fffff984 */ /* 0x000fe20000000800 */
[----:B------:R-:W-:Y:S01]  /*e3a0*/  @!PT LDS RZ, [RZ] ;  /* 0x00000000fffff984 */ /* 0x000fe20000000800 */
[----:B------:R3:W-:Y:S01]  /*e3b0*/  LDGSTS.E.BYPASS.LTC128B.128 [R199+0x1880], [R2.64], !P0 ;  /* 0x0188000002c77fae */ /* 0x0007e2000c101d46 */
[----:B------:R-:W-:Y:S01]  /*e3c0*/  ISETP.LT.OR P0, PT, R0, 0x1, !P3 ;  /* 0x000000010000780c */ /* 0x000fe20005f01670 */
[-C--:B-1----:R-:W-:Y:S11]  /*e3d0*/  HMMA.16816.F32 R24, R8, R16.reuse, RZ ;  /* 0x000000100818723c */ /* 0x082ff600000018ff */
[----:B------:R-:W-:Y:S01]  /*e3e0*/  @!UPT UIADD3 URZ, URZ, URZ, URZ ;  /* 0x0000003f3f3ff290 */ /* 0x000fe2000fffe03f */
[----:B------:R1:W-:Y:S01]  /*e3f0*/  LDGSTS.E.BYPASS.LTC128B.128 [R199+0x2480], [R2.64+0x40], !P0 ;  /* 0x0248004002c77fae */ /* 0x0003e2000c101d46 */
[C---:B------:R-:W-:Y:S01]  /*e400*/  @!P4 LEA R12, P0, R13.reuse, R2, 0x6 ;  /* 0x000000020d0cc211 */ /* 0x040fe200078030ff */
[----:B------:R-:W-:Y:S03]  /*e410*/  HMMA.16816.F32 R52, R4, R16, RZ ;  /* 0x000000100434723c */ /* 0x000fe600000018ff */
[----:B------:R-:W-:Y:S02]  /*e420*/  @!P4 LEA.HI.X R13, R13, R3, R14, 0x6, P0 ;  /* 0x000000030d0dc211 */ /* 0x000fe400000f340e */
[----:B------:R-:W-:-:S03]  /*e430*/  LOP3.LUT P0, RZ, R63, 0x4, RZ, 0xc0, !PT ;  /* 0x000000043fff7812 */ /* 0x000fc6000780c0ff */
[----:B--2---:R-:W-:Y:S01]  /*e440*/  HMMA.16816.F32 R80, R4, R20, RZ ;  /* 0x000000140450723c */ /* 0x004fe200000018ff */
[C---:B------:R-:W-:Y:S02]  /*e450*/  ISETP.LT.OR P1, PT, R0.reuse, 0x1, !P0 ;  /* 0x000000010000780c */ /* 0x040fe40004721670 */
[----:B------:R-:W-:-:S05]  /*e460*/  @!P4 ISETP.LT.OR P0, PT, R0, 0x21, !P0 ;  /* 0x000000210000c80c */ /* 0x000fca0004701670 */
[C---:B-----5:R-:W-:Y:S06]  /*e470*/  HMMA.16816.F32 R68, R4.reuse, R22, RZ ;  /* 0x000000160444723c */ /* 0x060fec00000018ff */
[----:B------:R1:W-:Y:S01]  /*e480*/  LDGSTS.E.BYPASS.LTC128B.128 [R199+0x3080], [R2.64+0x80], !P1 ;  /* 0x0308008002c77fae */ /* 0x0003e2000c901d46 */
[----:B------:R-:W-:Y:S01]  /*e490*/  @!P4 ISETP.LT.OR P1, PT, R0, 0x21, !P3 ;  /* 0x000000210000c80c */ /* 0x000fe20005f21670 */
[C---:B---3--:R-:W-:Y:S02]  /*e4a0*/  HMMA.16816.F32 R64, R4.reuse, R44, RZ ;  /* 0x0000002c0440723c */ /* 0x048fe400000018ff */
[----:B------:R2:W-:Y:S06]  /*e4b0*/  @!P4 LDGSTS.E.BYPASS.LTC128B.128 [R199+0x2080], [R12.64], !P2 ;  /* 0x020800000cc7cfae */ /* 0x0005ec000d101d46 */
[----:B------:R-:W-:Y:S04]  /*e4c0*/  HMMA.16816.F32 R84, R4, R46, RZ ;  /* 0x0000002e0454723c */ /* 0x000fe800000018ff */
[----:B------:R2:W-:Y:S04]  /*e4d0*/  @!P4 LDGSTS.E.BYPASS.LTC128B.128 [R199+0x2c80], [R12.64+0x40], !P1 ;  /* 0x02c800400cc7cfae */ /* 0x0005e8000c901d46 */
[----:B------:R2:W-:Y:S01]  /*e4e0*/  @!P4 LDGSTS.E.BYPASS.LTC128B.128 [R199+0x3880], [R12.64+0x80], !P0 ;  /* 0x038800800cc7cfae */ /* 0x0005e2000c101d46 */
[C---:B------:R-:W-:Y:S03]  /*e4f0*/  HMMA.16816.F32 R72, R8.reuse, R18, RZ ;  /* 0x000000120848723c */ /* 0x040fe600000018ff */
[----:B------:R-:W-:Y:S04]  /*e500*/  LDSM.16.M88.4 R60, [R157+0xc00] ;  /* 0x000c00009d3c783b */ /* 0x000fe80000000200 */
[----:B------:R-:W3:Y:S01]  /*e510*/  LDSM.16.M88.4 R36, [R188+0x2000] ;  /* 0x00200000bc24783b */ /* 0x000ee20000000200 */
[C---:B------:R-:W-:Y:S03]  /*e520*/  HMMA.16816.F32 R96, R8.reuse, R20, RZ ;  /* 0x000000140860723c */ /* 0x040fe600000018ff */
[----:B------:R-:W1:Y:S04]  /*e530*/  LDSM.16.M88.4 R28, [R188+0x3000] ;  /* 0x00300000bc1c783b */ /* 0x000e680000000200 */
[----:B------:R-:W-:Y:S01]  /*e540*/  LDSM.16.M88.4 R56, [R196] ;  /* 0x00000000c438783b */ /* 0x000fe20000000200 */
[C---:B------:R-:W-:Y:S03]  /*e550*/  HMMA.16816.F32 R112, R8.reuse, R22, RZ ;  /* 0x000000160870723c */ /* 0x040fe600000018ff */
[----:B------:R-:W-:Y:S04]  /*e560*/  LDSM.16.M88.4 R20, [R189+0x3000] ;  /* 0x00300000bd14783b */ /* 0x000fe80000000200 */
[----:B------:R-:W0:Y:S01]  /*e570*/  LDGDEPBAR ;  /* 0x00000000000079af */ /* 0x000e220000000000 */
[----:B------:R-:W-:Y:S08]  /*e580*/  HMMA.16816.F32 R120, R8, R44, RZ ;  /* 0x0000002c0878723c */ /* 0x000ff000000018ff */
[----:B--2---:R-:W-:Y:S01]  /*e590*/  HMMA.16816.F32 R12, R4, R18, RZ ;  /* 0x00000012040c723c */ /* 0x004fe200000018ff */
[----:B------:R-:W-:Y:S07]  /*e5a0*/  LDSM.16.M88.4 R16, [R188+0x4000] ;  /* 0x00400000bc10783b */ /* 0x000fee0000000200 */
[----:B------:R-:W-:Y:S01]  /*e5b0*/  HMMA.16816.F32 R4, R40, R48, R24 ;  /* 0x000000302804723c */ /* 0x000fe20000001818 */
[----:B------:R-:W2:Y:S07]  /*e5c0*/  LDSM.16.M88.4 R24, [R189+0x2000] ;  /* 0x00200000bd18783b */ /* 0x000eae0000000200 */
[----:B------:R-:W-:Y:S01]  /*e5d0*/  HMMA.16816.F32 R116, R8, R46, RZ ;  /* 0x0000002e0874723c */ /* 0x000fe200000018ff */
[----:B------:R-:W-:Y:S07]  /*e5e0*/  LDSM.16.M88.4 R44, [R193] ;  /* 0x00000000c12c783b */ /* 0x000fee0000000200 */
[----:B------:R-:W-:Y:S01]  /*e5f0*/  HMMA.16816.F32 R8, R32, R48, R52 ;  /* 0x000000302008723c */ /* 0x000fe20000001834 */
[----:B------:R-:W2:Y:S07]  /*e600*/  LDSM.16.M88.4 R52, [R157+0x1800] ;  /* 0x001800009d34783b */ /* 0x000eae0000000200 */
[----:B---3--:R-:W-:Y:S08]  /*e610*/  HMMA.16816.F32 R4, R36, R60, R4 ;  /* 0x0000003c2404723c */ /* 0x008ff00000001804 */
[-C--:B------:R-:W-:Y:S01]  /*e620*/  HMMA.16816.F32 R92, R32, R50.reuse, R12 ;  /* 0x00000032205c723c */ /* 0x080fe2000000180c */
[----:B------:R-:W3:Y:S07]  /*e630*/  LDSM.16.M88.4 R12, [R188+0x5000] ;  /* 0x00500000bc0c783b */ /* 0x000eee0000000200 */
[----:B------:R-:W-:Y:S08]  /*e640*/  HMMA.16816.F32 R72, R40, R50, R72 ;  /* 0x000000322848723c */ /* 0x000ff00000001848 */
[----:B-1----:R-:W-:Y:S01]  /*e650*/  HMMA.16816.F32 R48, R28, R60, R8 ;  /* 0x0000003c1c30723c */ /* 0x002fe20000001808 */
[----:B------:R-:W1:Y:S07]  /*e660*/  LDSM.16.M88.4 R8, [R189+0x4000] ;  /* 0x00400000bd08783b */ /* 0x000e6e0000000200 */
[----:B------:R-:W-:Y:S08]  /*e670*/  HMMA.16816.F32 R128, R32, R88, R64 ;  /* 0x000000582080723c */ /* 0x000ff00000001840 */
[----:B--2---:R-:W-:Y:S01]  /*e680*/  HMMA.16816.F32 R64, R24, R56, R4 ;  /* 0x000000381840723c */ /* 0x004fe20000001804 */
[----:B------:R-:W-:Y:S07]  /*e690*/  LDSM.16.M88.4 R4, [R189+0x5000] ;  /* 0x00500000bd04783b */ /* 0x000fee0000000200 */
[C---:B------:R-:W-:Y:S08]  /*e6a0*/  HMMA.16816.F32 R108, R32.reuse, R76, R80 ;  /* 0x0000004c206c723c */ /* 0x040ff00000001850 */
[C---:B------:R-:W-:Y:S08]  /*e6b0*/  HMMA.16816.F32 R124, R32.reuse, R78, R68 ;  /* 0x0000004e207c723c */ /* 0x040ff00000001844 */
[----:B------:R-:W-:Y:S08]  /*e6c0*/  HMMA.16816.F32 R132, R32, R90, R84 ;  /* 0x0000005a2084723c */ /* 0x000ff00000001854 */
[----:B------:R-:W-:Y:S01]  /*e6d0*/  HMMA.16816.F32 R32, R20, R56, R48 ;  /* 0x000000381420723c */ /* 0x000fe20000001830 */
[----:B------:R-:W2:Y:S07]  /*e6e0*/  LDSM.16.M88.4 R48, [R157+0x1000] ;  /* 0x001000009d30783b */ /* 0x000eae0000000200 */
[----:B------:R-:W-:Y:S08]  /*e6f0*/  HMMA.16816.F32 R72, R36, R62, R72 ;  /* 0x0000003e2448723c */ /* 0x000ff00000001848 */
[C---:B------:R-:W-:Y:S08]  /*e700*/  HMMA.16816.F32 R84, R40.reuse, R76, R96 ;  /* 0x0000004c2854723c */ /* 0x040ff00000001860 */
[----:B------:R-:W-:Y:S01]  /*e710*/  HMMA.16816.F32 R96, R40, R78, R112 ;  /* 0x0000004e2860723c */ /* 0x000fe20000001870 */
[----:B----4-:R-:W-:-:S07]  /*e720*/  ISETP.GT.AND P0, PT, R137, R233, PT ;  /* 0x000000e98900720c */ /* 0x010fce0003f04270 */
[----:B------:R-:W-:Y:S01]  /*e730*/  HMMA.16816.F32 R76, R28, R62, R92 ;  /* 0x0000003e1c4c723c */ /* 0x000fe2000000185c */
[----:B------:R-:W4:Y:S07]  /*e740*/  LDSM.16.M88.4 R60, [R195] ;  /* 0x00000000c33c783b */ /* 0x000f2e0000000200 */
[-C--:B------:R-:W-:Y:S08]  /*e750*/  HMMA.16816.F32 R68, R16, R52.reuse, R64 ;  /* 0x000000341044723c */ /* 0x080ff00000001840 */
[----:B---3--:R-:W-:Y:S08]  /*e760*/  HMMA.16816.F32 R32, R12, R52, R32 ;  /* 0x000000340c20723c */ /* 0x008ff00000001820 */
[-C--:B------:R-:W-:Y:S08]  /*e770*/  HMMA.16816.F32 R64, R24, R58.reuse, R72 ;  /* 0x0000003a1840723c */ /* 0x080ff00000001848 */
[----:B------:R-:W-:Y:S08]  /*e780*/  HMMA.16816.F32 R72, R20, R58, R76 ;  /* 0x0000003a1448723c */ /* 0x000ff0000000184c */
[----:B-1----:R-:W-:Y:S08]  /*e790*/  HMMA.16816.F32 R80, R8, R44, R68 ;  /* 0x0000002c0850723c */ /* 0x002ff00000001844 */
[----:B--2---:R-:W-:Y:S08]  /*e7a0*/  HMMA.16816.F32 R68, R36, R48, R84 ;  /* 0x000000302444723c */ /* 0x004ff00000001854 */
[----:B------:R-:W-:Y:S01]  /*e7b0*/  HMMA.16816.F32 R76, R4, R44, R32 ;  /* 0x0000002c044c723c */ /* 0x000fe20000001820 */
[----:B------:R-:W1:Y:S07]  /*e7c0*/  LDSM.16.M88.4 R32, [R157+0x1c00] ;  /* 0x001c00009d20783b */ /* 0x000e6e0000000200 */
[----:B------:R-:W-:Y:S01]  /*e7d0*/  HMMA.16816.F32 R56, R16, R54, R64 ;  /* 0x000000361038723c */ /* 0x000fe20000001840 */
[----:B------:R-:W-:-:S04]  /*e7e0*/  FMUL.FTZ R0, R80, c[0x0][0x320] ;  /* 0x0000c80050007a20 */ /* 0x000fc80000410000 */
[----:B------:R2:W3:Y:S03]  /*e7f0*/  MUFU.TANH R112, R0 ;  /* 0x0000000000707308 */ /* 0x0004e60000002400 */
[C---:B------:R-:W-:Y:S08]  /*e800*/  HMMA.16816.F32 R92, R40.reuse, R88, R120 ;  /* 0x00000058285c723c */ /* 0x040ff00000001878 */
[----:B------:R-:W-:Y:S01]  /*e810*/  HMMA.16816.F32 R116, R40, R90, R116 ;  /* 0x0000005a2874723c */ /* 0x000fe20000001874 */
[----:B--2---:R-:W-:-:S07]  /*e820*/  FMUL.FTZ R0, R81, c[0x0][0x320] ;  /* 0x0000c80051007a20 */ /* 0x004fce0000410000 */
[----:B------:R-:W-:Y:S08]  /*e830*/  HMMA.16816.F32 R52, R12, R54, R72 ;  /* 0x000000360c34723c */ /* 0x000ff00000001848 */
[----:B------:R-:W-:Y:S01]  /*e840*/  HMMA.16816.F32 R40, R28, R48, R108 ;  /* 0x000000301c28723c */ /* 0x000fe2000000186c */
[----:B------:R2:W1:Y:S07]  /*e850*/  MUFU.TANH R111, R0 ;  /* 0x00000000006f7308 */ /* 0x00046e0000002400 */
[----:B----4-:R-:W-:Y:S08]  /*e860*/  HMMA.16816.F32 R64, R24, R60, R68 ;  /* 0x0000003c1840723c */ /* 0x010ff00000001844 */
[----:B------:R-:W-:Y:S01]  /*e870*/  HMMA.16816.F32 R72, R8, R46, R56 ;  /* 0x0000002e0848723c */ /* 0x000fe20000001838 */
[----:B--2---:R-:W-:Y:S01]  /*e880*/  FMUL.FTZ R0, R82, c[0x0][0x320] ;  /* 0x0000c80052007a20 */ /* 0x004fe20000410000 */
[----:B------:R-:W2:Y:S03]  /*e890*/  LDSM.16.M88.4 R56, [R192] ;  /* 0x00000000c038783b */ /* 0x000ea60000000200 */
[----:B------:R4:W2:Y:S03]  /*e8a0*/  MUFU.TANH R110, R0 ;  /* 0x00000000006e7308 */ /* 0x0008a60000002400 */
[----:B------:R-:W-:Y:S08]  /*e8b0*/  HMMA.16816.F32 R40, R20, R60, R40 ;  /* 0x0000003c1428723c */ /* 0x000ff00000001828 */
[----:B-1----:R-:W-:Y:S01]  /*e8c0*/  HMMA.16816.F32 R64, R16, R32, R64 ;  /* 0x000000201040723c */ /* 0x002fe20000001840 */
[----:B----4-:R-:W-:-:S07]  /*e8d0*/  FMUL.FTZ R0, R83, c[0x0][0x320] ;  /* 0x0000c80053007a20 */ /* 0x010fce0000410000 */
[----:B------:R-:W-:Y:S01]  /*e8e0*/  HMMA.16816.F32 R80, R4, R46, R52 ;  /* 0x0000002e0450723c */ /* 0x000fe20000001834 */
[----:B------:R1:W4:Y:S01]  /*e8f0*/  MUFU.TANH R109, R0 ;  /* 0x00000000006d7308 */ /* 0x0003220000002400 */
[----:B------:R-:W2:Y:S06]  /*e900*/  LDSM.16.M88.4 R52, [R157+0x1400] ;  /* 0x001400009d34783b */ /* 0x000eac0000000200 */
[-C--:B------:R-:W-:Y:S08]  /*e910*/  HMMA.16816.F32 R44, R36, R50.reuse, R96 ;  /* 0x00000032242c723c */ /* 0x080ff00000001860 */
[----:B------:R-:W-:Y:S01]  /*e920*/  HMMA.16816.F32 R68, R28, R50, R124 ;  /* 0x000000321c44723c */ /* 0x000fe2000000187c */
[----:B-1----:R-:W-:-:S04]  /*e930*/  FMUL.FTZ R0, R76, c[0x0][0x320] ;  /* 0x0000c8004c007a20 */ /* 0x002fc80000410000 */
[----:B------:R1:W1:Y:S03]  /*e940*/  MUFU.TANH R108, R0 ;  /* 0x00000000006c7308 */ /* 0x0002660000002400 */
[----:B------:R-:W-:Y:S08]  /*e950*/  HMMA.16816.F32 R40, R12, R32, R40 ;  /* 0x000000200c28723c */ /* 0x000ff00000001828 */
[----:B------:R-:W-:Y:S01]  /*e960*/  HMMA.16816.F32 R48, R24, R62, R44 ;  /* 0x0000003e1830723c */ /* 0x000fe2000000182c */
[----:B------:R-:W3:Y:S01]  /*e970*/  LDSM.16.M88.4 R44, [R194] ;  /* 0x00000000c22c783b */ /* 0x000ee20000000200 */
[----:B-1----:R-:W-:-:S04]  /*e980*/  FMUL.FTZ R0, R77, c[0x0][0x320] ;  /* 0x0000c8004d007a20 */ /* 0x002fc80000410000 */
[----:B------:R1:W1:Y:S10]  /*e990*/  MUFU.TANH R103, R0 ;  /* 0x0000000000677308 */ /* 0x0002740000002400 */
[----:B--2---:R-:W-:Y:S01]  /*e9a0*/  HMMA.16816.F32 R84, R4, R56, R40 ;  /* 0x000000380454723c */ /* 0x004fe20000001828 */
[----:B------:R-:W2:Y:S07]  /*e9b0*/  LDSM.16.M88.4 R40, [R157+0x2000] ;  /* 0x002000009d28783b */ /* 0x000eae0000000200 */
[----:B------:R-:W-:Y:S01]  /*e9c0*/  HMMA.16816.F32 R48, R16, R34, R48 ;  /* 0x000000221030723c */ /* 0x000fe20000001830 */
[----:B-1----:R-:W-:-:S04]  /*e9d0*/  FMUL.FTZ R0, R78, c[0x0][0x320] ;  /* 0x0000c8004e007a20 */ /* 0x002fc80000410000 */
[----:B------:R1:W1:Y:S02]  /*e9e0*/  MUFU.TANH R102, R0 ;  /* 0x0000000000667308 */ /* 0x0002640000002400 */
[----:B-1----:R-:W-:Y:S02]  /*e9f0*/  FMUL.FTZ R0, R79, c[0x0][0x320] ;  /* 0x0000c8004f007a20 */ /* 0x002fe40000410000 */
[----:B------:R-:W-:Y:S04]  /*ea00*/  HMMA.16816.F32 R76, R8, R56, R64 ;  /* 0x00000038084c723c */ /* 0x000fe80000001840 */
[----:B------:R1:W1:Y:S04]  /*ea10*/  MUFU.TANH R96, R0 ;  /* 0x0000000000607308 */ /* 0x0002680000002400 */
[----:B------:R-:W-:Y:S08]  /*ea20*/  HMMA.16816.F32 R64, R20, R62, R68 ;  /* 0x0000003e1440723c */ /* 0x000ff00000001844 */
[----:B------:R-:W-:Y:S01]  /*ea30*/  HMMA.16816.F32 R60, R36, R52, R92 ;  /* 0x00000034243c723c */ /* 0x000fe2000000185c */
[----:B-1----:R-:W-:-:S04]  /*ea40*/  FMUL.FTZ R0, R72, c[0x0][0x320] ;  /* 0x0000c80048007a20 */ /* 0x002fc80000410000 */
[----:B------:R1:W1:Y:S03]  /*ea50*/  MUFU.TANH R98, R0 ;  /* 0x0000000000627308 */ /* 0x0002660000002400 */
[----:B------:R-:W-:Y:S08]  /*ea60*/  HMMA.16816.F32 R36, R36, R54, R116 ;  /* 0x000000362424723c */ /* 0x000ff00000001874 */
[----:B------:R-:W-:Y:S01]  /*ea70*/  HMMA.16816.F32 R68, R12, R34, R64 ;  /* 0x000000220c44723c */ /* 0x000fe20000001840 */
[----:B------:R-:W2:Y:S01]  /*ea80*/  LDSM.16.M88.4 R32, [R191] ;  /* 0x00000000bf20783b */ /* 0x000ea20000000200 */
[----:B------:R-:W-:-:S04]  /*ea90*/  DEPBAR.LE SB0, 0x0 ;  /* 0x000080000000791a */ /* 0x000fc80000000000 */
[----:B-1----:R-:W-:Y:S02]  /*eaa0*/  FMUL.FTZ R0, R73, c[0x0][0x320] ;  /* 0x0000c80049007a20 */ /* 0x002fe40000410000 */
[C---:B---3--:R-:W-:Y:S02]  /*eab0*/  HMMA.16816.F32 R60, R24.reuse, R44, R60 ;  /* 0x0000002c183c723c */ /* 0x048fe4000000183c */
[----:B------:R1:W3:Y:S06]  /*eac0*/  MUFU.TANH R97, R0 ;  /* 0x0000000000617308 */ /* 0x0002ec0000002400 */
[----:B------:R-:W-:Y:S08]  /*ead0*/  HMMA.16816.F32 R24, R24, R46, R36 ;  /* 0x0000002e1818723c */ /* 0x000ff00000001824 */
[----:B------:R-:W-:Y:S01]  /*eae0*/  HMMA.16816.F32 R68, R4, R58, R68 ;  /* 0x0000003a0444723c */ /* 0x000fe20000001844 */
[----:B-1----:R-:W-:-:S04]  /*eaf0*/  FMUL.FTZ R0, R74, c[0x0][0x320] ;  /* 0x0000c8004a007a20 */ /* 0x002fc80000410000 */
[----:B------:R1:W1:Y:S02]  /*eb00*/  MUFU.TANH R90, R0 ;  /* 0x00000000005a7308 */ /* 0x0002640000002400 */
[----:B-1----:R-:W-:Y:S02]  /*eb10*/  FMUL.FTZ R0, R75, c[0x0][0x320] ;  /* 0x0000c8004b007a20 */ /* 0x002fe40000410000 */
[C---:B------:R-:W-:Y:S04]  /*eb20*/  HMMA.16816.F32 R72, R28.reuse, R52, R128 ;  /* 0x000000341c48723c */ /* 0x040fe80000001880 */
[----:B------:R1:W1:Y:S04]  /*eb30*/  MUFU.TANH R91, R0 ;  /* 0x00000000005b7308 */ /* 0x0002680000002400 */
[----:B------:R-:W-:Y:S01]  /*eb40*/  HMMA.16816.F32 R28, R28, R54, R132 ;  /* 0x000000361c1c723c */ /* 0x000fe20000001884 */
[----:B-1----:R-:W-:-:S04]  /*eb50*/  FMUL.FTZ R0, R80, c[0x0][0x320] ;  /* 0x0000c80050007a20 */ /* 0x002fc80000410000 */
[----:B------:R1:W1:Y:S11]  /*eb60*/  MUFU.TANH R89, R0 ;  /* 0x0000000000597308 */ /* 0x0002760000002400 */
[C---:B------:R-:W-:Y:S08]  /*eb70*/  HMMA.16816.F32 R64, R20.reuse, R44, R72 ;  /* 0x0000002c1440723c */ /* 0x040ff00000001848 */
[----:B------:R-:W-:Y:S01]  /*eb80*/  HMMA.16816.F32 R44, R20, R46, R28 ;  /* 0x0000002e142c723c */ /* 0x000fe2000000181c */
[----:B-1----:R-:W-:-:S04]  /*eb90*/  FMUL.FTZ R0, R81, c[0x0][0x320] ;  /* 0x0000c80051007a20 */ /* 0x002fc80000410000 */
[----:B------:R1:W1:Y:S11]  /*eba0*/  MUFU.TANH R88, R0 ;  /* 0x0000000000587308 */ /* 0x0002760000002400 */
[C---:B--2---:R-:W-:Y:S08]  /*ebb0*/  HMMA.16816.F32 R36, R12.reuse, R40, R64 ;  /* 0x000000280c24723c */ /* 0x044ff00000001840 */
[----:B------:R-:W-:Y:S01]  /*ebc0*/  HMMA.16816.F32 R12, R12, R42, R44 ;  /* 0x0000002a0c0c723c */ /* 0x000fe2000000182c */
[----:B-1----:R-:W-:-:S04]  /*ebd0*/  FMUL.FTZ R0, R82, c[0x0][0x320] ;  /* 0x0000c80052007a20 */ /* 0x002fc80000410000 */
[----:B------:R1:W2:Y:S11]  /*ebe0*/  MUFU.TANH R81, R0 ;  /* 0x0000000000517308 */ /* 0x0002b60000002400 */
[----:B------:R-:W-:Y:S01]  /*ebf0*/  HMMA.16816.F32 R20, R4, R32, R36 ;  /* 0x000000200414723c */ /* 0x000fe20000001824 */
[----:B-1----:R-:W-:-:S07]  /*ec00*/  FMUL.FTZ R0, R83, c[0x0][0x320] ;  /* 0x0000c80053007a20 */ /* 0x002fce0000410000 */
[----:B------:R-:W-:Y:S01]  /*ec10*/  HMMA.16816.F32 R4, R4, R34, R12 ;  /* 0x000000220404723c */ /* 0x000fe2000000180c */
[----:B------:R1:W1:Y:S02]  /*ec20*/  MUFU.TANH R82, R0 ;  /* 0x0000000000527308 */ /* 0x0002640000002400 */
[----:B-1----:R-:W-:-:S06]  /*ec30*/  FMUL.FTZ R0, R76, c[0x0][0x320] ;  /* 0x0000c8004c007a20 */ /* 0x002fcc0000410000 */
[----:B------:R1:W1:Y:S02]  /*ec40*/  MUFU.TANH R83, R0 ;  /* 0x0000000000537308 */ /* 0x0002640000002400 */
[----:B-1----:R-:W-:-:S06]  /*ec50*/  FMUL.FTZ R0, R77, c[0x0][0x320] ;  /* 0x0000c8004d007a20 */ /* 0x002fcc0000410000 */
[----:B------:R1:W1:Y:S02]  /*ec60*/  MUFU.TANH R168, R0 ;  /* 0x0000000000a87308 */ /* 0x0002640000002400 */
[----:B-1----:R-:W-:-:S06]  /*ec70*/  FMUL.FTZ R0, R78, c[0x0][0x320] ;  /* 0x0000c8004e007a20 */ /* 0x002fcc0000410000 */
[----:B------:R1:W1:Y:S02]  /*ec80*/  MUFU.TANH R80, R0 ;  /* 0x0000000000507308 */ /* 0x0002640000002400 */
[----:B-1----:R-:W-:Y:S02]  /*ec90*/  FMUL.FTZ R0, R79, c[0x0][0x320] ;  /* 0x0000c8004f007a20 */ /* 0x002fe40000410000 */
[----:B------:R-:W-:Y:S04]  /*eca0*/  HMMA.16816.F32 R76, R8, R58, R48 ;  /* 0x0000003a084c723c */ /* 0x000fe80000001830 */
[----:B------:R1:W1:Y:S04]  /*ecb0*/  MUFU.TANH R169, R0 ;  /* 0x0000000000a97308 */ /* 0x0002680000002400 */
[C---:B------:R-:W-:Y:S08]  /*ecc0*/  HMMA.16816.F32 R48, R16.reuse, R40, R60 ;  /* 0x000000281030723c */ /* 0x040ff0000000183c */
[----:B------:R-:W-:Y:S01]  /*ecd0*/  HMMA.16816.F32 R16, R16, R42, R24 ;  /* 0x0000002a1010723c */ /* 0x000fe20000001818 */
[----:B-1----:R-:W-:-:S04]  /*ece0*/  FMUL.FTZ R0, R84, c[0x0][0x320] ;  /* 0x0000c80054007a20 */ /* 0x002fc80000410000 */
[----:B------:R1:W1:Y:S11]  /*ecf0*/  MUFU.TANH R53, R0 ;  /* 0x0000000000357308 */ /* 0x0002760000002400 */
        /* <DEDUP_REMOVED lines=64> */
[----:B------:R-:W-:Y:S01]  /*f100*/  ISETP.NE.AND P4, PT, R141, RZ, PT ;  /* 0x000000ff8d00720c */ /* 0x000fe20003f85270 */
        /* <DEDUP_REMOVED lines=27> */
.L_x_261:
[----:B--234-:R-:W-:Y:S05]  /*f2c0*/  BSYNC B0 ;  /* 0x0000000000007941 */ /* 0x01cfea0003800000 */
.L_x_260:
        /* <DEDUP_REMOVED lines=24> */
[----:B------:R-:W-:Y:S01]  /*f450*/  FSEL R20, R53, -INF , P6 ;  /* 0xff80000035147808 */ /* 0x000fe20003000000 */
[----:B------:R-:W-:Y:S01]  /*f460*/  LDSM.16.MT88.4 R112, [R159+0xc00] ;  /* 0x000c00009f70783b */ /* 0x000fe20000004200 */
[----:B------:R-:W-:Y:S02]  /*f470*/  ISETP.GT.AND P2, PT, R0, 0x11, PT ;  /* 0x000000110000780c */ /* 0x000fe40003f44270 */
        /* <DEDUP_REMOVED lines=40> */
[----:B------:R-:W-:Y:S01]  /*f700*/  FSEL R9, R28, -INF , P6 ;  /* 0xff8000001c097808 */ /* 0x000fe20003000000 */
[----:B------:R-:W-:Y:S01]  /*f710*/  LDSM.16.MT88.4 R96, [R159+0x1c00] ;  /* 0x001c00009f60783b */ /* 0x000fe20000004200 */
[----:B------:R-:W-:-:S02]  /*f720*/  FSEL R127, R25, -INF , P3 ;  /* 0xff800000197f7808 */ /* 0x000fc40001800000 */
[----:B------:R-:W-:Y:S02]  /*f730*/  FSEL R126, R23, -INF , P2 ;  /* 0xff800000177e7808 */ /* 0x000fe40001000000 */
[----:B------:R-:W-:Y:S02]  /*f740*/  FSEL R135, R22, -INF , P1 ;  /* 0xff80000016877808 */ /* 0x000fe40000800000 */
[----:B------:R-:W-:Y:S02]  /*f750*/  FSEL R133, R21, -INF , P0 ;  /* 0xff80000015857808 */ /* 0x000fe40000000000 */
[----:B-1----:R-:W-:-:S05]  /*f760*/  FMNMX.FTZ R2, R2, R3, !PT ;  /* 0x0000000302027209 */ /* 0x002fca0007810000 */
[----:B------:R-:W1:Y:S02]  /*f770*/  SHFL.BFLY PT, R3, R2, 0x1, 0x1f ;  /* 0x0c201f0002037f89 */ /* 0x000e6400000e0000 */
        /* <DEDUP_REMOVED lines=8> */
[----:B------:R-:W-:-:S04]  /*f800*/  FMNMX.FTZ R2, R11, R2, !PT ;  /* 0x000000020b027209 */ /* 0x000fc80007810000 */
        /* <DEDUP_REMOVED lines=17> */
[----:B------:R-:W-:Y:S02]  /*f920*/  ISETP.GT.AND P4, PT, R0, 0x11, PT ;  /* 0x000000110000780c */ /* 0x000fe40003f84270 */
[----:B------:R-:W-:-:S04]  /*f930*/  FMNMX.FTZ R0, R77, R92, !PT ;  /* 0x0000005c4d007209 */ /* 0x000fc80007810000 */
[----:B------:R-:W-:Y:S01]  /*f940*/  FMNMX.FTZ R0, R79, R0, !PT ;  /* 0x000000004f007209 */ /* 0x000fe20007810000 */
[----:B-1----:R-:W-:-:S03]  /*f950*/  FFMA.FTZ R2, R5, c[0x0][0x2d0], -R12 ;  /* 0x0000b40005027a23 */ /* 0x002fc6000001080c */
[----:B------:R-:W-:Y:S01]  /*f960*/  FMNMX.FTZ R0, R78, R0, !PT ;  /* 0x000000004e007209 */ /* 0x000fe20007810000 */
[----:B------:R1:W2:Y:S03]  /*f970*/  MUFU.EX2 R136, R2 ;  /* 0x0000000200887308 */ /* 0x0002a60000000800 */
[----:B------:R-:W-:Y:S01]  /*f980*/  FMNMX.FTZ R0, R76, R0, !PT ;  /* 0x000000004c007209 */ /* 0x000fe20007810000 */
        /* <DEDUP_REMOVED lines=8> */
[----:B-1----:R-:W-:-:S06]  /*fa10*/  FFMA.FTZ R2, R15, c[0x0][0x2d0], -R3 ;  /* 0x0000b4000f027a23 */ /* 0x002fcc0000010803 */
[----:B------:R1:W2:Y:S02]  /*fa20*/  MUFU.EX2 R132, R2 ;  /* 0x0000000200847308 */ /* 0x0002a40000000800 */
[----:B-1----:R-:W-:Y:S01]  /*fa30*/  FFMA.FTZ R2, R13, c[0x0][0x2d0], -R3 ;  /* 0x0000b4000d027a23 */ /* 0x002fe20000010803 */
[----:B--2---:R-:W-:Y:S02]  /*fa40*/  F2FP.PACK_AB R5, R132, R134 ;  /* 0x000000868405723e */ /* 0x004fe400000000ff */
[----:B------:R-:W-:-:S03]  /*fa50*/  FSEL R13, R165, -INF , P5 ;  /* 0xff800000a50d7808 */ /* 0x000fc60002800000 */
        /* <DEDUP_REMOVED lines=12> */
[----:B-1----:R-:W-:-:S07]  /*fb20*/  FFMA.FTZ R2, R18, c[0x0][0x2d0], -R12 ;  /* 0x0000b40012027a23 */ /* 0x002fce000001080c */
[C---:B------:R-:W-:Y:S01]  /*fb30*/  HMMA.16816.F32 R40, R4.reuse, R116, RZ ;  /* 0x000000740428723c */ /* 0x040fe200000018ff */
[----:B------:R1:W-:Y:S07]  /*fb40*/  MUFU.EX2 R208, R2 ;  /* 0x0000000200d07308 */ /* 0x0003ee0000000800 */
[C---:B------:R-:W-:Y:S08]  /*fb50*/  HMMA.16816.F32 R36, R4.reuse, R120, RZ ;  /* 0x000000780424723c */ /* 0x040ff000000018ff */
[----:B------:R-:W-:Y:S01]  /*fb60*/  HMMA.16816.F32 R32, R4, R70, RZ ;  /* 0x000000460420723c */ /* 0x000fe200000018ff */
[----:B-1----:R-:W-:-:S04]  /*fb70*/  FFMA.FTZ R2, R17, c[0x0][0x2d0], -R12 ;  /* 0x0000b40011027a23 */ /* 0x002fc8000001080c */
[----:B------:R1:W-:Y:S03]  /*fb80*/  MUFU.EX2 R209, R2 ;  /* 0x0000000200d17308 */ /* 0x0003e60000000800 */
[C---:B------:R-:W-:Y:S08]  /*fb90*/  HMMA.16816.F32 R28, R4.reuse, R74, RZ ;  /* 0x0000004a041c723c */ /* 0x040ff000000018ff */
[----:B------:R-:W-:Y:S01]  /*fba0*/  HMMA.16816.F32 R24, R4, R90, RZ ;  /* 0x0000005a0418723c */ /* 0x000fe200000018ff */
[----:B-1----:R-:W-:-:S07]  /*fbb0*/  FFMA.FTZ R2, R16, c[0x0][0x2d0], -R3 ;  /* 0x0000b40010027a23 */ /* 0x002fce0000010803 */
[C---:B------:R-:W-:Y:S01]  /*fbc0*/  HMMA.16816.F32 R20, R4.reuse, R114, RZ ;  /* 0x000000720414723c */ /* 0x040fe200000018ff */
[----:B------:R1:W-:Y:S07]  /*fbd0*/  MUFU.EX2 R170, R2 ;  /* 0x0000000200aa7308 */ /* 0x0003ee0000000800 */
[----:B------:R-:W-:Y:S01]  /*fbe0*/  HMMA.16816.F32 R16, R4, R118, RZ ;  /* 0x000000760410723c */ /* 0x000fe200000018ff */
[----:B-1----:R-:W-:-:S04]  /*fbf0*/  FFMA.FTZ R2, R10, c[0x0][0x2d0], -R3 ;  /* 0x0000b4000a027a23 */ /* 0x002fc80000010803 */
[----:B------:R1:W3:Y:S02]  /*fc00*/  MUFU.EX2 R200, R2 ;  /* 0x0000000200c87308 */ /* 0x0002e40000000800 */
[----:B-1----:R-:W-:-:S06]  /*fc10*/  FFMA.FTZ R2, R9, c[0x0][0x2d0], -R3 ;  /* 0x0000b40009027a23 */ /* 0x002fcc0000010803 */
[----:B------:R1:W-:Y:S02]  /*fc20*/  MUFU.EX2 R202, R2 ;  /* 0x0000000200ca7308 */ /* 0x0003e40000000800 */
[----:B-1----:R-:W-:Y:S02]  /*fc30*/  FFMA.FTZ R2, R8, c[0x0][0x2d0], -R3 ;  /* 0x0000b40008027a23 */ /* 0x002fe40000010803 */
[----:B------:R-:W-:Y:S04]  /*fc40*/  HMMA.16816.F32 R8, R4, R122, RZ ;  /* 0x0000007a0408723c */ /* 0x000fe800000018ff */
[----:B------:R-:W1:Y:S03]  /*fc50*/  MUFU.EX2 R203, R2 ;  /* 0x0000000200cb7308 */ /* 0x000e660000000800 */
[----:B--2---:R-:W-:-:S02]  /*fc60*/  F2FP.PACK_AB R4, R206, R204 ;  /* 0x000000ccce04723e */ /* 0x004fc400000000ff */
[----:B---3--:R-:W-:Y:S02]  /*fc70*/  F2FP.PACK_AB R5, R200, R170 ;  /* 0x000000aac805723e */ /* 0x008fe400000000ff */
[----:B------:R-:W-:Y:S02]  /*fc80*/  F2FP.PACK_AB R6, R209, R208 ;  /* 0x000000d0d106723e */ /* 0x000fe400000000ff */
[----:B-1----:R-:W-:Y:S02]  /*fc90*/  F2FP.PACK_AB R7, R203, R202 ;  /* 0x000000cacb07723e */ /* 0x002fe400000000ff */
[----:B------:R-:W-:-:S04]  /*fca0*/  FMNMX.FTZ R2, R95, R125, !PT ;  /* 0x0000007d5f027209 */ /* 0x000fc80007810000 */
[----:B------:R-:W-:Y:S01]  /*fcb0*/  FMNMX.FTZ R2, R124, R2, !PT ;  /* 0x000000027c027209 */ /* 0x000fe20007810000 */
[----:B------:R-:W-:Y:S03]  /*fcc0*/  HMMA.16816.F32 R144, R4, R80, R44 ;  /* 0x000000500490723c */ /* 0x000fe6000000182c */
[----:B------:R-:W-:-:S04]  /*fcd0*/  FMNMX.FTZ R2, R94, R2, !PT ;  /* 0x000000025e027209 */ /* 0x000fc80007810000 */
[----:B------:R-:W-:Y:S01]  /*fce0*/  FMNMX.FTZ R2, R93, R2, !PT ;  /* 0x000000025d027209 */ /* 0x000fe20007810000 */
[C---:B------:R-:W-:Y:S07]  /*fcf0*/  HMMA.16816.F32 R220, R4.reuse, R98, R8 ;  /* 0x0000006204dc723c */ /* 0x040fee0000001808 */
[----:B------:R-:W-:Y:S01]  /*fd00*/  FSEL R9, R168, -INF , P4 ;  /* 0xff800000a8097808 */ /* 0x000fe20002000000 */
[----:B------:R-:W-:Y:S01]  /*fd10*/  HMMA.16816.F32 R148, R4, R64, R56 ;  /* 0x000000400494723c */ /* 0x000fe20000001838 */
[----:B------:R-:W-:-:S02]  /*fd20*/  FSEL R11, R164, -INF , P5 ;  /* 0xff800000a40b7808 */ /* 0x000fc40002800000 */
[----:B------:R-:W-:Y:S02]  /*fd30*/  FMNMX.FTZ R0, R9, R0, !PT ;  /* 0x0000000009007209 */ /* 0x000fe40007810000 */
[----:B------:R-:W-:Y:S02]  /*fd40*/  FSEL R10, R169, -INF , P4 ;  /* 0xff800000a90a7808 */ /* 0x000fe40002000000 */
[----:B------:R-:W-:Y:S01]  /*fd50*/  FSEL R8, R166, -INF , P6 ;  /* 0xff800000a6087808 */ /* 0x000fe20003000000 */
[----:B------:R-:W-:Y:S01]  /*fd60*/  IMAD.MOV.U32 R175, RZ, RZ, R144 ;  /* 0x000000ffffaf7224 */ /* 0x000fe200078e0090 */
[----:B------:R-:W-:Y:S01]  /*fd70*/  HMMA.16816.F32 R212, R4, R60, R52 ;  /* 0x0000003c04d4723c */ /* 0x000fe20000001834 */
[----:B------:R-:W-:Y:S01]  /*fd80*/  IMAD.MOV.U32 R174, RZ, RZ, R145 ;  /* 0x000000ffffae7224 */ /* 0x000fe200078e0091 */
[----:B------:R-:W-:Y:S01]  /*fd90*/  FMNMX.FTZ R2, R10, R2, !PT ;  /* 0x000000020a027209 */ /* 0x000fe20007810000 */
[----:B------:R-:W-:Y:S02]  /*fda0*/  IMAD.MOV.U32 R173, RZ, RZ, R146 ;  /* 0x000000ffffad7224 */ /* 0x000fe400078e0092 */
[----:B------:R-:W-:Y:S01]  /*fdb0*/  IMAD.MOV.U32 R172, RZ, RZ, R147 ;  /* 0x000000ffffac7224 */ /* 0x000fe200078e0093 */
[----:B------:R-:W-:-:S02]  /*fdc0*/  FMNMX.FTZ R2, R8, R2, !PT ;  /* 0x0000000208027209 */ /* 0x000fc40007810000 */
[----:B------:R-:W-:Y:S02]  /*fdd0*/  HMMA.16816.F32 R216, R4, R84, R48 ;  /* 0x0000005404d8723c */ /* 0x000fe40000001830 */
[----:B------:R-:W-:-:S06]  /*fde0*/  FMNMX.FTZ R2, R13, R2, !PT ;  /* 0x000000020d027209 */ /* 0x000fcc0007810000 */
[C---:B------:R-:W-:Y:S08]  /*fdf0*/  HMMA.16816.F32 R44, R4.reuse, R108, R40 ;  /* 0x0000006c042c723c */ /* 0x040ff00000001828 */
[C---:B------:R-:W-:Y:S07]  /*fe00*/  HMMA.16816.F32 R236, R4.reuse, R96, R36 ;  /* 0x0000006004ec723c */ /* 0x040fee0000001824 */
[----:B------:R-:W-:Y:S01]  /*fe10*/  FSEL R37, R131, -INF , P3 ;  /* 0xff80000083257808 */ /* 0x000fe20001800000 */
[----:B------:R-:W-:Y:S01]  /*fe20*/  HMMA.16816.F32 R56, R4, R66, R32 ;  /* 0x000000420438723c */ /* 0x000fe20000001820 */
[----:B------:R-:W-:-:S06]  /*fe30*/  FSEL R36, R130, -INF , P2 ;  /* 0xff80000082247808 */ /* 0x000fcc0001000000 */
[----:B------:R-:W-:Y:S01]  /*fe40*/  FSEL R35, R105, -INF , P1 ;  /* 0xff80000069237808 */ /* 0x000fe20000800000 */
[C---:B------:R-:W-:Y:S01]  /*fe50*/  HMMA.16816.F32 R144, R4.reuse, R62, R28 ;  /* 0x0000003e0490723c */ /* 0x040fe2000000181c */
[----:B------:R-:W-:Y:S01]  /*fe60*/  FSEL R34, R104, -INF , P0 ;  /* 0xff80000068227808 */ /* 0x000fe20000000000 */
[----:B------:R-:W-:Y:S02]  /*fe70*/  IMAD.MOV.U32 R15, RZ, RZ, R46 ;  /* 0x000000ffff0f7224 */ /* 0x000fe400078e002e */
[----:B------:R-:W-:Y:S02]  /*fe80*/  IMAD.MOV.U32 R14, RZ, RZ, R47 ;  /* 0x000000ffff0e7224 */ /* 0x000fe400078e002f */
[----:B------:R-:W-:Y:S01]  /*fe90*/  IMAD.MOV.U32 R41, RZ, RZ, R44 ;  /* 0x000000ffff297224 */ /* 0x000fe200078e002c */
[----:B------:R-:W-:Y:S01]  /*fea0*/  FSEL R31, R143, -INF , P3 ;  /* 0xff8000008f1f7808 */ /* 0x000fe20001800000 */
[----:B------:R-:W-:Y:S01]  /*feb0*/  HMMA.16816.F32 R160, R4, R86, R24 ;  /* 0x0000005604a0723c */ /* 0x000fe20000001818 */
[----:B------:R-:W-:Y:S01]  /*fec0*/  FSEL R30, R142, -INF , P2 ;  /* 0xff8000008e1e7808 */ /* 0x000fe20001000000 */
[----:B------:R-:W-:Y:S01]  /*fed0*/  IMAD.MOV.U32 R40, RZ, RZ, R45 ;  /* 0x000000ffff287224 */ /* 0x000fe200078e002d */
[----:B------:R-:W-:-:S02]  /*fee0*/  FMNMX.FTZ R2, R31, R2, !PT ;  /* 0x000000021f027209 */ /* 0x000fc40007810000 */
[----:B------:R-:W-:Y:S02]  /*fef0*/  FSEL R29, R128, -INF , P1 ;  /* 0xff800000801d7808 */ /* 0x000fe40000800000 */
[----:B------:R-:W-:Y:S01]  /*ff00*/  FMNMX.FTZ R2, R30, R2, !PT ;  /* 0x000000021e027209 */ /* 0x000fe20007810000 */
[----:B------:R-:W-:Y:S01]  /*ff10*/  HMMA.16816.F32 R228, R4, R82, R20 ;  /* 0x0000005204e4723c */ /* 0x000fe20000001814 */
[----:B------:R-:W-:Y:S02]  /*ff20*/  FSEL R28, R129, -INF , P0 ;  /* 0xff800000811c7808 */ /* 0x000fe40000000000 */
[----:B------:R-:W-:-:S05]  /*ff30*/  FMNMX.FTZ R2, R29, R2, !PT ;  /* 0x000000021d027209 */ /* 0x000fca0007810000 */
[----:B------:R-:W-:Y:S07]  /*ff40*/  HMMA.16816.F32 R224, R4, R110, R16 ;  /* 0x0000006e04e0723c */ /* 0x000fee0000001810 */
[----:B------:R-:W-:-:S04]  /*ff50*/  FSEL R7, R167, -INF , P6 ;  /* 0xff800000a7077808 */ /* 0x000fc80003000000 */
[----:B------:R-:W-:-:S04]  /*ff60*/  FMNMX.FTZ R0, R7, R0, !PT ;  /* 0x0000000007007209 */ /* 0x000fc80007810000 */
[----:B------:R-:W-:-:S04]  /*ff70*/  FMNMX.FTZ R0, R11, R0, !PT ;  /* 0x000000000b007209 */ /* 0x000fc80007810000 */
[----:B------:R-:W-:-:S04]  /*ff80*/  FMNMX.FTZ R0, R37, R0, !PT ;  /* 0x0000000025007209 */ /* 0x000fc80007810000 */
[----:B------:R-:W-:-:S04]  /*ff90*/  FMNMX.FTZ R0, R36, R0, !PT ;  /* 0x0000000024007209 */ /* 0x000fc80007810000 */
[----:B------:R-:W-:-:S04]  /*ffa0*/  FMNMX.FTZ R0, R35, R0, !PT ;  /* 0x0000000023007209 */ /* 0x000fc80007810000 */
[----:B------:R-:W-:-:S05]  /*ffb0*/  FMNMX.FTZ R0, R34, R0, !PT ;  /* 0x0000000022007209 */ /* 0x000fca0007810000 */
[----:B------:R-:W1:Y:S02]  /*ffc0*/  SHFL.BFLY PT, R4, R0, 0x2, 0x1f ;  /* 0x0c401f0000047f89 */ /* 0x000e6400000e0000 */
[----:B-1----:R-:W-:Y:S02]  /*ffd0*/  FMNMX.FTZ R0, R0, R4, !PT ;  /* 0x0000000400007209 */ /* 0x002fe40007810000 */
[----:B------:R-:W-:-:S03]  /*ffe0*/  FMNMX.FTZ R4, R28, R2, !PT ;  /* 0x000000021c047209 */ /* 0x000fc60007810000 */
[----:B------:R-:W1:Y:S04]  /*fff0*/  SHFL.BFLY PT, R5, R0, 0x1, 0x1f ;  /* 0x0c201f0000057f89 */ /* 0x000e6800000e0000 */
[----:B------:R-:W2:Y:S01]  /*10000*/  SHFL.BFLY PT, R6, R4, 0x2, 0x1f ;  /* 0x0c401f0004067f89 */ /* 0x000ea200000e0000 */
[----:B-1----:R-:W-:Y:S02]  /*10010*/  FMNMX.FTZ R105, R0, R5, !PT ;  /* 0x0000000500697209 */ /* 0x002fe40007810000 */
[----:B--2---:R-:W-:-:S03]  /*10020*/  FMNMX.FTZ R0, R4, R6, !PT ;  /* 0x0000000604007209 */ /* 0x004fc60007810000 */
[C---:B------:R-:W-:Y:S01]  /*10030*/  FMUL.FTZ R2, R105.reuse, c[0x0][0x2d0] ;  /* 0x0000b40069027a20 */ /* 0x040fe20000410000 */
[----:B------:R-:W-:Y:S01]  /*10040*/  FSETP.NEU.FTZ.AND P0, PT, R105, -INF , PT ;  /* 0xff8000006900780b */ /* 0x000fe20003f1d000 */
[----:B------:R-:W1:Y:S03]  /*10050*/  SHFL.BFLY PT, R5, R0, 0x1, 0x1f ;  /* 0x0c201f0000057f89 */ /* 0x000e6600000e0000 */
[----:B------:R-:W-:-:S05]  /*10060*/  FSEL R2, R2, RZ, P0 ;  /* 0x000000ff02027208 */ /* 0x000fca0000000000 */
[----:B------:R-:W-:Y:S02]  /*10070*/  FFMA.FTZ R4, R77, c[0x0][0x2d0], -R2 ;  /* 0x0000b4004d047a23 */ /* 0x000fe40000010802 */
[----:B------:R-:W-:Y:S02]  /*10080*/  IMAD.MOV.U32 R77, RZ, RZ, R40 ;  /* 0x000000ffff4d7224 */ /* 0x000fe400078e0028 */
[----:B------:R2:W-:Y:S01]  /*10090*/  MUFU.EX2 R33, R4 ;  /* 0x0000000400217308 */ /* 0x0005e20000000800 */
[----:B-1----:R-:W-:Y:S01]  /*100a0*/  FMNMX.FTZ R104, R0, R5, !PT ;  /* 0x0000000500687209 */ /* 0x002fe20007810000 */
[--C-:B------:R-:W-:Y:S02]  /*100b0*/  FFMA.FTZ R0, R9, c[0x0][0x2d0], -R2.reuse ;  /* 0x0000b40009007a23 */ /* 0x100fe40000010802 */
[----:B--2---:R-:W-:Y:S01]  /*100c0*/  FFMA.FTZ R4, R92, c[0x0][0x2d0], -R2 ;  /* 0x0000b4005c047a23 */ /* 0x004fe20000010802 */
[----:B------:R-:W-:-:S03]  /*100d0*/  FSETP.NEU.FTZ.AND P0, PT, R104, -INF , PT ;  /* 0xff8000006800780b */ /* 0x000fc60003f1d000 */
[----:B------:R1:W-:Y:S08]  /*100e0*/  MUFU.EX2 R166, R0 ;  /* 0x0000000000a67308 */ /* 0x0003f00000000800 */
[----:B------:R2:W-:Y:S01]  /*100f0*/  MUFU.EX2 R32, R4 ;  /* 0x0000000400207308 */ /* 0x0005e20000000800 */
[----:B-1----:R-:W-:-:S05]  /*10100*/  FMUL.FTZ R0, R104, c[0x0][0x2d0] ;  /* 0x0000b40068007a20 */ /* 0x002fca0000410000 */
[----:B------:R-:W-:Y:S01]  /*10110*/  FSEL R0, R0, RZ, P0 ;  /* 0x000000ff00007208 */ /* 0x000fe20000000000 */
[----:B--2---:R-:W-:Y:S02]  /*10120*/  FFMA.FTZ R4, R79, c[0x0][0x2d0], -R2 ;  /* 0x0000b4004f047a23 */ /* 0x004fe40000010802 */
[----:B------:R-:W-:Y:S02]  /*10130*/  IMAD.MOV.U32 R79, RZ, RZ, R14 ;  /* 0x000000ffff4f7224 */ /* 0x000fe400078e000e */
[----:B------:R1:W-:Y:S02]  /*10140*/  MUFU.EX2 R164, R4 ;  /* 0x0000000400a47308 */ /* 0x0003e40000000800 */
[----:B-1----:R-:W-:Y:S02]  /*10150*/  FFMA.FTZ R4, R78, c[0x0][0x2d0], -R2 ;  /* 0x0000b4004e047a23 */ /* 0x002fe40000010802 */
[----:B------:R-:W-:-:S04]  /*10160*/  IMAD.MOV.U32 R78, RZ, RZ, R15 ;  /* 0x000000ffff4e7224 */ /* 0x000fc800078e000f */
[----:B------:R1:W-:Y:S02]  /*10170*/  MUFU.EX2 R165, R4 ;  /* 0x0000000400a57308 */ /* 0x0003e40000000800 */
[----:B-1----:R-:W-:Y:S02]  /*10180*/  FFMA.FTZ R4, R76, c[0x0][0x2d0], -R2 ;  /* 0x0000b4004c047a23 */ /* 0x002fe40000010802 */
[----:B------:R-:W-:-:S04]  /*10190*/  IMAD.MOV.U32 R76, RZ, RZ, R41 ;  /* 0x000000ffff4c7224 */ /* 0x000fc800078e0029 */
[----:B------:R1:W-:Y:S02]  /*101a0*/  MUFU.EX2 R167, R4 ;  /* 0x0000000400a77308 */ /* 0x0003e40000000800 */
[----:B-1----:R-:W-:-:S06]  /*101b0*/  FFMA.FTZ R4, R7, c[0x0][0x2d0], -R2 ;  /* 0x0000b40007047a23 */ /* 0x002fcc0000010802 */
        /* <DEDUP_REMOVED lines=16> */
[----:B-1----:R-:W-:Y:S01]  /*102c0*/  FFMA.FTZ R4, R10, c[0x0][0x2d0], -R0 ;  /* 0x0000b4000a047a23 */ /* 0x002fe20000010800 */
[----:B------:R-:W-:-:S05]  /*102d0*/  F2FP.PACK_AB R10, R165, R164 ;  /* 0x000000a4a50a723e */ /* 0x000fca00000000ff */
[----:B------:R1:W2:Y:S02]  /*102e0*/  MUFU.EX2 R49, R4 ;  /* 0x0000000400317308 */ /* 0x0002a40000000800 */
[----:B-1----:R-:W-:Y:S01]  /*102f0*/  FFMA.FTZ R4, R8, c[0x0][0x2d0], -R0 ;  /* 0x0000b40008047a23 */ /* 0x002fe20000010800 */
[----:B------:R-:W-:Y:S02]  /*10300*/  F2FP.PACK_AB R8, R32, R33 ;  /* 0x000000212008723e */ /* 0x000fe400000000ff */
[----:B--2---:R-:W-:-:S03]  /*10310*/  F2FP.PACK_AB R5, R49, R48 ;  /* 0x000000303105723e */ /* 0x004fc600000000ff */
[----:B------:R1:W-:Y:S02]  /*10320*/  MUFU.EX2 R51, R4 ;  /* 0x0000000400337308 */ /* 0x0003e40000000800 */
[C---:B------:R-:W-:Y:S07]  /*10330*/  HMMA.16816.F32 R20, R8.reuse, R68, RZ ;  /* 0x000000440814723c */ /* 0x040fee00000018ff */
[----:B------:R-:W-:Y:S01]  /*10340*/  IMAD.MOV.U32 R68, RZ, RZ, R175 ;  /* 0x000000ffff447224 */ /* 0x000fe200078e00af */
[----:B------:R-:W-:Y:S01]  /*10350*/  HMMA.16816.F32 R16, R8, R72, RZ ;  /* 0x000000480810723c */ /* 0x000fe200000018ff */
[----:B------:R-:W-:-:S02]  /*10360*/  IMAD.MOV.U32 R69, RZ, RZ, R174 ;  /* 0x000000ffff457224 */ /* 0x000fc400078e00ae */
[----:B-1----:R-:W-:-:S04]  /*10370*/  FFMA.FTZ R4, R13, c[0x0][0x2d0], -R0 ;  /* 0x0000b4000d047a23 */ /* 0x002fc80000010800 */
[----:B------:R1:W2:Y:S01]  /*10380*/  MUFU.EX2 R50, R4 ;  /* 0x0000000400327308 */ /* 0x0002a20000000800 */
[----:B------:R-:W-:Y:S01]  /*10390*/  HMMA.16816.F32 R24, R8, R90, RZ ;  /* 0x0000005a0818723c */ /* 0x000fe200000018ff */
[----:B-1----:R-:W-:Y:S02]  /*103a0*/  F2FP.PACK_AB R4, R166, R167 ;  /* 0x000000a7a604723e */ /* 0x002fe400000000ff */
[----:B--2---:R-:W-:-:S07]  /*103b0*/  F2FP.PACK_AB R7, R50, R51 ;  /* 0x000000333207723e */ /* 0x004fce00000000ff */
[C---:B------:R-:W-:Y:S08]  /*103c0*/  HMMA.16816.F32 R128, R4.reuse, R64, R20 ;  /* 0x000000400480723c */ /* 0x040ff00000001814 */
[----:B------:R-:W-:Y:S08]  /*103d0*/  HMMA.16816.F32 R44, R4, R60, R16 ;  /* 0x0000003c042c723c */ /* 0x000ff00000001810 */
[C---:B------:R-:W-:Y:S08]  /*103e0*/  HMMA.16816.F32 R20, R8.reuse, R88, RZ ;  /* 0x000000580814723c */ /* 0x040ff000000018ff */
[----:B------:R-:W-:Y:S08]  /*103f0*/  HMMA.16816.F32 R16, R8, R112, RZ ;  /* 0x000000700810723c */ /* 0x000ff000000018ff */
[C---:B------:R-:W-:Y:S08]  /*10400*/  HMMA.16816.F32 R24, R4.reuse, R86, R24 ;  /* 0x000000560418723c */ /* 0x040ff00000001818 */
[C---:B------:R-:W-:Y:S08]  /*10410*/  HMMA.16816.F32 R52, R4.reuse, R84, R20 ;  /* 0x000000540434723c */ /* 0x040ff00000001814 */
[----:B------:R-:W-:Y:S08]  /*10420*/  HMMA.16816.F32 R184, R4, R80, R16 ;  /* 0x0000005004b8723c */ /* 0x000ff00000001810 */
[C---:B------:R-:W-:Y:S08]  /*10430*/  HMMA.16816.F32 R20, R8.reuse, R116, RZ ;  /* 0x000000740814723c */ /* 0x040ff000000018ff */
[----:B------:R-:W-:Y:S11]  /*10440*/  HMMA.16816.F32 R16, R8, R120, RZ ;  /* 0x000000780810723c */ /* 0x000ff600000018ff */
[----:B------:R-:W-:Y:S05]  /*10450*/  @!UPT UIADD3 URZ, URZ, URZ, URZ ;  /* 0x0000003f3f3ff290 */ /* 0x000fea000fffe03f */
[C---:B------:R-:W-:Y:S08]  /*10460*/  HMMA.16816.F32 R176, R4.reuse, R108, R20 ;  /* 0x0000006c04b0723c */ /* 0x040ff00000001814 */
[----:B------:R-:W-:Y:S08]  /*10470*/  HMMA.16816.F32 R180, R4, R96, R16 ;  /* 0x0000006004b4723c */ /* 0x000ff00000001810 */
[C---:B------:R-:W-:Y:S07]  /*10480*/  HMMA.16816.F32 R20, R8.reuse, R70, RZ ;  /* 0x000000460814723c */ /* 0x040fee00000018ff */
[----:B------:R-:W-:Y:S01]  /*10490*/  IMAD.MOV.U32 R70, RZ, RZ, R173 ;  /* 0x000000ffff467224 */ /* 0x000fe200078e00ad */
[----:B------:R-:W-:Y:S01]  /*104a0*/  HMMA.16816.F32 R16, R8, R74, RZ ;  /* 0x0000004a0810723c */ /* 0x000fe200000018ff */
[----:B------:R-:W-:Y:S11]  /*104b0*/  IMAD.MOV.U32 R71, RZ, RZ, R172 ;  /* 0x000000ffff477224 */ /* 0x000ff600078e00ac */
[----:B------:R-:W-:Y:S04]  /*104c0*/  @!UPT UIADD3 URZ, URZ, URZ, URZ ;  /* 0x0000003f3f3ff290 */ /* 0x000fe8000fffe03f */
[C---:B------:R-:W-:Y:S08]  /*104d0*/  HMMA.16816.F32 R64, R4.reuse, R66, R20 ;  /* 0x000000420440723c */ /* 0x040ff00000001814 */
[----:B------:R-:W-:Y:S08]  /*104e0*/  HMMA.16816.F32 R60, R4, R62, R16 ;  /* 0x0000003e043c723c */ /* 0x000ff00000001810 */
[C---:B------:R-:W-:Y:S08]  /*104f0*/  HMMA.16816.F32 R20, R8.reuse, R114, RZ ;  /* 0x000000720814723c */ /* 0x040ff000000018ff */
[C---:B------:R-:W-:Y:S01]  /*10500*/  HMMA.16816.F32 R16, R8.reuse, R118, RZ ;  /* 0x000000760810723c */ /* 0x040fe200000018ff */
[----:B------:R-:W1:Y:S07]  /*10510*/  LDSM.16.MT88.4 R116, [R159+0x800] ;  /* 0x000800009f74783b */ /* 0x000e6e0000004200 */
[----:B------:R-:W-:Y:S08]  /*10520*/  HMMA.16816.F32 R8, R8, R122, RZ ;  /* 0x0000007a0808723c */ /* 0x000ff000000018ff */
[C---:B------:R-:W-:Y:S01]  /*10530*/  HMMA.16816.F32 R40, R4.reuse, R82, R20 ;  /* 0x000000520428723c */ /* 0x040fe20000001814 */
[----:B------:R-:W-:Y:S07]  /*10540*/  LDSM.16.MT88.4 R80, [R158+0x2000] ;  /* 0x002000009e50783b */ /* 0x000fee0000004200 */
[C---:B------:R-:W-:Y:S01]  /*10550*/  HMMA.16816.F32 R84, R4.reuse, R110, R16 ;  /* 0x0000006e0454723c */ /* 0x040fe20000001810 */
[----:B------:R-:W2:Y:S07]  /*10560*/  LDSM.16.MT88.4 R108, [R158+0x1400] ;  /* 0x001400009e6c783b */ /* 0x000eae0000004200 */
[----:B------:R-:W-:Y:S07]  /*10570*/  HMMA.16816.F32 R172, R4, R98, R8 ;  /* 0x0000006204ac723c */ /* 0x000fee0000001808 */
[----:B------:R-:W-:-:S04]  /*10580*/  FFMA.FTZ R4, R37, c[0x0][0x2d0], -R2 ;  /* 0x0000b40025047a23 */ /* 0x000fc80000010802 */
[----:B------:R3:W-:Y:S02]  /*10590*/  MUFU.EX2 R20, R4 ;  /* 0x0000000400147308 */ /* 0x0007e40000000800 */
[----:B---3--:R-:W-:-:S06]  /*105a0*/  FFMA.FTZ R4, R36, c[0x0][0x2d0], -R2 ;  /* 0x0000b40024047a23 */ /* 0x008fcc0000010802 */
[----:B------:R3:W4:Y:S02]  /*105b0*/  MUFU.EX2 R21, R4 ;  /* 0x0000000400157308 */ /* 0x0007240000000800 */
[--C-:B---3--:R-:W-:Y:S01]  /*105c0*/  FFMA.FTZ R4, R35, c[0x0][0x2d0], -R2.reuse ;  /* 0x0000b40023047a23 */ /* 0x108fe20000010802 */
[----:B----4-:R-:W-:Y:S01]  /*105d0*/  F2FP.PACK_AB R96, R21, R20 ;  /* 0x000000141560723e */ /* 0x010fe200000000ff */
[----:B------:R-:W-:-:S04]  /*105e0*/  FFMA.FTZ R2, R34, c[0x0][0x2d0], -R2 ;  /* 0x0000b40022027a23 */ /* 0x000fc80000010802 */
[----:B------:R3:W-:Y:S08]  /*105f0*/  MUFU.EX2 R22, R4 ;  /* 0x0000000400167308 */ /* 0x0007f00000000800 */
[----:B------:R4:W5:Y:S01]  /*10600*/  MUFU.EX2 R23, R2 ;  /* 0x0000000200177308 */ /* 0x0009620000000800 */
[----:B---3--:R-:W-:Y:S01]  /*10610*/  LDSM.16.MT88.4 R4, [R159+0x2000] ;  /* 0x002000009f04783b */ /* 0x008fe20000004200 */
[----:B----4-:R-:W-:Y:S01]  /*10620*/  FFMA.FTZ R2, R31, c[0x0][0x2d0], -R0 ;  /* 0x0000b4001f027a23 */ /* 0x010fe20000010800 */
[----:B-----5:R-:W-:-:S05]  /*10630*/  F2FP.PACK_AB R98, R23, R22 ;  /* 0x000000161762723e */ /* 0x020fca00000000ff */
[----:B------:R3:W-:Y:S02]  /*10640*/  MUFU.EX2 R13, R2 ;  /* 0x00000002000d7308 */ /* 0x0007e40000000800 */
[----:B---3--:R-:W-:-:S06]  /*10650*/  FFMA.FTZ R2, R30, c[0x0][0x2d0], -R0 ;  /* 0x0000b4001e027a23 */ /* 0x008fcc0000010800 */
[----:B------:R3:W4:Y:S02]  /*10660*/  MUFU.EX2 R17, R2 ;  /* 0x0000000200117308 */ /* 0x0007240000000800 */
[--C-:B---3--:R-:W-:Y:S01]  /*10670*/  FFMA.FTZ R2, R29, c[0x0][0x2d0], -R0.reuse ;  /* 0x0000b4001d027a23 */ /* 0x108fe20000010800 */
[----:B----4-:R-:W-:Y:S01]  /*10680*/  F2FP.PACK_AB R97, R17, R13 ;  /* 0x0000000d1161723e */ /* 0x010fe200000000ff */
[----:B------:R-:W-:-:S04]  /*10690*/  FFMA.FTZ R0, R28, c[0x0][0x2d0], -R0 ;  /* 0x0000b4001c007a23 */ /* 0x000fc80000010800 */
[----:B------:R-:W-:Y:S01]  /*106a0*/  MUFU.EX2 R18, R2 ;  /* 0x0000000200127308 */ /* 0x000fe20000000800 */
[----:B------:R-:W-:Y:S02]  /*106b0*/  FADD.FTZ R28, R134, R132 ;  /* 0x00000084861c7221 */ /* 0x000fe40000010000 */
[----:B------:R-:W-:-:S05]  /*106c0*/  FADD.FTZ R29, R33, R32 ;  /* 0x00000020211d7221 */ /* 0x000fca0000010000 */
[----:B------:R3:W4:Y:S02]  /*106d0*/  MUFU.EX2 R19, R0 ;  /* 0x0000000000137308 */ /* 0x0007240000000800 */
[----:B---3--:R-:W-:Y:S01]  /*106e0*/  FFMA.FTZ R0, R141, c[0x0][0x2d0], -R12 ;  /* 0x0000b4008d007a23 */ /* 0x008fe2000001080c */
[----:B----4-:R-:W-:-:S05]  /*106f0*/  F2FP.PACK_AB R99, R19, R18 ;  /* 0x000000121363723e */ /* 0x010fca00000000ff */
[----:B------:R3:W-:Y:S02]  /*10700*/  MUFU.EX2 R11, R0 ;  /* 0x00000000000b7308 */ /* 0x0007e40000000800 */
[C---:B-1----:R-:W-:Y:S08]  /*10710*/  HMMA.16816.F32 R120, R96.reuse, R116, R44 ;  /* 0x000000746078723c */ /* 0x042ff0000000182c */
[----:B--2---:R-:W-:Y:S01]  /*10720*/  HMMA.16816.F32 R112, R96, R108, R52 ;  /* 0x0000006c6070723c */ /* 0x004fe20000001834 */
[----:B---3--:R-:W-:-:S04]  /*10730*/  FFMA.FTZ R0, R140, c[0x0][0x2d0], -R12 ;  /* 0x0000b4008c007a23 */ /* 0x008fc8000001080c */
[----:B------:R1:W2:Y:S02]  /*10740*/  MUFU.EX2 R10, R0 ;  /* 0x00000000000a7308 */ /* 0x0002a40000000800 */
[----:B-1----:R-:W-:Y:S01]  /*10750*/  FFMA.FTZ R0, R139, c[0x0][0x2d0], -R12 ;  /* 0x0000b4008b007a23 */ /* 0x002fe2000001080c */
[----:B--2---:R-:W-:-:S05]  /*10760*/  F2FP.PACK_AB R92, R10, R11 ;  /* 0x0000000b0a5c723e */ /* 0x004fca00000000ff */
[----:B------:R1:W-:Y:S02]  /*10770*/  MUFU.EX2 R9, R0 ;  /* 0x0000000000097308 */ /* 0x0003e40000000800 */
[----:B-1----:R-:W-:Y:S02]  /*10780*/  FFMA.FTZ R0, R138, c[0x0][0x2d0], -R12 ;  /* 0x0000b4008a007a23 */ /* 0x002fe4000001080c */
[----:B------:R-:W-:-:S04]  /*10790*/  FADD.FTZ R12, R15, R14 ;  /* 0x0000000e0f0c7221 */ /* 0x000fc80000010000 */
[----:B------:R1:W2:Y:S01]  /*107a0*/  MUFU.EX2 R16, R0 ;  /* 0x0000000000107308 */ /* 0x0002a20000000800 */
[----:B------:R-:W-:Y:S02]  /*107b0*/  FADD.FTZ R15, R137, R136 ;  /* 0x00000088890f7221 */ /* 0x000fe40000010000 */
[----:B------:R-:W-:Y:S02]  /*107c0*/  FADD.FTZ R14, R164, R29 ;  /* 0x0000001da40e7221 */ /* 0x000fe40000010000 */
[----:B------:R-:W-:Y:S02]  /*107d0*/  FADD.FTZ R12, R38, R12 ;  /* 0x0000000c260c7221 */ /* 0x000fe40000010000 */
[----:B-1----:R-:W-:Y:S01]  /*107e0*/  FFMA.FTZ R0, R127, c[0x0][0x2d0], -R3 ;  /* 0x0000b4007f007a23 */ /* 0x002fe20000010803 */
[----:B--2---:R-:W-:-:S03]  /*107f0*/  F2FP.PACK_AB R94, R16, R9 ;  /* 0x00000009105e723e */ /* 0x004fc600000000ff */
[----:B------:R1:W-:Y:S02]  /*10800*/  MUFU.EX2 R8, R0 ;  /* 0x0000000000087308 */ /* 0x0003e40000000800 */
[--C-:B-1----:R-:W-:Y:S02]  /*10810*/  FFMA.FTZ R0, R126, c[0x0][0x2d0], -R3.reuse ;  /* 0x0000b4007e007a23 */ /* 0x102fe40000010803 */
[----:B------:R-:W1:Y:S04]  /*10820*/  LDSM.16.MT88.4 R124, [R158+0x800] ;  /* 0x000800009e7c783b */ /* 0x000e680000004200 */
[----:B------:R2:W3:Y:S02]  /*10830*/  MUFU.EX2 R2, R0 ;  /* 0x0000000000027308 */ /* 0x0004e40000000800 */
[--C-:B--2---:R-:W-:Y:S01]  /*10840*/  FFMA.FTZ R0, R135, c[0x0][0x2d0], -R3.reuse ;  /* 0x0000b40087007a23 */ /* 0x104fe20000010803 */
[----:B---3--:R-:W-:Y:S01]  /*10850*/  F2FP.PACK_AB R93, R2, R8 ;  /* 0x00000008025d723e */ /* 0x008fe200000000ff */
[----:B------:R-:W-:-:S04]  /*10860*/  FFMA.FTZ R3, R133, c[0x0][0x2d0], -R3 ;  /* 0x0000b40085037a23 */ /* 0x000fc80000010803 */
[----:B------:R-:W-:Y:S08]  /*10870*/  MUFU.EX2 R0, R0 ;  /* 0x0000000000007308 */ /* 0x000ff00000000800 */
[----:B------:R-:W2:Y:S01]  /*10880*/  MUFU.EX2 R3, R3 ;  /* 0x0000000300037308 */ /* 0x000ea20000000800 */
[----:B-1----:R-:W-:Y:S01]  /*10890*/  HMMA.16816.F32 R128, R96, R124, R128 ;  /* 0x0000007c6080723c */ /* 0x002fe20000001880 */
[----:B--2---:R-:W-:-:S07]  /*108a0*/  F2FP.PACK_AB R95, R3, R0 ;  /* 0x00000000035f723e */ /* 0x004fce00000000ff */
[C---:B------:R-:W-:Y:S08]  /*108b0*/  HMMA.16816.F32 R132, R92.reuse, R124, R148 ;  /* 0x0000007c5c84723c */ /* 0x040ff00000001894 */
[-C--:B------:R-:W-:Y:S08]  /*108c0*/  HMMA.16816.F32 R136, R92, R126.reuse, R56 ;  /* 0x0000007e5c88723c */ /* 0x080ff00000001838 */
[----:B------:R-:W-:Y:S01]  /*108d0*/  HMMA.16816.F32 R124, R96, R126, R64 ;  /* 0x0000007e607c723c */ /* 0x000fe20000001840 */
[----:B------:R-:W1:Y:S07]  /*108e0*/  LDSM.16.MT88.4 R64, [R159+0x1400] ;  /* 0x001400009f40783b */ /* 0x000e6e0000004200 */
[C---:B------:R-:W-:Y:S08]  /*108f0*/  HMMA.16816.F32 R72, R92.reuse, R80, R76 ;  /* 0x000000505c48723c */ /* 0x040ff0000000184c */
[C---:B------:R-:W-:Y:S08]  /*10900*/  HMMA.16816.F32 R76, R92.reuse, R82, R224 ;  /* 0x000000525c4c723c */ /* 0x040ff000000018e0 */
[C---:B------:R-:W-:Y:S08]  /*10910*/  HMMA.16816.F32 R88, R92.reuse, R4, R236 ;  /* 0x000000045c58723c */ /* 0x040ff000000018ec */
[C---:B------:R-:W-:Y:S07]  /*10920*/  HMMA.16816.F32 R140, R92.reuse, R116, R212 ;  /* 0x000000745c8c723c */ /* 0x040fee00000018d4 */
[----:B------:R-:W-:Y:S01]  /*10930*/  IADD3 R212, R210, -0x2, RZ ;  /* 0xfffffffed2d47810 */ /* 0x000fe20007ffe0ff */
[----:B------:R-:W-:Y:S03]  /*10940*/  HMMA.16816.F32 R144, R92, R118, R144 ;  /* 0x000000765c90723c */ /* 0x000fe60000001890 */
[----:B------:R-:W-:-:S05]  /*10950*/  ISETP.GE.AND P0, PT, R212, R233, PT ;  /* 0x000000e9d400720c */ /* 0x000fca0003f06270 */
[----:B-1----:R-:W-:Y:S08]  /*10960*/  HMMA.16816.F32 R56, R92, R64, R68 ;  /* 0x000000405c38723c */ /* 0x002ff00000001844 */
[C---:B------:R-:W-:Y:S08]  /*10970*/  HMMA.16816.F32 R68, R96.reuse, R80, R176 ;  /* 0x000000506044723c */ /* 0x040ff000000018b0 */
[C---:B------:R-:W-:Y:S08]  /*10980*/  HMMA.16816.F32 R80, R96.reuse, R82, R84 ;  /* 0x000000526050723c */ /* 0x040ff00000001854 */
[C---:B------:R-:W-:Y:S07]  /*10990*/  HMMA.16816.F32 R84, R96.reuse, R4, R180 ;  /* 0x000000046054723c */ /* 0x040fee00000018b4 */
        /* <DEDUP_REMOVED lines=11> */
[C---:B------:R-:W-:Y:S08]  /*10a50*/  HMMA.16816.F32 R160, R92.reuse, R110, R160 ;  /* 0x0000006e5ca0723c */ /* 0x040ff000000018a0 */
[----:B------:R-:W-:Y:S08]  /*10a60*/  HMMA.16816.F32 R60, R92, R66, R228 ;  /* 0x000000425c3c723c */ /* 0x000ff000000018e4 */
[C---:B------:R-:W-:Y:S08]  /*10a70*/  HMMA.16816.F32 R52, R96.reuse, R64, R184 ;  /* 0x000000406034723c */ /* 0x040ff000000018b8 */
[C---:B------:R-:W-:Y:S08]  /*10a80*/  HMMA.16816.F32 R108, R96.reuse, R110, R24 ;  /* 0x0000006e606c723c */ /* 0x040ff00000001818 */
[----:B------:R-:W-:Y:S08]  /*10a90*/  HMMA.16816.F32 R64, R96, R66, R40 ;  /* 0x000000426040723c */ /* 0x000ff00000001828 */
[-C--:B------:R-:W-:Y:S08]  /*10aa0*/  HMMA.16816.F32 R92, R92, R6.reuse, R220 ;  /* 0x000000065c5c723c */ /* 0x080ff000000018dc */
[----:B------:R-:W-:Y:S07]  /*10ab0*/  HMMA.16816.F32 R96, R96, R6, R172 ;  /* 0x000000066060723c */ /* 0x000fee00000018ac */
[----:B------:R-:W-:-:S02]  /*10ac0*/  FADD.FTZ R6, R48, R14 ;  /* 0x0000000e30067221 */ /* 0x000fc40000010000 */
[----:B------:R-:W-:Y:S02]  /*10ad0*/  FADD.FTZ R7, R204, R12 ;  /* 0x0000000ccc077221 */ /* 0x000fe40000010000 */
[----:B------:R-:W-:Y:S02]  /*10ae0*/  FADD.FTZ R6, R49, R6 ;  /* 0x0000000631067221 */ /* 0x000fe40000010000 */
[----:B------:R-:W-:Y:S02]  /*10af0*/  FADD.FTZ R7, R206, R7 ;  /* 0x00000007ce077221 */ /* 0x000fe40000010000 */
[----:B------:R-:W-:Y:S02]  /*10b00*/  FADD.FTZ R12, R200, R5 ;  /* 0x00000005c80c7221 */ /* 0x000fe40000010000 */
[----:B------:R-:W-:Y:S02]  /*10b10*/  FADD.FTZ R5, R168, R4 ;  /* 0x00000004a8057221 */ /* 0x000fe40000010000 */
        /* <DEDUP_REMOVED lines=22> */
[----:B------:R-:W-:Y:S01]  /*10c80*/  FADD.FTZ R238, R3, R2 ;  /* 0x0000000203ee7221 */ /* 0x000fe20000010000 */
[----:B------:R-:W-:Y:S05]  /*10c90*/  @!P0 BRA `(.L_x_262) ;  /* 0x00002da000008947 */ /* 0x000fea0003800000 */
[----:B------:R-:W-:Y:S02]  /*10ca0*/  ISETP.GT.AND P0, PT, R232, 0x3f, PT ;  /* 0x0000003fe800780c */ /* 0x000fe40003f04270 */
[----:B------:R-:W-:Y:S02]  /*10cb0*/  ISETP.GE.AND P5, PT, R211, c[0x0][0x1d4], PT ;  /* 0x00007500d3007a0c */ /* 0x000fe40003fa6270 */
[----:B------:R-:W-:-:S02]  /*10cc0*/  ISETP.GE.AND P4, PT, R252, c[0x0][0x1d4], PT ;  /* 0x00007500fc007a0c */ /* 0x000fc40003f86270 */
[----:B------:R-:W-:Y:S02]  /*10cd0*/  ISETP.GE.AND P3, PT, R250, c[0x0][0x1d4], PT ;  /* 0x00007500fa007a0c */ /* 0x000fe40003f66270 */
.L_x_265:
        /* <DEDUP_REMOVED lines=140> */
[----:B---3--:R-:W-:Y:S09]  /*115a0*/  FMUL.FTZ R3, R18, c[0x0][0x320] ;  /* 0x0000c80012037a20 */ /* 0x008ff20000410000 */
[----:B------:R-:W3:Y:S01]  /*115b0*/  MUFU.TANH R175, R3 ;  /* 0x0000000300af7308 */ /* 0x000ee20000002400 */
[----:B-1----:R-:W-:Y:S09]  /*115c0*/  FMUL.FTZ R0, R6, c[0x0][0x320] ;  /* 0x0000c80006007a20 */ /* 0x002ff20000410000 */
[----:B------:R1:W1:Y:S01]  /*115d0*/  MUFU.TANH R201, R0 ;  /* 0x0000000000c97308 */ /* 0x0002620000002400 */
[----:B-----5:R-:W-:Y:S09]  /*115e0*/  FMUL.FTZ R2, R19, c[0x0][0x320] ;  /* 0x0000c80013027a20 */ /* 0x020ff20000410000 */
[----:B------:R-:W2:Y:S01]  /*115f0*/  MUFU.TANH R181, R2 ;  /* 0x0000000200b57308 */ /* 0x000ea20000002400 */
[----:B-1----:R-:W-:Y:S02]  /*11600*/  FMUL.FTZ R0, R7, c[0x0][0x320] ;  /* 0x0000c80007007a20 */ /* 0x002fe40000410000 */
[----:B------:R-:W1:Y:S07]  /*11610*/  LDSM.16.M88.4 R4, [R192] ;  /* 0x00000000c004783b */ /* 0x000e6e0000000200 */
[----:B------:R5:W1:Y:S02]  /*11620*/  MUFU.TANH R202, R0 ;  /* 0x0000000000ca7308 */ /* 0x000a640000002400 */
[----:B-----5:R-:W-:Y:S02]  /*11630*/  FMUL.FTZ R0, R8, c[0x0][0x320] ;  /* 0x0000c80008007a20 */ /* 0x020fe40000410000 */
[----:B------:R-:W-:Y:S06]  /*11640*/  FMUL.FTZ R8, R17, c[0x0][0x320] ;  /* 0x0000c80011087a20 */ /* 0x000fec0000410000 */
[----:B------:R5:W2:Y:S10]  /*11650*/  MUFU.TANH R211, R0 ;  /* 0x0000000000d37308 */ /* 0x000ab40000002400 */
[----:B------:R2:W2:Y:S01]  /*11660*/  MUFU.TANH R180, R8 ;  /* 0x0000000800b47308 */ /* 0x0004a20000002400 */
[-C--:B-1----:R-:W-:Y:S08]  /*11670*/  HMMA.16816.F32 R20, R168, R4.reuse, R20 ;  /* 0x00000004a814723c */ /* 0x082ff00000001814 */
[C---:B------:R-:W-:Y:S04]  /*11680*/  HMMA.16816.F32 R24, R176.reuse, R4, R24 ;  /* 0x00000004b018723c */ /* 0x040fe80000001818 */
[----:B-----5:R-:W-:Y:S04]  /*11690*/  FMUL.FTZ R0, R9, c[0x0][0x320] ;  /* 0x0000c80009007a20 */ /* 0x020fe80000410000 */
[-C--:B------:R-:W-:Y:S01]  /*116a0*/  HMMA.16816.F32 R28, R176, R6.reuse, R28 ;  /* 0x00000006b01c723c */ /* 0x080fe2000000181c */
[----:B------:R1:W1:Y:S01]  /*116b0*/  MUFU.TANH R209, R0 ;  /* 0x0000000000d17308 */ /* 0x0002620000002400 */
[----:B--2---:R-:W2:Y:S06]  /*116c0*/  LDSM.16.M88.4 R8, [R191] ;  /* 0x00000000bf08783b */ /* 0x004eac0000000200 */
[C---:B------:R-:W-:Y:S01]  /*116d0*/  HMMA.16816.F32 R32, R168.reuse, R6, R32 ;  /* 0x00000006a820723c */ /* 0x040fe20000001820 */
[----:B------:R-:W-:Y:S04]  /*116e0*/  DEPBAR.LE SB0, 0x0 ;  /* 0x000080000000791a */ /* 0x000fe80000000000 */
[----:B------:R-:W-:Y:S03]  /*116f0*/  BAR.SYNC.DEFER_BLOCKING 0x0 ;  /* 0x0000000000007b1d */ /* 0x000fe60000010000 */
[----:B------:R-:W-:Y:S04]  /*11700*/  FMUL.FTZ R3, R27, c[0x0][0x320] ;  /* 0x0000c8001b037a20 */ /* 0x000fe80000410000 */
[----:B------:R-:W-:Y:S01]  /*11710*/  FMUL.FTZ R4, R26, c[0x0][0x320] ;  /* 0x0000c8001a047a20 */ /* 0x000fe20000410000 */
[----:B------:R5:W2:Y:S03]  /*11720*/  MUFU.TANH R172, R3 ;  /* 0x0000000300ac7308 */ /* 0x000aa60000002400 */
[----:B------:R-:W-:Y:S02]  /*11730*/  FMUL.FTZ R2, R28, c[0x0][0x320] ;  /* 0x0000c8001c027a20 */ /* 0x000fe40000410000 */
[----:B-1----:R-:W-:Y:S05]  /*11740*/  FMUL.FTZ R0, R12, c[0x0][0x320] ;  /* 0x0000c8000c007a20 */ /* 0x002fea0000410000 */
[----:B------:R1:W1:Y:S10]  /*11750*/  MUFU.TANH R204, R0 ;  /* 0x0000000000cc7308 */ /* 0x0002740000002400 */
[----:B------:R3:W3:Y:S01]  /*11760*/  MUFU.TANH R167, R2 ;  /* 0x0000000200a77308 */ /* 0x0006e20000002400 */
[----:B-----5:R-:W-:Y:S01]  /*11770*/  FMUL.FTZ R3, R34, c[0x0][0x320] ;  /* 0x0000c80022037a20 */ /* 0x020fe20000410000 */
[-C--:B--2---:R-:W-:Y:S08]  /*11780*/  HMMA.16816.F32 R36, R168, R8.reuse, R36 ;  /* 0x00000008a824723c */ /* 0x084ff00000001824 */
[----:B------:R2:W2:Y:S01]  /*11790*/  MUFU.TANH R174, R4 ;  /* 0x0000000400ae7308 */ /* 0x0004a20000002400 */
[----:B-1----:R-:W-:Y:S01]  /*117a0*/  FMUL.FTZ R0, R13, c[0x0][0x320] ;  /* 0x0000c8000d007a20 */ /* 0x002fe20000410000 */
[C---:B------:R-:W-:Y:S08]  /*117b0*/  HMMA.16816.F32 R40, R176.reuse, R8, R40 ;  /* 0x00000008b028723c */ /* 0x040ff00000001828 */
[----:B------:R1:W1:Y:S01]  /*117c0*/  MUFU.TANH R205, R0 ;  /* 0x0000000000cd7308 */ /* 0x0002620000002400 */
[----:B------:R-:W-:Y:S01]  /*117d0*/  MOV R8, R103 ;  /* 0x0000006700087202 */ /* 0x000fe20000000f00 */
[-C--:B------:R-:W-:Y:S03]  /*117e0*/  HMMA.16816.F32 R44, R176, R10.reuse, R44 ;  /* 0x0000000ab02c723c */ /* 0x080fe6000000182c */
[----:B---3--:R-:W-:Y:S05]  /*117f0*/  FMUL.FTZ R2, R35, c[0x0][0x320] ;  /* 0x0000c80023027a20 */ /* 0x008fea0000410000 */
[----:B------:R3:W3:Y:S01]  /*11800*/  MUFU.TANH R28, R2 ;  /* 0x00000002001c7308 */ /* 0x0006e20000002400 */
[----:B------:R-:W-:Y:S04]  /*11810*/  HMMA.16816.F32 R48, R168, R10, R48 ;  /* 0x0000000aa830723c */ /* 0x000fe80000001830 */
[----:B--2---:R-:W-:Y:S02]  /*11820*/  FMUL.FTZ R4, R33, c[0x0][0x320] ;  /* 0x0000c80021047a20 */ /* 0x004fe40000410000 */
[----:B-1----:R-:W-:Y:S04]  /*11830*/  FMUL.FTZ R0, R14, c[0x0][0x320] ;  /* 0x0000c8000e007a20 */ /* 0x002fe80000410000 */
[----:B------:R1:W2:Y:S11]  /*11840*/  MUFU.TANH R208, R0 ;  /* 0x0000000000d07308 */ /* 0x0002b60000002400 */
[----:B------:R-:W-:Y:S03]  /*11850*/  @!UPT UIADD3 URZ, URZ, URZ, URZ ;  /* 0x0000003f3f3ff290 */ /* 0x000fe6000fffe03f */
[----:B---3--:R-:W-:Y:S02]  /*11860*/  FMUL.FTZ R2, R49, c[0x0][0x320] ;  /* 0x0000c80031027a20 */ /* 0x008fe40000410000 */
[----:B-1----:R-:W-:Y:S04]  /*11870*/  FMUL.FTZ R0, R15, c[0x0][0x320] ;  /* 0x0000c8000f007a20 */ /* 0x002fe80000410000 */
[----:B------:R1:W3:Y:S02]  /*11880*/  MUFU.TANH R207, R0 ;  /* 0x0000000000cf7308 */ /* 0x0002e40000002400 */
[----:B-1----:R-:W-:Y:S08]  /*11890*/  FMUL.FTZ R0, R16, c[0x0][0x320] ;  /* 0x0000c80010007a20 */ /* 0x002ff00000410000 */
[----:B------:R-:W1:Y:S10]  /*118a0*/  MUFU.TANH R16, R2 ;  /* 0x0000000200107308 */ /* 0x000e740000002400 */
[----:B------:R5:W1:Y:S02]  /*118b0*/  MUFU.TANH R187, R0 ;  /* 0x0000000000bb7308 */ /* 0x000a640000002400 */
[----:B-----5:R-:W-:Y:S08]  /*118c0*/  FMUL.FTZ R0, R20, c[0x0][0x320] ;  /* 0x0000c80014007a20 */ /* 0x020ff00000410000 */
        /* <DEDUP_REMOVED lines=12> */
[----:B------:R5:W1:Y:S10]  /*11990*/  MUFU.TANH R29, R3 ;  /* 0x00000003001d7308 */ /* 0x000a740000002400 */
[----:B------:R1:W1:Y:S01]  /*119a0*/  MUFU.TANH R165, R0 ;  /* 0x0000000000a57308 */ /* 0x0002620000002400 */
[----:B-----5:R-:W-:Y:S09]  /*119b0*/  FMUL.FTZ R3, R48, c[0x0][0x320] ;  /* 0x0000c80030037a20 */ /* 0x020ff20000410000 */
[----:B------:R-:W2:Y:S01]  /*119c0*/  MUFU.TANH R17, R3 ;  /* 0x0000000300117308 */ /* 0x000ea20000002400 */
[----:B-1----:R-:W-:Y:S09]  /*119d0*/  FMUL.FTZ R0, R30, c[0x0][0x320] ;  /* 0x0000c8001e007a20 */ /* 0x002ff20000410000 */
[----:B------:R1:W1:Y:S10]  /*119e0*/  MUFU.TANH R166, R0 ;  /* 0x0000000000a67308 */ /* 0x0002740000002400 */
[----:B------:R5:W2:Y:S01]  /*119f0*/  MUFU.TANH R30, R4 ;  /* 0x00000004001e7308 */ /* 0x000aa20000002400 */
[----:B-1----:R-:W-:Y:S09]  /*11a00*/  FMUL.FTZ R0, R31, c[0x0][0x320] ;  /* 0x0000c8001f007a20 */ /* 0x002ff20000410000 */
[----:B------:R1:W1:Y:S01]  /*11a10*/  MUFU.TANH R164, R0 ;  /* 0x0000000000a47308 */ /* 0x0002620000002400 */
[----:B-----5:R-:W-:Y:S01]  /*11a20*/  MOV R4, R104 ;  /* 0x0000006800047202 */ /* 0x020fe20000000f00 */
        /* <DEDUP_REMOVED lines=32> */
[----:B--234-:R-:W-:Y:S04]  /*11c30*/  IADD3 R7, -R243, 0x30, RZ ;  /* 0x00000030f3077810 */ /* 0x01cfe80007ffe1ff */
[----:B------:R-:W-:Y:S11]  /*11c40*/  ISETP.GE.AND P1, PT, R7, 0x1, PT ;  /* 0x000000010700780c */ /* 0x000ff60003f26270 */
[----:B------:R-:W-:Y:S02]  /*11c50*/  @!UPT UIADD3 URZ, URZ, URZ, URZ ;  /* 0x0000003f3f3ff290 */ /* 0x000fe4000fffe03f */
[----:B------:R-:W-:Y:S04]  /*11c60*/  @P1 IADD3 R2, R212, -0x1, RZ ;  /* 0xffffffffd4021810 */ /* 0x000fe80007ffe0ff */
[----:B------:R-:W-:Y:S01]  /*11c70*/  @P1 SHF.R.S32.HI R3, RZ, 0x1f, R2 ;  /* 0x0000001fff031819 */ /* 0x000fe20000011402 */
[C---:B------:R-:W-:Y:S04]  /*11c80*/  @P1 IMAD.WIDE.U32 R10, R2.reuse, c[0x0][0x1e0], RZ ;  /* 0x00007800020a1a25 */ /* 0x040fe800078e00ff */
[----:B------:R-:W-:Y:S04]  /*11c90*/  @P1 IMAD R3, R3, c[0x0][0x1e0], RZ ;  /* 0x0000780003031a24 */ /* 0x000fe800078e02ff */
[----:B------:R-:W-:Y:S01]  /*11ca0*/  @P1 IMAD R2, R2, c[0x0][0x1e4], R3 ;  /* 0x0000790002021a24 */ /* 0x000fe200078e0203 */
[----:B------:R-:W-:Y:S03]  /*11cb0*/  @P1 MOV R3, R246 ;  /* 0x000000f600031202 */ /* 0x000fe60000000f00 */
[----:B------:R-:W-:Y:S02]  /*11cc0*/  @P1 IMAD.IADD R9, R11, 0x1, R2 ;  /* 0x000000010b091824 */ /* 0x000fe400078e0202 */
[----:B------:R-:W-:Y:S02]  /*11cd0*/  @P1 IMAD.MOV.U32 R2, RZ, RZ, R244 ;  /* 0x000000ffff021224 */ /* 0x000fe400078e00f4 */
[----:B------:R-:W-:Y:S02]  /*11ce0*/  @P1 IMAD R9, R9, 0x30, RZ ;  /* 0x0000003009091824 */ /* 0x000fe400078e02ff */
[----:B------:R-:W-:Y:S04]  /*11cf0*/  @P1 IMAD.WIDE.U32 R2, R10, 0x30, R2 ;  /* 0x000000300a021825 */ /* 0x000fe800078e0002 */
[----:B------:R-:W-:Y:S01]  /*11d00*/  @P1 IMAD.IADD R3, R3, 0x1, R9 ;  /* 0x0000000103031824 */ /* 0x000fe200078e0209 */
[C---:B------:R-:W-:Y:S04]  /*11d10*/  @P1 LEA R10, P0, R2.reuse, c[0x0][0x1c8], 0x1 ;  /* 0x00007200020a1a11 */ /* 0x040fe800078008ff */
[----:B------:R-:W-:Y:S02]  /*11d20*/  @P1 LEA.HI.X R11, R2, c[0x0][0x1cc], R3, 0x1, P0 ;  /* 0x00007300020b1a11 */ /* 0x000fe400000f0c03 */
[----:B------:R-:W-:Y:S03]  /*11d30*/  ISETP.GE.AND P0, PT, R7, 0x21, PT ;  /* 0x000000210700780c */ /* 0x000fe60003f06270 */
[----:B------:R-:W-:Y:S01]  /*11d40*/  @!PT LDS RZ, [RZ] ;  /* 0x00000000fffff984 */ /* 0x000fe20000000800 */
[----:B------:R-:W-:Y:S01]  /*11d50*/  @!PT LDS RZ, [RZ] ;  /* 0x00000000fffff984 */ /* 0x000fe20000000800 */
[----:B------:R-:W-:Y:S01]  /*11d60*/  @!PT LDS RZ, [RZ] ;  /* 0x00000000fffff984 */ /* 0x000fe20000000800 */
[----:B------:R1:W-:Y:S05]  /*11d70*/  @P1 LDGSTS.E.BYPASS.LTC128B.128 [R199+0x3c80], [R10.64], !P3 ;  /* 0x03c800000ac71fae */ /* 0x0003ea000d901d46 */
[----:B------:R1:W-:Y:S05]  /*11d80*/  @P1 LDGSTS.E.BYPASS.LTC128B.128 [R199+0x4880], [R10.64+0x40], !P4 ;  /* 0x048800400ac71fae */ /* 0x0003ea000e101d46 */
[----:B------:R1:W-:Y:S01]  /*11d90*/  @P1 LDGSTS.E.BYPASS.LTC128B.128 [R199+0x5480], [R10.64+0x80], !P5 ;  /* 0x054800800ac71fae */ /* 0x0003e2000e901d46 */
[----:B------:R-:W-:Y:S01]  /*11da0*/  @P0 IADD3 R2, R212, -0x1, RZ ;  /* 0xffffffffd4020810 */ /* 0x000fe20007ffe0ff */
[----:B------:R-:W-:Y:S01]  /*11db0*/  @P0 IMAD.MOV.U32 R7, RZ, RZ, c[0x0][0x1e0] ;  /* 0x00007800ff070624 */ /* 0x000fe200078e00ff */
[----:B------:R-:W-:Y:S02]  /*11dc0*/  @P0 MOV R9, 0x5 ;  /* 0x0000000500090802 */ /* 0x000fe40000000f00 */
[----:B------:R-:W-:Y:S01]  /*11dd0*/  @P0 SHF.R.S32.HI R3, RZ, 0x1f, R2 ;  /* 0x0000001fff030819 */ /* 0x000fe20000011402 */
[C---:B------:R-:W-:Y:S01]  /*11de0*/  @P0 IMAD.SHL.U32 R12, R7.reuse, 0x20, RZ ;  /* 0x00000020070c0824 */ /* 0x040fe200078e00ff */
[----:B------:R-:W-:Y:S03]  /*11df0*/  @P0 SHF.L.U64.HI R13, R7, R9, c[0x0][0x1e4] ;  /* 0x00007900070d0619 */ /* 0x000fe60000010209 */
[----:B------:R-:W-:Y:S04]  /*11e00*/  @P0 IMAD R3, R3, c[0x0][0x1e0], RZ ;  /* 0x0000780003030a24 */ /* 0x000fe800078e02ff */
[C---:B------:R-:W-:Y:S02]  /*11e10*/  @P0 IMAD R7, R2.reuse, c[0x0][0x1e4], R3 ;  /* 0x0000790002070a24 */ /* 0x040fe400078e0203 */
[----:B------:R-:W-:Y:S05]  /*11e20*/  @P0 IMAD.WIDE.U32 R2, R2, c[0x0][0x1e0], RZ ;  /* 0x0000780002020a25 */ /* 0x000fea00078e00ff */
[----:B------:R-:W-:Y:S01]  /*11e30*/  @P0 IADD3 R7, R3, R7, RZ ;  /* 0x0000000703070210 */ /* 0x000fe20007ffe0ff */
[----:B------:R-:W-:Y:S04]  /*11e40*/  @P0 IMAD.WIDE.U32 R2, R2, 0x30, R12 ;  /* 0x0000003002020825 */ /* 0x000fe800078e000c */
[----:B------:R-:W-:Y:S01]  /*11e50*/  @P0 IMAD R9, R7, 0x30, RZ ;  /* 0x0000003007090824 */ /* 0x000fe200078e02ff */
[----:B------:R-:W-:Y:S04]  /*11e60*/  @P0 IADD3 R7, P6, R244, R2, RZ ;  /* 0x00000002f4070210 */ /* 0x000fe80007fde0ff */
[----:B------:R-:W-:Y:S02]  /*11e70*/  @P0 IADD3.X R3, R246, R9, R3, P6, !PT ;  /* 0x00000009f6030210 */ /* 0x000fe400037fe403 */
[C---:B------:R-:W-:Y:S04]  /*11e80*/  @P0 LEA R2, P6, R7.reuse, c[0x0][0x1c8], 0x1 ;  /* 0x0000720007020a11 */ /* 0x040fe800078c08ff */
[----:B------:R-:W-:Y:S05]  /*11e90*/  @P0 LEA.HI.X R3, R7, c[0x0][0x1cc], R3, 0x1, P6 ;  /* 0x0000730007030a11 */ /* 0x000fea00030f0c03 */
[----:B------:R1:W-:Y:S05]  /*11ea0*/  @P0 LDGSTS.E.BYPASS.LTC128B.128 [R199+0x4480], [R2.64], !P3 ;  /* 0x0448000002c70fae */ /* 0x0003ea000d901d46 */
[----:B------:R1:W-:Y:S05]  /*11eb0*/  @P0 LDGSTS.E.BYPASS.LTC128B.128 [R199+0x5080], [R2.64+0x40], !P4 ;  /* 0x0508004002c70fae */ /* 0x0003ea000e101d46 */
[----:B------:R1:W-:Y:S02]  /*11ec0*/  @P0 LDGSTS.E.BYPASS.LTC128B.128 [R199+0x5c80], [R2.64+0x80], !P5 ;  /* 0x05c8008002c70fae */ /* 0x0003e4000e901d46 */
.L_x_264:
[----:B--234-:R-:W-:Y:S05]  /*11ed0*/  BSYNC B0 ;  /* 0x0000000000007941 */ /* 0x01cfea0003800000 */
.L_x_263:
[----:B-1----:R-:W-:Y:S01]  /*11ee0*/  FMNMX.FTZ R2, R200, R105, !PT ;  /* 0x00000069c8027209 */ /* 0x002fe20007810000 */
        /* <DEDUP_REMOVED lines=24> */
[----:B------:R-:W-:Y:S01]  /*12070*/  FMNMX.FTZ R7, R204, R7, !PT ;  /* 0x00000007cc077209 */ /* 0x000fe20007810000 */
[----:B------:R-:W-:Y:S01]  /*12080*/  SHFL.BFLY PT, R9, R2, 0x2, 0x1f ;  /* 0x0c401f0002097f89 */ /* 0x000fe200000e0000 */
[----:B------:R-:W-:Y:S02]  /*12090*/  FMNMX.FTZ R3, R15, R3, !PT ;  /* 0x000000030f037209 */ /* 0x000fe40007810000 */
[----:B------:R-:W-:Y:S02]  /*120a0*/  FMNMX.FTZ R7, R205, R7, !PT ;  /* 0x00000007cd077209 */ /* 0x000fe40007810000 */
[----:B------:R-:W-:Y:S02]  /*120b0*/  FMNMX.FTZ R3, R14, R3, !PT ;  /* 0x000000030e037209 */ /* 0x000fe40007810000 */
[----:B------:R-:W-:Y:S02]  /*120c0*/  FMNMX.FTZ R7, R182, R7, !PT ;  /* 0x00000007b6077209 */ /* 0x000fe40007810000 */
[----:B------:R-:W-:Y:S01]  /*120d0*/  IADD3 R212, R212, -0x1, RZ ;  /* 0xffffffffd4d47810 */ /* 0x000fe20007ffe0ff */
[----:B------:R-:W1:Y:S01]  /*120e0*/  SHFL.BFLY PT, R10, R3, 0x2, 0x1f ;  /* 0x0c401f00030a7f89 */ /* 0x000e6200000e0000 */
        /* <DEDUP_REMOVED lines=8> */
[----:B------:R-:W-:Y:S02]  /*12170*/  FMNMX.FTZ R9, R206, R102, !PT ;  /* 0x00000066ce097209 */ /* 0x000fe40007810000 */
[----:B------:R-:W-:Y:S01]  /*12180*/  FMNMX.FTZ R10, R18, R7, !PT ;  /* 0x00000007120a7209 */ /* 0x000fe20007810000 */
[----:B------:R-:W1:Y:S01]  /*12190*/  SHFL.BFLY PT, R11, R2, 0x1, 0x1f ;  /* 0x0c201f00020b7f89 */ /* 0x000e6200000e0000 */
[----:B------:R-:W-:Y:S04]  /*121a0*/  FMNMX.FTZ R9, R210, R9, !PT ;  /* 0x00000009d2097209 */ /* 0x000fe80007810000 */
[----:B------:R-:W-:Y:S03]  /*121b0*/  FMNMX.FTZ R9, R208, R9, !PT ;  /* 0x00000009d0097209 */ /* 0x000fe60007810000 */
[----:B------:R-:W2:Y:S01]  /*121c0*/  SHFL.BFLY PT, R13, R10, 0x2, 0x1f ;  /* 0x0c401f000a0d7f89 */ /* 0x000ea200000e0000 */
[----:B------:R-:W-:Y:S04]  /*121d0*/  FMNMX.FTZ R9, R207, R9, !PT ;  /* 0x00000009cf097209 */ /* 0x000fe80007810000 */
[----:B------:R-:W-:Y:S04]  /*121e0*/  FMNMX.FTZ R9, R174, R9, !PT ;  /* 0x00000009ae097209 */ /* 0x000fe80007810000 */
[----:B------:R-:W-:Y:S02]  /*121f0*/  FMNMX.FTZ R7, R172, R9, !PT ;  /* 0x00000009ac077209 */ /* 0x000fe40007810000 */
[----:B------:R-:W3:Y:S02]  /*12200*/  SHFL.BFLY PT, R9, R3, 0x1, 0x1f ;  /* 0x0c201f0003097f89 */ /* 0x000ee400000e0000 */
[----:B------:R-:W-:Y:S02]  /*12210*/  FMNMX.FTZ R7, R166, R7, !PT ;  /* 0x00000007a6077209 */ /* 0x000fe40007810000 */
[----:B-1----:R-:W-:Y:S02]  /*12220*/  FMNMX.FTZ R105, R2, R11, !PT ;  /* 0x0000000b02697209 */ /* 0x002fe40007810000 */
[----:B------:R-:W-:Y:S03]  /*12230*/  FMNMX.FTZ R2, R164, R7, !PT ;  /* 0x00000007a4027209 */ /* 0x000fe60007810000 */
[C---:B------:R-:W-:Y:S01]  /*12240*/  FADD.FTZ R0, -R105.reuse, R0 ;  /* 0x0000000069007221 */ /* 0x040fe20000010100 */
[----:B------:R-:W-:Y:S01]  /*12250*/  FMNMX.FTZ R7, R22, R2, !PT ;  /* 0x0000000216077209 */ /* 0x000fe20007810000 */
[----:B------:R-:W-:Y:S01]  /*12260*/  FMUL.FTZ R12, R105, c[0x0][0x2d0] ;  /* 0x0000b400690c7a20 */ /* 0x000fe20000410000 */
[----:B--2---:R-:W-:Y:S01]  /*12270*/  FMNMX.FTZ R10, R10, R13, !PT ;  /* 0x0000000d0a0a7209 */ /* 0x004fe20007810000 */
[----:B------:R-:W-:Y:S01]  /*12280*/  FMUL.FTZ R2, R0, c[0x0][0x2d0] ;  /* 0x0000b40000027a20 */ /* 0x000fe20000410000 */
[----:B------:R-:W-:Y:S01]  /*12290*/  FMNMX.FTZ R0, R20, R7, !PT ;  /* 0x0000000714007209 */ /* 0x000fe20007810000 */
[--C-:B------:R-:W-:Y:S02]  /*122a0*/  FFMA.FTZ R13, R203, c[0x0][0x2d0], -R12.reuse ;  /* 0x0000b400cb0d7a23 */ /* 0x100fe4000001080c */
[----:B------:R1:W2:Y:S01]  /*122b0*/  MUFU.EX2 R7, R2 ;  /* 0x0000000200077308 */ /* 0x0002a20000000800 */
[----:B------:R-:W-:Y:S01]  /*122c0*/  FMNMX.FTZ R0, R6, R0, !PT ;  /* 0x0000000006007209 */ /* 0x000fe20007810000 */
[--C-:B------:R-:W-:Y:S02]  /*122d0*/  FFMA.FTZ R203, R26, c[0x0][0x2d0], -R12.reuse ;  /* 0x0000b4001acb7a23 */ /* 0x100fe4000001080c */
[--C-:B------:R-:W-:Y:S01]  /*122e0*/  FFMA.FTZ R179, R186, c[0x0][0x2d0], -R12.reuse ;  /* 0x0000b400bab37a23 */ /* 0x100fe2000001080c */
[----:B------:R-:W-:Y:S01]  /*122f0*/  FMNMX.FTZ R0, R5, R0, !PT ;  /* 0x0000000005007209 */ /* 0x000fe20007810000 */
[--C-:B------:R-:W-:Y:S01]  /*12300*/  FFMA.FTZ R176, R185, c[0x0][0x2d0], -R12.reuse ;  /* 0x0000b400b9b07a23 */ /* 0x100fe2000001080c */
[----:B---3--:R-:W-:Y:S01]  /*12310*/  FMNMX.FTZ R104, R3, R9, !PT ;  /* 0x0000000903687209 */ /* 0x008fe20007810000 */
[--C-:B------:R-:W-:Y:S02]  /*12320*/  FFMA.FTZ R171, R31, c[0x0][0x2d0], -R12.reuse ;  /* 0x0000b4001fab7a23 */ /* 0x100fe4000001080c */
[----:B------:R-:W3:Y:S01]  /*12330*/  SHFL.BFLY PT, R3, R0, 0x2, 0x1f ;  /* 0x0c401f0000037f89 */ /* 0x000ee200000e0000 */
[----:B------:R-:W-:Y:S01]  /*12340*/  MUFU.EX2 R230, R13 ;  /* 0x0000000d00e67308 */ /* 0x000fe20000000800 */
[----:B------:R-:W-:Y:S02]  /*12350*/  FMUL.FTZ R11, R104, c[0x0][0x2d0] ;  /* 0x0000b400680b7a20 */ /* 0x000fe40000410000 */
[--C-:B------:R-:W-:Y:S02]  /*12360*/  FFMA.FTZ R170, R30, c[0x0][0x2d0], -R12.reuse ;  /* 0x0000b4001eaa7a23 */ /* 0x100fe4000001080c */
[--C-:B------:R-:W-:Y:S02]  /*12370*/  FFMA.FTZ R186, R24, c[0x0][0x2d0], -R11.reuse ;  /* 0x0000b40018ba7a23 */ /* 0x100fe4000001080b */
[--C-:B------:R-:W-:Y:S02]  /*12380*/  FFMA.FTZ R169, R184, c[0x0][0x2d0], -R11.reuse ;  /* 0x0000b400b8a97a23 */ /* 0x100fe4000001080b */
[--C-:B------:R-:W-:Y:S01]  /*12390*/  FFMA.FTZ R168, R183, c[0x0][0x2d0], -R11.reuse ;  /* 0x0000b400b7a87a23 */ /* 0x100fe2000001080b */
[----:B------:R-:W-:Y:S01]  /*123a0*/  MUFU.EX2 R226, R176 ;  /* 0x000000b000e27308 */ /* 0x000fe20000000800 */
[--C-:B------:R-:W-:Y:S02]  /*123b0*/  FFMA.FTZ R185, R15, c[0x0][0x2d0], -R11.reuse ;  /* 0x0000b4000fb97a23 */ /* 0x100fe4000001080b */
[----:B-1----:R-:W-:Y:S02]  /*123c0*/  FFMA.FTZ R2, R200, c[0x0][0x2d0], -R12 ;  /* 0x0000b400c8027a23 */ /* 0x002fe4000001080c */
[--C-:B------:R-:W-:Y:S02]  /*123d0*/  FFMA.FTZ R184, R14, c[0x0][0x2d0], -R11.reuse ;  /* 0x0000b4000eb87a23 */ /* 0x100fe4000001080b */
[C---:B--2---:R-:W-:Y:S02]  /*123e0*/  FMUL.FTZ R48, R7.reuse, R108 ;  /* 0x0000006c07307220 */ /* 0x044fe40000410000 */
[C---:B------:R-:W-:Y:S01]  /*123f0*/  FMUL.FTZ R49, R7.reuse, R109 ;  /* 0x0000006d07317220 */ /* 0x040fe20000410000 */
[----:B------:R-:W1:Y:S01]  /*12400*/  MUFU.EX2 R41, R2 ;  /* 0x0000000200297308 */ /* 0x000e620000000800 */
[C---:B------:R-:W-:Y:S01]  /*12410*/  FMUL.FTZ R32, R7.reuse, R116 ;  /* 0x0000007407207220 */ /* 0x040fe20000410000 */
[----:B---3--:R-:W-:Y:S01]  /*12420*/  FMNMX.FTZ R0, R0, R3, !PT ;  /* 0x0000000300007209 */ /* 0x008fe20007810000 */
[C---:B------:R-:W-:Y:S02]  /*12430*/  FMUL.FTZ R33, R7.reuse, R117 ;  /* 0x0000007507217220 */ /* 0x040fe40000410000 */
[C---:B------:R-:W-:Y:S02]  /*12440*/  FMUL.FTZ R36, R7.reuse, R112 ;  /* 0x0000007007247220 */ /* 0x040fe40000410000 */
[----:B------:R-:W2:Y:S01]  /*12450*/  SHFL.BFLY PT, R3, R0, 0x1, 0x1f ;  /* 0x0c201f0000037f89 */ /* 0x000ea200000e0000 */
[C---:B------:R-:W-:Y:S02]  /*12460*/  FMUL.FTZ R37, R7.reuse, R113 ;  /* 0x0000007107257220 */ /* 0x040fe40000410000 */
[----:B------:R-:W-:Y:S01]  /*12470*/  MUFU.EX2 R224, R168 ;  /* 0x000000a800e07308 */ /* 0x000fe20000000800 */
[C---:B------:R-:W-:Y:S02]  /*12480*/  FMUL.FTZ R52, R7.reuse, R52 ;  /* 0x0000003407347220 */ /* 0x040fe40000410000 */
[C---:B------:R-:W-:Y:S02]  /*12490*/  FMUL.FTZ R53, R7.reuse, R53 ;  /* 0x0000003507357220 */ /* 0x040fe40000410000 */
[C---:B------:R-:W-:Y:S02]  /*124a0*/  FMUL.FTZ R64, R7.reuse, R64 ;  /* 0x0000004007407220 */ /* 0x040fe40000410000 */
[C---:B------:R-:W-:Y:S02]  /*124b0*/  FMUL.FTZ R65, R7.reuse, R65 ;  /* 0x0000004107417220 */ /* 0x040fe40000410000 */
[C---:B------:R-:W-:Y:S01]  /*124c0*/  FMUL.FTZ R68, R7.reuse, R68 ;  /* 0x0000004407447220 */ /* 0x040fe20000410000 */
[----:B------:R-:W-:Y:S01]  /*124d0*/  MUFU.EX2 R227, R171 ;  /* 0x000000ab00e37308 */ /* 0x000fe20000000800 */
[C---:B------:R-:W-:Y:S02]  /*124e0*/  FMUL.FTZ R69, R7.reuse, R69 ;  /* 0x0000004507457220 */ /* 0x040fe40000410000 */
[C---:B------:R-:W-:Y:S01]  /*124f0*/  FMUL.FTZ R80, R7.reuse, R80 ;  /* 0x0000005007507220 */ /* 0x040fe20000410000 */
[----:B-1----:R-:W-:Y:S01]  /*12500*/  F2FP.PACK_AB R108, R230, R41 ;  /* 0x00000029e66c723e */ /* 0x002fe200000000ff */
[----:B------:R-:W-:Y:S02]  /*12510*/  FADD.FTZ R2, -R104, R4 ;  /* 0x0000000468027221 */ /* 0x000fe40000010100 */
[----:B------:R-:W1:Y:S01]  /*12520*/  SHFL.BFLY PT, R4, R10, 0x1, 0x1f ;  /* 0x0c201f000a047f89 */ /* 0x000e6200000e0000 */
[----:B------:R-:W-:Y:S02]  /*12530*/  FMUL.FTZ R81, R7, R81 ;  /* 0x0000005107517220 */ /* 0x000fe40000410000 */
[----:B------:R-:W-:Y:S01]  /*12540*/  FMUL.FTZ R2, R2, c[0x0][0x2d0] ;  /* 0x0000b40002027a20 */ /* 0x000fe20000410000 */
[----:B------:R-:W-:Y:S01]  /*12550*/  MUFU.EX2 R229, R170 ;  /* 0x000000aa00e57308 */ /* 0x000fe20000000800 */
[----:B--2---:R-:W-:Y:S01]  /*12560*/  FMNMX.FTZ R3, R0, R3, !PT ;  /* 0x0000000300037209 */ /* 0x004fe20007810000 */
[--C-:B------:R-:W-:Y:S02]  /*12570*/  FFMA.FTZ R0, R181, c[0x0][0x2d0], -R11.reuse ;  /* 0x0000b400b5007a23 */ /* 0x100fe4000001080b */
[C---:B------:R-:W-:Y:S02]  /*12580*/  FMUL.FTZ R84, R7.reuse, R84 ;  /* 0x0000005407547220 */ /* 0x040fe40000410000 */
[C---:B------:R-:W-:Y:S02]  /*12590*/  FMUL.FTZ R85, R7.reuse, R85 ;  /* 0x0000005507557220 */ /* 0x040fe40000410000 */
[C---:B------:R-:W-:Y:S02]  /*125a0*/  FMUL.FTZ R96, R7.reuse, R96 ;  /* 0x0000006007607220 */ /* 0x040fe40000410000 */
[----:B------:R2:W3:Y:S01]  /*125b0*/  MUFU.EX2 R9, R2 ;  /* 0x0000000200097308 */ /* 0x0004e20000000800 */
[----:B------:R-:W-:Y:S01]  /*125c0*/  FMUL.FTZ R97, R7, R97 ;  /* 0x0000006107617220 */ /* 0x000fe20000410000 */
[----:B-1----:R-:W-:Y:S01]  /*125d0*/  FMNMX.FTZ R103, R10, R4, !PT ;  /* 0x000000040a677209 */ /* 0x002fe20007810000 */
[--C-:B------:R-:W-:Y:S07]  /*125e0*/  FFMA.FTZ R4, R187, c[0x0][0x2d0], -R12.reuse ;  /* 0x0000b400bb047a23 */ /* 0x100fee000001080c */
[----:B------:R1:W-:Y:S01]  /*125f0*/  MUFU.EX2 R239, R0 ;  /* 0x0000000000ef7308 */ /* 0x0003e20000000800 */
[--C-:B------:R-:W-:Y:S09]  /*12600*/  FFMA.FTZ R187, R25, c[0x0][0x2d0], -R11.reuse ;  /* 0x0000b40019bb7a23 */ /* 0x100ff2000001080b */
[----:B------:R4:W-:Y:S01]  /*12610*/  MUFU.EX2 R228, R4 ;  /* 0x0000000400e47308 */ /* 0x0009e20000000800 */
[--C-:B--2---:R-:W-:Y:S02]  /*12620*/  FFMA.FTZ R2, R201, c[0x0][0x2d0], -R11.reuse ;  /* 0x0000b400c9027a23 */ /* 0x104fe4000001080b */
[----:B------:R-:W-:Y:S02]  /*12630*/  FFMA.FTZ R201, R16, c[0x0][0x2d0], -R12 ;  /* 0x0000b40010c97a23 */ /* 0x000fe4000001080c */
[----:B------:R-:W-:Y:S02]  /*12640*/  FMUL.FTZ R16, R7, R124 ;  /* 0x0000007c07107220 */ /* 0x000fe40000410000 */
[C---:B---3--:R-:W-:Y:S03]  /*12650*/  FMUL.FTZ R50, R9.reuse, R110 ;  /* 0x0000006e09327220 */ /* 0x048fe60000410000 */
[----:B------:R2:W3:Y:S01]  /*12660*/  MUFU.EX2 R40, R2 ;  /* 0x0000000200287308 */ /* 0x0004e20000000800 */
[C---:B------:R-:W-:Y:S02]  /*12670*/  FMUL.FTZ R51, R9.reuse, R111 ;  /* 0x0000006f09337220 */ /* 0x040fe40000410000 */
[----:B------:R-:W-:Y:S02]  /*12680*/  FMUL.FTZ R34, R9, R118 ;  /* 0x0000007609227220 */ /* 0x000fe40000410000 */
[----:B-1----:R-:W-:Y:S02]  /*12690*/  FADD.FTZ R0, -R3, R102 ;  /* 0x0000006603007221 */ /* 0x002fe40000010100 */
[C---:B------:R-:W-:Y:S02]  /*126a0*/  FMUL.FTZ R35, R9.reuse, R119 ;  /* 0x0000007709237220 */ /* 0x040fe40000410000 */
[----:B------:R-:W-:Y:S01]  /*126b0*/  FMUL.FTZ R0, R0, c[0x0][0x2d0] ;  /* 0x0000b40000007a20 */ /* 0x000fe20000410000 */
[----:B------:R-:W-:Y:S01]  /*126c0*/  LDSM.16.MT88.4 R116, [R158+0xc00] ;  /* 0x000c00009e74783b */ /* 0x000fe20000004200 */
[C---:B------:R-:W-:Y:S01]  /*126d0*/  FMUL.FTZ R38, R9.reuse, R114 ;  /* 0x0000007209267220 */ /* 0x040fe20000410000 */
[----:B------:R-:W-:Y:S01]  /*126e0*/  MUFU.EX2 R203, R203 ;  /* 0x000000cb00cb7308 */ /* 0x000fe20000000800 */
[C---:B------:R-:W-:Y:S02]  /*126f0*/  FMUL.FTZ R39, R9.reuse, R115 ;  /* 0x0000007309277220 */ /* 0x040fe40000410000 */
[--C-:B----4-:R-:W-:Y:S02]  /*12700*/  FFMA.FTZ R4, R180, c[0x0][0x2d0], -R12.reuse ;  /* 0x0000b400b4047a23 */ /* 0x110fe4000001080c */
[--C-:B------:R-:W-:Y:S02]  /*12710*/  FFMA.FTZ R180, R28, c[0x0][0x2d0], -R11.reuse ;  /* 0x0000b4001cb47a23 */ /* 0x100fe4000001080b */
[C---:B------:R-:W-:Y:S02]  /*12720*/  FMUL.FTZ R54, R9.reuse, R54 ;  /* 0x0000003609367220 */ /* 0x040fe40000410000 */
[C---:B------:R-:W-:Y:S01]  /*12730*/  FMUL.FTZ R55, R9.reuse, R55 ;  /* 0x0000003709377220 */ /* 0x040fe20000410000 */
[----:B------:R-:W1:Y:S01]  /*12740*/  MUFU.EX2 R240, R4 ;  /* 0x0000000400f07308 */ /* 0x000e620000000800 */
[----:B------:R-:W-:Y:S02]  /*12750*/  FMUL.FTZ R66, R9, R66 ;  /* 0x0000004209427220 */ /* 0x000fe40000410000 */
[--C-:B--2---:R-:W-:Y:S02]  /*12760*/  FFMA.FTZ R2, R202, c[0x0][0x2d0], -R11.reuse ;  /* 0x0000b400ca027a23 */ /* 0x104fe4000001080b */
[----:B------:R-:W-:Y:S02]  /*12770*/  FFMA.FTZ R202, R17, c[0x0][0x2d0], -R12 ;  /* 0x0000b40011ca7a23 */ /* 0x000fe4000001080c */
[----:B---3--:R-:W-:Y:S02]  /*12780*/  FFMA.FTZ R102, R9, R214, R40 ;  /* 0x000000d609667223 */ /* 0x008fe40000010028 */
[----:B------:R-:W-:Y:S01]  /*12790*/  FMUL.FTZ R17, R7, R125 ;  /* 0x0000007d07117220 */ /* 0x000fe20000410000 */
[----:B------:R2:W3:Y:S01]  /*127a0*/  MUFU.EX2 R225, R2 ;  /* 0x0000000200e17308 */ /* 0x0004e20000000800 */
[C---:B------:R-:W-:Y:S02]  /*127b0*/  FMUL.FTZ R67, R9.reuse, R67 ;  /* 0x0000004309437220 */ /* 0x040fe40000410000 */
[C---:B------:R-:W-:Y:S02]  /*127c0*/  FMUL.FTZ R70, R9.reuse, R70 ;  /* 0x0000004609467220 */ /* 0x040fe40000410000 */
[C---:B------:R-:W-:Y:S02]  /*127d0*/  FMUL.FTZ R71, R9.reuse, R71 ;  /* 0x0000004709477220 */ /* 0x040fe40000410000 */
[C---:B------:R-:W-:Y:S02]  /*127e0*/  FMUL.FTZ R82, R9.reuse, R82 ;  /* 0x0000005209527220 */ /* 0x040fe40000410000 */
[C---:B------:R-:W-:Y:S01]  /*127f0*/  FMUL.FTZ R83, R9.reuse, R83 ;  /* 0x0000005309537220 */ /* 0x040fe20000410000 */
[----:B------:R-:W-:Y:S01]  /*12800*/  MUFU.EX2 R0, R0 ;  /* 0x0000000000007308 */ /* 0x000fe20000000800 */
[C---:B------:R-:W-:Y:S02]  /*12810*/  FMUL.FTZ R86, R9.reuse, R86 ;  /* 0x0000005609567220 */ /* 0x040fe40000410000 */
[----:B------:R-:W-:Y:S01]  /*12820*/  FMUL.FTZ R87, R9, R87 ;  /* 0x0000005709577220 */ /* 0x000fe20000410000 */
[----:B-1----:R-:W-:Y:S01]  /*12830*/  F2FP.PACK_AB R110, R240, R228 ;  /* 0x000000e4f06e723e */ /* 0x002fe200000000ff */
[--C-:B------:R-:W-:Y:S02]  /*12840*/  FFMA.FTZ R4, R175, c[0x0][0x2d0], -R11.reuse ;  /* 0x0000b400af047a23 */ /* 0x100fe4000001080b */
[----:B------:R-:W-:Y:S02]  /*12850*/  FFMA.FTZ R175, R29, c[0x0][0x2d0], -R11 ;  /* 0x0000b4001daf7a23 */ /* 0x000fe4000001080b */
[C---:B------:R-:W-:Y:S01]  /*12860*/  FMUL.FTZ R98, R9.reuse, R98 ;  /* 0x0000006209627220 */ /* 0x040fe20000410000 */
[----:B------:R1:W4:Y:S01]  /*12870*/  MUFU.EX2 R223, R4 ;  /* 0x0000000400df7308 */ /* 0x0003220000000800 */
[----:B------:R-:W-:Y:S02]  /*12880*/  FMUL.FTZ R99, R9, R99 ;  /* 0x0000006309637220 */ /* 0x000fe40000410000 */
[----:B--2---:R-:W-:Y:S01]  /*12890*/  FADD.FTZ R2, -R103, R8 ;  /* 0x0000000867027221 */ /* 0x004fe20000010100 */
[----:B---3--:R-:W-:Y:S01]  /*128a0*/  F2FP.PACK_AB R109, R225, R40 ;  /* 0x00000028e16d723e */ /* 0x008fe200000000ff */
[----:B------:R-:W-:Y:S02]  /*128b0*/  FMUL.FTZ R8, R103, c[0x0][0x2d0] ;  /* 0x0000b40067087a20 */ /* 0x000fe40000410000 */
[----:B------:R-:W-:Y:S02]  /*128c0*/  FMUL.FTZ R2, R2, c[0x0][0x2d0] ;  /* 0x0000b40002027a20 */ /* 0x000fe40000410000 */
[--C-:B------:R-:W-:Y:S01]  /*128d0*/  FFMA.FTZ R10, R204, c[0x0][0x2d0], -R8.reuse ;  /* 0x0000b400cc0a7a23 */ /* 0x100fe20000010808 */
[----:B------:R-:W-:Y:S01]  /*128e0*/  MUFU.EX2 R222, R175 ;  /* 0x000000af00de7308 */ /* 0x000fe20000000800 */
[----:B------:R-:W-:Y:S02]  /*128f0*/  FFMA.FTZ R13, R205, c[0x0][0x2d0], -R8 ;  /* 0x0000b400cd0d7a23 */ /* 0x000fe40000010808 */
[----:B------:R-:W-:Y:S02]  /*12900*/  FFMA.FTZ R205, R27, c[0x0][0x2d0], -R12 ;  /* 0x0000b4001bcd7a23 */ /* 0x000fe4000001080c */
[----:B------:R-:W2:Y:S01]  /*12910*/  LDSM.16.MT88.4 R24, [R158] ;  /* 0x000000009e18783b */ /* 0x000ea20000004200 */
[--C-:B------:R-:W-:Y:S02]  /*12920*/  FFMA.FTZ R183, R23, c[0x0][0x2d0], -R8.reuse ;  /* 0x0000b40017b77a23 */ /* 0x100fe40000010808 */
[--C-:B------:R-:W-:Y:S02]  /*12930*/  FFMA.FTZ R181, R21, c[0x0][0x2d0], -R8.reuse ;  /* 0x0000b40015b57a23 */ /* 0x100fe40000010808 */
[----:B------:R-:W-:Y:S01]  /*12940*/  MUFU.EX2 R236, R10 ;  /* 0x0000000a00ec7308 */ /* 0x000fe20000000800 */
[--C-:B------:R-:W-:Y:S02]  /*12950*/  FFMA.FTZ R200, R19, c[0x0][0x2d0], -R8.reuse ;  /* 0x0000b40013c87a23 */ /* 0x100fe40000010808 */
[--C-:B-1----:R-:W-:Y:S01]  /*12960*/  FFMA.FTZ R4, R211, c[0x0][0x2d0], -R8.reuse ;  /* 0x0000b400d3047a23 */ /* 0x102fe20000010808 */
[----:B----4-:R-:W-:Y:S01]  /*12970*/  F2FP.PACK_AB R111, R239, R223 ;  /* 0x000000dfef6f723e */ /* 0x010fe200000000ff */
[--C-:B------:R-:W-:Y:S02]  /*12980*/  FFMA.FTZ R178, R173, c[0x0][0x2d0], -R8.reuse ;  /* 0x0000b400adb27a23 */ /* 0x100fe40000010808 */
[--C-:B------:R-:W-:Y:S02]  /*12990*/  FFMA.FTZ R173, R165, c[0x0][0x2d0], -R8.reuse ;  /* 0x0000b400a5ad7a23 */ /* 0x100fe40000010808 */
[--C-:B------:R-:W-:Y:S01]  /*129a0*/  FFMA.FTZ R177, R167, c[0x0][0x2d0], -R8.reuse ;  /* 0x0000b400a7b17a23 */ /* 0x100fe20000010808 */
[----:B------:R1:W-:Y:S01]  /*129b0*/  MUFU.EX2 R216, R4 ;  /* 0x0000000400d87308 */ /* 0x0003e20000000800 */
[--C-:B------:R-:W-:Y:S02]  /*129c0*/  FFMA.FTZ R182, R182, c[0x0][0x2d0], -R8.reuse ;  /* 0x0000b400b6b67a23 */ /* 0x100fe40000010808 */
[----:B------:R-:W-:Y:S02]  /*129d0*/  FMUL.FTZ R21, R7, R121 ;  /* 0x0000007907157220 */ /* 0x000fe40000410000 */
[C---:B------:R-:W-:Y:S02]  /*129e0*/  FMUL.FTZ R19, R9.reuse, R127 ;  /* 0x0000007f09137220 */ /* 0x040fe40000410000 */
[----:B------:R-:W-:Y:S02]  /*129f0*/  FMUL.FTZ R23, R9, R123 ;  /* 0x0000007b09177220 */ /* 0x000fe40000410000 */
[C---:B------:R-:W-:Y:S01]  /*12a00*/  FMUL.FTZ R14, R0.reuse, R138 ;  /* 0x0000008a000e7220 */ /* 0x040fe20000410000 */
[----:B------:R-:W3:Y:S01]  /*12a10*/  MUFU.EX2 R233, R13 ;  /* 0x0000000d00e97308 */ /* 0x000ee20000000800 */
[C---:B------:R-:W-:Y:S02]  /*12a20*/  FMUL.FTZ R15, R0.reuse, R139 ;  /* 0x0000008b000f7220 */ /* 0x040fe40000410000 */
[C---:B------:R-:W-:Y:S02]  /*12a30*/  FMUL.FTZ R30, R0.reuse, R146 ;  /* 0x00000092001e7220 */ /* 0x040fe40000410000 */
[C---:B------:R-:W-:Y:S02]  /*12a40*/  FMUL.FTZ R31, R0.reuse, R147 ;  /* 0x00000093001f7220 */ /* 0x040fe40000410000 */
[C---:B------:R-:W-:Y:S02]  /*12a50*/  FMUL.FTZ R46, R0.reuse, R162 ;  /* 0x000000a2002e7220 */ /* 0x040fe40000410000 */
[C---:B------:R-:W-:Y:S01]  /*12a60*/  FMUL.FTZ R47, R0.reuse, R163 ;  /* 0x000000a3002f7220 */ /* 0x040fe20000410000 */
[----:B------:R-:W4:Y:S01]  /*12a70*/  MUFU.EX2 R2, R2 ;  /* 0x0000000200027308 */ /* 0x000f220000000800 */
[C---:B------:R-:W-:Y:S02]  /*12a80*/  FMUL.FTZ R58, R0.reuse, R58 ;  /* 0x0000003a003a7220 */ /* 0x040fe40000410000 */
[C---:B------:R-:W-:Y:S02]  /*12a90*/  FMUL.FTZ R59, R0.reuse, R59 ;  /* 0x0000003b003b7220 */ /* 0x040fe40000410000 */
[----:B-1----:R-:W-:Y:S02]  /*12aa0*/  FFMA.FTZ R4, R209, c[0x0][0x2d0], -R8 ;  /* 0x0000b400d1047a23 */ /* 0x002fe40000010808 */
[C---:B------:R-:W-:Y:S02]  /*12ab0*/  FMUL.FTZ R62, R0.reuse, R62 ;  /* 0x0000003e003e7220 */ /* 0x040fe40000410000 */
[C---:B------:R-:W-:Y:S01]  /*12ac0*/  FMUL.FTZ R63, R0.reuse, R63 ;  /* 0x0000003f003f7220 */ /* 0x040fe20000410000 */
[----:B------:R-:W1:Y:S01]  /*12ad0*/  MUFU.EX2 R220, R4 ;  /* 0x0000000400dc7308 */ /* 0x000e620000000800 */
[C---:B------:R-:W-:Y:S02]  /*12ae0*/  FMUL.FTZ R74, R0.reuse, R74 ;  /* 0x0000004a004a7220 */ /* 0x040fe40000410000 */
[C---:B------:R-:W-:Y:S01]  /*12af0*/  FMUL.FTZ R75, R0.reuse, R75 ;  /* 0x0000004b004b7220 */ /* 0x040fe20000410000 */
[----:B---3--:R-:W-:Y:S01]  /*12b00*/  F2FP.PACK_AB R114, R233, R236 ;  /* 0x000000ece972723e */ /* 0x008fe200000000ff */
[C---:B------:R-:W-:Y:S02]  /*12b10*/  FMUL.FTZ R78, R0.reuse, R78 ;  /* 0x0000004e004e7220 */ /* 0x040fe40000410000 */
[C---:B------:R-:W-:Y:S02]  /*12b20*/  FMUL.FTZ R79, R0.reuse, R79 ;  /* 0x0000004f004f7220 */ /* 0x040fe40000410000 */
[C---:B------:R-:W-:Y:S01]  /*12b30*/  FMUL.FTZ R90, R0.reuse, R90 ;  /* 0x0000005a005a7220 */ /* 0x040fe20000410000 */
[----:B------:R-:W-:Y:S01]  /*12b40*/  MUFU.EX2 R221, R180 ;  /* 0x000000b400dd7308 */ /* 0x000fe20000000800 */
[C---:B------:R-:W-:Y:S02]  /*12b50*/  FMUL.FTZ R91, R0.reuse, R91 ;  /* 0x0000005b005b7220 */ /* 0x040fe40000410000 */
[----:B------:R-:W-:Y:S02]  /*12b60*/  FMUL.FTZ R94, R0, R94 ;  /* 0x0000005e005e7220 */ /* 0x000fe40000410000 */
[C---:B----4-:R-:W-:Y:S02]  /*12b70*/  FMUL.FTZ R13, R2.reuse, R137 ;  /* 0x00000089020d7220 */ /* 0x050fe40000410000 */
[C---:B------:R-:W-:Y:S02]  /*12b80*/  FMUL.FTZ R28, R2.reuse, R144 ;  /* 0x00000090021c7220 */ /* 0x040fe40000410000 */
[C---:B------:R-:W-:Y:S01]  /*12b90*/  FMUL.FTZ R29, R2.reuse, R145 ;  /* 0x00000091021d7220 */ /* 0x040fe20000410000 */
[----:B------:R-:W-:Y:S01]  /*12ba0*/  MUFU.EX2 R218, R177 ;  /* 0x000000b100da7308 */ /* 0x000fe20000000800 */
[C---:B------:R-:W-:Y:S02]  /*12bb0*/  FMUL.FTZ R44, R2.reuse, R160 ;  /* 0x000000a0022c7220 */ /* 0x040fe40000410000 */
[----:B------:R-:W-:Y:S01]  /*12bc0*/  FMUL.FTZ R45, R2, R161 ;  /* 0x000000a1022d7220 */ /* 0x000fe20000410000 */
[----:B-1----:R-:W-:Y:S01]  /*12bd0*/  F2FP.PACK_AB R112, R220, R216 ;  /* 0x000000d8dc70723e */ /* 0x002fe200000000ff */
[----:B------:R-:W-:Y:S02]  /*12be0*/  FMUL.FTZ R4, R3, c[0x0][0x2d0] ;  /* 0x0000b40003047a20 */ /* 0x000fe40000410000 */
[----:B------:R-:W-:Y:S02]  /*12bf0*/  FMUL.FTZ R56, R2, R56 ;  /* 0x0000003802387220 */ /* 0x000fe40000410000 */
[----:B------:R-:W-:Y:S01]  /*12c00*/  FFMA.FTZ R12, R206, c[0x0][0x2d0], -R4 ;  /* 0x0000b400ce0c7a23 */ /* 0x000fe20000010804 */
[----:B------:R-:W-:Y:S01]  /*12c10*/  MUFU.EX2 R219, R173 ;  /* 0x000000ad00db7308 */ /* 0x000fe20000000800 */
[----:B------:R-:W-:Y:S02]  /*12c20*/  FFMA.FTZ R206, R18, c[0x0][0x2d0], -R8 ;  /* 0x0000b40012ce7a23 */ /* 0x000fe40000010808 */
[--C-:B------:R-:W-:Y:S02]  /*12c30*/  FFMA.FTZ R10, R210, c[0x0][0x2d0], -R4.reuse ;  /* 0x0000b400d20a7a23 */ /* 0x100fe40000010804 */
[--C-:B------:R-:W-:Y:S02]  /*12c40*/  FFMA.FTZ R8, R208, c[0x0][0x2d0], -R4.reuse ;  /* 0x0000b400d0087a23 */ /* 0x100fe40000010804 */
[--C-:B------:R-:W-:Y:S02]  /*12c50*/  FFMA.FTZ R11, R207, c[0x0][0x2d0], -R4.reuse ;  /* 0x0000b400cf0b7a23 */ /* 0x100fe40000010804 */
[--C-:B------:R-:W-:Y:S01]  /*12c60*/  FFMA.FTZ R167, R174, c[0x0][0x2d0], -R4.reuse ;  /* 0x0000b400aea77a23 */ /* 0x100fe20000010804 */
[----:B------:R-:W-:Y:S01]  /*12c70*/  MUFU.EX2 R209, R12 ;  /* 0x0000000c00d17308 */ /* 0x000fe20000000800 */
[--C-:B------:R-:W-:Y:S02]  /*12c80*/  FFMA.FTZ R174, R20, c[0x0][0x2d0], -R4.reuse ;  /* 0x0000b40014ae7a23 */ /* 0x100fe40000010804 */
[--C-:B------:R-:W-:Y:S02]  /*12c90*/  FFMA.FTZ R165, R172, c[0x0][0x2d0], -R4.reuse ;  /* 0x0000b400aca57a23 */ /* 0x100fe40000010804 */
[--C-:B------:R-:W-:Y:S02]  /*12ca0*/  FFMA.FTZ R172, R22, c[0x0][0x2d0], -R4.reuse ;  /* 0x0000b40016ac7a23 */ /* 0x100fe40000010804 */
[--C-:B------:R-:W-:Y:S02]  /*12cb0*/  FFMA.FTZ R166, R166, c[0x0][0x2d0], -R4.reuse ;  /* 0x0000b400a6a67a23 */ /* 0x100fe40000010804 */
[--C-:B------:R-:W-:Y:S01]  /*12cc0*/  FFMA.FTZ R164, R164, c[0x0][0x2d0], -R4.reuse ;  /* 0x0000b400a4a47a23 */ /* 0x100fe20000010804 */
[----:B------:R-:W1:Y:S01]  /*12cd0*/  MUFU.EX2 R208, R10 ;  /* 0x0000000a00d07308 */ /* 0x000e620000000800 */
[--C-:B------:R-:W-:Y:S02]  /*12ce0*/  FFMA.FTZ R204, R6, c[0x0][0x2d0], -R4.reuse ;  /* 0x0000b40006cc7a23 */ /* 0x100fe40000010804 */
[----:B------:R-:W-:Y:S02]  /*12cf0*/  FFMA.FTZ R207, R5, c[0x0][0x2d0], -R4 ;  /* 0x0000b40005cf7a23 */ /* 0x000fe40000010804 */
[C---:B------:R-:W-:Y:S02]  /*12d00*/  FMUL.FTZ R4, R7.reuse, R128 ;  /* 0x0000008007047220 */ /* 0x040fe40000410000 */
[C---:B------:R-:W-:Y:S02]  /*12d10*/  FFMA.FTZ R128, R7.reuse, R213, R41 ;  /* 0x000000d507807223 */ /* 0x040fe40000010029 */
[----:B------:R-:W3:Y:S01]  /*12d20*/  LDSM.16.MT88.4 R40, [R159] ;  /* 0x000000009f28783b */ /* 0x000ee20000004200 */
[----:B------:R4:W-:Y:S01]  /*12d30*/  MUFU.EX2 R232, R8 ;  /* 0x0000000800e87308 */ /* 0x0009e20000000800 */
[C---:B------:R-:W-:Y:S02]  /*12d40*/  FMUL.FTZ R20, R7.reuse, R120 ;  /* 0x0000007807147220 */ /* 0x040fe40000410000 */
[----:B------:R-:W-:Y:S02]  /*12d50*/  FMUL.FTZ R5, R7, R129 ;  /* 0x0000008107057220 */ /* 0x000fe40000410000 */
[C---:B------:R-:W-:Y:S02]  /*12d60*/  FMUL.FTZ R6, R9.reuse, R130 ;  /* 0x0000008209067220 */ /* 0x040fe40000410000 */
[C---:B------:R-:W-:Y:S02]  /*12d70*/  FMUL.FTZ R7, R9.reuse, R131 ;  /* 0x0000008309077220 */ /* 0x040fe40000410000 */
[C---:B------:R-:W-:Y:S01]  /*12d80*/  FMUL.FTZ R18, R9.reuse, R126 ;  /* 0x0000007e09127220 */ /* 0x040fe20000410000 */
[----:B------:R-:W5:Y:S01]  /*12d90*/  MUFU.EX2 R231, R11 ;  /* 0x0000000b00e77308 */ /* 0x000f620000000800 */
[----:B------:R-:W-:Y:S01]  /*12da0*/  LDSM.16.MT88.4 R124, [R158+0x1000] ;  /* 0x001000009e7c783b */ /* 0x000fe20000004200 */
[----:B------:R-:W-:Y:S02]  /*12db0*/  FMUL.FTZ R22, R9, R122 ;  /* 0x0000007a09167220 */ /* 0x000fe40000410000 */
[-C--:B--2---:R-:W-:Y:S05]  /*12dc0*/  HMMA.16816.F32 R4, R108, R24.reuse, R4 ;  /* 0x000000186c04723c */ /* 0x084fea0000001804 */
[----:B-1----:R-:W-:Y:S01]  /*12dd0*/  F2FP.PACK_AB R113, R208, R209 ;  /* 0x000000d1d071723e */ /* 0x002fe200000000ff */
[----:B------:R-:W-:Y:S01]  /*12de0*/  FMUL.FTZ R9, R2, R133 ;  /* 0x0000008502097220 */ /* 0x000fe20000410000 */
[----:B------:R-:W-:Y:S01]  /*12df0*/  LDSM.16.MT88.4 R120, [R159+0x400] ;  /* 0x000400009f78783b */ /* 0x000fe20000004200 */
[----:B------:R-:W-:Y:S01]  /*12e00*/  FMUL.FTZ R10, R0, R134 ;  /* 0x00000086000a7220 */ /* 0x000fe20000410000 */
[----:B------:R-:W-:Y:S03]  /*12e10*/  MUFU.EX2 R131, R179 ;  /* 0x000000b300837308 */ /* 0x000fe60000000800 */
[C---:B----4-:R-:W-:Y:S02]  /*12e20*/  FMUL.FTZ R8, R2.reuse, R132 ;  /* 0x0000008402087220 */ /* 0x050fe40000410000 */
[C---:B------:R-:W-:Y:S02]  /*12e30*/  FMUL.FTZ R12, R2.reuse, R136 ;  /* 0x00000088020c7220 */ /* 0x040fe40000410000 */
[C---:B------:R-:W-:Y:S02]  /*12e40*/  FMUL.FTZ R57, R2.reuse, R57 ;  /* 0x0000003902397220 */ /* 0x040fe40000410000 */
[----:B------:R-:W-:Y:S01]  /*12e50*/  FMUL.FTZ R60, R2, R60 ;  /* 0x0000003c023c7220 */ /* 0x000fe20000410000 */
[----:B------:R-:W-:Y:S01]  /*12e60*/  MUFU.EX2 R130, R169 ;  /* 0x000000a900827308 */ /* 0x000fe20000000800 */
[----:B-----5:R-:W-:Y:S01]  /*12e70*/  F2FP.PACK_AB R115, R231, R232 ;  /* 0x000000e8e773723e */ /* 0x020fe200000000ff */
[----:B------:R-:W-:Y:S02]  /*12e80*/  FMUL.FTZ R11, R0, R135 ;  /* 0x00000087000b7220 */ /* 0x000fe40000410000 */
[C---:B------:R-:W-:Y:S02]  /*12e90*/  FMUL.FTZ R61, R2.reuse, R61 ;  /* 0x0000003d023d7220 */ /* 0x040fe40000410000 */
[C---:B------:R-:W-:Y:S02]  /*12ea0*/  FMUL.FTZ R72, R2.reuse, R72 ;  /* 0x0000004802487220 */ /* 0x040fe40000410000 */
[C---:B------:R-:W-:Y:S01]  /*12eb0*/  FMUL.FTZ R73, R2.reuse, R73 ;  /* 0x0000004902497220 */ /* 0x040fe20000410000 */
[C---:B------:R-:W-:Y:S01]  /*12ec0*/  HMMA.16816.F32 R8, R112.reuse, R24, R8 ;  /* 0x000000187008723c */ /* 0x040fe20000001808 */
[----:B------:R-:W-:Y:S03]  /*12ed0*/  MUFU.EX2 R211, R167 ;  /* 0x000000a700d37308 */ /* 0x000fe60000000800 */
[C---:B------:R-:W-:Y:S02]  /*12ee0*/  FMUL.FTZ R76, R2.reuse, R76 ;  /* 0x0000004c024c7220 */ /* 0x040fe40000410000 */
[C---:B------:R-:W-:Y:S02]  /*12ef0*/  FMUL.FTZ R77, R2.reuse, R77 ;  /* 0x0000004d024d7220 */ /* 0x040fe40000410000 */
[-C--:B------:R-:W-:Y:S03]  /*12f00*/  HMMA.16816.F32 R12, R112, R26.reuse, R12 ;  /* 0x0000001a700c723c */ /* 0x080fe6000000180c */
[----:B------:R-:W-:Y:S01]  /*12f10*/  MUFU.EX2 R214, R165 ;  /* 0x000000a500d67308 */ /* 0x000fe20000000800 */
[C---:B------:R-:W-:Y:S02]  /*12f20*/  FMUL.FTZ R24, R2.reuse, R140 ;  /* 0x0000008c02187220 */ /* 0x040fe40000410000 */
[C---:B------:R-:W-:Y:S02]  /*12f30*/  FMUL.FTZ R25, R2.reuse, R141 ;  /* 0x0000008d02197220 */ /* 0x040fe40000410000 */
[C---:B------:R-:W-:Y:S04]  /*12f40*/  HMMA.16816.F32 R16, R108.reuse, R26, R16 ;  /* 0x0000001a6c10723c */ /* 0x040fe80000001810 */
[C---:B------:R-:W-:Y:S01]  /*12f50*/  FMUL.FTZ R88, R2.reuse, R88 ;  /* 0x0000005802587220 */ /* 0x040fe20000410000 */
[----:B------:R-:W-:Y:S01]  /*12f60*/  MUFU.EX2 R217, R166 ;  /* 0x000000a600d97308 */ /* 0x000fe20000000800 */
[----:B------:R-:W-:Y:S02]  /*12f70*/  FMUL.FTZ R89, R2, R89 ;  /* 0x0000005902597220 */ /* 0x000fe40000410000 */
[-C--:B---3--:R-:W-:Y:S04]  /*12f80*/  HMMA.16816.F32 R20, R108, R40.reuse, R20 ;  /* 0x000000286c14723c */ /* 0x088fe80000001814 */
[C---:B------:R-:W-:Y:S02]  /*12f90*/  FMUL.FTZ R26, R0.reuse, R142 ;  /* 0x0000008e001a7220 */ /* 0x040fe40000410000 */
[----:B------:R-:W-:Y:S01]  /*12fa0*/  FMUL.FTZ R27, R0, R143 ;  /* 0x0000008f001b7220 */ /* 0x000fe20000410000 */
[----:B------:R-:W-:Y:S01]  /*12fb0*/  MUFU.EX2 R213, R164 ;  /* 0x000000a400d57308 */ /* 0x000fe20000000800 */
[C---:B------:R-:W-:Y:S04]  /*12fc0*/  FMUL.FTZ R92, R2.reuse, R92 ;  /* 0x0000005c025c7220 */ /* 0x040fe80000410000 */
[----:B------:R-:W-:Y:S01]  /*12fd0*/  FMUL.FTZ R93, R2, R93 ;  /* 0x0000005d025d7220 */ /* 0x000fe20000410000 */
[C---:B------:R-:W-:Y:S04]  /*12fe0*/  HMMA.16816.F32 R24, R112.reuse, R40, R24 ;  /* 0x000000287018723c */ /* 0x040fe80000001818 */
[----:B------:R-:W-:Y:S01]  /*12ff0*/  FMUL.FTZ R95, R0, R95 ;  /* 0x0000005f005f7220 */ /* 0x000fe20000410000 */
[----:B------:R-:W-:Y:S01]  /*13000*/  MUFU.EX2 R210, R182 ;  /* 0x000000b600d27308 */ /* 0x000fe20000000800 */
[----:B------:R-:W-:Y:S02]  /*13010*/  FADD.FTZ R102, R225, R102 ;  /* 0x00000066e1667221 */ /* 0x000fe40000010000 */
[-C--:B------:R-:W-:Y:S04]  /*13020*/  HMMA.16816.F32 R28, R112, R42.reuse, R28 ;  /* 0x0000002a701c723c */ /* 0x080fe8000000181c */
[C---:B------:R-:W-:Y:S02]  /*13030*/  FMUL.FTZ R40, R2.reuse, R148 ;  /* 0x0000009402287220 */ /* 0x040fe40000410000 */
[C---:B------:R-:W-:Y:S01]  /*13040*/  FMUL.FTZ R41, R2.reuse, R149 ;  /* 0x0000009502297220 */ /* 0x040fe20000410000 */
[----:B------:R-:W-:Y:S01]  /*13050*/  MUFU.EX2 R215, R178 ;  /* 0x000000b200d77308 */ /* 0x000fe20000000800 */
[C---:B------:R-:W-:Y:S04]  /*13060*/  HMMA.16816.F32 R32, R108.reuse, R42, R32 ;  /* 0x0000002a6c20723c */ /* 0x040fe80000001820 */
[----:B------:R-:W-:Y:S03]  /*13070*/  FFMA.FTZ R2, R2, R237, R216 ;  /* 0x000000ed02027223 */ /* 0x000fe600000100d8 */
[C---:B------:R-:W-:Y:S01]  /*13080*/  FMUL.FTZ R42, R0.reuse, R150 ;  /* 0x00000096002a7220 */ /* 0x040fe20000410000 */
[-C--:B------:R-:W-:Y:S01]  /*13090*/  HMMA.16816.F32 R36, R108, R116.reuse, R36 ;  /* 0x000000746c24723c */ /* 0x080fe20000001824 */
[----:B------:R-:W1:Y:S03]  /*130a0*/  MUFU.EX2 R180, R205 ;  /* 0x000000cd00b47308 */ /* 0x000e660000000800 */
[----:B------:R-:W-:Y:S02]  /*130b0*/  FMUL.FTZ R43, R0, R151 ;  /* 0x00000097002b7220 */ /* 0x000fe40000410000 */
[----:B------:R-:W-:Y:S02]  /*130c0*/  FADD.FTZ R129, R220, R2 ;  /* 0x00000002dc817221 */ /* 0x000fe40000010000 */
[----:B------:R-:W-:Y:S03]  /*130d0*/  FADD.FTZ R2, R223, R102 ;  /* 0x00000066df027221 */ /* 0x000fe60000010000 */
[C---:B------:R-:W-:Y:S01]  /*130e0*/  HMMA.16816.F32 R40, R112.reuse, R116, R40 ;  /* 0x000000747028723c */ /* 0x040fe20000001828 */
[----:B------:R-:W-:Y:S03]  /*130f0*/  MUFU.EX2 R182, R187 ;  /* 0x000000bb00b67308 */ /* 0x000fe60000000800 */
[----:B------:R-:W-:Y:S02]  /*13100*/  FADD.FTZ R2, R239, R2 ;  /* 0x00000002ef027221 */ /* 0x000fe40000010000 */
[----:B------:R-:W-:Y:S02]  /*13110*/  FFMA.FTZ R0, R0, R238, R209 ;  /* 0x000000ee00007223 */ /* 0x000fe400000100d1 */
[-C--:B------:R-:W-:Y:S03]  /*13120*/  HMMA.16816.F32 R44, R112, R118.reuse, R44 ;  /* 0x00000076702c723c */ /* 0x080fe6000000182c */
[----:B------:R-:W2:Y:S01]  /*13130*/  MUFU.EX2 R186, R186 ;  /* 0x000000ba00ba7308 */ /* 0x000ea20000000800 */
[----:B------:R-:W-:Y:S01]  /*13140*/  FADD.FTZ R0, R208, R0 ;  /* 0x00000000d0007221 */ /* 0x000fe20000010000 */
[----:B-1----:R-:W-:Y:S03]  /*13150*/  F2FP.PACK_AB R164, R203, R180 ;  /* 0x000000b4cba4723e */ /* 0x002fe600000000ff */
[C---:B------:R-:W-:Y:S01]  /*13160*/  HMMA.16816.F32 R48, R108.reuse, R118, R48 ;  /* 0x000000766c30723c */ /* 0x040fe20000001830 */
[----:B------:R-:W1:Y:S03]  /*13170*/  LDSM.16.MT88.4 R116, [R159+0xc00] ;  /* 0x000c00009f74783b */ /* 0x000e660000004200 */
[----:B------:R-:W-:Y:S01]  /*13180*/  FADD.FTZ R0, R232, R0 ;  /* 0x00000000e8007221 */ /* 0x000fe20000010000 */
[----:B------:R-:W-:Y:S10]  /*13190*/  MUFU.EX2 R187, R202 ;  /* 0x000000ca00bb7308 */ /* 0x000ff40000000800 */
[----:B------:R-:W3:Y:S01]  /*131a0*/  MUFU.EX2 R201, R201 ;  /* 0x000000c900c97308 */ /* 0x000ee20000000800 */
[----:B--2---:R-:W-:Y:S09]  /*131b0*/  F2FP.PACK_AB R165, R186, R182 ;  /* 0x000000b6baa5723e */ /* 0x004ff200000000ff */
[----:B------:R-:W-:Y:S10]  /*131c0*/  MUFU.EX2 R185, R185 ;  /* 0x000000b900b97308 */ /* 0x000ff40000000800 */
[----:B------:R-:W2:Y:S01]  /*131d0*/  MUFU.EX2 R184, R184 ;  /* 0x000000b800b87308 */ /* 0x000ea20000000800 */
[----:B---3--:R-:W-:Y:S01]  /*131e0*/  F2FP.PACK_AB R166, R201, R187 ;  /* 0x000000bbc9a6723e */ /* 0x008fe200000000ff */
[-C--:B-1----:R-:W-:Y:S08]  /*131f0*/  HMMA.16816.F32 R52, R108, R116.reuse, R52 ;  /* 0x000000746c34723c */ /* 0x082ff00000001834 */
[----:B------:R1:W-:Y:S01]  /*13200*/  MUFU.EX2 R179, R172 ;  /* 0x000000ac00b37308 */ /* 0x0003e20000000800 */
[C---:B------:R-:W-:Y:S09]  /*13210*/  HMMA.16816.F32 R56, R112.reuse, R116, R56 ;  /* 0x000000747038723c */ /* 0x040ff20000001838 */
[----:B------:R-:W-:Y:S01]  /*13220*/  MUFU.EX2 R183, R183 ;  /* 0x000000b700b77308 */ /* 0x000fe20000000800 */
[-C--:B------:R-:W-:Y:S03]  /*13230*/  HMMA.16816.F32 R60, R112, R118.reuse, R60 ;  /* 0x00000076703c723c */ /* 0x080fe6000000183c */
[----:B--2---:R-:W-:Y:S05]  /*13240*/  F2FP.PACK_AB R167, R184, R185 ;  /* 0x000000b9b8a7723e */ /* 0x004fea00000000ff */
[C---:B------:R-:W-:Y:S01]  /*13250*/  HMMA.16816.F32 R64, R108.reuse, R118, R64 ;  /* 0x000000766c40723c */ /* 0x040fe20000001840 */
[----:B------:R-:W2:Y:S01]  /*13260*/  LDSM.16.MT88.4 R116, [R158+0x1800] ;  /* 0x001800009e74783b */ /* 0x000ea20000004200 */
[----:B------:R-:W3:Y:S02]  /*13270*/  MUFU.EX2 R181, R181 ;  /* 0x000000b500b57308 */ /* 0x000ee40000000800 */
[----:B-1----:R-:W-:Y:S02]  /*13280*/  FADD.FTZ R172, R231, R0 ;  /* 0x00000000e7ac7221 */ /* 0x002fe40000010000 */
[----:B------:R-:W-:Y:S06]  /*13290*/  FADD.FTZ R0, R130, R2 ;  /* 0x0000000282007221 */ /* 0x000fec0000010000 */
[----:B------:R-:W1:Y:S01]  /*132a0*/  MUFU.EX2 R178, R174 ;  /* 0x000000ae00b27308 */ /* 0x000e620000000800 */
[----:B------:R-:W-:Y:S09]  /*132b0*/  FADD.FTZ R0, R224, R0 ;  /* 0x00000000e0007221 */ /* 0x000ff20000010000 */
[----:B------:R-:W-:Y:S01]  /*132c0*/  MUFU.EX2 R177, R200 ;  /* 0x000000c800b17308 */ /* 0x000fe20000000800 */
[----:B---3--:R-:W-:Y:S09]  /*132d0*/  F2FP.PACK_AB R168, R181, R183 ;  /* 0x000000b7b5a8723e */ /* 0x008ff200000000ff */
[----:B------:R-:W3:Y:S01]  /*132e0*/  MUFU.EX2 R176, R206 ;  /* 0x000000ce00b07308 */ /* 0x000ee20000000800 */
[----:B-1----:R-:W-:Y:S01]  /*132f0*/  F2FP.PACK_AB R169, R178, R179 ;  /* 0x000000b3b2a9723e */ /* 0x002fe200000000ff */
[-C--:B--2---:R-:W-:Y:S08]  /*13300*/  HMMA.16816.F32 R68, R108, R116.reuse, R68 ;  /* 0x000000746c44723c */ /* 0x084ff00000001844 */
[----:B------:R-:W-:Y:S01]  /*13310*/  MUFU.EX2 R175, R204 ;  /* 0x000000cc00af7308 */ /* 0x000fe20000000800 */
[C---:B------:R-:W-:Y:S09]  /*13320*/  HMMA.16816.F32 R72, R112.reuse, R116, R72 ;  /* 0x000000747048723c */ /* 0x040ff20000001848 */
[----:B------:R-:W1:Y:S03]  /*13330*/  MUFU.EX2 R174, R207 ;  /* 0x000000cf00ae7308 */ /* 0x000e660000000800 */
[----:B---3--:R-:W-:Y:S01]  /*13340*/  F2FP.PACK_AB R170, R176, R177 ;  /* 0x000000b1b0aa723e */ /* 0x008fe200000000ff */
[-C--:B------:R-:W-:Y:S08]  /*13350*/  HMMA.16816.F32 R76, R112, R118.reuse, R76 ;  /* 0x00000076704c723c */ /* 0x080ff0000000184c */
[C---:B------:R-:W-:Y:S01]  /*13360*/  HMMA.16816.F32 R80, R108.reuse, R118, R80 ;  /* 0x000000766c50723c */ /* 0x040fe20000001850 */
[----:B------:R-:W2:Y:S03]  /*13370*/  LDSM.16.MT88.4 R116, [R159+0x1800] ;  /* 0x001800009f74783b */ /* 0x000ea60000004200 */
[----:B-1----:R-:W-:Y:S04]  /*13380*/  F2FP.PACK_AB R171, R174, R175 ;  /* 0x000000afaeab723e */ /* 0x002fe800000000ff */
[-C--:B--2---:R-:W-:Y:S08]  /*13390*/  HMMA.16816.F32 R84, R108, R116.reuse, R84 ;  /* 0x000000746c54723c */ /* 0x084ff00000001854 */
[C---:B------:R-:W-:Y:S07]  /*133a0*/  HMMA.16816.F32 R88, R112.reuse, R116, R88 ;  /* 0x000000747058723c */ /* 0x040fee0000001858 */
[----:B------:R-:W-:Y:S01]  /*133b0*/  F2FP.PACK_AB R117, R214, R211 ;  /* 0x000000d3d675723e */ /* 0x000fe200000000ff */
[-C--:B------:R-:W-:Y:S01]  /*133c0*/  HMMA.16816.F32 R92, R112, R118.reuse, R92 ;  /* 0x00000076705c723c */ /* 0x080fe2000000185c */
[----:B------:R-:W1:Y:S03]  /*133d0*/  LDSM.16.MT88.4 R112, [R158+0x400] ;  /* 0x000400009e70783b */ /* 0x000e660000004200 */
[----:B------:R-:W-:Y:S04]  /*133e0*/  FADD.FTZ R116, R230, R128 ;  /* 0x00000080e6747221 */ /* 0x000fe80000010000 */
[----:B------:R-:W-:Y:S04]  /*133f0*/  HMMA.16816.F32 R96, R108, R118, R96 ;  /* 0x000000766c60723c */ /* 0x000fe80000001860 */
[----:B------:R-:W-:Y:S01]  /*13400*/  FADD.FTZ R128, R228, R116 ;  /* 0x00000074e4807221 */ /* 0x000fe20000010000 */
[----:B------:R-:W-:Y:S02]  /*13410*/  F2FP.PACK_AB R116, R215, R210 ;  /* 0x000000d2d774723e */ /* 0x000fe400000000ff */
[----:B------:R-:W-:Y:S01]  /*13420*/  F2FP.PACK_AB R108, R226, R131 ;  /* 0x00000083e26c723e */ /* 0x000fe200000000ff */
[----:B------:R-:W-:Y:S01]  /*13430*/  FADD.FTZ R102, R240, R128 ;  /* 0x00000080f0667221 */ /* 0x000fe20000010000 */
[----:B------:R-:W-:Y:S03]  /*13440*/  F2FP.PACK_AB R109, R224, R130 ;  /* 0x00000082e06d723e */ /* 0x000fe600000000ff */
[----:B------:R-:W-:Y:S01]  /*13450*/  F2FP.PACK_AB R110, R229, R227 ;  /* 0x000000e3e56e723e */ /* 0x000fe200000000ff */
[----:B------:R-:W-:Y:S01]  /*13460*/  FADD.FTZ R102, R131, R102 ;  /* 0x0000006683667221 */ /* 0x000fe20000010000 */
[----:B------:R-:W-:Y:S02]  /*13470*/  F2FP.PACK_AB R111, R221, R222 ;  /* 0x000000dedd6f723e */ /* 0x000fe400000000ff */
[----:B------:R-:W-:Y:S01]  /*13480*/  F2FP.PACK_AB R118, R219, R218 ;  /* 0x000000dadb76723e */ /* 0x000fe200000000ff */
[----:B------:R-:W-:Y:S01]  /*13490*/  FADD.FTZ R2, R226, R102 ;  /* 0x00000066e2027221 */ /* 0x000fe20000010000 */
[----:B------:R-:W-:Y:S02]  /*134a0*/  F2FP.PACK_AB R119, R213, R217 ;  /* 0x000000d9d577723e */ /* 0x000fe400000000ff */
[----:B------:R-:W-:Y:S01]  /*134b0*/  MOV R102, R3 ;  /* 0x0000000300667202 */ /* 0x000fe20000000f00 */
[-C--:B-1----:R-:W-:Y:S08]  /*134c0*/  HMMA.16816.F32 R4, R108, R112.reuse, R4 ;  /* 0x000000706c04723c */ /* 0x082ff00000001804 */
[C---:B------:R-:W-:Y:S08]  /*134d0*/  HMMA.16816.F32 R8, R116.reuse, R112, R8 ;  /* 0x000000707408723c */ /* 0x040ff00000001808 */
[-C--:B------:R-:W-:Y:S08]  /*134e0*/  HMMA.16816.F32 R12, R116, R114.reuse, R12 ;  /* 0x00000072740c723c */ /* 0x080ff0000000180c */
[C---:B------:R-:W-:Y:S01]  /*134f0*/  HMMA.16816.F32 R16, R108.reuse, R114, R16 ;  /* 0x000000726c10723c */ /* 0x040fe20000001810 */
[----:B------:R-:W1:Y:S07]  /*13500*/  LDSM.16.MT88.4 R112, [R159+0x1000] ;  /* 0x001000009f70783b */ /* 0x000e6e0000004200 */
[-C--:B------:R-:W-:Y:S08]  /*13510*/  HMMA.16816.F32 R20, R108, R120.reuse, R20 ;  /* 0x000000786c14723c */ /* 0x080ff00000001814 */
[C---:B------:R-:W-:Y:S08]  /*13520*/  HMMA.16816.F32 R24, R116.reuse, R120, R24 ;  /* 0x000000787418723c */ /* 0x040ff00000001818 */
[-C--:B------:R-:W-:Y:S08]  /*13530*/  HMMA.16816.F32 R28, R116, R122.reuse, R28 ;  /* 0x0000007a741c723c */ /* 0x080ff0000000181c */
[C---:B------:R-:W-:Y:S01]  /*13540*/  HMMA.16816.F32 R32, R108.reuse, R122, R32 ;  /* 0x0000007a6c20723c */ /* 0x040fe20000001820 */
[----:B------:R-:W2:Y:S07]  /*13550*/  LDSM.16.MT88.4 R120, [R158+0x1c00] ;  /* 0x001c00009e78783b */ /* 0x000eae0000004200 */
[-C--:B------:R-:W-:Y:S08]  /*13560*/  HMMA.16816.F32 R36, R108, R124.reuse, R36 ;  /* 0x0000007c6c24723c */ /* 0x080ff00000001824 */
[C---:B------:R-:W-:Y:S08]  /*13570*/  HMMA.16816.F32 R40, R116.reuse, R124, R40 ;  /* 0x0000007c7428723c */ /* 0x040ff00000001828 */
[-C--:B------:R-:W-:Y:S08]  /*13580*/  HMMA.16816.F32 R44, R116, R126.reuse, R44 ;  /* 0x0000007e742c723c */ /* 0x080ff0000000182c */
[C---:B------:R-:W-:Y:S01]  /*13590*/  HMMA.16816.F32 R48, R108.reuse, R126, R48 ;  /* 0x0000007e6c30723c */ /* 0x040fe20000001830 */
[----:B------:R-:W3:Y:S07]  /*135a0*/  LDSM.16.MT88.4 R124, [R159+0x1c00] ;  /* 0x001c00009f7c783b */ /* 0x000eee0000004200 */
        /* <DEDUP_REMOVED lines=8> */
[C---:B------:R-:W-:Y:S08]  /*13630*/  HMMA.16816.F32 R80, R108.reuse, R122, R80 ;  /* 0x0000007a6c50723c */ /* 0x040ff00000001850 */
[-C--:B---3--:R-:W-:Y:S08]  /*13640*/  HMMA.16816.F32 R84, R108, R124.reuse, R84 ;  /* 0x0000007c6c54723c */ /* 0x088ff00000001854 */
[C---:B------:R-:W-:Y:S08]  /*13650*/  HMMA.16816.F32 R88, R116.reuse, R124, R88 ;  /* 0x0000007c7458723c */ /* 0x040ff00000001858 */
[-C--:B------:R-:W-:Y:S07]  /*13660*/  HMMA.16816.F32 R92, R116, R126.reuse, R92 ;  /* 0x0000007e745c723c */ /* 0x080fee000000185c */
[----:B------:R-:W-:Y:S01]  /*13670*/  FADD.FTZ R116, R236, R129 ;  /* 0x00000081ec747221 */ /* 0x000fe20000010000 */
[----:B------:R-:W-:Y:S01]  /*13680*/  HMMA.16816.F32 R96, R108, R126, R96 ;  /* 0x0000007e6c60723c */ /* 0x000fe20000001860 */
[----:B------:R-:W-:Y:S03]  /*13690*/  LDSM.16.MT88.4 R108, [R158+0x1400] ;  /* 0x001400009e6c783b */ /* 0x000fe60000004200 */
[----:B------:R-:W-:Y:S04]  /*136a0*/  FADD.FTZ R173, R233, R116 ;  /* 0x00000074e9ad7221 */ /* 0x000fe80000010000 */
[-C--:B-1----:R-:W-:Y:S01]  /*136b0*/  HMMA.16816.F32 R128, R164, R112.reuse, R4 ;  /* 0x00000070a480723c */ /* 0x082fe20000001804 */
[----:B------:R-:W1:Y:S07]  /*136c0*/  LDSM.16.MT88.4 R116, [R159+0x800] ;  /* 0x000800009f74783b */ /* 0x000e6e0000004200 */
[C---:B------:R-:W-:Y:S01]  /*136d0*/  HMMA.16816.F32 R132, R168.reuse, R112, R8 ;  /* 0x00000070a884723c */ /* 0x040fe20000001808 */
[----:B------:R-:W2:Y:S07]  /*136e0*/  LDSM.16.MT88.4 R4, [R159+0x1400] ;  /* 0x001400009f04783b */ /* 0x000eae0000004200 */
[-C--:B------:R-:W-:Y:S01]  /*136f0*/  HMMA.16816.F32 R136, R168, R114.reuse, R12 ;  /* 0x00000072a888723c */ /* 0x080fe2000000180c */
[----:B------:R-:W3:Y:S07]  /*13700*/  LDSM.16.MT88.4 R8, [R158+0x2000] ;  /* 0x002000009e08783b */ /* 0x000eee0000004200 */
[C---:B------:R-:W-:Y:S01]  /*13710*/  HMMA.16816.F32 R124, R164.reuse, R114, R16 ;  /* 0x00000072a47c723c */ /* 0x040fe20000001810 */
[----:B------:R-:W4:Y:S07]  /*13720*/  LDSM.16.MT88.4 R12, [R159+0x2000] ;  /* 0x002000009f0c783b */ /* 0x000f2e0000004200 */
[-C--:B-1----:R-:W-:Y:S08]  /*13730*/  HMMA.16816.F32 R120, R164, R116.reuse, R20 ;  /* 0x00000074a478723c */ /* 0x082ff00000001814 */
[C---:B------:R-:W-:Y:S08]  /*13740*/  HMMA.16816.F32 R140, R168.reuse, R116, R24 ;  /* 0x00000074a88c723c */ /* 0x040ff00000001818 */
[-C--:B------:R-:W-:Y:S08]  /*13750*/  HMMA.16816.F32 R144, R168, R118.reuse, R28 ;  /* 0x00000076a890723c */ /* 0x080ff0000000181c */
[C---:B------:R-:W-:Y:S08]  /*13760*/  HMMA.16816.F32 R116, R164.reuse, R118, R32 ;  /* 0x00000076a474723c */ /* 0x040ff00000001820 */
[-C--:B------:R-:W-:Y:S08]  /*13770*/  HMMA.16816.F32 R112, R164, R108.reuse, R36 ;  /* 0x0000006ca470723c */ /* 0x080ff00000001824 */
[C---:B------:R-:W-:Y:S08]  /*13780*/  HMMA.16816.F32 R148, R168.reuse, R108, R40 ;  /* 0x0000006ca894723c */ /* 0x040ff00000001828 */
[-C--:B------:R-:W-:Y:S08]  /*13790*/  HMMA.16816.F32 R160, R168, R110.reuse, R44 ;  /* 0x0000006ea8a0723c */ /* 0x080ff0000000182c */
[C---:B------:R-:W-:Y:S08]  /*137a0*/  HMMA.16816.F32 R108, R164.reuse, R110, R48 ;  /* 0x0000006ea46c723c */ /* 0x040ff00000001830 */
[-C--:B--2---:R-:W-:Y:S08]  /*137b0*/  HMMA.16816.F32 R52, R164, R4.reuse, R52 ;  /* 0x00000004a434723c */ /* 0x084ff00000001834 */
[C---:B------:R-:W-:Y:S07]  /*137c0*/  HMMA.16816.F32 R56, R168.reuse, R4, R56 ;  /* 0x00000004a838723c */ /* 0x040fee0000001838 */
[----:B------:R-:W-:Y:S01]  /*137d0*/  FADD.FTZ R5, R210, R173 ;  /* 0x000000add2057221 */ /* 0x000fe20000010000 */
[-C--:B------:R-:W-:Y:S04]  /*137e0*/  HMMA.16816.F32 R60, R168, R6.reuse, R60 ;  /* 0x00000006a83c723c */ /* 0x080fe8000000183c */
[----:B------:R-:W-:Y:S04]  /*137f0*/  FADD.FTZ R4, R211, R172 ;  /* 0x000000acd3047221 */ /* 0x000fe80000010000 */
[C---:B------:R-:W-:Y:S07]  /*13800*/  HMMA.16816.F32 R64, R164.reuse, R6, R64 ;  /* 0x00000006a440723c */ /* 0x040fee0000001840 */
[----:B------:R-:W-:Y:S01]  /*13810*/  FADD.FTZ R7, R214, R4 ;  /* 0x00000004d6077221 */ /* 0x000fe20000010000 */
[-C--:B---3--:R-:W-:Y:S04]  /*13820*/  HMMA.16816.F32 R68, R164, R8.reuse, R68 ;  /* 0x00000008a444723c */ /* 0x088fe80000001844 */
[----:B------:R-:W-:Y:S04]  /*13830*/  FADD.FTZ R6, R222, R0 ;  /* 0x00000000de067221 */ /* 0x000fe80000010000 */
[C---:B------:R-:W-:Y:S04]  /*13840*/  HMMA.16816.F32 R72, R168.reuse, R8, R72 ;  /* 0x00000008a848723c */ /* 0x040fe80000001848 */
[----:B------:R-:W-:Y:S03]  /*13850*/  FADD.FTZ R6, R221, R6 ;  /* 0x00000006dd067221 */ /* 0x000fe60000010000 */
[----:B------:R-:W-:Y:S01]  /*13860*/  FADD.FTZ R8, R215, R5 ;  /* 0x00000005d7087221 */ /* 0x000fe20000010000 */
[-C--:B------:R-:W-:Y:S04]  /*13870*/  HMMA.16816.F32 R76, R168, R10.reuse, R76 ;  /* 0x0000000aa84c723c */ /* 0x080fe8000000184c */
[----:B------:R-:W-:Y:S02]  /*13880*/  FADD.FTZ R5, R227, R2 ;  /* 0x00000002e3057221 */ /* 0x000fe40000010000 */
[----:B------:R-:W-:Y:S02]  /*13890*/  FADD.FTZ R4, R218, R8 ;  /* 0x00000008da047221 */ /* 0x000fe40000010000 */
[C---:B------:R-:W-:Y:S04]  /*138a0*/  HMMA.16816.F32 R80, R164.reuse, R10, R80 ;  /* 0x0000000aa450723c */ /* 0x040fe80000001850 */
[----:B------:R-:W-:Y:S02]  /*138b0*/  FADD.FTZ R2, R217, R7 ;  /* 0x00000007d9027221 */ /* 0x000fe40000010000 */
[----:B------:R-:W-:Y:S02]  /*138c0*/  FADD.FTZ R0, R229, R5 ;  /* 0x00000005e5007221 */ /* 0x000fe40000010000 */
[----:B------:R-:W-:Y:S01]  /*138d0*/  FADD.FTZ R4, R219, R4 ;  /* 0x00000004db047221 */ /* 0x000fe20000010000 */
[-C--:B----4-:R-:W-:Y:S03]  /*138e0*/  HMMA.16816.F32 R84, R164, R12.reuse, R84 ;  /* 0x0000000ca454723c */ /* 0x090fe60000001854 */
        /* <DEDUP_REMOVED lines=19> */
[----:B------:R-:W-:Y:S01]  /*13a20*/  FADD.FTZ R238, R174, R0 ;  /* 0x00000000aeee7221 */ /* 0x000fe20000010000 */
[----:B------:R-:W-:-:S05]  /*13a30*/  @P2 BRA `(.L_x_265) ;  /* 0xffffd2a000002947 */ /* 0x000fca000383ffff */
.L_x_262:
        /* <DEDUP_REMOVED lines=16> */
.L_x_342:
        /* <DEDUP_REMOVED lines=51> */
[----:B---3--:R-:W-:Y:S01]  /*13e70*/  @P1 FMUL.FTZ R6, R0, 0.69314718246459960938 ;  /* 0x3f31721800061820 */ /* 0x008fe20000410000 */
[----:B------:R-:W-:Y:S01]  /*13e80*/  MOV R0, RZ ;  /* 0x000000ff00007202 */ /* 0x000fe20000000f00 */
[C---:B------:R-:W-:Y:S02]  /*13e90*/  FMUL.FTZ R127, R3.reuse, R55 ;  /* 0x00000037037f7220 */ /* 0x040fe40000410000 */
[C---:B------:R-:W-:Y:S02]  /*13ea0*/  FMUL.FTZ R172, R3.reuse, R130 ;  /* 0x0000008203ac7220 */ /* 0x040fe40000410000 */
[C---:B------:R-:W-:Y:S01]  /*13eb0*/  FMUL.FTZ R173, R3.reuse, R131 ;  /* 0x0000008303ad7220 */ /* 0x040fe20000410000 */
[----:B------:R-:W1:Y:S01]  /*13ec0*/  @P0 MUFU.RCP R0, R4 ;  /* 0x0000000400000308 */ /* 0x000e620000001000 */
[----:B------:R-:W-:-:S02]  /*13ed0*/  FMUL.FTZ R110, R3, R86 ;  /* 0x00000056036e7220 */ /* 0x000fc40000410000 */
[C---:B------:R-:W-:Y:S02]  /*13ee0*/  FMUL.FTZ R111, R3.reuse, R87 ;  /* 0x00000057036f7220 */ /* 0x040fe40000410000 */
[C---:B------:R-:W-:Y:S02]  /*13ef0*/  FMUL.FTZ R52, R2.reuse, R56 ;  /* 0x0000003802347220 */ /* 0x040fe40000410000 */
[C---:B------:R-:W-:Y:S02]  /*13f00*/  FMUL.FTZ R53, R2.reuse, R57 ;  /* 0x0000003902357220 */ /* 0x040fe40000410000 */
[C---:B------:R-:W-:Y:S02]  /*13f10*/  FMUL.FTZ R54, R2.reuse, R60 ;  /* 0x0000003c02367220 */ /* 0x040fe40000410000 */
[----:B------:R-:W-:Y:S02]  /*13f20*/  FMUL.FTZ R55, R2, R61 ;  /* 0x0000003d02377220 */ /* 0x000fe40000410000 */
        /* <DEDUP_REMOVED lines=11> */
[----:B------:R-:W-:Y:S01]  /*13fe0*/  FMUL.FTZ R87, R3, R99 ;  /* 0x0000006303577220 */ /* 0x000fe20000410000 */
[----:B------:R-:W-:Y:S01]  /*13ff0*/  @P3 MOV R3, 0x3f317218 ;  /* 0x3f31721800033802 */ /* 0x000fe20000000f00 */
        /* <DEDUP_REMOVED lines=19> */
[----:B------:R-:W-:Y:S02]  /*14130*/  FMUL.FTZ R37, R2, R93 ;  /* 0x0000005d02257220 */ /* 0x000fe40000410000 */
[----:B------:R2:W3:Y:S01]  /*14140*/  @P0 MUFU.LG2 R2, R4 ;  /* 0x0000000400020308 */ /* 0x0004e20000000c00 */
[----:B------:R-:W-:Y:S02]  /*14150*/  @P3 FMUL.FTZ R9, R7, 0.69314718246459960938 ;  /* 0x3f31721807093820 */ /* 0x000fe40000410000 */
[----:B------:R-:W-:Y:S02]  /*14160*/  @P3 FMUL.FTZ R7, R3, c[0x0][0x2d0] ;  /* 0x0000b40003073a20 */ /* 0x000fe40000410000 */
[----:B------:R-:W-:Y:S02]  /*14170*/  @P1 FMUL.FTZ R3, R10, c[0x0][0x2d0] ;  /* 0x0000b4000a031a20 */ /* 0x000fe40000410000 */
[----:B------:R-:W-:Y:S02]  /*14180*/  @P2 FMUL.FTZ R5, R5, c[0x0][0x2d0] ;  /* 0x0000b40005052a20 */ /* 0x000fe40000410000 */
[----:B------:R-:W-:Y:S01]  /*14190*/  @P1 FFMA.FTZ R23, R3, R103, R6 ;  /* 0x0000006703171223 */ /* 0x000fe20000010006 */
[----:B------:R-:W-:Y:S01]  /*141a0*/  @P0 MOV R3, 0x3f317218 ;  /* 0x3f31721800030802 */ /* 0x000fe20000000f00 */
[----:B-1----:R-:W-:-:S02]  /*141b0*/  FMUL.FTZ R82, R0, R58 ;  /* 0x0000003a00527220 */ /* 0x002fc40000410000 */
[----:B------:R-:W-:Y:S02]  /*141c0*/  FMUL.FTZ R83, R0, R59 ;  /* 0x0000003b00537220 */ /* 0x000fe40000410000 */
[----:B------:R-:W-:Y:S01]  /*141d0*/  @P0 FMUL.FTZ R3, R3, c[0x0][0x2d0] ;  /* 0x0000b40003030a20 */ /* 0x000fe20000410000 */
[----:B--2---:R-:W-:Y:S01]  /*141e0*/  MOV R4, 0x1 ;  /* 0x0000000100047802 */ /* 0x004fe20000000f00 */
[----:B---3--:R-:W-:Y:S02]  /*141f0*/  @P0 FMUL.FTZ R2, R2, 0.69314718246459960938 ;  /* 0x3f31721802020820 */ /* 0x008fe40000410000 */
        /* <DEDUP_REMOVED lines=25> */
[----:B------:R-:W-:Y:S02]  /*14390*/  @P0 FFMA.FTZ R20, R3, R102, R2 ;  /* 0x0000006603140223 */ /* 0x000fe40000010002 */
.L_x_207:
[----:B------:R2:W5:Y:S04]  /*143a0*/  LDL R6, [R1+0x10] ;  /* 0x0000100001067983 */ /* 0x0005680000100800 */
[----:B------:R-:W3:Y:S01]  /*143b0*/  S2R R2, SR_TID.X ;  /* 0x0000000000027919 */ /* 0x000ee20000002100 */
[----:B------:R-:W-:Y:S01]  /*143c0*/  BSSY B0, `(.L_x_267) ;  /* 0x0000011000007945 */ /* 0x000fe20003800000 */
[----:B---3--:R-:W-:-:S13]  /*143d0*/  LOP3.LUT P0, RZ, R2, 0x7f, RZ, 0xc0, !PT ;  /* 0x0000007f02ff7812 */ /* 0x008fda000780c0ff */
[----:B------:R-:W-:Y:S05]  /*143e0*/  @P0 BRA `(.L_x_268) ;  /* 0x000000e000000947 */ /* 0x000fea0003800000 */
[----:B--2---:R-:W2:Y:S01]  /*143f0*/  S2R R4, SR_LANEID ;  /* 0x0000000000047919 */ /* 0x004ea20000000000 */
[----:B------:R-:W-:Y:S01]  /*14400*/  VOTEU.ANY UR4, UPT, PT ;  /* 0x0000000000047886 */ /* 0x000fe200038e0100 */
[----:B------:R-:W-:Y:S01]  /*14410*/  IMAD.MOV.U32 R5, RZ, RZ, c[0x0][0x564] ;  /* 0x00015900ff057624 */ /* 0x000fe200078e00ff */
[----:B-1----:R-:W2:Y:S08]  /*14420*/  FLO.U32 R3, UR4 ;  /* 0x0000000400037d00 */ /* 0x002eb000080e0000 */
        /* <DEDUP_REMOVED lines=10> */
.L_x_268:
[----:B--2---:R-:W-:Y:S05]  /*144d0*/  BSYNC B0 ;  /* 0x0000000000007941 */ /* 0x004fea0003800000 */
.L_x_267:
        /* <DEDUP_REMOVED lines=16> */
[----:B------:R-:W-:Y:S01]  /*145e0*/  F2FP.PACK_AB R4, R81, R80 ;  /* 0x000000505104723e */ /* 0x000fe200000000ff */
[----:B------:R-:W4:Y:S01]  /*145f0*/  LDL.LU R11, [R1+0x18] ;  /* 0x00001800010b7983 */ /* 0x000f220000300800 */
[----:B------:R-:W-:Y:S02]  /*14600*/  F2FP.PACK_AB R5, R77, R76 ;  /* 0x0000004c4d05723e */ /* 0x000fe400000000ff */
[----:B------:R-:W-:-:S04]  /*14610*/  ISETP.NE.U32.AND P0, PT, RZ, c[0x0][0x508], PT ;  /* 0x00014200ff007a0c */ /* 0x000fc80003f05070 */
[----:B------:R-:W-:Y:S02]  /*14620*/  ISETP.NE.AND.EX P1, PT, RZ, c[0x0][0x50c], PT, P0 ;  /* 0x00014300ff007a0c */ /* 0x000fe40003f25300 */
[----:B------:R-:W-:-:S04]  /*14630*/  ISETP.NE.U32.AND P2, PT, RZ, c[0x0][0x500], PT ;  /* 0x00014000ff007a0c */ /* 0x000fc80003f45070 */
[----:B------:R-:W-:Y:S01]  /*14640*/  ISETP.NE.AND.EX P2, PT, RZ, c[0x0][0x504], PT, P2 ;  /* 0x00014100ff007a0c */ /* 0x000fe20003f45320 */
        /* <DEDUP_REMOVED lines=75> */
[----:B-1----:R-:W-:Y:S02]  /*14b00*/  F2FP.PACK_AB R3, R171, R170 ;  /* 0x000000aaab03723e */ /* 0x002fe400000000ff */
        /* <DEDUP_REMOVED lines=9> */
[----:B------:R-:W-:Y:S04]  /*14ba0*/  STS [R6+0x5080], R2 ;  /* 0x0050800206007388 */ /* 0x000fe80000000800 */
[----:B------:R2:W-:Y:S01]  /*14bb0*/  STS [R6+0x5280], R0 ;  /* 0x0052800006007388 */ /* 0x0005e20000000800 */
[----:B-1----:R-:W-:Y:S02]  /*14bc0*/  F2FP.PACK_AB R3, R37, R36 ;  /* 0x000000242503723e */ /* 0x002fe400000000ff */
[----:B--2---:R-:W-:-:S03]  /*14bd0*/  F2FP.PACK_AB R0, R39, R38 ;  /* 0x000000262700723e */ /* 0x004fc600000000ff */
[----:B------:R-:W-:Y:S04]  /*14be0*/  STS [R12+0x5000], R3 ;  /* 0x005000030c007388 */ /* 0x000fe80000000800 */
[----:B------:R1:W-:Y:S04]  /*14bf0*/  STS [R12+0x5200], R0 ;  /* 0x005200000c007388 */ /* 0x0003e80000000800 */
[----:B------:R-:W-:Y:S01]  /*14c00*/  BAR.SYNC.DEFER_BLOCKING 0x1, 0x80 ;  /* 0x0042000000007b1d */ /* 0x000fe20000010000 */
[----:B------:R-:W-:Y:S01]  /*14c10*/  @P1 LEA R4, P0, R9, c[0x0][0x508], 0x2 ;  /* 0x0001420009041a11 */ /* 0x000fe200078010ff */
[----:B------:R-:W-:-:S02]  /*14c20*/  IMAD.MOV.U32 R6, RZ, RZ, 0x4 ;  /* 0x00000004ff067424 */ /* 0x000fc400078e00ff */
[----:B------:R-:W-:Y:S01]  /*14c30*/  IMAD.MOV.U32 R10, RZ, RZ, c[0x0][0x388] ;  /* 0x0000e200ff0a7624 */ /* 0x000fe200078e00ff */
[C---:B------:R-:W-:Y:S01]  /*14c40*/  @P1 LEA.HI.X R5, R9.reuse, c[0x0][0x50c], R8, 0x2, P0 ;  /* 0x0001430009051a11 */ /* 0x040fe200000f1408 */
[----:B------:R-:W-:Y:S02]  /*14c50*/  IMAD.MOV.U32 R2, RZ, RZ, RZ ;  /* 0x000000ffff027224 */ /* 0x000fe400078e00ff */
[----:B------:R-:W-:Y:S02]  /*14c60*/  IMAD.WIDE R6, R9, R6, c[0x0][0x500] ;  /* 0x0001400009067625 */ /* 0x000fe400078e0206 */
[----:B------:R2:W5:Y:S04]  /*14c70*/  @P1 LDG.E R10, [R4.64] ;  /* 0x00000006040a1981 */ /* 0x000568000c1e1900 */
[----:B------:R2:W5:Y:S01]  /*14c80*/  @P2 LDG.E R2, [R6.64] ;  /* 0x0000000606022981 */ /* 0x000562000c1e1900 */
[----:B------:R-:W-:-:S04]  /*14c90*/  ISETP.NE.AND P0, PT, R11, RZ, PT ;  /* 0x000000ff0b00720c */ /* 0x000fc80003f05270 */
[----:B-1----:R-:W-:Y:S01]  /*14ca0*/  SEL R0, R11, c[0x0][0x3d4], P0 ;  /* 0x0000f5000b007a07 */ /* 0x002fe20000000000 */
[----:B------:R-:W-:Y:S05]  /*14cb0*/  @P1 BRA `(.L_x_271) ;  /* 0x0000004000001947 */ /* 0x000fea0003800000 */
[----:B------:R-:W-:Y:S05]  /*14cc0*/  @!P2 BRA `(.L_x_271) ;  /* 0x000000300000a947 */ /* 0x000fea0003800000 */
[----:B-----5:R1:W3:Y:S04]  /*14cd0*/  LDG.E R10, [R6.64] ;  /* 0x00000006060a7981 */ /* 0x0202e8000c1e1900 */
[----:B-12---:R-:W3:Y:S02]  /*14ce0*/  LDG.E R6, [R6.64+0x4] ;  /* 0x0000040606067981 */ /* 0x006ee4000c1e1900 */
[----:B---3--:R-:W-:Y:S02]  /*14cf0*/  IADD3 R10, -R10, R6, RZ ;  /* 0x000000060a0a7210 */ /* 0x008fe40007ffe1ff */
.L_x_271:
[----:B------:R-:W3:Y:S04]  /*14d00*/  LDL R3, [R1+0x9c] ;  /* 0x00009c0001037983 */ /* 0x000ee80000100800 */
[----:B------:R-:W3:Y:S04]  /*14d10*/  LDL R75, [R1+0x14] ;  /* 0x00001400014b7983 */ /* 0x000ee80000100800 */
[----:B------:R-:W4:Y:S04]  /*14d20*/  LDL R24, [R1+0xc] ;  /* 0x00000c0001187983 */ /* 0x000f280000100800 */
[----:B--2---:R-:W2:Y:S04]  /*14d30*/  LDL R13, [R1+0x50] ;  /* 0x00005000010d7983 */ /* 0x004ea80000100800 */
[----:B------:R-:W2:Y:S04]  /*14d40*/  LDL R26, [R1+0x98] ;  /* 0x00009800011a7983 */ /* 0x000ea80000100800 */
[----:B------:R-:W2:Y:S01]  /*14d50*/  LDL.LU R25, [R1+0x40] ;  /* 0x0000400001197983 */ /* 0x000ea20000300800 */
[----:B------:R-:W-:Y:S01]  /*14d60*/  IMAD.MOV.U32 R11, RZ, RZ, 0x368 ;  /* 0x00000368ff0b7424 */ /* 0x000fe200078e00ff */
[----:B------:R-:W-:-:S04]  /*14d70*/  ISETP.GT.AND P2, PT, R0, 0x1, PT ;  /* 0x000000010000780c */ /* 0x000fc80003f44270 */
[----:B------:R-:W-:-:S04]  /*14d80*/  SEL R11, R11, 0x328, P2 ;  /* 0x000003280b0b7807 */ /* 0x000fc80001000000 */
[----:B------:R-:W1:Y:S08]  /*14d90*/  LDC.64 R6, c[0x0][R11+0x170] ;  /* 0x00005c000b067b82 */ /* 0x000e700000000a00 */
[----:B------:R-:W4:Y:S08]  /*14da0*/  LDC.64 R14, c[0x0][R11+0x168] ;  /* 0x00005a000b0e7b82 */ /* 0x000f300000000a00 */
[----:B------:R1:W2:Y:S08]  /*14db0*/  LDC.64 R18, c[0x0][R11+0x178] ;  /* 0x00005e000b127b82 */ /* 0x0002b00000000a00 */
[----:B------:R1:W2:Y:S01]  /*14dc0*/  LDC.64 R16, c[0x0][R11+0x160] ;  /* 0x000058000b107b82 */ /* 0x0002a20000000a00 */
[----:B------:R-:W-:Y:S01]  /*14dd0*/  ISETP.NE.U32.AND P0, PT, RZ, c[0x0][0x500], PT ;  /* 0x00014000ff007a0c */ /* 0x000fe20003f05070 */
[----:B------:R-:W-:-:S03]  /*14de0*/  IMAD.MOV.U32 R0, RZ, RZ, c[0x0][0x4e8] ;  /* 0x00013a00ff007624 */ /* 0x000fc600078e00ff */
[----:B------:R-:W-:Y:S02]  /*14df0*/  ISETP.NE.AND.EX P0, PT, RZ, c[0x0][0x504], PT, P0 ;  /* 0x00014100ff007a0c */ /* 0x000fe40003f05300 */
[----:B------:R-:W-:Y:S02]  /*14e00*/  ISETP.NE.AND P5, PT, R0, 0x1, PT ;  /* 0x000000010000780c */ /* 0x000fe40003fa5270 */
[----:B------:R-:W-:Y:S02]  /*14e10*/  SEL R0, R9, RZ, !P0 ;  /* 0x000000ff09007207 */ /* 0x000fe40004000000 */
[----:B------:R-:W-:Y:S01]  /*14e20*/  SEL R5, R8, RZ, !P0 ;  /* 0x000000ff08057207 */ /* 0x000fe20004000000 */
[----:B------:R-:W2:Y:S02]  /*14e30*/  S2R R27, SR_TID.X ;  /* 0x00000000001b7919 */ /* 0x000ea40000002100 */
[----:B-1----:R-:W-:-:S04]  /*14e40*/  IMAD R4, R7, R0, RZ ;  /* 0x0000000007047224 */ /* 0x002fc800078e02ff */
[C---:B------:R-:W-:Y:S02]  /*14e50*/  IMAD R12, R6.reuse, R5, R4 ;  /* 0x00000005060c7224 */ /* 0x040fe400078e0204 */
[----:B------:R-:W-:-:S04]  /*14e60*/  IMAD.WIDE.U32 R6, R6, R0, RZ ;  /* 0x0000000006067225 */ /* 0x000fc800078e00ff */
[----:B------:R-:W-:Y:S02]  /*14e70*/  IMAD.IADD R12, R7, 0x1, R12 ;  /* 0x00000001070c7824 */ /* 0x000fe400078e020c */
[----:B---3--:R-:W-:-:S04]  /*14e80*/  IMAD R3, R75, 0x80, R3 ;  /* 0x000000804b037824 */ /* 0x008fc800078e0203 */
[----:B------:R-:W-:-:S04]  /*14e90*/  @P5 IMAD.HI.U32 R5, R3, c[0x0][0x4ec], RZ ;  /* 0x00013b0003055a27 */ /* 0x000fc800078e00ff */
[----:B----4-:R-:W-:-:S04]  /*14ea0*/  IMAD.WIDE.U32 R8, R14, R24, RZ ;  /* 0x000000180e087225 */ /* 0x010fc800078e00ff */
[----:B------:R-:W-:Y:S01]  /*14eb0*/  IMAD.MOV.U32 R4, RZ, RZ, R3 ;  /* 0x000000ffff047224 */ /* 0x000fe200078e0003 */
[----:B------:R-:W-:Y:S01]  /*14ec0*/  @P5 SHF.R.U32.HI R4, RZ, c[0x0][0x4f0], R5 ;  /* 0x00013c00ff045a19 */ /* 0x000fe20000011605 */
[----:B------:R-:W-:Y:S01]  /*14ed0*/  IMAD R11, R15, R24, RZ ;  /* 0x000000180f0b7224 */ /* 0x000fe200078e02ff */
[----:B--2---:R-:W-:Y:S02]  /*14ee0*/  SEL R5, R13, RZ, P2 ;  /* 0x000000ff0d057207 */ /* 0x004fe40001000000 */
[--C-:B-----5:R-:W-:Y:S01]  /*14ef0*/  IADD3 R13, P1, P0, R6, R8, R2.reuse ;  /* 0x00000008060d7210 */ /* 0x120fe2000783e002 */
[----:B------:R-:W-:Y:S01]  /*14f00*/  IMAD.IADD R8, R9, 0x1, R11 ;  /* 0x0000000109087824 */ /* 0x000fe200078e020b */
[----:B------:R-:W-:Y:S01]  /*14f10*/  SHF.R.S32.HI R14, RZ, 0x1f, R2 ;  /* 0x0000001fff0e7819 */ /* 0x000fe20000011402 */
[----:B------:R-:W-:Y:S02]  /*14f20*/  IMAD.MOV R9, RZ, RZ, -R4 ;  /* 0x000000ffff097224 */ /* 0x000fe400078e0a04 */
[----:B------:R-:W-:-:S02]  /*14f30*/  IMAD R11, R19, R5, RZ ;  /* 0x00000005130b7224 */ /* 0x000fc400078e02ff */
        /* <DEDUP_REMOVED lines=13> */
[----:B------:R-:W-:Y:S01]  /*15010*/  IMAD.MOV.U32 R7, RZ, RZ, c[0x0][0x4ac] ;  /* 0x00012b00ff077624 */ /* 0x000fe200078e00ff */
[----:B------:R-:W-:Y:S01]  /*15020*/  SHF.R.S32.HI R15, RZ, 0x1f, R27 ;  /* 0x0000001fff0f7819 */ /* 0x000fe2000001141b */
[----:B------:R-:W-:Y:S01]  /*15030*/  IMAD.IADD R5, R5, 0x1, R8 ;  /* 0x0000000105057824 */ /* 0x000fe200078e0208 */
[C---:B------:R-:W-:Y:S02]  /*15040*/  LEA R6, P0, R4.reuse, R6, 0x2 ;  /* 0x0000000604067211 */ /* 0x040fe400078010ff */
[----:B------:R-:W-:Y:S02]  /*15050*/  SEL R7, R7, c[0x0][0x454], P2 ;  /* 0x0001150007077a07 */ /* 0x000fe40001000000 */
[----:B------:R-:W-:Y:S02]  /*15060*/  LEA.HI R15, R15, R27, RZ, 0x5 ;  /* 0x0000001b0f0f7211 */ /* 0x000fe400078f28ff */
[----:B------:R-:W-:Y:S02]  /*15070*/  LEA.HI.X R5, R4, R7, R5, 0x2, P0 ;  /* 0x0000000704057211 */ /* 0x000fe400000f1405 */
[----:B------:R-:W-:Y:S01]  /*15080*/  LOP3.LUT R15, R15, 0xffffffe0, RZ, 0xc0, !PT ;  /* 0xffffffe00f0f7812 */ /* 0x000fe200078ec0ff */
[----:B------:R-:W-:Y:S01]  /*15090*/  IMAD R4, R10, c[0x0][0x4e8], RZ ;  /* 0x00013a000a047a24 */ /* 0x000fe200078e02ff */
[----:B------:R-:W-:Y:S04]  /*150a0*/  SHFL.IDX PT, R12, R6, RZ, 0x1c1f ;  /* 0x001c1fff060c7589 */ /* 0x000fe800000e0000 */
[----:B------:R-:W1:Y:S01]  /*150b0*/  SHFL.IDX PT, R13, R5, RZ, 0x1c1f ;  /* 0x001c1fff050d7589 */ /* 0x000e6200000e0000 */
[----:B------:R-:W-:-:S03]  /*150c0*/  IMAD.IADD R15, R27, 0x1, -R15 ;  /* 0x000000011b0f7824 */ /* 0x000fc600078e0a0f */
[----:B------:R-:W-:Y:S04]  /*150d0*/  SHFL.IDX PT, R10, R6, 0x1, 0x1c1f ;  /* 0x003c1f00060a7f89 */ /* 0x000fe800000e0000 */
[----:B------:R-:W2:Y:S04]  /*150e0*/  SHFL.IDX PT, R11, R5, 0x1, 0x1c1f ;  /* 0x003c1f00050b7f89 */ /* 0x000ea800000e0000 */
[----:B------:R-:W-:Y:S04]  /*150f0*/  SHFL.IDX PT, R9, R5, 0x2, 0x1c1f ;  /* 0x005c1f0005097f89 */ /* 0x000fe800000e0000 */
[----:B------:R3:W-:Y:S01]  /*15100*/  SHFL.IDX PT, R7, R5, 0x3, 0x1c1f ;  /* 0x007c1f0005077f89 */ /* 0x0007e200000e0000 */
[----:B------:R-:W-:-:S03]  /*15110*/  LOP3.LUT P0, RZ, R15, 0x3, RZ, 0xc0, !PT ;  /* 0x000000030fff7812 */ /* 0x000fc6000780c0ff */
[----:B------:R-:W4:Y:S01]  /*15120*/  SHFL.IDX PT, R8, R6, 0x2, 0x1c1f ;  /* 0x005c1f0006087f89 */ /* 0x000f2200000e0000 */
[----:B---3--:R-:W-:-:S05]  /*15130*/  IMAD R5, R75, 0x80, R26 ;  /* 0x000000804b057824 */ /* 0x008fca00078e021a */
[C---:B------:R-:W-:Y:S02]  /*15140*/  IADD3 R17, R5.reuse, 0x8, RZ ;  /* 0x0000000805117810 */ /* 0x040fe40007ffe0ff */
[CC--:B------:R-:W-:Y:S02]  /*15150*/  ISETP.GE.OR P4, PT, R5.reuse, R4.reuse, P0 ;  /* 0x000000040500720c */ /* 0x0c0fe40000786670 */
[----:B------:R-:W-:Y:S02]  /*15160*/  IADD3 R16, R5, 0x40, RZ ;  /* 0x0000004005107810 */ /* 0x000fe40007ffe0ff */
[-C--:B------:R-:W-:Y:S02]  /*15170*/  ISETP.GE.OR P3, PT, R17, R4.reuse, P0 ;  /* 0x000000041100720c */ /* 0x080fe40000766670 */
[----:B------:R-:W-:Y:S02]  /*15180*/  ISETP.GE.OR P1, PT, R16, R4, P0 ;  /* 0x000000041000720c */ /* 0x000fe40000726670 */
[----:B------:R-:W-:-:S05]  /*15190*/  IADD3 R15, R5, 0x48, RZ ;  /* 0x00000048050f7810 */ /* 0x000fca0007ffe0ff */
[----:B-1----:R-:W-:Y:S04]  /*151a0*/  @!P4 ST.E [R12.64], R21 ;  /* 0x000000150c00c985 */ /* 0x002fe8000c101906 */
[----:B--2---:R-:W-:Y:S01]  /*151b0*/  @!P3 ST.E [R10.64], R22 ;  /* 0x000000160a00b985 */ /* 0x004fe2000c101906 */
[----:B------:R-:W-:-:S03]  /*151c0*/  ISETP.GE.AND P3, PT, R16, R4, PT ;  /* 0x000000041000720c */ /* 0x000fc60003f66270 */
[----:B----4-:R-:W-:Y:S01]  /*151d0*/  @!P1 ST.E [R8.64], R23 ;  /* 0x0000001708009985 */ /* 0x010fe2000c101906 */
[----:B------:R-:W-:Y:S02]  /*151e0*/  ISETP.GE.AND P1, PT, R15, R4, PT ;  /* 0x000000040f00720c */ /* 0x000fe40003f26270 */
[----:B------:R-:W-:-:S04]  /*151f0*/  LOP3.LUT R25, R25, 0xfffffffd, RZ, 0xc0, !PT ;  /* 0xfffffffd19197812 */ /* 0x000fc800078ec0ff */
[----:B------:R-:W-:-:S04]  /*15200*/  LOP3.LUT R25, R25, 0xfffffffe, RZ, 0xc0, !PT ;  /* 0xfffffffe19197812 */ /* 0x000fc800078ec0ff */
[----:B------:R-:W-:Y:S01]  /*15210*/  @P3 LOP3.LUT R25, R25, 0x1, RZ, 0xfc, !PT ;  /* 0x0000000119193812 */ /* 0x000fe200078efcff */
[----:B------:R-:W1:Y:S03]  /*15220*/  SHFL.IDX PT, R6, R6, 0x3, 0x1c1f ;  /* 0x007c1f0006067f89 */ /* 0x000e6600000e0000 */
[----:B------:R-:W-:-:S05]  /*15230*/  @P1 LOP3.LUT R25, R25, 0x2, RZ, 0xfc, !PT ;  /* 0x0000000219191812 */ /* 0x000fca00078efcff */
[----:B------:R2:W-:Y:S01]  /*15240*/  STL [R1+0x40], R25 ;  /* 0x0000401901007387 */ /* 0x0005e20000100800 */
[-C--:B------:R-:W-:Y:S02]  /*15250*/  ISETP.GE.OR P0, PT, R15, R4.reuse, P0 ;  /* 0x000000040f00720c */ /* 0x080fe40000706670 */
[----:B------:R-:W-:-:S11]  /*15260*/  ISETP.GE.AND P6, PT, R17, R4, PT ;  /* 0x000000041100720c */ /* 0x000fd60003fc6270 */
[----:B-1----:R2:W-:Y:S01]  /*15270*/  @!P0 ST.E [R6.64], R20 ;  /* 0x0000001406008985 */ /* 0x0025e2000c101906 */
[----:B------:R-:W-:Y:S01]  /*15280*/  ISETP.GE.AND P0, PT, R5, R4, PT ;  /* 0x000000040500720c */ /* 0x000fe20003f06270 */
[----:B------:R-:W-:Y:S05]  /*15290*/  @P2 BRA `(.L_x_272) ;  /* 0x000008f000002947 */ /* 0x000fea0003800000 */
[----:B------:R-:W1:Y:S01]  /*152a0*/  S2R R26, SR_TID.X ;  /* 0x00000000001a7919 */ /* 0x000e620000002100 */
[----:B------:R-:W-:Y:S01]  /*152b0*/  IMAD R14, R14, c[0x0][0x3a0], RZ ;  /* 0x0000e8000e0e7a24 */ /* 0x000fe200078e02ff */
[----:B------:R-:W-:Y:S01]  /*152c0*/  LEA R11, R75, R243, 0x7 ;  /* 0x000000f34b0b7211 */ /* 0x000fe200078e38ff */
[----:B--2---:R-:W-:-:S04]  /*152d0*/  IMAD.WIDE.U32 R6, R2, c[0x0][0x3a0], RZ ;  /* 0x0000e80002067a25 */ /* 0x004fc800078e00ff */
[----:B------:R-:W-:-:S05]  /*152e0*/  IMAD R2, R2, c[0x0][0x3a4], R14 ;  /* 0x0000e90002027a24 */ /* 0x000fca00078e020e */
[----:B------:R-:W-:Y:S02]  /*152f0*/  IADD3 R3, R7, R2, RZ ;  /* 0x0000000207037210 */ /* 0x000fe40007ffe0ff */
[----:B------:R-:W-:-:S05]  /*15300*/  MOV R2, R6 ;  /* 0x0000000600027202 */ /* 0x000fca0000000f00 */
[----:B------:R-:W-:Y:S01]  /*15310*/  IMAD.WIDE.U32 R6, R24, c[0x0][0x3e8], R2 ;  /* 0x0000fa0018067a25 */ /* 0x000fe200078e0002 */
[----:B------:R-:W-:-:S03]  /*15320*/  SHF.R.S32.HI R3, RZ, 0x1f, R0 ;  /* 0x0000001fff037819 */ /* 0x000fc60000011400 */
[----:B------:R-:W-:Y:S01]  /*15330*/  IMAD R7, R24, c[0x0][0x3ec], R7 ;  /* 0x0000fb0018077a24 */ /* 0x000fe200078e0207 */
[----:B-1----:R-:W-:Y:S01]  /*15340*/  SHF.R.S32.HI R25, RZ, 0x1f, R26 ;  /* 0x0000001fff197819 */ /* 0x002fe2000001141a */
[----:B------:R-:W-:Y:S01]  /*15350*/  IMAD R8, R3, c[0x0][0x3f0], RZ ;  /* 0x0000fc0003087a24 */ /* 0x000fe200078e02ff */
[----:B------:R-:W-:Y:S01]  /*15360*/  SHF.L.U32 R3, R241, 0x1, RZ ;  /* 0x00000001f1037819 */ /* 0x000fe200000006ff */
[----:B------:R-:W-:Y:S01]  /*15370*/  IMAD.WIDE.U32 R6, R0, c[0x0][0x3f0], R6 ;  /* 0x0000fc0000067a25 */ /* 0x000fe200078e0006 */
[----:B------:R-:W-:-:S03]  /*15380*/  LEA.HI R25, R25, R26, RZ, 0x2 ;  /* 0x0000001a19197211 */ /* 0x000fc600078f10ff */
[----:B------:R-:W1:Y:S01]  /*15390*/  LDS.128 R36, [R3+0x880] ;  /* 0x0008800003247984 */ /* 0x000e620000000c00 */
[----:B------:R-:W-:-:S03]  /*153a0*/  LOP3.LUT R25, R25, 0xfffffffc, RZ, 0xc0, !PT ;  /* 0xfffffffc19197812 */ /* 0x000fc600078ec0ff */
[----:B------:R-:W2:Y:S01]  /*153b0*/  LDS.128 R48, [R3+0x1080] ;  /* 0x0010800003307984 */ /* 0x000ea20000000c00 */
[----:B------:R-:W-:-:S03]  /*153c0*/  IADD3 R25, -R25, R26, RZ ;  /* 0x0000001a19197210 */ /* 0x000fc60007ffe1ff */
[----:B------:R-:W3:Y:S01]  /*153d0*/  LDS.128 R60, [R3+0x1880] ;  /* 0x00188000033c7984 */ /* 0x000ee20000000c00 */
[----:B------:R-:W-:-:S03]  /*153e0*/  LEA R5, R25, R243, 0x5 ;  /* 0x000000f319057211 */ /* 0x000fc600078e28ff */
[----:B------:R-:W4:Y:S01]  /*153f0*/  LDS.128 R24, [R3+0x80] ;  /* 0x0000800003187984 */ /* 0x000f220000000c00 */
[----:B------:R-:W-:-:S03]  /*15400*/  LEA R5, R75, R5, 0x7 ;  /* 0x000000054b057211 */ /* 0x000fc600078e38ff */
[----:B------:R-:W1:Y:S02]  /*15410*/  LDS.128 R20, [R3+0x2080] ;  /* 0x0020800003147984 */ /* 0x000e640000000c00 */
[----:B------:R-:W-:Y:S02]  /*15420*/  @P5 IMAD.HI.U32 R9, R5, c[0x0][0x4ec], RZ ;  /* 0x00013b0005095a27 */ /* 0x000fe400078e00ff */
[----:B------:R-:W1:Y:S02]  /*15430*/  LDS.128 R32, [R3+0x2880] ;  /* 0x0028800003207984 */ /* 0x000e640000000c00 */
[----:B------:R-:W-:Y:S01]  /*15440*/  IMAD.MOV.U32 R2, RZ, RZ, R5 ;  /* 0x000000ffff027224 */ /* 0x000fe200078e0005 */
[----:B------:R-:W-:Y:S01]  /*15450*/  @P5 SHF.R.U32.HI R2, RZ, c[0x0][0x4f0], R9 ;  /* 0x00013c00ff025a19 */ /* 0x000fe20000011609 */
[----:B------:R-:W-:Y:S01]  /*15460*/  IMAD R9, R0, c[0x0][0x3f4], R8 ;  /* 0x0000fd0000097a24 */ /* 0x000fe200078e0208 */
[----:B------:R-:W1:Y:S02]  /*15470*/  LDS.128 R44, [R3+0x3080] ;  /* 0x00308000032c7984 */ /* 0x000e640000000c00 */
[----:B------:R-:W-:Y:S01]  /*15480*/  SHF.R.S32.HI R8, RZ, 0x1f, R2 ;  /* 0x0000001fff087819 */ /* 0x000fe20000011402 */
[----:B------:R-:W-:Y:S01]  /*15490*/  IMAD.IADD R7, R7, 0x1, R9 ;  /* 0x0000000107077824 */ /* 0x000fe200078e0209 */
[----:B------:R-:W-:Y:S01]  /*154a0*/  IADD3 R0, -R2, RZ, RZ ;  /* 0x000000ff02007210 */ /* 0x000fe20007ffe1ff */
[----:B------:R-:W1:Y:S04]  /*154b0*/  LDS.128 R56, [R3+0x3880] ;  /* 0x0038800003387984 */ /* 0x000e680000000c00 */
[----:B------:R-:W1:Y:S01]  /*154c0*/  LDS.128 R16, [R3+0x4080] ;  /* 0x0040800003107984 */ /* 0x000e620000000c00 */
[----:B------:R-:W-:-:S03]  /*154d0*/  IMAD R0, R0, c[0x0][0x4e8], R5 ;  /* 0x00013a0000007a24 */ /* 0x000fc600078e0205 */
[----:B------:R-:W1:Y:S02]  /*154e0*/  LDS.128 R28, [R3+0x4880] ;  /* 0x00488000031c7984 */ /* 0x000e640000000c00 */
[----:B------:R-:W-:Y:S02]  /*154f0*/  SHF.R.S32.HI R5, RZ, 0x1f, R0 ;  /* 0x0000001fff057819 */ /* 0x000fe40000011400 */
[----:B------:R-:W1:Y:S03]  /*15500*/  LDS.128 R40, [R3+0x5080] ;  /* 0x0050800003287984 */ /* 0x000e660000000c00 */
[----:B------:R-:W-:Y:S01]  /*15510*/  IMAD R5, R5, c[0x0][0x3d8], RZ ;  /* 0x0000f60005057a24 */ /* 0x000fe200078e02ff */
[----:B------:R5:W1:Y:S02]  /*15520*/  LDS.128 R52, [R3+0x5880] ;  /* 0x0058800003347984 */ /* 0x000a640000000c00 */
[----:B-----5:R-:W-:-:S04]  /*15530*/  IMAD R3, R8, c[0x0][0x3e0], RZ ;  /* 0x0000f80008037a24 */ /* 0x020fc800078e02ff */
[C---:B------:R-:W-:Y:S02]  /*15540*/  IMAD R8, R2.reuse, c[0x0][0x3e4], R3 ;  /* 0x0000f90002087a24 */ /* 0x040fe400078e0203 */
[----:B------:R-:W-:-:S05]  /*15550*/  IMAD.WIDE.U32 R2, R2, c[0x0][0x3e0], R6 ;  /* 0x0000f80002027a25 */ /* 0x000fca00078e0006 */
[----:B------:R-:W-:-:S05]  /*15560*/  IADD3 R3, R3, R8, RZ ;  /* 0x0000000803037210 */ /* 0x000fca0007ffe0ff */
[----:B------:R-:W-:-:S04]  /*15570*/  IMAD.WIDE.U32 R2, R0, c[0x0][0x3d8], R2 ;  /* 0x0000f60000027a25 */ /* 0x000fc800078e0002 */
[----:B------:R-:W-:Y:S01]  /*15580*/  IMAD R0, R0, c[0x0][0x3dc], R5 ;  /* 0x0000f70000007a24 */ /* 0x000fe200078e0205 */
[----:B------:R-:W-:-:S04]  /*15590*/  LEA R13, P0, R2, c[0x0][0x380], 0x1 ;  /* 0x0000e000020d7a11 */ /* 0x000fc800078008ff */
[----:B------:R-:W-:-:S04]  /*155a0*/  IADD3 R0, R3, R0, RZ ;  /* 0x0000000003007210 */ /* 0x000fc80007ffe0ff */
[----:B------:R-:W-:Y:S01]  /*155b0*/  LEA.HI.X R12, R2, c[0x0][0x384], R0, 0x1, P0 ;  /* 0x0000e100020c7a11 */ /* 0x000fe200000f0c00 */
[----:B------:R-:W-:Y:S05]  /*155c0*/  BRA.DIV ~URZ, `(.L_x_273) ;  /* 0x00003ae27f007947 */ /* 0x000fea000b800000 */
[----:B-1234-:R1:W2:Y:S02]  /*155d0*/  SHFL.IDX PT, R10, R12, RZ, 0x1c1f ;  /* 0x001c1fff0c0a7589 */ /* 0x01e2a400000e0000 */
.L_x_343:
[----:B------:R-:W-:Y:S05]  /*155e0*/  BRA.DIV ~URZ, `(.L_x_274) ;  /* 0x00003b327f007947 */ /* 0x000fea000b800000 */
[----:B------:R3:W4:Y:S02]  /*155f0*/  SHFL.IDX PT, R0, R13, RZ, 0x1c1f ;  /* 0x001c1fff0d007589 */ /* 0x00072400000e0000 */
.L_x_344:
        /* <DEDUP_REMOVED lines=18> */
.L_x_276:
[----:B------:R-:W-:Y:S05]  /*15720*/  BSYNC B0 ;  /* 0x0000000000007941 */ /* 0x000fea0003800000 */
.L_x_275:
[----:B------:R-:W-:Y:S05]  /*15730*/  BRA.DIV ~URZ, `(.L_x_277) ;  /* 0x00003a427f007947 */ /* 0x000fea000b800000 */
[----:B--2---:R2:W1:Y:S04]  /*15740*/  SHFL.IDX PT, R10, R12, 0x1, 0x1c1f ;  /* 0x003c1f000c0a7f89 */ /* 0x00446800000e0000 */
[----:B----4-:R2:W4:Y:S02]  /*15750*/  SHFL.IDX PT, R0, R13, 0x1, 0x1c1f ;  /* 0x003c1f000d007f89 */ /* 0x01052400000e0000 */
.L_x_345:
        /* <DEDUP_REMOVED lines=19> */
.L_x_279:
[----:B------:R-:W-:Y:S05]  /*15890*/  BSYNC B0 ;  /* 0x0000000000007941 */ /* 0x000fea0003800000 */
.L_x_278:
[----:B------:R-:W-:Y:S05]  /*158a0*/  BRA.DIV ~URZ, `(.L_x_280) ;  /* 0x000039927f007947 */ /* 0x000fea000b800000 */
[----:B-1----:R1:W2:Y:S02]  /*158b0*/  SHFL.IDX PT, R10, R12, 0x2, 0x1c1f ;  /* 0x005c1f000c0a7f89 */ /* 0x0022a400000e0000 */
.L_x_346:
[----:B------:R-:W-:Y:S05]  /*158c0*/  BRA.DIV ~URZ, `(.L_x_281) ;  /* 0x000039e27f007947 */ /* 0x000fea000b800000 */
[----:B----4-:R4:W1:Y:S02]  /*158d0*/  SHFL.IDX PT, R0, R13, 0x2, 0x1c1f ;  /* 0x005c1f000d007f89 */ /* 0x01086400000e0000 */
.L_x_347:
        /* <DEDUP_REMOVED lines=19> */
.L_x_283:
[----:B------:R-:W-:Y:S05]  /*15a10*/  BSYNC B0 ;  /* 0x0000000000007941 */ /* 0x000fea0003800000 */
.L_x_282:
[----:B------:R-:W-:Y:S05]  /*15a20*/  BRA.DIV ~URZ, `(.L_x_284) ;  /* 0x000038e27f007947 */ /* 0x000fea000b800000 */
[----:B-1----:R1:W3:Y:S04]  /*15a30*/  SHFL.IDX PT, R6, R12, 0x3, 0x1c1f ;  /* 0x007c1f000c067f89 */ /* 0x0022e800000e0000 */
[----:B------:R1:W4:Y:S02]  /*15a40*/  SHFL.IDX PT, R0, R13, 0x3, 0x1c1f ;  /* 0x007c1f000d007f89 */ /* 0x00032400000e0000 */
.L_x_348:
        /* <DEDUP_REMOVED lines=20> */
.L_x_272:
[----:B--2---:R-:W2:Y:S04]  /*15b90*/  LDL.LU R6, [R1+0xc] ;  /* 0x00000c0001067983 */ /* 0x004ea80000300800 */
[----:B------:R-:W3:Y:S01]  /*15ba0*/  LDL.LU R7, [R1+0x50] ;  /* 0x0000500001077983 */ /* 0x000ee20000300800 */
[----:B------:R-:W-:Y:S02]  /*15bb0*/  IMAD R14, R14, c[0x0][0x408], RZ ;  /* 0x000102000e0e7a24 */ /* 0x000fe400078e02ff */
[----:B------:R-:W-:-:S04]  /*15bc0*/  IMAD.WIDE.U32 R4, R2, c[0x0][0x408], RZ ;  /* 0x0001020002047a25 */ /* 0x000fc800078e00ff */
[----:B------:R-:W-:-:S05]  /*15bd0*/  IMAD R2, R2, c[0x0][0x40c], R14 ;  /* 0x0001030002027a24 */ /* 0x000fca00078e020e */
[----:B------:R-:W-:Y:S02]  /*15be0*/  IADD3 R5, R5, R2, RZ ;  /* 0x0000000205057210 */ /* 0x000fe40007ffe0ff */
[----:B------:R-:W-:-:S05]  /*15bf0*/  SHF.R.S32.HI R2, RZ, 0x1f, R0 ;  /* 0x0000001fff027819 */ /* 0x000fca0000011400 */
[----:B------:R-:W-:-:S04]  /*15c00*/  IMAD R2, R2, c[0x0][0x440], RZ ;  /* 0x0001100002027a24 */ /* 0x000fc800078e02ff */
[----:B------:R-:W-:Y:S02]  /*15c10*/  IMAD R2, R0, c[0x0][0x444], R2 ;  /* 0x0001110000027a24 */ /* 0x000fe400078e0202 */
[----:B--2---:R-:W-:-:S04]  /*15c20*/  IMAD.WIDE.U32 R4, R6, c[0x0][0x438], R4 ;  /* 0x00010e0006047a25 */ /* 0x004fc800078e0004 */
[----:B------:R-:W-:Y:S02]  /*15c30*/  IMAD R5, R6, c[0x0][0x43c], R5 ;  /* 0x00010f0006057a24 */ /* 0x000fe400078e0205 */
[----:B------:R-:W-:-:S04]  /*15c40*/  @P5 IMAD.HI.U32 R6, R3, c[0x0][0x4ec], RZ ;  /* 0x00013b0003065a27 */ /* 0x000fc800078e00ff */
        /* <DEDUP_REMOVED lines=22> */
.L_x_349:
[----:B------:R-:W-:Y:S05]  /*15db0*/  BRA.DIV ~URZ, `(.L_x_287) ;  /* 0x000036827f007947 */ /* 0x000fea000b800000 */
[----:B------:R3:W4:Y:S02]  /*15dc0*/  SHFL.IDX PT, R0, R24, RZ, 0x1c1f ;  /* 0x001c1fff18007589 */ /* 0x00072400000e0000 */
.L_x_350:
[----:B------:R-:W5:Y:S01]  /*15dd0*/  LDL R5, [R1+0x20] ;  /* 0x0000200001057983 */ /* 0x000f620000100800 */
[----:B------:R-:W-:Y:S01]  /*15de0*/  BSSY B0, `(.L_x_288) ;  /* 0x0000049000007945 */ /* 0x000fe20003800000 */
[C---:B-----5:R-:W-:Y:S02]  /*15df0*/  IADD3 R16, R5.reuse, 0x18, RZ ;  /* 0x0000001805107810 */ /* 0x060fe40007ffe0ff */
[C---:B------:R-:W-:Y:S02]  /*15e00*/  IADD3 R15, R5.reuse, 0x20, RZ ;  /* 0x00000020050f7810 */ /* 0x040fe40007ffe0ff */
[C---:B------:R-:W-:Y:S02]  /*15e10*/  IADD3 R14, R5.reuse, 0x28, RZ ;  /* 0x00000028050e7810 */ /* 0x040fe40007ffe0ff */
[C---:B------:R-:W-:Y:S02]  /*15e20*/  IADD3 R13, R5.reuse, 0x30, RZ ;  /* 0x00000030050d7810 */ /* 0x040fe40007ffe0ff */
[----:B------:R-:W-:-:S02]  /*15e30*/  IADD3 R12, R5, 0x38, RZ ;  /* 0x00000038050c7810 */ /* 0x000fc40007ffe0ff */
[C---:B------:R-:W-:Y:S02]  /*15e40*/  IADD3 R11, R5.reuse, 0x40, RZ ;  /* 0x00000040050b7810 */ /* 0x040fe40007ffe0ff */
[C---:B------:R-:W-:Y:S02]  /*15e50*/  IADD3 R10, R5.reuse, 0x48, RZ ;  /* 0x00000048050a7810 */ /* 0x040fe40007ffe0ff */
[C---:B------:R-:W-:Y:S02]  /*15e60*/  IADD3 R9, R5.reuse, 0x50, RZ ;  /* 0x0000005005097810 */ /* 0x040fe40007ffe0ff */
[C---:B------:R-:W-:Y:S02]  /*15e70*/  IADD3 R8, R5.reuse, 0x58, RZ ;  /* 0x0000005805087810 */ /* 0x040fe40007ffe0ff */
[C---:B------:R-:W-:Y:S02]  /*15e80*/  IADD3 R7, R5.reuse, 0x8, RZ ;  /* 0x0000000805077810 */ /* 0x040fe40007ffe0ff */
[----:B------:R-:W-:-:S02]  /*15e90*/  IADD3 R6, R5, 0x10, RZ ;  /* 0x0000001005067810 */ /* 0x000fc40007ffe0ff */
[----:B------:R-:W-:Y:S02]  /*15ea0*/  SHF.R.S32.HI R28, RZ, 0x1f, R15 ;  /* 0x0000001fff1c7819 */ /* 0x000fe4000001140f */
[----:B------:R-:W-:Y:S02]  /*15eb0*/  SHF.R.S32.HI R29, RZ, 0x1f, R14 ;  /* 0x0000001fff1d7819 */ /* 0x000fe4000001140e */
[----:B------:R-:W-:Y:S02]  /*15ec0*/  SHF.R.S32.HI R31, RZ, 0x1f, R13 ;  /* 0x0000001fff1f7819 */ /* 0x000fe4000001140d */
[----:B------:R-:W-:Y:S02]  /*15ed0*/  SHF.R.S32.HI R30, RZ, 0x1f, R12 ;  /* 0x0000001fff1e7819 */ /* 0x000fe4000001140c */
[----:B------:R-:W-:Y:S02]  /*15ee0*/  SHF.R.S32.HI R32, RZ, 0x1f, R11 ;  /* 0x0000001fff207819 */ /* 0x000fe4000001140b */
[----:B------:R-:W-:-:S02]  /*15ef0*/  SHF.R.S32.HI R33, RZ, 0x1f, R10 ;  /* 0x0000001fff217819 */ /* 0x000fc4000001140a */
[----:B------:R-:W-:Y:S02]  /*15f00*/  SHF.R.S32.HI R34, RZ, 0x1f, R9 ;  /* 0x0000001fff227819 */ /* 0x000fe40000011409 */
[----:B------:R-:W-:Y:S02]  /*15f10*/  SHF.R.S32.HI R35, RZ, 0x1f, R8 ;  /* 0x0000001fff237819 */ /* 0x000fe40000011408 */
[----:B------:R-:W-:Y:S02]  /*15f20*/  SHF.R.S32.HI R26, RZ, 0x1f, R7 ;  /* 0x0000001fff1a7819 */ /* 0x000fe40000011407 */
[----:B------:R-:W-:Y:S02]  /*15f30*/  SHF.R.S32.HI R25, RZ, 0x1f, R6 ;  /* 0x0000001fff197819 */ /* 0x000fe40000011406 */
[----:B------:R-:W-:Y:S01]  /*15f40*/  SHF.R.S32.HI R27, RZ, 0x1f, R16 ;  /* 0x0000001fff1b7819 */ /* 0x000fe20000011410 */
[----:B------:R-:W-:Y:S05]  /*15f50*/  @P0 BRA `(.L_x_289) ;  /* 0x0000031000000947 */ /* 0x000fea0003800000 */
[----:B------:R-:W-:Y:S02]  /*15f60*/  ISETP.GE.AND P0, PT, R5, c[0x0][0x3c8], PT ;  /* 0x0000f20005007a0c */ /* 0x000fe40003f06270 */
[----:B------:R-:W-:-:S02]  /*15f70*/  ISETP.GE.AND P1, PT, R7, c[0x0][0x3c8], PT ;  /* 0x0000f20007007a0c */ /* 0x000fc40003f26270 */
[----:B------:R-:W-:Y:S02]  /*15f80*/  ISETP.GE.AND P3, PT, R6, c[0x0][0x3c8], PT ;  /* 0x0000f20006007a0c */ /* 0x000fe40003f66270 */
[----:B------:R-:W-:-:S07]  /*15f90*/  ISETP.GE.AND P4, PT, R16, c[0x0][0x3c8], PT ;  /* 0x0000f20010007a0c */ /* 0x000fce0003f86270 */
[----:B----4-:R-:W-:Y:S02]  /*15fa0*/  @!P0 IMAD.MOV.U32 R2, RZ, RZ, R0 ;  /* 0x000000ffff028224 */ /* 0x010fe400078e0000 */
[----:B--2---:R-:W-:-:S04]  /*15fb0*/  @!P0 IMAD.MOV.U32 R3, RZ, RZ, R4 ;  /* 0x000000ffff038224 */ /* 0x004fc800078e0004 */
[----:B------:R-:W-:Y:S01]  /*15fc0*/  @!P0 IMAD.WIDE R18, R5, 0x4, R2 ;  /* 0x0000000405128825 */ /* 0x000fe200078e0202 */
[----:B------:R-:W-:-:S04]  /*15fd0*/  @!P1 LEA R2, P2, R7, R0, 0x2 ;  /* 0x0000000007029211 */ /* 0x000fc800078410ff */
[----:B------:R-:W-:Y:S01]  /*15fe0*/  @!P1 LEA.HI.X R3, R7, R4, R26, 0x2, P2 ;  /* 0x0000000407039211 */ /* 0x000fe200010f141a */
[----:B------:R2:W-:Y:S01]  /*15ff0*/  @!P0 ST.E.64 [R18.64], R128 ;  /* 0x0000008012008985 */ /* 0x0005e2000c101b06 */
[----:B------:R-:W-:-:S03]  /*16000*/  ISETP.GE.AND P2, PT, R14, c[0x0][0x3c8], PT ;  /* 0x0000f2000e007a0c */ /* 0x000fc60003f46270 */
[----:B------:R4:W-:Y:S01]  /*16010*/  @!P1 ST.E.64 [R2.64], R124 ;  /* 0x0000007c02009985 */ /* 0x0009e2000c101b06 */
[----:B------:R-:W-:Y:S02]  /*16020*/  ISETP.GE.AND P1, PT, R15, c[0x0][0x3c8], PT ;  /* 0x0000f2000f007a0c */ /* 0x000fe40003f26270 */
[----:B--2---:R-:W-:-:S04]  /*16030*/  @!P3 LEA R18, P0, R6, R0, 0x2 ;  /* 0x000000000612b211 */ /* 0x004fc800078010ff */
[----:B------:R-:W-:Y:S02]  /*16040*/  @!P3 LEA.HI.X R19, R6, R4, R25, 0x2, P0 ;  /* 0x000000040613b211 */ /* 0x000fe400000f1419 */
[----:B----4-:R-:W-:-:S03]  /*16050*/  @!P4 LEA R2, P0, R16, R0, 0x2 ;  /* 0x000000001002c211 */ /* 0x010fc600078010ff */
[----:B------:R2:W-:Y:S01]  /*16060*/  @!P3 ST.E.64 [R18.64], R120 ;  /* 0x000000781200b985 */ /* 0x0005e2000c101b06 */
[----:B------:R-:W-:Y:S02]  /*16070*/  @!P4 LEA.HI.X R3, R16, R4, R27, 0x2, P0 ;  /* 0x000000041003c211 */ /* 0x000fe400000f141b */
[----:B------:R-:W-:-:S03]  /*16080*/  ISETP.GE.AND P3, PT, R11, c[0x0][0x3c8], PT ;  /* 0x0000f2000b007a0c */ /* 0x000fc60003f66270 */
[----:B------:R4:W-:Y:S01]  /*16090*/  @!P4 ST.E.64 [R2.64], R116 ;  /* 0x000000740200c985 */ /* 0x0009e2000c101b06 */
[----:B------:R-:W-:Y:S02]  /*160a0*/  ISETP.GE.AND P4, PT, R13, c[0x0][0x3c8], PT ;  /* 0x0000f2000d007a0c */ /* 0x000fe40003f86270 */
[----:B--2---:R-:W-:-:S04]  /*160b0*/  @!P1 LEA R18, P0, R15, R0, 0x2 ;  /* 0x000000000f129211 */ /* 0x004fc800078010ff */
[----:B------:R-:W-:Y:S02]  /*160c0*/  @!P1 LEA.HI.X R19, R15, R4, R28, 0x2, P0 ;  /* 0x000000040f139211 */ /* 0x000fe400000f141c */
[----:B----4-:R-:W-:-:S03]  /*160d0*/  @!P2 LEA R2, P0, R14, R0, 0x2 ;  /* 0x000000000e02a211 */ /* 0x010fc600078010ff */
[----:B------:R2:W-:Y:S01]  /*160e0*/  @!P1 ST.E.64 [R18.64], R112 ;  /* 0x0000007012009985 */ /* 0x0005e2000c101b06 */
[----:B------:R-:W-:Y:S02]  /*160f0*/  ISETP.GE.AND P1, PT, R12, c[0x0][0x3c8], PT ;  /* 0x0000f2000c007a0c */ /* 0x000fe40003f26270 */
[----:B------:R-:W-:Y:S02]  /*16100*/  @!P2 LEA.HI.X R3, R14, R4, R29, 0x2, P0 ;  /* 0x000000040e03a211 */ /* 0x000fe400000f141d */
[----:B------:R-:W-:-:S03]  /*16110*/  @!P4 LEA R20, P0, R13, R0, 0x2 ;  /* 0x000000000d14c211 */ /* 0x000fc600078010ff */
        /* <DEDUP_REMOVED lines=11> */
[----:B-----5:R-:W-:-:S03]  /*161d0*/  @!P4 LEA R20, P0, R10, R0, 0x2 ;  /* 0x000000000a14c211 */ /* 0x020fc600078010ff */
[----:B------:R4:W-:Y:S01]  /*161e0*/  @!P3 ST.E.64 [R2.64], R108 ;  /* 0x0000006c0200b985 */ /* 0x0009e2000c101b06 */
[----:B------:R-:W-:-:S05]  /*161f0*/  @!P4 LEA.HI.X R21, R10, R4, R33, 0x2, P0 ;  /* 0x000000040a15c211 */ /* 0x000fca00000f1421 */
[----:B------:R1:W-:Y:S01]  /*16200*/  @!P4 ST.E.64 [R20.64], R178 ;  /* 0x000000b21400c985 */ /* 0x0003e2000c101b06 */
[----:B--2---:R-:W-:-:S04]  /*16210*/  @!P2 LEA R18, P0, R9, R0, 0x2 ;  /* 0x000000000912a211 */ /* 0x004fc800078010ff */
[----:B------:R-:W-:Y:S02]  /*16220*/  @!P2 LEA.HI.X R19, R9, R4, R34, 0x2, P0 ;  /* 0x000000040913a211 */ /* 0x000fe400000f1422 */
[----:B----4-:R-:W-:-:S03]  /*16230*/  @!P1 LEA R2, P0, R8, R0, 0x2 ;  /* 0x0000000008029211 */ /* 0x010fc600078010ff */
[----:B------:R1:W-:Y:S01]  /*16240*/  @!P2 ST.E.64 [R18.64], R170 ;  /* 0x000000aa1200a985 */ /* 0x0003e2000c101b06 */
[----:B------:R-:W-:-:S05]  /*16250*/  @!P1 LEA.HI.X R3, R8, R4, R35, 0x2, P0 ;  /* 0x0000000408039211 */ /* 0x000fca00000f1423 */
[----:B------:R1:W-:Y:S04]  /*16260*/  @!P1 ST.E.64 [R2.64], R96 ;  /* 0x0000006002009985 */ /* 0x0003e8000c101b06 */
.L_x_289:
[----:B------:R-:W-:Y:S05]  /*16270*/  BSYNC B0 ;  /* 0x0000000000007941 */ /* 0x000fea0003800000 */
.L_x_288:
[----:B------:R-:W-:Y:S05]  /*16280*/  BRA.DIV ~URZ, `(.L_x_290) ;  /* 0x000032127f007947 */ /* 0x000fea000b800000 */
[----:B--2---:R2:W1:Y:S04]  /*16290*/  SHFL.IDX PT, R4, R17, 0x1, 0x1c1f ;  /* 0x003c1f0011047f89 */ /* 0x00446800000e0000 */
[----:B----4-:R2:W4:Y:S02]  /*162a0*/  SHFL.IDX PT, R0, R24, 0x1, 0x1c1f ;  /* 0x003c1f0018007f89 */ /* 0x01052400000e0000 */
.L_x_351:
[----:B------:R-:W-:Y:S01]  /*162b0*/  BSSY B0, `(.L_x_291) ;  /* 0x0000034000007945 */ /* 0x000fe20003800000 */
[----:B------:R-:W-:Y:S05]  /*162c0*/  @P6 BRA `(.L_x_292) ;  /* 0x0000032000006947 */ /* 0x000fea0003800000 */
[----:B------:R-:W5:Y:S01]  /*162d0*/  LDL R5, [R1+0x20] ;  /* 0x0000200001057983 */ /* 0x000f620000100800 */
[----:B------:R-:W-:Y:S02]  /*162e0*/  ISETP.GE.AND P0, PT, R7, c[0x0][0x3c8], PT ;  /* 0x0000f20007007a0c */ /* 0x000fe40003f06270 */
[----:B------:R-:W-:Y:S02]  /*162f0*/  ISETP.GE.AND P3, PT, R6, c[0x0][0x3c8], PT ;  /* 0x0000f20006007a0c */ /* 0x000fe40003f66270 */
[----:B------:R-:W-:-:S09]  /*16300*/  ISETP.GE.AND P4, PT, R16, c[0x0][0x3c8], PT ;  /* 0x0000f20010007a0c */ /* 0x000fd20003f86270 */
[----:B-1--4-:R-:W-:-:S04]  /*16310*/  @!P0 LEA R2, P2, R7, R0, 0x2 ;  /* 0x0000000007028211 */ /* 0x012fc800078410ff */
[----:B------:R-:W-:Y:S02]  /*16320*/  @!P0 LEA.HI.X R3, R7, R4, R26, 0x2, P2 ;  /* 0x0000000407038211 */ /* 0x000fe400010f141a */
[----:B------:R-:W-:Y:S02]  /*16330*/  ISETP.GE.AND P2, PT, R15, c[0x0][0x3c8], PT ;  /* 0x0000f2000f007a0c */ /* 0x000fe40003f46270 */
[----:B-----5:R-:W-:-:S13]  /*16340*/  ISETP.GE.AND P1, PT, R5, c[0x0][0x3c8], PT ;  /* 0x0000f20005007a0c */ /* 0x020fda0003f26270 */
[----:B------:R-:W-:Y:S02]  /*16350*/  @!P1 IMAD.MOV.U32 R18, RZ, RZ, R0 ;  /* 0x000000ffff129224 */ /* 0x000fe400078e0000 */
[----:B------:R-:W-:-:S04]  /*16360*/  @!P1 IMAD.MOV.U32 R19, RZ, RZ, R4 ;  /* 0x000000ffff139224 */ /* 0x000fc800078e0004 */
[----:B------:R-:W-:-:S05]  /*16370*/  @!P1 IMAD.WIDE R18, R5, 0x4, R18 ;  /* 0x0000000405129825 */ /* 0x000fca00078e0212 */
[----:B------:R1:W-:Y:S01]  /*16380*/  @!P1 ST.E.64 [R18.64], R172 ;  /* 0x000000ac12009985 */ /* 0x0003e2000c101b06 */
[----:B------:R-:W-:-:S03]  /*16390*/  ISETP.GE.AND P1, PT, R14, c[0x0][0x3c8], PT ;  /* 0x0000f2000e007a0c */ /* 0x000fc60003f26270 */
[----:B------:R4:W-:Y:S01]  /*163a0*/  @!P0 ST.E.64 [R2.64], R174 ;  /* 0x000000ae02008985 */ /* 0x0009e2000c101b06 */
[-C--:B-1----:R-:W-:Y:S02]  /*163b0*/  @!P3 LEA R18, P5, R6, R0.reuse, 0x2 ;  /* 0x000000000612b211 */ /* 0x082fe400078a10ff */
[----:B----4-:R-:W-:Y:S02]  /*163c0*/  @!P4 LEA R2, P0, R16, R0, 0x2 ;  /* 0x000000001002c211 */ /* 0x010fe400078010ff */
[-C--:B------:R-:W-:Y:S02]  /*163d0*/  @!P3 LEA.HI.X R19, R6, R4.reuse, R25, 0x2, P5 ;  /* 0x000000040613b211 */ /* 0x080fe400028f1419 */
[----:B------:R-:W-:Y:S02]  /*163e0*/  @!P4 LEA.HI.X R3, R16, R4, R27, 0x2, P0 ;  /* 0x000000041003c211 */ /* 0x000fe400000f141b */
[----:B------:R-:W-:Y:S01]  /*163f0*/  ISETP.GE.AND P0, PT, R13, c[0x0][0x3c8], PT ;  /* 0x0000f2000d007a0c */ /* 0x000fe20003f06270 */
[----:B------:R1:W-:Y:S01]  /*16400*/  @!P3 ST.E.64 [R18.64], R176 ;  /* 0x000000b01200b985 */ /* 0x0003e2000c101b06 */
[----:B------:R-:W-:-:S03]  /*16410*/  ISETP.GE.AND P5, PT, R11, c[0x0][0x3c8], PT ;  /* 0x0000f2000b007a0c */ /* 0x000fc60003fa6270 */
[----:B------:R4:W-:Y:S01]  /*16420*/  @!P4 ST.E.64 [R2.64], R118 ;  /* 0x000000760200c985 */ /* 0x0009e2000c101b06 */
        /* <DEDUP_REMOVED lines=10> */
[CC--:B----4-:R-:W-:Y:S02]  /*164d0*/  @!P4 LEA R2, P1, R12.reuse, R0.reuse, 0x2 ;  /* 0x000000000c02c211 */ /* 0x0d0fe400078210ff */
[----:B------:R-:W-:Y:S01]  /*164e0*/  ISETP.GE.AND P2, PT, R9, c[0x0][0x3c8], PT ;  /* 0x0000f20009007a0c */ /* 0x000fe20003f46270 */
[----:B------:R1:W-:Y:S01]  /*164f0*/  @!P0 ST.E.64 [R18.64], R126 ;  /* 0x0000007e12008985 */ /* 0x0003e2000c101b06 */
[----:B------:R-:W-:Y:S02]  /*16500*/  @!P5 LEA R22, P0, R11, R0, 0x2 ;  /* 0x000000000b16d211 */ /* 0x000fe400078010ff */
[----:B------:R-:W-:Y:S02]  /*16510*/  @!P4 LEA.HI.X R3, R12, R4, R30, 0x2, P1 ;  /* 0x000000040c03c211 */ /* 0x000fe400008f141e */
[----:B------:R-:W-:-:S02]  /*16520*/  ISETP.GE.AND P1, PT, R8, c[0x0][0x3c8], PT ;  /* 0x0000f20008007a0c */ /* 0x000fc40003f26270 */
[----:B------:R-:W-:Y:S01]  /*16530*/  @!P5 LEA.HI.X R23, R11, R4, R32, 0x2, P0 ;  /* 0x000000040b17d211 */ /* 0x000fe200000f1420 */
[----:B------:R4:W-:Y:S01]  /*16540*/  @!P4 ST.E.64 [R2.64], R130 ;  /* 0x000000820200c985 */ /* 0x0009e2000c101b06 */
[----:B------:R-:W-:-:S03]  /*16550*/  @!P3 LEA R20, P0, R10, R0, 0x2 ;  /* 0x000000000a14b211 */ /* 0x000fc600078010ff */
[----:B------:R2:W-:Y:S01]  /*16560*/  @!P5 ST.E.64 [R22.64], R182 ;  /* 0x000000b61600d985 */ /* 0x0005e2000c101b06 */
[----:B------:R-:W-:-:S05]  /*16570*/  @!P3 LEA.HI.X R21, R10, R4, R33, 0x2, P0 ;  /* 0x000000040a15b211 */ /* 0x000fca00000f1421 */
[----:B------:R2:W-:Y:S01]  /*16580*/  @!P3 ST.E.64 [R20.64], R180 ;  /* 0x000000b41400b985 */ /* 0x0005e2000c101b06 */
[----:B-1----:R-:W-:-:S04]  /*16590*/  @!P2 LEA R18, P0, R9, R0, 0x2 ;  /* 0x000000000912a211 */ /* 0x002fc800078010ff */
[----:B------:R-:W-:Y:S02]  /*165a0*/  @!P2 LEA.HI.X R19, R9, R4, R34, 0x2, P0 ;  /* 0x000000040913a211 */ /* 0x000fe400000f1422 */
[----:B----4-:R-:W-:-:S03]  /*165b0*/  @!P1 LEA R2, P0, R8, R0, 0x2 ;  /* 0x0000000008029211 */ /* 0x010fc600078010ff */
[----:B------:R2:W-:Y:S01]  /*165c0*/  @!P2 ST.E.64 [R18.64], R110 ;  /* 0x0000006e1200a985 */ /* 0x0005e2000c101b06 */
[----:B------:R-:W-:-:S05]  /*165d0*/  @!P1 LEA.HI.X R3, R8, R4, R35, 0x2, P0 ;  /* 0x0000000408039211 */ /* 0x000fca00000f1423 */
[----:B------:R2:W-:Y:S04]  /*165e0*/  @!P1 ST.E.64 [R2.64], R86 ;  /* 0x0000005602009985 */ /* 0x0005e8000c101b06 */
.L_x_292:
[----:B------:R-:W-:Y:S05]  /*165f0*/  BSYNC B0 ;  /* 0x0000000000007941 */ /* 0x000fea0003800000 */
.L_x_291:
[----:B------:R-:W-:Y:S05]  /*16600*/  BRA.DIV ~URZ, `(.L_x_293) ;  /* 0x00002f527f007947 */ /* 0x000fea000b800000 */
[----:B-1----:R1:W2:Y:S02]  /*16610*/  SHFL.IDX PT, R4, R17, 0x2, 0x1c1f ;  /* 0x005c1f0011047f89 */ /* 0x0022a400000e0000 */
.L_x_352:
[----:B------:R-:W-:Y:S05]  /*16620*/  BRA.DIV ~URZ, `(.L_x_294) ;  /* 0x00002fa27f007947 */ /* 0x000fea000b800000 */
[----:B----4-:R4:W1:Y:S02]  /*16630*/  SHFL.IDX PT, R0, R24, 0x2, 0x1c1f ;  /* 0x005c1f0018007f89 */ /* 0x01086400000e0000 */
.L_x_353:
[----:B--2---:R-:W2:Y:S01]  /*16640*/  LDL R2, [R1+0x40] ;  /* 0x0000400001027983 */ /* 0x004ea20000100800 */
[----:B------:R-:W-:Y:S01]  /*16650*/  BSSY B0, `(.L_x_295) ;  /* 0x0000035000007945 */ /* 0x000fe20003800000 */
[----:B--2---:R-:W-:-:S13]  /*16660*/  LOP3.LUT P0, RZ, R2, 0x1, RZ, 0xc0, !PT ;  /* 0x0000000102ff7812 */ /* 0x004fda000780c0ff */
[----:B------:R-:W-:Y:S05]  /*16670*/  @P0 BRA `(.L_x_296) ;  /* 0x0000032000000947 */ /* 0x000fea0003800000 */
[----:B------:R-:W2:Y:S01]  /*16680*/  LDL R5, [R1+0x20] ;  /* 0x0000200001057983 */ /* 0x000ea20000100800 */
[----:B------:R-:W-:Y:S02]  /*16690*/  ISETP.GE.AND P2, PT, R7, c[0x0][0x3c8], PT ;  /* 0x0000f20007007a0c */ /* 0x000fe40003f46270 */
[----:B------:R-:W-:Y:S02]  /*166a0*/  ISETP.GE.AND P4, PT, R6, c[0x0][0x3c8], PT ;  /* 0x0000f20006007a0c */ /* 0x000fe40003f86270 */
[----:B------:R-:W-:Y:S02]  /*166b0*/  ISETP.GE.AND P3, PT, R16, c[0x0][0x3c8], PT ;  /* 0x0000f20010007a0c */ /* 0x000fe40003f66270 */
[----:B------:R-:W-:-:S07]  /*166c0*/  ISETP.GE.AND P6, PT, R13, c[0x0][0x3c8], PT ;  /* 0x0000f2000d007a0c */ /* 0x000fce0003fc6270 */
[----:B-1----:R-:W-:-:S04]  /*166d0*/  @!P2 LEA R2, P1, R7, R0, 0x2 ;  /* 0x000000000702a211 */ /* 0x002fc800078210ff */
[----:B------:R-:W-:Y:S02]  /*166e0*/  @!P2 LEA.HI.X R3, R7, R4, R26, 0x2, P1 ;  /* 0x000000040703a211 */ /* 0x000fe400008f141a */
[----:B------:R-:W-:Y:S02]  /*166f0*/  ISETP.GE.AND P1, PT, R15, c[0x0][0x3c8], PT ;  /* 0x0000f2000f007a0c */ /* 0x000fe40003f26270 */
[----:B--2---:R-:W-:-:S13]  /*16700*/  ISETP.GE.AND P0, PT, R5, c[0x0][0x3c8], PT ;  /* 0x0000f20005007a0c */ /* 0x004fda0003f06270 */
[----:B------:R-:W-:Y:S02]  /*16710*/  @!P0 IMAD.MOV.U32 R18, RZ, RZ, R0 ;  /* 0x000000ffff128224 */ /* 0x000fe400078e0000 */
[----:B------:R-:W-:-:S04]  /*16720*/  @!P0 IMAD.MOV.U32 R19, RZ, RZ, R4 ;  /* 0x000000ffff138224 */ /* 0x000fc800078e0004 */
[----:B------:R-:W-:-:S05]  /*16730*/  @!P0 IMAD.WIDE R18, R5, 0x4, R18 ;  /* 0x0000000405128825 */ /* 0x000fca00078e0212 */
[----:B------:R1:W-:Y:S01]  /*16740*/  @!P0 ST.E.64 [R18.64], R40 ;  /* 0x0000002812008985 */ /* 0x0003e2000c101b06 */
[----:B------:R-:W-:-:S03]  /*16750*/  ISETP.GE.AND P0, PT, R14, c[0x0][0x3c8], PT ;  /* 0x0000f2000e007a0c */ /* 0x000fc60003f06270 */
[----:B------:R2:W-:Y:S01]  /*16760*/  @!P2 ST.E.64 [R2.64], R42 ;  /* 0x0000002a0200a985 */ /* 0x0005e2000c101b06 */
[-C--:B-1----:R-:W-:Y:S02]  /*16770*/  @!P4 LEA R18, P5, R6, R0.reuse, 0x2 ;  /* 0x000000000612c211 */ /* 0x082fe400078a10ff */
[----:B--2---:R-:W-:Y:S02]  /*16780*/  @!P3 LEA R2, P2, R16, R0, 0x2 ;  /* 0x000000001002b211 */ /* 0x004fe400078410ff */
[-C--:B------:R-:W-:Y:S02]  /*16790*/  @!P4 LEA.HI.X R19, R6, R4.reuse, R25, 0x2, P5 ;  /* 0x000000040613c211 */ /* 0x080fe400028f1419 */
[----:B------:R-:W-:Y:S02]  /*167a0*/  @!P3 LEA.HI.X R3, R16, R4, R27, 0x2, P2 ;  /* 0x000000041003b211 */ /* 0x000fe400010f141b */
[----:B------:R-:W-:Y:S01]  /*167b0*/  @!P1 LEA R20, P5, R15, R0, 0x2 ;  /* 0x000000000f149211 */ /* 0x000fe200078a10ff */
[----:B------:R1:W-:Y:S01]  /*167c0*/  @!P4 ST.E.64 [R18.64], R44 ;  /* 0x0000002c1200c985 */ /* 0x0003e2000c101b06 */
[----:B------:R-:W-:-:S02]  /*167d0*/  ISETP.GE.AND P4, PT, R12, c[0x0][0x3c8], PT ;  /* 0x0000f2000c007a0c */ /* 0x000fc40003f86270 */
[----:B------:R-:W-:Y:S01]  /*167e0*/  @!P1 LEA.HI.X R21, R15, R4, R28, 0x2, P5 ;  /* 0x000000040f159211 */ /* 0x000fe200028f141c */
[----:B------:R2:W-:Y:S01]  /*167f0*/  @!P3 ST.E.64 [R2.64], R46 ;  /* 0x0000002e0200b985 */ /* 0x0005e2000c101b06 */
[----:B------:R-:W-:-:S03]  /*16800*/  ISETP.GE.AND P3, PT, R11, c[0x0][0x3c8], PT ;  /* 0x0000f2000b007a0c */ /* 0x000fc60003f66270 */
[----:B------:R-:W-:Y:S01]  /*16810*/  @!P1 ST.E.64 [R20.64], R64 ;  /* 0x0000004014009985 */ /* 0x000fe2000c101b06 */
[----:B------:R-:W-:Y:S02]  /*16820*/  ISETP.GE.AND P1, PT, R9, c[0x0][0x3c8], PT ;  /* 0x0000f20009007a0c */ /* 0x000fe40003f26270 */
[CC--:B-1----:R-:W-:Y:S02]  /*16830*/  @!P6 LEA R18, P5, R13.reuse, R0.reuse, 0x2 ;  /* 0x000000000d12e211 */ /* 0x0c2fe400078a10ff */
[C---:B--2---:R-:W-:Y:S02]  /*16840*/  @!P0 LEA R2, P2, R14.reuse, R0, 0x2 ;  /* 0x000000000e028211 */ /* 0x044fe400078410ff */
[-C--:B------:R-:W-:Y:S02]  /*16850*/  @!P6 LEA.HI.X R19, R13, R4.reuse, R31, 0x2, P5 ;  /* 0x000000040d13e211 */ /* 0x080fe400028f141f */
[----:B------:R-:W-:Y:S02]  /*16860*/  @!P0 LEA.HI.X R3, R14, R4, R29, 0x2, P2 ;  /* 0x000000040e038211 */ /* 0x000fe400010f141d */
[----:B------:R-:W-:-:S03]  /*16870*/  ISETP.GE.AND P2, PT, R10, c[0x0][0x3c8], PT ;  /* 0x0000f2000a007a0c */ /* 0x000fc60003f46270 */
[----:B------:R1:W-:Y:S01]  /*16880*/  @!P0 ST.E.64 [R2.64], R50 ;  /* 0x0000003202008985 */ /* 0x0003e2000c101b06 */
[----:B------:R-:W-:-:S03]  /*16890*/  ISETP.GE.AND P0, PT, R8, c[0x0][0x3c8], PT ;  /* 0x0000f20008007a0c */ /* 0x000fc60003f06270 */
[----:B------:R2:W-:Y:S01]  /*168a0*/  @!P6 ST.E.64 [R18.64], R52 ;  /* 0x000000341200e985 */ /* 0x0005e2000c101b06 */
[----:B-1----:R-:W-:-:S04]  /*168b0*/  @!P4 LEA R2, P5, R12, R0, 0x2 ;  /* 0x000000000c02c211 */ /* 0x002fc800078a10ff */
[----:B------:R-:W-:Y:S02]  /*168c0*/  @!P4 LEA.HI.X R3, R12, R4, R30, 0x2, P5 ;  /* 0x000000040c03c211 */ /* 0x000fe400028f141e */
[----:B------:R-:W-:-:S03]  /*168d0*/  @!P3 LEA R22, P5, R11, R0, 0x2 ;  /* 0x000000000b16b211 */ /* 0x000fc600078a10ff */
[----:B------:R1:W-:Y:S01]  /*168e0*/  @!P4 ST.E.64 [R2.64], R54 ;  /* 0x000000360200c985 */ /* 0x0003e2000c101b06 */
[C---:B------:R-:W-:Y:S02]  /*168f0*/  @!P2 LEA R20, P4, R10.reuse, R0, 0x2 ;  /* 0x000000000a14a211 */ /* 0x040fe400078810ff */
[----:B------:R-:W-:Y:S02]  /*16900*/  @!P3 LEA.HI.X R23, R11, R4, R32, 0x2, P5 ;  /* 0x000000040b17b211 */ /* 0x000fe400028f1420 */
[C---:B--2---:R-:W-:Y:S02]  /*16910*/  @!P1 LEA R18, P5, R9.reuse, R0, 0x2 ;  /* 0x0000000009129211 */ /* 0x044fe400078a10ff */
[-C--:B------:R-:W-:Y:S01]  /*16920*/  @!P2 LEA.HI.X R21, R10, R4.reuse, R33, 0x2, P4 ;  /* 0x000000040a15a211 */ /* 0x080fe200020f1421 */
[----:B------:R2:W-:Y:S01]  /*16930*/  @!P3 ST.E.64 [R22.64], R68 ;  /* 0x000000441600b985 */ /* 0x0005e2000c101b06 */
[----:B------:R-:W-:-:S03]  /*16940*/  @!P1 LEA.HI.X R19, R9, R4, R34, 0x2, P5 ;  /* 0x0000000409139211 */ /* 0x000fc600028f1422 */
[----:B------:R2:W-:Y:S04]  /*16950*/  @!P2 ST.E.64 [R20.64], R60 ;  /* 0x0000003c1400a985 */ /* 0x0005e8000c101b06 */
[----:B------:R2:W-:Y:S01]  /*16960*/  @!P1 ST.E.64 [R18.64], R56 ;  /* 0x0000003812009985 */ /* 0x0005e2000c101b06 */
[----:B-1----:R-:W-:-:S04]  /*16970*/  @!P0 LEA R2, P4, R8, R0, 0x2 ;  /* 0x0000000008028211 */ /* 0x002fc800078810ff */
[----:B------:R-:W-:-:S05]  /*16980*/  @!P0 LEA.HI.X R3, R8, R4, R35, 0x2, P4 ;  /* 0x0000000408038211 */ /* 0x000fca00020f1423 */
[----:B------:R2:W-:Y:S04]  /*16990*/  @!P0 ST.E.64 [R2.64], R36 ;  /* 0x0000002402008985 */ /* 0x0005e8000c101b06 */
.L_x_296:
[----:B------:R-:W-:Y:S05]  /*169a0*/  BSYNC B0 ;  /* 0x0000000000007941 */ /* 0x000fea0003800000 */
.L_x_295:
[----:B------:R-:W-:Y:S05]  /*169b0*/  BRA.DIV ~URZ, `(.L_x_297) ;  /* 0x00002c727f007947 */ /* 0x000fea000b800000 */
[----:B------:R2:W3:Y:S04]  /*169c0*/  SHFL.IDX PT, R4, R17, 0x3, 0x1c1f ;  /* 0x007c1f0011047f89 */ /* 0x0004e800000e0000 */
[----:B-1----:R2:W1:Y:S02]  /*169d0*/  SHFL.IDX PT, R0, R24, 0x3, 0x1c1f ;  /* 0x007c1f0018007f89 */ /* 0x00246400000e0000 */
.L_x_354:
[----:B--2---:R-:W2:Y:S02]  /*169e0*/  LDL R2, [R1+0x40] ;  /* 0x0000400001027983 */ /* 0x004ea40000100800 */
[----:B--2---:R-:W-:-:S13]  /*169f0*/  LOP3.LUT P0, RZ, R2, 0x2, RZ, 0xc0, !PT ;  /* 0x0000000202ff7812 */ /* 0x004fda000780c0ff */
[----:B------:R-:W-:Y:S05]  /*16a00*/  @P0 BRA `(.L_x_285) ;  /* 0x000010a000000947 */ /* 0x000fea0003800000 */
[----:B------:R-:W2:Y:S01]  /*16a10*/  LDL R5, [R1+0x20] ;  /* 0x0000200001057983 */ /* 0x000ea20000100800 */
[----:B------:R-:W-:Y:S02]  /*16a20*/  ISETP.GE.AND P3, PT, R7, c[0x0][0x3c8], PT ;  /* 0x0000f20007007a0c */ /* 0x000fe40003f66270 */
[----:B------:R-:W-:Y:S02]  /*16a30*/  ISETP.GE.AND P2, PT, R6, c[0x0][0x3c8], PT ;  /* 0x0000f20006007a0c */ /* 0x000fe40003f46270 */
[----:B------:R-:W-:Y:S02]  /*16a40*/  ISETP.GE.AND P1, PT, R16, c[0x0][0x3c8], PT ;  /* 0x0000f20010007a0c */ /* 0x000fe40003f26270 */
[----:B------:R-:W-:-:S07]  /*16a50*/  ISETP.GE.AND P0, PT, R15, c[0x0][0x3c8], PT ;  /* 0x0000f2000f007a0c */ /* 0x000fce0003f06270 */
[CC--:B-1----:R-:W-:Y:S02]  /*16a60*/  @!P3 LEA R20, P6, R7.reuse, R0.reuse, 0x2 ;  /* 0x000000000714b211 */ /* 0x0c2fe400078c10ff */
[C---:B------:R-:W-:Y:S02]  /*16a70*/  @!P2 LEA R18, P5, R6.reuse, R0, 0x2 ;  /* 0x000000000612a211 */ /* 0x040fe400078a10ff */
[-C--:B---3--:R-:W-:Y:S02]  /*16a80*/  @!P3 LEA.HI.X R21, R7, R4.reuse, R26, 0x2, P6 ;  /* 0x000000040715b211 */ /* 0x088fe400030f141a */
[----:B------:R-:W-:Y:S02]  /*16a90*/  @!P2 LEA.HI.X R19, R6, R4, R25, 0x2, P5 ;  /* 0x000000040613a211 */ /* 0x000fe400028f1419 */
[-C--:B------:R-:W-:Y:S02]  /*16aa0*/  @!P1 LEA R6, P6, R16, R0.reuse, 0x2 ;  /* 0x0000000010069211 */ /* 0x080fe400078c10ff */
[----:B------:R-:W-:-:S02]  /*16ab0*/  @!P0 LEA R2, P5, R15, R0, 0x2 ;  /* 0x000000000f028211 */ /* 0x000fc400078a10ff */
[-C--:B------:R-:W-:Y:S02]  /*16ac0*/  @!P1 LEA.HI.X R7, R16, R4.reuse, R27, 0x2, P6 ;  /* 0x0000000410079211 */ /* 0x080fe400030f141b */
[----:B------:R-:W-:Y:S02]  /*16ad0*/  ISETP.GE.AND P6, PT, R14, c[0x0][0x3c8], PT ;  /* 0x0000f2000e007a0c */ /* 0x000fe40003fc6270 */
[----:B------:R-:W-:Y:S02]  /*16ae0*/  @!P0 LEA.HI.X R3, R15, R4, R28, 0x2, P5 ;  /* 0x000000040f038211 */ /* 0x000fe400028f141c */
[----:B------:R-:W-:Y:S02]  /*16af0*/  ISETP.GE.AND P5, PT, R13, c[0x0][0x3c8], PT ;  /* 0x0000f2000d007a0c */ /* 0x000fe40003fa6270 */
[----:B--2---:R-:W-:-:S13]  /*16b00*/  ISETP.GE.AND P4, PT, R5, c[0x0][0x3c8], PT ;  /* 0x0000f20005007a0c */ /* 0x004fda0003f86270 */
[----:B------:R-:W-:Y:S02]  /*16b10*/  @!P4 IMAD.MOV.U32 R22, RZ, RZ, R0 ;  /* 0x000000ffff16c224 */ /* 0x000fe400078e0000 */
[----:B------:R-:W-:-:S04]  /*16b20*/  @!P4 IMAD.MOV.U32 R23, RZ, RZ, R4 ;  /* 0x000000ffff17c224 */ /* 0x000fc800078e0004 */
[----:B------:R-:W-:-:S05]  /*16b30*/  @!P4 IMAD.WIDE R22, R5, 0x4, R22 ;  /* 0x000000040516c825 */ /* 0x000fca00078e0216 */
[----:B------:R-:W-:Y:S01]  /*16b40*/  @!P4 ST.E.64 [R22.64], R84 ;  /* 0x000000541600c985 */ /* 0x000fe2000c101b06 */
[----:B------:R-:W-:-:S03]  /*16b50*/  ISETP.GE.AND P4, PT, R12, c[0x0][0x3c8], PT ;  /* 0x0000f2000c007a0c */ /* 0x000fc60003f86270 */
[----:B------:R-:W-:Y:S01]  /*16b60*/  @!P3 ST.E.64 [R20.64], R80 ;  /* 0x000000501400b985 */ /* 0x000fe2000c101b06 */
[----:B------:R-:W-:-:S03]  /*16b70*/  ISETP.GE.AND P3, PT, R11, c[0x0][0x3c8], PT ;  /* 0x0000f2000b007a0c */ /* 0x000fc60003f66270 */
[----:B------:R1:W-:Y:S01]  /*16b80*/  @!P2 ST.E.64 [R18.64], R72 ;  /* 0x000000481200a985 */ /* 0x0003e2000c101b06 */
[----:B------:R-:W-:-:S03]  /*16b90*/  ISETP.GE.AND P2, PT, R10, c[0x0][0x3c8], PT ;  /* 0x0000f2000a007a0c */ /* 0x000fc60003f46270 */
[----:B------:R2:W-:Y:S01]  /*16ba0*/  @!P1 ST.E.64 [R6.64], R66 ;  /* 0x0000004206009985 */ /* 0x0005e2000c101b06 */
[----:B------:R-:W-:-:S03]  /*16bb0*/  @!P5 LEA R16, P1, R13, R0, 0x2 ;  /* 0x000000000d10d211 */ /* 0x000fc600078210ff */
[----:B------:R3:W-:Y:S01]  /*16bc0*/  @!P0 ST.E.64 [R2.64], R48 ;  /* 0x0000003002008985 */ /* 0x0007e2000c101b06 */
[----:B------:R-:W-:Y:S02]  /*16bd0*/  @!P5 LEA.HI.X R17, R13, R4, R31, 0x2, P1 ;  /* 0x000000040d11d211 */ /* 0x000fe400008f141f */
[----:B------:R-:W-:Y:S02]  /*16be0*/  ISETP.GE.AND P1, PT, R9, c[0x0][0x3c8], PT ;  /* 0x0000f20009007a0c */ /* 0x000fe40003f26270 */
[----:B-1----:R-:W-:-:S04]  /*16bf0*/  @!P6 LEA R18, P0, R14, R0, 0x2 ;  /* 0x000000000e12e211 */ /* 0x002fc800078010ff */
[----:B------:R-:W-:Y:S02]  /*16c00*/  @!P6 LEA.HI.X R19, R14, R4, R29, 0x2, P0 ;  /* 0x000000040e13e211 */ /* 0x000fe400000f141d */
[----:B------:R-:W-:-:S03]  /*16c10*/  @!P4 LEA R14, P0, R12, R0, 0x2 ;  /* 0x000000000c0ec211 */ /* 0x000fc600078010ff */
[----:B------:R1:W-:Y:S01]  /*16c20*/  @!P6 ST.E.64 [R18.64], R88 ;  /* 0x000000581200e985 */ /* 0x0003e2000c101b06 */
[----:B------:R-:W-:Y:S02]  /*16c30*/  @!P4 LEA.HI.X R15, R12, R4, R30, 0x2, P0 ;  /* 0x000000040c0fc211 */ /* 0x000fe400000f141e */
[C---:B------:R-:W-:Y:S01]  /*16c40*/  @!P3 LEA R12, P0, R11.reuse, R0, 0x2 ;  /* 0x000000000b0cb211 */ /* 0x040fe200078010ff */
[----:B------:R1:W-:Y:S03]  /*16c50*/  @!P5 ST.E.64 [R16.64], R82 ;  /* 0x000000521000d985 */ /* 0x0003e6000c101b06 */
[----:B------:R-:W-:Y:S01]  /*16c60*/  @!P3 LEA.HI.X R13, R11, R4, R32, 0x2, P0 ;  /* 0x000000040b0db211 */ /* 0x000fe200000f1420 */
[----:B------:R1:W-:Y:S01]  /*16c70*/  @!P4 ST.E.64 [R14.64], R76 ;  /* 0x0000004c0e00c985 */ /* 0x0003e2000c101b06 */
[----:B--2---:R-:W-:-:S03]  /*16c80*/  @!P2 LEA R6, P0, R10, R0, 0x2 ;  /* 0x000000000a06a211 */ /* 0x004fc600078010ff */
[----:B------:R1:W-:Y:S01]  /*16c90*/  @!P3 ST.E.64 [R12.64], R70 ;  /* 0x000000460c00b985 */ /* 0x0003e2000c101b06 */
[----:B------:R-:W-:Y:S02]  /*16ca0*/  @!P2 LEA.HI.X R7, R10, R4, R33, 0x2, P0 ;  /* 0x000000040a07a211 */ /* 0x000fe400000f1421 */
[----:B---3--:R-:W-:-:S03]  /*16cb0*/  @!P1 LEA R2, P0, R9, R0, 0x2 ;  /* 0x0000000009029211 */ /* 0x008fc600078010ff */
[----:B------:R1:W-:Y:S01]  /*16cc0*/  @!P2 ST.E.64 [R6.64], R62 ;  /* 0x0000003e0600a985 */ /* 0x0003e2000c101b06 */
[----:B------:R-:W-:Y:S02]  /*16cd0*/  @!P1 LEA.HI.X R3, R9, R4, R34, 0x2, P0 ;  /* 0x0000000409039211 */ /* 0x000fe400000f1422 */
[----:B------:R-:W-:-:S03]  /*16ce0*/  ISETP.GE.AND P0, PT, R8, c[0x0][0x3c8], PT ;  /* 0x0000f20008007a0c */ /* 0x000fc60003f06270 */
[----:B------:R1:W-:Y:S10]  /*16cf0*/  @!P1 ST.E.64 [R2.64], R58 ;  /* 0x0000003a02009985 */ /* 0x0003f4000c101b06 */
[----:B------:R-:W-:Y:S05]  /*16d00*/  @P0 BRA `(.L_x_285) ;  /* 0x00000da000000947 */ /* 0x000fea0003800000 */
[----:B-1----:R-:W-:-:S04]  /*16d10*/  LEA R2, P0, R8, R0, 0x2 ;  /* 0x0000000008027211 */ /* 0x002fc800078010ff */
[----:B------:R-:W-:-:S05]  /*16d20*/  LEA.HI.X R3, R8, R4, R35, 0x2, P0 ;  /* 0x0000000408037211 */ /* 0x000fca00000f1423 */
[----:B------:R1:W-:Y:S01]  /*16d30*/  ST.E.64 [R2.64], R38 ;  /* 0x0000002602007985 */ /* 0x0003e2000c101b06 */
[----:B------:R-:W-:Y:S05]  /*16d40*/  BRA `(.L_x_285) ;  /* 0x00000d6000007947 */ /* 0x000fea0003800000 */
.L_x_270:
        /* <DEDUP_REMOVED lines=22> */
.L_x_298:
        /* <DEDUP_REMOVED lines=57> */
.L_x_300:
[----:B------:R-:W-:Y:S05]  /*17240*/  BSYNC B0 ;  /* 0x0000000000007941 */ /* 0x000fea0003800000 */
.L_x_299:
[----:B------:R-:W-:-:S13]  /*17250*/  ISETP.GT.AND P0, PT, R17, 0x1, PT ;  /* 0x000000011100780c */ /* 0x000fda0003f04270 */
[----:B------:R-:W-:Y:S05]  /*17260*/  @P0 BRA `(.L_x_285) ;  /* 0x0000084000000947 */ /* 0x000fea0003800000 */
[----:B-1----:R-:W2:Y:S04]  /*17270*/  LDL.LU R2, [R1+0x14] ;  /* 0x0000140001027983 */ /* 0x002ea80000300800 */
[----:B------:R-:W3:Y:S01]  /*17280*/  LDL.LU R7, [R1+0xc] ;  /* 0x00000c0001077983 */ /* 0x000ee20000300800 */
[----:B------:R-:W-:-:S03]  /*17290*/  IMAD R4, R16, c[0x0][0x3a0], RZ ;  /* 0x0000e80010047a24 */ /* 0x000fc600078e02ff */
[----:B------:R-:W1:Y:S02]  /*172a0*/  S2R R3, SR_TID.X ;  /* 0x0000000000037919 */ /* 0x000e640000002100 */
[----:B-1----:R-:W-:-:S04]  /*172b0*/  SHF.R.S32.HI R5, RZ, 0x1f, R3 ;  /* 0x0000001fff057819 */ /* 0x002fc80000011403 */
[----:B------:R-:W-:-:S04]  /*172c0*/  LEA.HI R5, R5, R3, RZ, 0x2 ;  /* 0x0000000305057211 */ /* 0x000fc800078f10ff */
[----:B------:R-:W-:-:S04]  /*172d0*/  LOP3.LUT R5, R5, 0xfffffffc, RZ, 0xc0, !PT ;  /* 0xfffffffc05057812 */ /* 0x000fc800078ec0ff */
[----:B------:R-:W-:Y:S02]  /*172e0*/  IADD3 R5, -R5, R3, RZ ;  /* 0x0000000305057210 */ /* 0x000fe40007ffe1ff */
[----:B--2---:R-:W-:Y:S02]  /*172f0*/  MOV R8, R2 ;  /* 0x0000000200087202 */ /* 0x004fe40000000f00 */
[----:B------:R-:W-:Y:S02]  /*17300*/  MOV R2, c[0x0][0x4e8] ;  /* 0x00013a0000027a02 */ /* 0x000fe40000000f00 */
[----:B------:R-:W-:Y:S02]  /*17310*/  LEA R11, R8, R243, 0x7 ;  /* 0x000000f3080b7211 */ /* 0x000fe400078e38ff */
[----:B------:R-:W-:Y:S01]  /*17320*/  ISETP.NE.AND P0, PT, R2, 0x1, PT ;  /* 0x000000010200780c */ /* 0x000fe20003f05270 */
[----:B------:R-:W-:-:S04]  /*17330*/  IMAD.WIDE.U32 R2, R0, c[0x0][0x3a0], RZ ;  /* 0x0000e80000027a25 */ /* 0x000fc800078e00ff */
[----:B------:R-:W-:Y:S01]  /*17340*/  IMAD R0, R0, c[0x0][0x3a4], R4 ;  /* 0x0000e90000007a24 */ /* 0x000fe200078e0204 */
[----:B------:R-:W-:Y:S01]  /*17350*/  LEA R4, R5, R243, 0x5 ;  /* 0x000000f305047211 */ /* 0x000fe200078e28ff */
[----:B------:R-:W-:Y:S02]  /*17360*/  IMAD R5, R20, c[0x0][0x3f0], RZ ;  /* 0x0000fc0014057a24 */ /* 0x000fe400078e02ff */
[----:B------:R-:W-:Y:S01]  /*17370*/  IMAD.IADD R3, R3, 0x1, R0 ;  /* 0x0000000103037824 */ /* 0x000fe200078e0200 */
[----:B------:R-:W-:-:S03]  /*17380*/  LEA R4, R8, R4, 0x7 ;  /* 0x0000000408047211 */ /* 0x000fc600078e38ff */
[----:B---3--:R-:W-:Y:S01]  /*17390*/  IMAD.WIDE.U32 R2, R7, c[0x0][0x3e8], R2 ;  /* 0x0000fa0007027a25 */ /* 0x008fe200078e0002 */
[----:B------:R-:W-:-:S03]  /*173a0*/  MOV R0, R4 ;  /* 0x0000000400007202 */ /* 0x000fc60000000f00 */
[----:B------:R-:W-:-:S04]  /*173b0*/  @P0 IMAD.HI.U32 R6, R4, c[0x0][0x4ec], RZ ;  /* 0x00013b0004060a27 */ /* 0x000fc800078e00ff */
[----:B------:R-:W-:Y:S01]  /*173c0*/  IMAD R3, R7, c[0x0][0x3ec], R3 ;  /* 0x0000fb0007037a24 */ /* 0x000fe200078e0203 */
[----:B------:R-:W-:Y:S01]  /*173d0*/  @P0 SHF.R.U32.HI R0, RZ, c[0x0][0x4f0], R6 ;  /* 0x00013c00ff000a19 */ /* 0x000fe20000011606 */
[C---:B------:R-:W-:Y:S02]  /*173e0*/  IMAD R7, R10.reuse, c[0x0][0x3f4], R5 ;  /* 0x0000fd000a077a24 */ /* 0x040fe400078e0205 */
[----:B------:R-:W-:Y:S01]  /*173f0*/  IMAD.WIDE.U32 R2, R10, c[0x0][0x3f0], R2 ;  /* 0x0000fc000a027a25 */ /* 0x000fe200078e0002 */
[----:B------:R-:W-:Y:S02]  /*17400*/  SHF.R.S32.HI R6, RZ, 0x1f, R0 ;  /* 0x0000001fff067819 */ /* 0x000fe40000011400 */
[----:B------:R-:W-:Y:S01]  /*17410*/  IADD3 R5, -R0, RZ, RZ ;  /* 0x000000ff00057210 */ /* 0x000fe20007ffe1ff */
[----:B------:R-:W-:Y:S02]  /*17420*/  IMAD.IADD R3, R3, 0x1, R7 ;  /* 0x0000000103037824 */ /* 0x000fe400078e0207 */
[----:B------:R-:W-:-:S02]  /*17430*/  IMAD R6, R6, c[0x0][0x3e0], RZ ;  /* 0x0000f80006067a24 */ /* 0x000fc400078e02ff */
        /* <DEDUP_REMOVED lines=13> */
.L_x_355:
[----:B------:R-:W-:Y:S05]  /*17510*/  BRA.DIV ~URZ, `(.L_x_302) ;  /* 0x000022427f007947 */ /* 0x000fea000b800000 */
[----:B------:R3:W4:Y:S02]  /*17520*/  SHFL.IDX PT, R0, R12, RZ, 0x1c1f ;  /* 0x001c1fff0c007589 */ /* 0x00072400000e0000 */
.L_x_356:
        /* <DEDUP_REMOVED lines=19> */
.L_x_304:
[----:B------:R-:W-:Y:S05]  /*17660*/  BSYNC B0 ;  /* 0x0000000000007941 */ /* 0x000fea0003800000 */
.L_x_303:
[----:B------:R-:W-:Y:S05]  /*17670*/  BRA.DIV ~URZ, `(.L_x_305) ;  /* 0x000021427f007947 */ /* 0x000fea000b800000 */
[----:B--2---:R2:W1:Y:S04]  /*17680*/  SHFL.IDX PT, R8, R9, 0x1, 0x1c1f ;  /* 0x003c1f0009087f89 */ /* 0x00446800000e0000 */
[----:B----4-:R2:W4:Y:S02]  /*17690*/  SHFL.IDX PT, R0, R12, 0x1, 0x1c1f ;  /* 0x003c1f000c007f89 */ /* 0x01052400000e0000 */
.L_x_357:
        /* <DEDUP_REMOVED lines=19> */
.L_x_307:
[----:B------:R-:W-:Y:S05]  /*177d0*/  BSYNC B0 ;  /* 0x0000000000007941 */ /* 0x000fea0003800000 */
.L_x_306:
[----:B------:R-:W-:Y:S05]  /*177e0*/  BRA.DIV ~URZ, `(.L_x_308) ;  /* 0x000020927f007947 */ /* 0x000fea000b800000 */
[----:B-1----:R1:W2:Y:S02]  /*177f0*/  SHFL.IDX PT, R8, R9, 0x2, 0x1c1f ;  /* 0x005c1f0009087f89 */ /* 0x0022a400000e0000 */
.L_x_358:
[----:B------:R-:W-:Y:S05]  /*17800*/  BRA.DIV ~URZ, `(.L_x_309) ;  /* 0x000020e27f007947 */ /* 0x000fea000b800000 */
[----:B----4-:R4:W1:Y:S02]  /*17810*/  SHFL.IDX PT, R0, R12, 0x2, 0x1c1f ;  /* 0x005c1f000c007f89 */ /* 0x01086400000e0000 */
.L_x_359:
        /* <DEDUP_REMOVED lines=19> */
.L_x_311:
[----:B------:R-:W-:Y:S05]  /*17950*/  BSYNC B0 ;  /* 0x0000000000007941 */ /* 0x000fea0003800000 */
.L_x_310:
[----:B------:R-:W-:Y:S05]  /*17960*/  BRA.DIV ~URZ, `(.L_x_312) ;  /* 0x00001fe27f007947 */ /* 0x000fea000b800000 */
[----:B--2---:R2:W3:Y:S04]  /*17970*/  SHFL.IDX PT, R8, R9, 0x3, 0x1c1f ;  /* 0x007c1f0009087f89 */ /* 0x0044e800000e0000 */
[----:B-1----:R2:W1:Y:S02]  /*17980*/  SHFL.IDX PT, R0, R12, 0x3, 0x1c1f ;  /* 0x007c1f000c007f89 */ /* 0x00246400000e0000 */
.L_x_360:
        /* <DEDUP_REMOVED lines=18> */
.L_x_285:
[----:B------:R-:W-:Y:S05]  /*17ab0*/  BSYNC B1 ;  /* 0x0000000000017941 */ /* 0x000fea0003800000 */
.L_x_269:
        /* <DEDUP_REMOVED lines=15> */
.L_x_361:
[----:B------:R-:W-:Y:S05]  /*17bb0*/  BRA.DIV ~URZ, `(.L_x_315) ;  /* 0x00001ec27f007947 */ /* 0x000fea000b800000 */
[----:B------:R3:W4:Y:S02]  /*17bc0*/  SHFL.IDX PT, R8, R74, 0x1, 0x1f ;  /* 0x00201f004a087f89 */ /* 0x00072400000e0000 */
.L_x_362:
[----:B------:R-:W5:Y:S01]  /*17bd0*/  LDL R0, [R1+0x1c] ;  /* 0x00001c0001007983 */ /* 0x000f620000100800 */
[----:B------:R-:W-:Y:S02]  /*17be0*/  IMAD.MOV.U32 R6, RZ, RZ, RZ ;  /* 0x000000ffff067224 */ /* 0x000fe400078e00ff */
[----:B-----5:R-:W-:-:S05]  /*17bf0*/  IMAD.IADD R0, R0, 0x1, R14 ;  /* 0x0000000100007824 */ /* 0x020fca00078e020e */
[----:B------:R-:W-:-:S13]  /*17c00*/  ISETP.GE.OR P0, PT, R0, c[0x0][0x53c], !P6 ;  /* 0x00014f0000007a0c */ /* 0x000fda0007706670 */
[----:B------:R-:W-:Y:S01]  /*17c10*/  @!P0 MOV R2, 0x4 ;  /* 0x0000000400028802 */ /* 0x000fe20000000f00 */
[----:B------:R-:W-:-:S04]  /*17c20*/  @!P0 IMAD.MOV.U32 R4, RZ, RZ, 0x4 ;  /* 0x00000004ff048424 */ /* 0x000fc800078e00ff */
        /* <DEDUP_REMOVED lines=13> */
.L_x_363:
        /* <DEDUP_REMOVED lines=16> */
.L_x_364:
[----:B---3--:R-:W-:Y:S01]  /*17e00*/  IMAD R0, R0, c[0x0][0x538], RZ ;  /* 0x00014e0000007a24 */ /* 0x008fe200078e02ff */
[----:B------:R-:W-:Y:S04]  /*17e10*/  BSSY B1, `(.L_x_318) ;  /* 0x0000084000017945 */ /* 0x000fe80003800000 */
[----:B----4-:R-:W-:-:S04]  /*17e20*/  IADD3 R8, R0, R8, RZ ;  /* 0x0000000800087210 */ /* 0x010fc80007ffe0ff */
[----:B--2---:R-:W-:-:S13]  /*17e30*/  ISETP.GT.AND P0, PT, R8, R9, PT ;  /* 0x000000090800720c */ /* 0x004fda0003f04270 */
[----:B------:R-:W-:Y:S05]  /*17e40*/  @P0 BRA `(.L_x_319) ;  /* 0x0000025000000947 */ /* 0x000fea0003800000 */
.L_x_323:
        /* <DEDUP_REMOVED lines=8> */
[----:B-1----:R-:W-:Y:S02]  /*17ed0*/  @!P0 MOV R4, 0x4 ;  /* 0x0000000400048802 */ /* 0x002fe40000000f00 */
[----:B------:R-:W-:-:S03]  /*17ee0*/  @!P0 MOV R2, 0x4 ;  /* 0x0000000400028802 */ /* 0x000fc60000000f00 */
[----:B------:R-:W-:-:S04]  /*17ef0*/  @!P0 IMAD.WIDE R4, R0, R4, c[0x0][0x580] ;  /* 0x0001600000048625 */ /* 0x000fc800078e0204 */
[----:B------:R-:W-:Y:S01]  /*17f00*/  @!P0 IMAD.WIDE R2, R0, R2, c[0x0][0x578] ;  /* 0x00015e0000028625 */ /* 0x000fe200078e0202 */
[----:B------:R-:W2:Y:S04]  /*17f10*/  @!P0 LDG.E R6, [R4.64] ;  /* 0x0000000604068981 */ /* 0x000ea8000c1e1900 */
[----:B------:R-:W2:Y:S02]  /*17f20*/  @!P0 LDG.E R7, [R2.64] ;  /* 0x0000000602078981 */ /* 0x000ea4000c1e1900 */
[----:B--2---:R-:W-:Y:S01]  /*17f30*/  IMAD R0, R7, R6, RZ ;  /* 0x0000000607007224 */ /* 0x004fe200078e02ff */
[----:B------:R-:W-:Y:S05]  /*17f40*/  BRA.DIV ~URZ, `(.L_x_321) ;  /* 0x00001d827f007947 */ /* 0x000fea000b800000 */
[----:B------:R1:W2:Y:S02]  /*17f50*/  SHFL.UP PT, R2, R0, 0x1, RZ ;  /* 0x0420000000027989 */ /* 0x0002a400000e00ff */
.L_x_365:
        /* <DEDUP_REMOVED lines=16> */
.L_x_366:
[----:B--2---:R-:W-:-:S05]  /*18060*/  IMAD R0, R0, c[0x0][0x538], RZ ;  /* 0x00014e0000007a24 */ /* 0x004fca00078e02ff */
[----:B------:R-:W-:-:S04]  /*18070*/  IADD3 R8, R0, R8, RZ ;  /* 0x0000000800087210 */ /* 0x000fc80007ffe0ff */
[----:B------:R-:W-:-:S13]  /*18080*/  ISETP.GT.AND P0, PT, R8, R9, PT ;  /* 0x000000090800720c */ /* 0x000fda0003f04270 */
[----:B-1----:R-:W-:Y:S05]  /*18090*/  @!P0 BRA `(.L_x_323) ;  /* 0xfffffdb000008947 */ /* 0x002fea000383ffff */
.L_x_319:
[----:B------:R-:W-:-:S05]  /*180a0*/  IADD3 R12, -R0, R8, RZ ;  /* 0x00000008000c7210 */ /* 0x000fca0007ffe1ff */
[----:B------:R-:W-:-:S05]  /*180b0*/  IMAD R0, R4, c[0x0][0x538], R12 ;  /* 0x00014e0004007a24 */ /* 0x000fca00078e020c */
[----:B------:R-:W-:Y:S01]  /*180c0*/  ISETP.GT.AND P0, PT, R0, R9, PT ;  /* 0x000000090000720c */ /* 0x000fe20003f04270 */
[----:B------:R-:W-:-:S12]  /*180d0*/  BRA.DIV ~URZ, `(.L_x_324) ;  /* 0x00001de27f007947 */ /* 0x000fd8000b800000 */
[----:B------:R-:W-:-:S04]  /*180e0*/  VOTE.ANY R11, PT, !P0 ;  /* 0x00000000000b7806 */ /* 0x000fc800040e0100 */
.L_x_367:
[----:B------:R2:W3:Y:S01]  /*180f0*/  POPC R10, R11 ;  /* 0x0000000b000a7309 */ /* 0x0004e20000000000 */
[----:B------:R-:W-:Y:S05]  /*18100*/  BRA.DIV ~URZ, `(.L_x_325) ;  /* 0x00001e027f007947 */ /* 0x000fea000b800000 */
[----:B---3--:R3:W4:Y:S04]  /*18110*/  SHFL.IDX PT, R8, R6, R10, 0x1f ;  /* 0x00001f0a06087589 */ /* 0x00872800000e0000 */
[----:B------:R3:W1:Y:S02]  /*18120*/  SHFL.IDX PT, R7, R7, R10, 0x1f ;  /* 0x00001f0a07077589 */ /* 0x00066400000e0000 */
.L_x_368:
[----:B------:R-:W-:Y:S01]  /*18130*/  ISETP.NE.AND P0, PT, R11, RZ, PT ;  /* 0x000000ff0b00720c */ /* 0x000fe20003f05270 */
[----:B------:R-:W-:-:S12]  /*18140*/  BSSY B0, `(.L_x_326) ;  /* 0x0000005000007945 */ /* 0x000fd80003800000 */
[----:B------:R-:W-:Y:S05]  /*18150*/  @!P0 BRA `(.L_x_327) ;  /* 0x0000003000008947 */ /* 0x000fea0003800000 */
[----:B------:R-:W-:Y:S01]  /*18160*/  IADD3 R3, R10, -0x1, RZ ;  /* 0xffffffff0a037810 */ /* 0x000fe20007ffe0ff */
[----:B------:R-:W-:Y:S05]  /*18170*/  BRA.DIV ~URZ, `(.L_x_328) ;  /* 0x00001e627f007947 */ /* 0x000fea000b800000 */
[----:B------:R2:W3:Y:S02]  /*18180*/  SHFL.IDX PT, R13, R4, R3, 0x1f ;  /* 0x00001f03040d7589 */ /* 0x0004e400000e0000 */
.L_x_327:
[----:B------:R-:W-:Y:S05]  /*18190*/  BSYNC B0 ;  /* 0x0000000000007941 */ /* 0x000fea0003800000 */
.L_x_326:
[----:B---3--:R-:W-:Y:S01]  /*181a0*/  IMAD R6, R13, c[0x0][0x538], R12 ;  /* 0x00014e000d067a24 */ /* 0x008fe200078e020c */
[----:B----4-:R-:W-:Y:S02]  /*181b0*/  IABS R2, R8 ;  /* 0x0000000800027213 */ /* 0x010fe40000000000 */
[----:B-12---:R-:W-:Y:S01]  /*181c0*/  IABS R3, R7 ;  /* 0x0000000700037213 */ /* 0x006fe20000000000 */
[----:B------:R-:W-:Y:S01]  /*181d0*/  IMAD.IADD R9, R9, 0x1, -R6 ;  /* 0x0000000109097824 */ /* 0x000fe200078e0a06 */
[----:B------:R1:W-:Y:S01]  /*181e0*/  STL [R1+0x10], R6 ;  /* 0x0000100601007387 */ /* 0x0003e20000100800 */
[----:B------:R-:W2:Y:S03]  /*181f0*/  I2F.RP R4, R2 ;  /* 0x0000000200047306 */ /* 0x000ea60000209400 */
[----:B------:R-:W3:Y:S05]  /*18200*/  LDL.LU R13, [R1+0x1c] ;  /* 0x00001c00010d7983 */ /* 0x000eea0000300800 */
[----:B--2---:R-:W2:Y:S02]  /*18210*/  MUFU.RCP R4, R4 ;  /* 0x0000000400047308 */ /* 0x004ea40000001000 */
[----:B--2---:R-:W-:-:S06]  /*18220*/  IADD3 R4, R4, 0xffffffe, RZ ;  /* 0x0ffffffe04047810 */ /* 0x004fcc0007ffe0ff */
[----:B------:R-:W2:Y:S01]  /*18230*/  F2I.FTZ.U32.TRUNC.NTZ R5, R4 ;  /* 0x0000000400057305 */ /* 0x000ea2000021f000 */
[----:B-1----:R-:W-:Y:S02]  /*18240*/  MOV R6, R3 ;  /* 0x0000000300067202 */ /* 0x002fe40000000f00 */
[----:B------:R-:W-:Y:S01]  /*18250*/  IABS R11, R9 ;  /* 0x00000009000b7213 */ /* 0x000fe20000000000 */
[----:B--2---:R-:W-:-:S04]  /*18260*/  IMAD.MOV R0, RZ, RZ, -R5 ;  /* 0x000000ffff007224 */ /* 0x004fc800078e0a05 */
[----:B------:R-:W-:Y:S01]  /*18270*/  IMAD.MOV.U32 R4, RZ, RZ, R0 ;  /* 0x000000ffff047224 */ /* 0x000fe200078e0000 */
[----:B------:R-:W-:-:S03]  /*18280*/  IABS R0, R8 ;  /* 0x0000000800007213 */ /* 0x000fc60000000000 */
[----:B------:R-:W-:Y:S02]  /*18290*/  IMAD R3, R4, R2, RZ ;  /* 0x0000000204037224 */ /* 0x000fe400078e02ff */
[----:B------:R-:W-:Y:S01]  /*182a0*/  IMAD.MOV.U32 R4, RZ, RZ, RZ ;  /* 0x000000ffff047224 */ /* 0x000fe200078e00ff */
[----:B------:R-:W1:Y:S01]  /*182b0*/  I2F.RP R12, R6 ;  /* 0x00000006000c7306 */ /* 0x000e620000209400 */
[----:B------:R-:W-:Y:S02]  /*182c0*/  IMAD.MOV R0, RZ, RZ, -R0 ;  /* 0x000000ffff007224 */ /* 0x000fe400078e0a00 */
[----:B------:R-:W-:-:S04]  /*182d0*/  IMAD.HI.U32 R5, R5, R3, R4 ;  /* 0x0000000305057227 */ /* 0x000fc800078e0004 */
[----:B------:R-:W-:Y:S01]  /*182e0*/  IMAD.MOV.U32 R3, RZ, RZ, R11 ;  /* 0x000000ffff037224 */ /* 0x000fe200078e000b */
[----:B------:R-:W-:-:S03]  /*182f0*/  MOV R4, R0 ;  /* 0x0000000000047202 */ /* 0x000fc60000000f00 */
[----:B------:R-:W-:-:S04]  /*18300*/  IMAD.HI.U32 R0, R5, R3, RZ ;  /* 0x0000000305007227 */ /* 0x000fc800078e00ff */
[----:B------:R-:W-:Y:S02]  /*18310*/  IMAD R3, R0, R4, R3 ;  /* 0x0000000400037224 */ /* 0x000fe400078e0203 */
[----:B-1----:R-:W1:Y:S03]  /*18320*/  MUFU.RCP R4, R12 ;  /* 0x0000000c00047308 */ /* 0x002e660000001000 */
[----:B------:R-:W-:-:S13]  /*18330*/  ISETP.GT.U32.AND P0, PT, R2, R3, PT ;  /* 0x000000030200720c */ /* 0x000fda0003f04070 */
[----:B------:R-:W-:Y:S01]  /*18340*/  @!P0 IMAD.IADD R3, R3, 0x1, -R2 ;  /* 0x0000000103038824 */ /* 0x000fe200078e0a02 */
[----:B-1----:R-:W-:-:S04]  /*18350*/  IADD3 R4, R4, 0xffffffe, RZ ;  /* 0x0ffffffe04047810 */ /* 0x002fc80007ffe0ff */
[----:B------:R-:W-:Y:S02]  /*18360*/  ISETP.GE.U32.AND P2, PT, R3, R2, PT ;  /* 0x000000020300720c */ /* 0x000fe40003f46070 */
[----:B------:R-:W1:Y:S01]  /*18370*/  F2I.FTZ.U32.TRUNC.NTZ R3, R4 ;  /* 0x0000000400037305 */ /* 0x000e62000021f000 */
[----:B------:R-:W-:Y:S02]  /*18380*/  LOP3.LUT R2, R9, R8, RZ, 0x3c, !PT ;  /* 0x0000000809027212 */ /* 0x000fe400078e3cff */
[----:B------:R-:W-:Y:S02]  /*18390*/  @!P0 IADD3 R0, R0, 0x1, RZ ;  /* 0x0000000100008810 */ /* 0x000fe40007ffe0ff */
[----:B------:R-:W-:Y:S02]  /*183a0*/  ISETP.GE.AND P1, PT, R2, RZ, PT ;  /* 0x000000ff0200720c */ /* 0x000fe40003f26270 */
[----:B------:R-:W-:-:S04]  /*183b0*/  ISETP.NE.AND P0, PT, R8, RZ, PT ;  /* 0x000000ff0800720c */ /* 0x000fc80003f05270 */
[----:B------:R-:W-:Y:S01]  /*183c0*/  @P2 IADD3 R0, R0, 0x1, RZ ;  /* 0x0000000100002810 */ /* 0x000fe20007ffe0ff */
[----:B-1----:R-:W-:-:S06]  /*183d0*/  IMAD.MOV R2, RZ, RZ, -R3 ;  /* 0x000000ffff027224 */ /* 0x002fcc00078e0a03 */
[----:B------:R-:W-:Y:S01]  /*183e0*/  @!P1 IMAD.MOV R0, RZ, RZ, -R0 ;  /* 0x000000ffff009224 */ /* 0x000fe200078e0a00 */
[----:B------:R-:W-:Y:S02]  /*183f0*/  MOV R4, R2 ;  /* 0x0000000200047202 */ /* 0x000fe40000000f00 */
[----:B------:R-:W-:Y:S02]  /*18400*/  IABS R2, R7 ;  /* 0x0000000700027213 */ /* 0x000fe40000000000 */
[----:B------:R-:W-:Y:S01]  /*18410*/  @!P0 LOP3.LUT R0, RZ, R8, RZ, 0x33, !PT ;  /* 0x00000008ff008212 */ /* 0x000fe200078e33ff */
[----:B------:R-:W-:Y:S02]  /*18420*/  IMAD R4, R4, R6, RZ ;  /* 0x0000000604047224 */ /* 0x000fe400078e02ff */
[----:B------:R-:W-:Y:S01]  /*18430*/  IMAD.MOV R5, RZ, RZ, -R2 ;  /* 0x000000ffff057224 */ /* 0x000fe200078e0a02 */
[----:B------:R-:W-:Y:S01]  /*18440*/  IABS R11, R0 ;  /* 0x00000000000b7213 */ /* 0x000fe20000000000 */
[----:B------:R-:W-:-:S04]  /*18450*/  IMAD.MOV.U32 R2, RZ, RZ, RZ ;  /* 0x000000ffff027224 */ /* 0x000fc800078e00ff */
        /* <DEDUP_REMOVED lines=26> */
.L_x_320:
[----:B------:R-:W-:Y:S01]  /*18600*/  MOV R0, c[0x0][0x53c] ;  /* 0x00014f0000007a02 */ /* 0x000fe20000000f00 */
[----:B------:R2:W-:Y:S04]  /*18610*/  STL [R1+0x10], R9 ;  /* 0x0000100901007387 */ /* 0x0005e80000100800 */
[----:B------:R2:W-:Y:S04]  /*18620*/  STL [R1+0x14], RZ ;  /* 0x000014ff01007387 */ /* 0x0005e80000100800 */
[----:B------:R2:W-:Y:S04]  /*18630*/  STL [R1+0x18], RZ ;  /* 0x000018ff01007387 */ /* 0x0005e80000100800 */
[----:B------:R2:W-:Y:S02]  /*18640*/  STL [R1+0x1c], R0 ;  /* 0x00001c0001007387 */ /* 0x0005e40000100800 */
.L_x_329:
[----:B------:R-:W-:Y:S05]  /*18650*/  BSYNC B1 ;  /* 0x0000000000017941 */ /* 0x000fea0003800000 */
.L_x_318:
        /* <DEDUP_REMOVED lines=9> */
.L_x_313:
[----:B--2---:R-:W2:Y:S02]  /*186f0*/  LDL R0, [R1+0x1c] ;  /* 0x00001c0001007983 */ /* 0x004ea40000100800 */
[----:B--2---:R-:W-:-:S13]  /*18700*/  ISETP.GE.AND P0, PT, R0, c[0x0][0x53c], PT ;  /* 0x00014f0000007a0c */ /* 0x004fda0003f06270 */
[----:B-1----:R-:W-:Y:S01]  /*18710*/  @P0 CALL.REL.NOINC `(.L_x_330) ;  /* 0x0000001000000944 */ /* 0x002fe20003c00000 */
[----:B------:R-:W-:Y:S05]  /*18720*/  BRA `(.L_x_331) ;  /* 0xfffe94b000007947 */ /* 0x000fea000383ffff */
.L_x_330:
[----:B------:R-:W-:Y:S05]  /*18730*/  EXIT ;  /* 0x000000000000794d */ /* 0x000fea0003800000 */
.L_x_163:
[----:B------:R-:W-:Y:S01]  /*18740*/  IMAD.MOV.U32 R0, RZ, RZ, R5 ;  /* 0x000000ffff007224 */ /* 0x000fe200078e0005 */
[----:B------:R-:W-:Y:S02]  /*18750*/  MOV R2, 0x1 ;  /* 0x0000000100027802 */ /* 0x000fe40000000f00 */
[----:B------:R-:W-:Y:S02]  /*18760*/  MOV R3, 0x18780 ;  /* 0x0001878000037802 */ /* 0x000fe40000000f00 */
[----:B------:R-:W-:Y:S05]  /*18770*/  CALL.REL.NOINC `($__internal_6_$__cuda_sm70_shflsync_up_p) ;  /* 0x0000195000007944 */ /* 0x000fea0003c00000 */
[----:B------:R-:W-:Y:S01]  /*18780*/  MOV R0, R4 ;  /* 0x0000000400007202 */ /* 0x000fe20000000f00 */
[----:B------:R-:W-:Y:S05]  /*18790*/  BRA `(.L_x_332) ;  /* 0xfffe7cd000007947 */ /* 0x000fea000383ffff */
.L_x_164:
[----:B------:R-:W-:Y:S01]  /*187a0*/  IMAD.MOV.U32 R0, RZ, RZ, R5 ;  /* 0x000000ffff007224 */ /* 0x000fe200078e0005 */
[----:B------:R-:W-:Y:S02]  /*187b0*/  MOV R2, 0x2 ;  /* 0x0000000200027802 */ /* 0x000fe40000000f00 */
[----:B------:R-:W-:Y:S02]  /*187c0*/  MOV R3, 0x187e0 ;  /* 0x000187e000037802 */ /* 0x000fe40000000f00 */
[----:B------:R-:W-:Y:S05]  /*187d0*/  CALL.REL.NOINC `($__internal_6_$__cuda_sm70_shflsync_up_p) ;  /* 0x000018f000007944 */ /* 0x000fea0003c00000 */
[----:B------:R-:W-:Y:S01]  /*187e0*/  SEL R0, R4, RZ, P4 ;  /* 0x000000ff04007207 */ /* 0x000fe20002000000 */
[----:B------:R-:W-:Y:S01]  /*187f0*/  IMAD.MOV.U32 R2, RZ, RZ, 0x4 ;  /* 0x00000004ff027424 */ /* 0x000fe200078e00ff */
[----:B------:R-:W-:-:S03]  /*18800*/  MOV R3, 0x18830 ;  /* 0x0001883000037802 */ /* 0x000fc60000000f00 */
[----:B------:R-:W-:Y:S02]  /*18810*/  IMAD.IADD R0, R5, 0x1, R0 ;  /* 0x0000000105007824 */ /* 0x000fe400078e0200 */
        /* <DEDUP_REMOVED lines=14> */
[----:B------:R-:W-:Y:S01]  /*18900*/  IMAD.IADD R4, R0, 0x1, R4 ;  /* 0x0000000100047824 */ /* 0x000fe200078e0204 */
[----:B------:R-:W-:-:S03]  /*18910*/  MOV R0, 0x1f ;  /* 0x0000001f00007802 */ /* 0x000fc60000000f00 */
[----:B------:R-:W-:Y:S02]  /*18920*/  IMAD.MOV.U32 R5, RZ, RZ, R4 ;  /* 0x000000ffff057224 */ /* 0x000fe400078e0004 */
[----:B------:R-:W-:Y:S05]  /*18930*/  CALL.REL.NOINC `($__internal_5_$__cuda_sm70_shflsync_idx_p) ;  /* 0x0000174000007944 */ /* 0x000fea0003c00000 */
[----:B------:R-:W-:Y:S05]  /*18940*/  BRA `(.L_x_333) ;  /* 0xfffe7c2000007947 */ /* 0x000fea000383ffff */
.L_x_166:
[----:B------:R-:W-:Y:S02]  /*18950*/  SEL R0, RZ, 0x1, P0 ;  /* 0x00000001ff007807 */ /* 0x000fe40000000000 */
[----:B------:R-:W-:Y:S02]  /*18960*/  MOV R2, 0x18980 ;  /* 0x0001898000027802 */ /* 0x000fe40000000f00 */
[----:B------:R-:W-:Y:S05]  /*18970*/  CALL.REL.NOINC `($__internal_7_$__cuda_sm70_votesync_ballot) ;  /* 0x000017c000007944 */ /* 0x000fea0003c00000 */
[----:B------:R-:W-:Y:S01]  /*18980*/  MOV R6, R0 ;  /* 0x0000000000067202 */ /* 0x000fe20000000f00 */
[----:B------:R-:W-:Y:S05]  /*18990*/  BRA `(.L_x_334) ;  /* 0xfffe7c6000007947 */ /* 0x000fea000383ffff */
.L_x_167:
[----:B------:R-:W-:Y:S01]  /*189a0*/  IMAD.MOV.U32 R5, RZ, RZ, R8 ;  /* 0x000000ffff057224 */ /* 0x000fe200078e0008 */
[----:B--2---:R-:W-:Y:S01]  /*189b0*/  MOV R3, R13 ;  /* 0x0000000d00037202 */ /* 0x004fe20000000f00 */
[----:B------:R-:W-:Y:S01]  /*189c0*/  IMAD.MOV.U32 R0, RZ, RZ, 0x1f ;  /* 0x0000001fff007424 */ /* 0x000fe200078e00ff */
[----:B------:R-:W-:Y:S02]  /*189d0*/  MOV R2, 0x189f0 ;  /* 0x000189f000027802 */ /* 0x000fe40000000f00 */
[----:B-1----:R-:W-:Y:S05]  /*189e0*/  CALL.REL.NOINC `($__internal_5_$__cuda_sm70_shflsync_idx_p) ;  /* 0x0000169000007944 */ /* 0x002fea0003c00000 */
[----:B------:R-:W-:Y:S01]  /*189f0*/  IMAD.MOV.U32 R11, RZ, RZ, R0 ;  /* 0x000000ffff0b7224 */ /* 0x000fe200078e0000 */
[----:B------:R-:W-:Y:S01]  /*18a00*/  MOV R5, R7 ;  /* 0x0000000700057202 */ /* 0x000fe20000000f00 */
[----:B------:R-:W-:Y:S01]  /*18a10*/  IMAD.MOV.U32 R7, RZ, RZ, RZ ;  /* 0x000000ffff077224 */ /* 0x000fe200078e00ff */
[----:B------:R-:W-:Y:S01]  /*18a20*/  MOV R3, R13 ;  /* 0x0000000d00037202 */ /* 0x000fe20000000f00 */
[----:B------:R-:W-:Y:S01]  /*18a30*/  IMAD.MOV.U32 R0, RZ, RZ, 0x1f ;  /* 0x0000001fff007424 */ /* 0x000fe200078e00ff */
[----:B------:R-:W-:-:S02]  /*18a40*/  MOV R2, 0x18a60 ;  /* 0x00018a6000027802 */ /* 0x000fc40000000f00 */
[----:B------:R-:W-:Y:S05]  /*18a50*/  CALL.REL.NOINC `($__internal_5_$__cuda_sm70_shflsync_idx_p) ;  /* 0x0000162000007944 */ /* 0x000fea0003c00000 */
[----:B------:R-:W-:Y:S01]  /*18a60*/  MOV R10, R0 ;  /* 0x00000000000a7202 */ /* 0x000fe20000000f00 */
[----:B------:R-:W-:Y:S05]  /*18a70*/  BRA `(.L_x_335) ;  /* 0xfffe7bd000007947 */ /* 0x000fea000383ffff */
.L_x_170:
[----:B------:R-:W-:Y:S01]  /*18a80*/  IMAD.MOV.U32 R5, RZ, RZ, R4 ;  /* 0x000000ffff057224 */ /* 0x000fe200078e0004 */
[----:B------:R-:W-:-:S02]  /*18a90*/  MOV R0, 0x1f ;  /* 0x0000001f00007802 */ /* 0x000fc40000000f00 */
[----:B------:R-:W-:Y:S02]  /*18aa0*/  MOV R2, 0x18ac0 ;  /* 0x00018ac000027802 */ /* 0x000fe40000000f00 */
[----:B-1----:R-:W-:Y:S05]  /*18ab0*/  CALL.REL.NOINC `($__internal_5_$__cuda_sm70_shflsync_idx_p) ;  /* 0x000015c000007944 */ /* 0x002fea0003c00000 */
[----:B------:R-:W-:Y:S01]  /*18ac0*/  MOV R7, R0 ;  /* 0x0000000000077202 */ /* 0x000fe20000000f00 */
[----:B------:R-:W-:Y:S05]  /*18ad0*/  BRA `(.L_x_169) ;  /* 0xfffe7bd000007947 */ /* 0x000fea000383ffff */
.L_x_208:
[----:B------:R-:W-:Y:S01]  /*18ae0*/  IMAD.MOV.U32 R5, RZ, RZ, R10 ;  /* 0x000000ffff057224 */ /* 0x000fe200078e000a */
[----:B------:R-:W-:Y:S01]  /*18af0*/  MOV R3, RZ ;  /* 0x000000ff00037202 */ /* 0x000fe20000000f00 */
[----:B------:R-:W-:Y:S01]  /*18b00*/  IMAD.MOV.U32 R0, RZ, RZ, 0x1c1f ;  /* 0x00001c1fff007424 */ /* 0x000fe200078e00ff */
[----:B------:R-:W-:Y:S02]  /*18b10*/  MOV R2, 0x18b30 ;  /* 0x00018b3000027802 */ /* 0x000fe40000000f00 */
[----:B-----5:R-:W-:Y:S05]  /*18b20*/  CALL.REL.NOINC `($__internal_5_$__cuda_sm70_shflsync_idx_p) ;  /* 0x0000155000007944 */ /* 0x020fea0003c00000 */
[----:B------:R-:W-:Y:S01]  /*18b30*/  MOV R8, R0 ;  /* 0x0000000000087202 */ /* 0x000fe20000000f00 */
[----:B------:R-:W-:Y:S05]  /*18b40*/  BRA `(.L_x_336) ;  /* 0xfffef51000007947 */ /* 0x000fea000383ffff */
.L_x_209:
[----:B------:R-:W-:Y:S01]  /*18b50*/  IMAD.MOV.U32 R5, RZ, RZ, R11 ;  /* 0x000000ffff057224 */ /* 0x000fe200078e000b */
[----:B------:R-:W-:Y:S01]  /*18b60*/  MOV R3, RZ ;  /* 0x000000ff00037202 */ /* 0x000fe20000000f00 */
[----:B------:R-:W-:Y:S01]  /*18b70*/  IMAD.MOV.U32 R0, RZ, RZ, 0x1c1f ;  /* 0x00001c1fff007424 */ /* 0x000fe200078e00ff */
[----:B------:R-:W-:Y:S02]  /*18b80*/  MOV R2, 0x18ba0 ;  /* 0x00018ba000027802 */ /* 0x000fe40000000f00 */
[----:B-12--5:R-:W-:Y:S05]  /*18b90*/  CALL.REL.NOINC `($__internal_5_$__cuda_sm70_shflsync_idx_p) ;  /* 0x000014e000007944 */ /* 0x026fea0003c00000 */
[----:B------:R-:W-:Y:S05]  /*18ba0*/  BRA `(.L_x_337) ;  /* 0xfffef4d000007947 */ /* 0x000fea000383ffff */
.L_x_212:
[----:B--2---:R-:W-:Y:S01]  /*18bb0*/  IMAD.MOV.U32 R5, RZ, RZ, R10 ;  /* 0x000000ffff057224 */ /* 0x004fe200078e000a */
[----:B------:R-:W-:Y:S01]  /*18bc0*/  MOV R3, 0x1 ;  /* 0x0000000100037802 */ /* 0x000fe20000000f00 */
[----:B----4-:R-:W-:Y:S01]  /*18bd0*/  IMAD.MOV.U32 R0, RZ, RZ, 0x1c1f ;  /* 0x00001c1fff007424 */ /* 0x010fe200078e00ff */
[----:B------:R-:W-:-:S02]  /*18be0*/  MOV R2, 0x18c00 ;  /* 0x00018c0000027802 */ /* 0x000fc40000000f00 */
[----:B-1-3-5:R-:W-:Y:S05]  /*18bf0*/  CALL.REL.NOINC `($__internal_5_$__cuda_sm70_shflsync_idx_p) ;  /* 0x0000148000007944 */ /* 0x02afea0003c00000 */
[----:B------:R-:W-:Y:S01]  /*18c00*/  IMAD.MOV.U32 R8, RZ, RZ, R0 ;  /* 0x000000ffff087224 */ /* 0x000fe200078e0000 */
[----:B------:R-:W-:Y:S01]  /*18c10*/  MOV R3, 0x1 ;  /* 0x0000000100037802 */ /* 0x000fe20000000f00 */
[----:B------:R-:W-:Y:S01]  /*18c20*/  IMAD.MOV.U32 R5, RZ, RZ, R11 ;  /* 0x000000ffff057224 */ /* 0x000fe200078e000b */
[----:B------:R-:W-:-:S02]  /*18c30*/  MOV R0, 0x1c1f ;  /* 0x00001c1f00007802 */ /* 0x000fc40000000f00 */
[----:B------:R-:W-:Y:S02]  /*18c40*/  MOV R2, 0x18c60 ;  /* 0x00018c6000027802 */ /* 0x000fe40000000f00 */
[----:B------:R-:W-:Y:S05]  /*18c50*/  CALL.REL.NOINC `($__internal_5_$__cuda_sm70_shflsync_idx_p) ;  /* 0x0000142000007944 */ /* 0x000fea0003c00000 */
[----:B------:R-:W-:Y:S05]  /*18c60*/  BRA `(.L_x_338) ;  /* 0xfffef59000007947 */ /* 0x000fea000383ffff */
.L_x_215:
[----:B-1----:R-:W-:Y:S01]  /*18c70*/  IMAD.MOV.U32 R5, RZ, RZ, R10 ;  /* 0x000000ffff057224 */ /* 0x002fe200078e000a */
[----:B------:R-:W-:Y:S01]  /*18c80*/  MOV R3, 0x2 ;  /* 0x0000000200037802 */ /* 0x000fe20000000f00 */
[----:B----4-:R-:W-:Y:S01]  /*18c90*/  IMAD.MOV.U32 R0, RZ, RZ, 0x1c1f ;  /* 0x00001c1fff007424 */ /* 0x010fe200078e00ff */
[----:B------:R-:W-:Y:S02]  /*18ca0*/  MOV R2, 0x18cc0 ;  /* 0x00018cc000027802 */ /* 0x000fe40000000f00 */
[----:B--23-5:R-:W-:Y:S05]  /*18cb0*/  CALL.REL.NOINC `($__internal_5_$__cuda_sm70_shflsync_idx_p) ;  /* 0x000013c000007944 */ /* 0x02cfea0003c00000 */
[----:B------:R-:W-:Y:S01]  /*18cc0*/  MOV R8, R0 ;  /* 0x0000000000087202 */ /* 0x000fe20000000f00 */
[----:B------:R-:W-:Y:S05]  /*18cd0*/  BRA `(.L_x_339) ;  /* 0xfffef69000007947 */ /* 0x000fea000383ffff */
.L_x_216:
[----:B------:R-:W-:Y:S01]  /*18ce0*/  IMAD.MOV.U32 R5, RZ, RZ, R11 ;  /* 0x000000ffff057224 */ /* 0x000fe200078e000b */
[----:B------:R-:W-:Y:S01]  /*18cf0*/  MOV R3, 0x2 ;  /* 0x0000000200037802 */ /* 0x000fe20000000f00 */
[----:B----4-:R-:W-:Y:S01]  /*18d00*/  IMAD.MOV.U32 R0, RZ, RZ, 0x1c1f ;  /* 0x00001c1fff007424 */ /* 0x010fe200078e00ff */
[----:B------:R-:W-:Y:S02]  /*18d10*/  MOV R2, 0x18d30 ;  /* 0x00018d3000027802 */ /* 0x000fe40000000f00 */
[----:B-123-5:R-:W-:Y:S05]  /*18d20*/  CALL.REL.NOINC `($__internal_5_$__cuda_sm70_shflsync_idx_p) ;  /* 0x0000135000007944 */ /* 0x02efea0003c00000 */
[----:B------:R-:W-:Y:S05]  /*18d30*/  BRA `(.L_x_340) ;  /* 0xfffef65000007947 */ /* 0x000fea000383ffff */
.L_x_219:
[----:B-1----:R-:W-:Y:S01]  /*18d40*/  IMAD.MOV.U32 R5, RZ, RZ, R10 ;  /* 0x000000ffff057224 */ /* 0x002fe200078e000a */
[----:B------:R-:W-:Y:S01]  /*18d50*/  MOV R3, 0x3 ;  /* 0x0000000300037802 */ /* 0x000fe20000000f00 */
[----:B------:R-:W-:Y:S01]  /*18d60*/  IMAD.MOV.U32 R0, RZ, RZ, 0x1c1f ;  /* 0x00001c1fff007424 */ /* 0x000fe200078e00ff */
[----:B------:R-:W-:-:S02]  /*18d70*/  MOV R2, 0x18d90 ;  /* 0x00018d9000027802 */ /* 0x000fc40000000f00 */
[----:B--2345:R-:W-:Y:S05]  /*18d80*/  CALL.REL.NOINC `($__internal_5_$__cuda_sm70_shflsync_idx_p) ;  /* 0x000012f000007944 */ /* 0x03cfea0003c00000 */
[----:B------:R-:W-:Y:S01]  /*18d90*/  IMAD.MOV.U32 R8, RZ, RZ, R0 ;  /* 0x000000ffff087224 */ /* 0x000fe200078e0000 */
[----:B------:R-:W-:Y:S01]  /*18da0*/  MOV R3, 0x3 ;  /* 0x0000000300037802 */ /* 0x000fe20000000f00 */
[----:B------:R-:W-:Y:S01]  /*18db0*/  IMAD.MOV.U32 R5, RZ, RZ, R11 ;  /* 0x000000ffff057224 */ /* 0x000fe200078e000b */
[----:B------:R-:W-:-:S02]  /*18dc0*/  MOV R0, 0x1c1f ;  /* 0x00001c1f00007802 */ /* 0x000fc40000000f00 */
[----:B------:R-:W-:Y:S02]  /*18dd0*/  MOV R2, 0x18df0 ;  /* 0x00018df000027802 */ /* 0x000fe40000000f00 */
[----:B------:R-:W-:Y:S05]  /*18de0*/  CALL.REL.NOINC `($__internal_5_$__cuda_sm70_shflsync_idx_p) ;  /* 0x0000129000007944 */ /* 0x000fea0003c00000 */
[----:B------:R-:W-:Y:S05]  /*18df0*/  BRA `(.L_x_341) ;  /* 0xfffef71000007947 */ /* 0x000fea000383ffff */
.L_x_266:
[----:B------:R-:W-:Y:S01]  /*18e00*/  IMAD.MOV.U32 R0, RZ, RZ, R213 ;  /* 0x000000ffff007224 */ /* 0x000fe200078e00d5 */
[----:B------:R-:W-:Y:S01]  /*18e10*/  MOV R9, 0x1f ;  /* 0x0000001f00097802 */ /* 0x000fe20000000f00 */
[----:B------:R-:W-:Y:S01]  /*18e20*/  IMAD.MOV.U32 R3, RZ, RZ, 0x2 ;  /* 0x00000002ff037424 */ /* 0x000fe200078e00ff */
[----:B------:R-:W-:Y:S02]  /*18e30*/  MOV R8, 0xffffffff ;  /* 0xffffffff00087802 */ /* 0x000fe40000000f00 */
[----:B------:R-:W-:Y:S02]  /*18e40*/  MOV R2, 0x18e60 ;  /* 0x00018e6000027802 */ /* 0x000fe40000000f00 */
[----:B------:R-:W-:Y:S05]  /*18e50*/  CALL.REL.NOINC `($__internal_4_$__cuda_sm70_shflsync_bfly_p) ;  /* 0x000011e000007944 */ /* 0x000fea0003c00000 */
[----:B------:R-:W-:Y:S01]  /*18e60*/  FADD.FTZ R7, R213, R0 ;  /* 0x00000000d5077221 */ /* 0x000fe20000010000 */
[----:B------:R-:W-:Y:S02]  /*18e70*/  MOV R3, 0x1 ;  /* 0x0000000100037802 */ /* 0x000fe40000000f00 */
[----:B------:R-:W-:Y:S02]  /*18e80*/  MOV R2, 0x18eb0 ;  /* 0x00018eb000027802 */ /* 0x000fe40000000f00 */
[----:B------:R-:W-:-:S02]  /*18e90*/  MOV R0, R7 ;  /* 0x0000000700007202 */ /* 0x000fc40000000f00 */
[----:B------:R-:W-:Y:S05]  /*18ea0*/  CALL.REL.NOINC `($__internal_4_$__cuda_sm70_shflsync_bfly_p) ;  /* 0x0000119000007944 */ /* 0x000fea0003c00000 */
[----:B------:R-:W-:Y:S01]  /*18eb0*/  FADD.FTZ R7, R7, R0 ;  /* 0x0000000007077221 */ /* 0x000fe20000010000 */
[----:B------:R-:W-:-:S02]  /*18ec0*/  MOV R0, R214 ;  /* 0x000000d600007202 */ /* 0x000fc40000000f00 */
[----:B------:R-:W-:Y:S02]  /*18ed0*/  MOV R3, 0x2 ;  /* 0x0000000200037802 */ /* 0x000fe40000000f00 */
[----:B------:R-:W-:Y:S02]  /*18ee0*/  MOV R2, 0x18f00 ;  /* 0x00018f0000027802 */ /* 0x000fe40000000f00 */
[----:B------:R-:W-:Y:S05]  /*18ef0*/  CALL.REL.NOINC `($__internal_4_$__cuda_sm70_shflsync_bfly_p) ;  /* 0x0000114000007944 */ /* 0x000fea0003c00000 */
[----:B------:R-:W-:Y:S01]  /*18f00*/  FADD.FTZ R6, R214, R0 ;  /* 0x00000000d6067221 */ /* 0x000fe20000010000 */
[----:B------:R-:W-:Y:S02]  /*18f10*/  MOV R3, 0x1 ;  /* 0x0000000100037802 */ /* 0x000fe40000000f00 */
[----:B------:R-:W-:Y:S02]  /*18f20*/  MOV R2, 0x18f50 ;  /* 0x00018f5000027802 */ /* 0x000fe40000000f00 */
[----:B------:R-:W-:Y:S02]  /*18f30*/  MOV R0, R6 ;  /* 0x0000000600007202 */ /* 0x000fe40000000f00 */
[----:B------:R-:W-:Y:S05]  /*18f40*/  CALL.REL.NOINC `($__internal_4_$__cuda_sm70_shflsync_bfly_p) ;  /* 0x000010f000007944 */ /* 0x000fea0003c00000 */
[----:B------:R-:W-:Y:S01]  /*18f50*/  FADD.FTZ R6, R6, R0 ;  /* 0x0000000006067221 */ /* 0x000fe20000010000 */
[----:B------:R-:W-:Y:S02]  /*18f60*/  MOV R0, R237 ;  /* 0x000000ed00007202 */ /* 0x000fe40000000f00 */
[----:B------:R-:W-:-:S02]  /*18f70*/  MOV R3, 0x2 ;  /* 0x0000000200037802 */ /* 0x000fc40000000f00 */
        /* <DEDUP_REMOVED lines=9> */
[----:B------:R-:W-:Y:S02]  /*19010*/  MOV R3, 0x2 ;  /* 0x0000000200037802 */ /* 0x000fe40000000f00 */
[----:B------:R-:W-:-:S02]  /*19020*/  MOV R2, 0x19040 ;  /* 0x0001904000027802 */ /* 0x000fc40000000f00 */
[----:B------:R-:W-:Y:S05]  /*19030*/  CALL.REL.NOINC `($__internal_4_$__cuda_sm70_shflsync_bfly_p) ;  /* 0x0000100000007944 */ /* 0x000fea0003c00000 */
[----:B------:R-:W-:Y:S01]  /*19040*/  FADD.FTZ R4, R238, R0 ;  /* 0x00000000ee047221 */ /* 0x000fe20000010000 */
[----:B------:R-:W-:-:S02]  /*19050*/  MOV R3, 0x1 ;  /* 0x0000000100037802 */ /* 0x000fc40000000f00 */
[----:B------:R-:W-:Y:S02]  /*19060*/  MOV R2, 0x19090 ;  /* 0x0001909000027802 */ /* 0x000fe40000000f00 */
[----:B------:R-:W-:Y:S02]  /*19070*/  MOV R0, R4 ;  /* 0x0000000400007202 */ /* 0x000fe40000000f00 */
[----:B------:R-:W-:Y:S05]  /*19080*/  CALL.REL.NOINC `($__internal_4_$__cuda_sm70_shflsync_bfly_p) ;  /* 0x00000fb000007944 */ /* 0x000fea0003c00000 */
[----:B------:R-:W-:Y:S01]  /*19090*/  MOV R8, R0 ;  /* 0x0000000000087202 */ /* 0x000fe20000000f00 */
[----:B------:R-:W-:Y:S05]  /*190a0*/  BRA `(.L_x_342) ;  /* 0xffffaa9000007947 */ /* 0x000fea000383ffff */
.L_x_273:
[----:B-1234-:R-:W-:Y:S01]  /*190b0*/  IMAD.MOV.U32 R5, RZ, RZ, R12 ;  /* 0x000000ffff057224 */ /* 0x01efe200078e000c */
[----:B------:R-:W-:Y:S01]  /*190c0*/  MOV R3, RZ ;  /* 0x000000ff00037202 */ /* 0x000fe20000000f00 */
[----:B------:R-:W-:Y:S01]  /*190d0*/  IMAD.MOV.U32 R0, RZ, RZ, 0x1c1f ;  /* 0x00001c1fff007424 */ /* 0x000fe200078e00ff */
[----:B------:R-:W-:Y:S02]  /*190e0*/  MOV R2, 0x19100 ;  /* 0x0001910000027802 */ /* 0x000fe40000000f00 */
[----:B------:R-:W-:Y:S05]  /*190f0*/  CALL.REL.NOINC `($__internal_5_$__cuda_sm70_shflsync_idx_p) ;  /* 0x00000f8000007944 */ /* 0x000fea0003c00000 */
[----:B------:R-:W-:Y:S01]  /*19100*/  MOV R10, R0 ;  /* 0x00000000000a7202 */ /* 0x000fe20000000f00 */
[----:B------:R-:W-:Y:S05]  /*19110*/  BRA `(.L_x_343) ;  /* 0xffffc4c000007947 */ /* 0x000fea000383ffff */
.L_x_274:
[----:B------:R-:W-:Y:S01]  /*19120*/  IMAD.MOV.U32 R5, RZ, RZ, R13 ;  /* 0x000000ffff057224 */ /* 0x000fe200078e000d */
[----:B------:R-:W-:Y:S01]  /*19130*/  MOV R3, RZ ;  /* 0x000000ff00037202 */ /* 0x000fe20000000f00 */
[----:B------:R-:W-:Y:S01]  /*19140*/  IMAD.MOV.U32 R0, RZ, RZ, 0x1c1f ;  /* 0x00001c1fff007424 */ /* 0x000fe200078e00ff */
[----:B------:R-:W-:-:S02]  /*19150*/  MOV R2, 0x19170 ;  /* 0x0001917000027802 */ /* 0x000fc40000000f00 */
[----:B-12---:R-:W-:Y:S05]  /*19160*/  CALL.REL.NOINC `($__internal_5_$__cuda_sm70_shflsync_idx_p) ;  /* 0x00000f1000007944 */ /* 0x006fea0003c00000 */
[----:B------:R-:W-:Y:S05]  /*19170*/  BRA `(.L_x_344) ;  /* 0xffffc48000007947 */ /* 0x000fea000383ffff */
.L_x_277:
[----:B------:R-:W-:Y:S01]  /*19180*/  IMAD.MOV.U32 R5, RZ, RZ, R12 ;  /* 0x000000ffff057224 */ /* 0x000fe200078e000c */
[----:B--2---:R-:W-:Y:S01]  /*19190*/  MOV R3, 0x1 ;  /* 0x0000000100037802 */ /* 0x004fe20000000f00 */
[----:B----4-:R-:W-:Y:S01]  /*191a0*/  IMAD.MOV.U32 R0, RZ, RZ, 0x1c1f ;  /* 0x00001c1fff007424 */ /* 0x010fe200078e00ff */
[----:B------:R-:W-:-:S02]  /*191b0*/  MOV R2, 0x191d0 ;  /* 0x000191d000027802 */ /* 0x000fc40000000f00 */
[----:B-1-3--:R-:W-:Y:S05]  /*191c0*/  CALL.REL.NOINC `($__internal_5_$__cuda_sm70_shflsync_idx_p) ;  /* 0x00000eb000007944 */ /* 0x00afea0003c00000 */
[----:B------:R-:W-:Y:S01]  /*191d0*/  IMAD.MOV.U32 R10, RZ, RZ, R0 ;  /* 0x000000ffff0a7224 */ /* 0x000fe200078e0000 */
[----:B------:R-:W-:Y:S01]  /*191e0*/  MOV R3, 0x1 ;  /* 0x0000000100037802 */ /* 0x000fe20000000f00 */
[----:B------:R-:W-:Y:S01]  /*191f0*/  IMAD.MOV.U32 R5, RZ, RZ, R13 ;  /* 0x000000ffff057224 */ /* 0x000fe200078e000d */
[----:B------:R-:W-:-:S02]  /*19200*/  MOV R0, 0x1c1f ;  /* 0x00001c1f00007802 */ /* 0x000fc40000000f00 */
[----:B------:R-:W-:Y:S02]  /*19210*/  MOV R2, 0x19230 ;  /* 0x0001923000027802 */ /* 0x000fe40000000f00 */
[----:B------:R-:W-:Y:S05]  /*19220*/  CALL.REL.NOINC `($__internal_5_$__cuda_sm70_shflsync_idx_p) ;  /* 0x00000e5000007944 */ /* 0x000fea0003c00000 */
[----:B------:R-:W-:Y:S05]  /*19230*/  BRA `(.L_x_345) ;  /* 0xffffc52000007947 */ /* 0x000fea000383ffff */
.L_x_280:
[----:B------:R-:W-:Y:S01]  /*19240*/  IMAD.MOV.U32 R5, RZ, RZ, R12 ;  /* 0x000000ffff057224 */ /* 0x000fe200078e000c */
[----:B-1----:R-:W-:Y:S01]  /*19250*/  MOV R3, 0x2 ;  /* 0x0000000200037802 */ /* 0x002fe20000000f00 */
[----:B----4-:R-:W-:Y:S01]  /*19260*/  IMAD.MOV.U32 R0, RZ, RZ, 0x1c1f ;  /* 0x00001c1fff007424 */ /* 0x010fe200078e00ff */
[----:B------:R-:W-:Y:S02]  /*19270*/  MOV R2, 0x19290 ;  /* 0x0001929000027802 */ /* 0x000fe40000000f00 */
[----:B--23--:R-:W-:Y:S05]  /*19280*/  CALL.REL.NOINC `($__internal_5_$__cuda_sm70_shflsync_idx_p) ;  /* 0x00000df000007944 */ /* 0x00cfea0003c00000 */
[----:B------:R-:W-:Y:S01]  /*19290*/  MOV R10, R0 ;  /* 0x00000000000a7202 */ /* 0x000fe20000000f00 */
[----:B------:R-:W-:Y:S05]  /*192a0*/  BRA `(.L_x_346) ;  /* 0xffffc61000007947 */ /* 0x000fea000383ffff */
.L_x_281:
[----:B------:R-:W-:Y:S01]  /*192b0*/  IMAD.MOV.U32 R5, RZ, RZ, R13 ;  /* 0x000000ffff057224 */ /* 0x000fe200078e000d */
[----:B------:R-:W-:Y:S01]  /*192c0*/  MOV R3, 0x2 ;  /* 0x0000000200037802 */ /* 0x000fe20000000f00 */
[----:B----4-:R-:W-:Y:S01]  /*192d0*/  IMAD.MOV.U32 R0, RZ, RZ, 0x1c1f ;  /* 0x00001c1fff007424 */ /* 0x010fe200078e00ff */
[----:B------:R-:W-:Y:S02]  /*192e0*/  MOV R2, 0x19300 ;  /* 0x0001930000027802 */ /* 0x000fe40000000f00 */
[----:B-123--:R-:W-:Y:S05]  /*192f0*/  CALL.REL.NOINC `($__internal_5_$__cuda_sm70_shflsync_idx_p) ;  /* 0x00000d8000007944 */ /* 0x00efea0003c00000 */
[----:B------:R-:W-:Y:S05]  /*19300*/  BRA `(.L_x_347) ;  /* 0xffffc5d000007947 */ /* 0x000fea000383ffff */
.L_x_284:
[----:B------:R-:W-:Y:S01]  /*19310*/  IMAD.MOV.U32 R5, RZ, RZ, R12 ;  /* 0x000000ffff057224 */ /* 0x000fe200078e000c */
[----:B-1----:R-:W-:Y:S01]  /*19320*/  MOV R3, 0x3 ;  /* 0x0000000300037802 */ /* 0x002fe20000000f00 */
[----:B------:R-:W-:Y:S01]  /*19330*/  IMAD.MOV.U32 R0, RZ, RZ, 0x1c1f ;  /* 0x00001c1fff007424 */ /* 0x000fe200078e00ff */
[----:B------:R-:W-:-:S02]  /*19340*/  MOV R2, 0x19360 ;  /* 0x0001936000027802 */ /* 0x000fc40000000f00 */
[----:B--234-:R-:W-:Y:S05]  /*19350*/  CALL.REL.NOINC `($__internal_5_$__cuda_sm70_shflsync_idx_p) ;  /* 0x00000d2000007944 */ /* 0x01cfea0003c00000 */
[----:B------:R-:W-:Y:S01]  /*19360*/  IMAD.MOV.U32 R6, RZ, RZ, R0 ;  /* 0x000000ffff067224 */ /* 0x000fe200078e0000 */
[----:B------:R-:W-:Y:S01]  /*19370*/  MOV R3, 0x3 ;  /* 0x0000000300037802 */ /* 0x000fe20000000f00 */
[----:B------:R-:W-:Y:S01]  /*19380*/  IMAD.MOV.U32 R5, RZ, RZ, R13 ;  /* 0x000000ffff057224 */ /* 0x000fe200078e000d */
[----:B------:R-:W-:-:S02]  /*19390*/  MOV R0, 0x1c1f ;  /* 0x00001c1f00007802 */ /* 0x000fc40000000f00 */
[----:B------:R-:W-:Y:S02]  /*193a0*/  MOV R2, 0x193c0 ;  /* 0x000193c000027802 */ /* 0x000fe40000000f00 */
[----:B------:R-:W-:Y:S05]  /*193b0*/  CALL.REL.NOINC `($__internal_5_$__cuda_sm70_shflsync_idx_p) ;  /* 0x00000cc000007944 */ /* 0x000fea0003c00000 */
[----:B------:R-:W-:Y:S05]  /*193c0*/  BRA `(.L_x_348) ;  /* 0xffffc68000007947 */ /* 0x000fea000383ffff */
.L_x_286:
[----:B------:R-:W-:Y:S01]  /*193d0*/  IMAD.MOV.U32 R5, RZ, RZ, R17 ;  /* 0x000000ffff057224 */ /* 0x000fe200078e0011 */
[----:B------:R-:W-:Y:S01]  /*193e0*/  MOV R3, RZ ;  /* 0x000000ff00037202 */ /* 0x000fe20000000f00 */
[----:B------:R-:W-:Y:S01]  /*193f0*/  IMAD.MOV.U32 R0, RZ, RZ, 0x1c1f ;  /* 0x00001c1fff007424 */ /* 0x000fe200078e00ff */
[----:B------:R-:W-:Y:S02]  /*19400*/  MOV R2, 0x19420 ;  /* 0x0001942000027802 */ /* 0x000fe40000000f00 */
[----:B------:R-:W-:Y:S05]  /*19410*/  CALL.REL.NOINC `($__internal_5_$__cuda_sm70_shflsync_idx_p) ;  /* 0x00000c6000007944 */ /* 0x000fea0003c00000 */
[----:B------:R-:W-:Y:S01]  /*19420*/  MOV R4, R0 ;  /* 0x0000000000047202 */ /* 0x000fe20000000f00 */
[----:B------:R-:W-:Y:S05]  /*19430*/  BRA `(.L_x_349) ;  /* 0xffffc97000007947 */ /* 0x000fea000383ffff */
.L_x_287:
[----:B------:R-:W-:Y:S01]  /*19440*/  IMAD.MOV.U32 R5, RZ, RZ, R24 ;  /* 0x000000ffff057224 */ /* 0x000fe200078e0018 */
[----:B------:R-:W-:Y:S01]  /*19450*/  MOV R3, RZ ;  /* 0x000000ff00037202 */ /* 0x000fe20000000f00 */
[----:B------:R-:W-:Y:S01]  /*19460*/  IMAD.MOV.U32 R0, RZ, RZ, 0x1c1f ;  /* 0x00001c1fff007424 */ /* 0x000fe200078e00ff */
[----:B------:R-:W-:Y:S02]  /*19470*/  MOV R2, 0x19490 ;  /* 0x0001949000027802 */ /* 0x000fe40000000f00 */
[----:B-12---:R-:W-:Y:S05]  /*19480*/  CALL.REL.NOINC `($__internal_5_$__cuda_sm70_shflsync_idx_p) ;  /* 0x00000bf000007944 */ /* 0x006fea0003c00000 */
[----:B------:R-:W-:Y:S05]  /*19490*/  BRA `(.L_x_350) ;  /* 0xffffc93000007947 */ /* 0x000fea000383ffff */
.L_x_290:
[----:B------:R-:W-:Y:S01]  /*194a0*/  IMAD.MOV.U32 R5, RZ, RZ, R17 ;  /* 0x000000ffff057224 */ /* 0x000fe200078e0011 */
[----:B-1----:R-:W-:Y:S01]  /*194b0*/  MOV R3, 0x1 ;  /* 0x0000000100037802 */ /* 0x002fe20000000f00 */
[----:B----4-:R-:W-:Y:S01]  /*194c0*/  IMAD.MOV.U32 R0, RZ, RZ, 0x1c1f ;  /* 0x00001c1fff007424 */ /* 0x010fe200078e00ff */
[----:B------:R-:W-:-:S02]  /*194d0*/  MOV R2, 0x194f0 ;  /* 0x000194f000027802 */ /* 0x000fc40000000f00 */
[----:B--23--:R-:W-:Y:S05]  /*194e0*/  CALL.REL.NOINC `($__internal_5_$__cuda_sm70_shflsync_idx_p) ;  /* 0x00000b9000007944 */ /* 0x00cfea0003c00000 */
[----:B------:R-:W-:Y:S01]  /*194f0*/  IMAD.MOV.U32 R4, RZ, RZ, R0 ;  /* 0x000000ffff047224 */ /* 0x000fe200078e0000 */
[----:B------:R-:W-:Y:S01]  /*19500*/  MOV R3, 0x1 ;  /* 0x0000000100037802 */ /* 0x000fe20000000f00 */
[----:B------:R-:W-:Y:S01]  /*19510*/  IMAD.MOV.U32 R5, RZ, RZ, R24 ;  /* 0x000000ffff057224 */ /* 0x000fe200078e0018 */
[----:B------:R-:W-:-:S02]  /*19520*/  MOV R0, 0x1c1f ;  /* 0x00001c1f00007802 */ /* 0x000fc40000000f00 */
[----:B------:R-:W-:Y:S02]  /*19530*/  MOV R2, 0x19550 ;  /* 0x0001955000027802 */ /* 0x000fe40000000f00 */
[----:B------:R-:W-:Y:S05]  /*19540*/  CALL.REL.NOINC `($__internal_5_$__cuda_sm70_shflsync_idx_p) ;  /* 0x00000b3000007944 */ /* 0x000fea0003c00000 */
[----:B------:R-:W-:Y:S05]  /*19550*/  BRA `(.L_x_351) ;  /* 0xffffcd5000007947 */ /* 0x000fea000383ffff */
.L_x_293:
[----:B------:R-:W-:Y:S01]  /*19560*/  IMAD.MOV.U32 R5, RZ, RZ, R17 ;  /* 0x000000ffff057224 */ /* 0x000fe200078e0011 */
[----:B-12---:R-:W-:Y:S01]  /*19570*/  MOV R3, 0x2 ;  /* 0x0000000200037802 */ /* 0x006fe20000000f00 */
[----:B----4-:R-:W-:Y:S01]  /*19580*/  IMAD.MOV.U32 R0, RZ, RZ, 0x1c1f ;  /* 0x00001c1fff007424 */ /* 0x010fe200078e00ff */
[----:B------:R-:W-:Y:S02]  /*19590*/  MOV R2, 0x195b0 ;  /* 0x000195b000027802 */ /* 0x000fe40000000f00 */
[----:B---3--:R-:W-:Y:S05]  /*195a0*/  CALL.REL.NOINC `($__internal_5_$__cuda_sm70_shflsync_idx_p) ;  /* 0x00000ad000007944 */ /* 0x008fea0003c00000 */
[----:B------:R-:W-:Y:S01]  /*195b0*/  MOV R4, R0 ;  /* 0x0000000000047202 */ /* 0x000fe20000000f00 */
[----:B------:R-:W-:Y:S05]  /*195c0*/  BRA `(.L_x_352) ;  /* 0xffffd05000007947 */ /* 0x000fea000383ffff */
.L_x_294:
[----:B------:R-:W-:Y:S01]  /*195d0*/  IMAD.MOV.U32 R5, RZ, RZ, R24 ;  /* 0x000000ffff057224 */ /* 0x000fe200078e0018 */
[----:B--2---:R-:W-:Y:S01]  /*195e0*/  MOV R3, 0x2 ;  /* 0x0000000200037802 */ /* 0x004fe20000000f00 */
[----:B----4-:R-:W-:Y:S01]  /*195f0*/  IMAD.MOV.U32 R0, RZ, RZ, 0x1c1f ;  /* 0x00001c1fff007424 */ /* 0x010fe200078e00ff */
[----:B------:R-:W-:Y:S02]  /*19600*/  MOV R2, 0x19620 ;  /* 0x0001962000027802 */ /* 0x000fe40000000f00 */
[----:B-1-3--:R-:W-:Y:S05]  /*19610*/  CALL.REL.NOINC `($__internal_5_$__cuda_sm70_shflsync_idx_p) ;  /* 0x00000a6000007944 */ /* 0x00afea0003c00000 */
[----:B------:R-:W-:Y:S05]  /*19620*/  BRA `(.L_x_353) ;  /* 0xffffd01000007947 */ /* 0x000fea000383ffff */
.L_x_297:
[----:B------:R-:W-:Y:S01]  /*19630*/  IMAD.MOV.U32 R5, RZ, RZ, R17 ;  /* 0x000000ffff057224 */ /* 0x000fe200078e0011 */
[----:B--2---:R-:W-:Y:S01]  /*19640*/  MOV R3, 0x3 ;  /* 0x0000000300037802 */ /* 0x004fe20000000f00 */
[----:B-1----:R-:W-:Y:S01]  /*19650*/  IMAD.MOV.U32 R0, RZ, RZ, 0x1c1f ;  /* 0x00001c1fff007424 */ /* 0x002fe200078e00ff */
[----:B------:R-:W-:-:S02]  /*19660*/  MOV R2, 0x19680 ;  /* 0x0001968000027802 */ /* 0x000fc40000000f00 */
[----:B---34-:R-:W-:Y:S05]  /*19670*/  CALL.REL.NOINC `($__internal_5_$__cuda_sm70_shflsync_idx_p) ;  /* 0x00000a0000007944 */ /* 0x018fea0003c00000 */
[----:B------:R-:W-:Y:S01]  /*19680*/  IMAD.MOV.U32 R4, RZ, RZ, R0 ;  /* 0x000000ffff047224 */ /* 0x000fe200078e0000 */
[----:B------:R-:W-:Y:S01]  /*19690*/  MOV R3, 0x3 ;  /* 0x0000000300037802 */ /* 0x000fe20000000f00 */
[----:B------:R-:W-:Y:S01]  /*196a0*/  IMAD.MOV.U32 R5, RZ, RZ, R24 ;  /* 0x000000ffff057224 */ /* 0x000fe200078e0018 */
[----:B------:R-:W-:-:S02]  /*196b0*/  MOV R0, 0x1c1f ;  /* 0x00001c1f00007802 */ /* 0x000fc40000000f00 */
[----:B------:R-:W-:Y:S02]  /*196c0*/  MOV R2, 0x196e0 ;  /* 0x000196e000027802 */ /* 0x000fe40000000f00 */
[----:B------:R-:W-:Y:S05]  /*196d0*/  CALL.REL.NOINC `($__internal_5_$__cuda_sm70_shflsync_idx_p) ;  /* 0x000009a000007944 */ /* 0x000fea0003c00000 */
[----:B------:R-:W-:Y:S05]  /*196e0*/  BRA `(.L_x_354) ;  /* 0xffffd2f000007947 */ /* 0x000fea000383ffff */
.L_x_301:
[----:B------:R-:W-:Y:S01]  /*196f0*/  IMAD.MOV.U32 R5, RZ, RZ, R9 ;  /* 0x000000ffff057224 */ /* 0x000fe200078e0009 */
[----:B------:R-:W-:Y:S01]  /*19700*/  MOV R3, RZ ;  /* 0x000000ff00037202 */ /* 0x000fe20000000f00 */
[----:B------:R-:W-:Y:S01]  /*19710*/  IMAD.MOV.U32 R0, RZ, RZ, 0x1c1f ;  /* 0x00001c1fff007424 */ /* 0x000fe200078e00ff */
[----:B------:R-:W-:Y:S02]  /*19720*/  MOV R2, 0x19740 ;  /* 0x0001974000027802 */ /* 0x000fe40000000f00 */
[----:B------:R-:W-:Y:S05]  /*19730*/  CALL.REL.NOINC `($__internal_5_$__cuda_sm70_shflsync_idx_p) ;  /* 0x0000094000007944 */ /* 0x000fea0003c00000 */
[----:B------:R-:W-:Y:S01]  /*19740*/  MOV R8, R0 ;  /* 0x0000000000087202 */ /* 0x000fe20000000f00 */
[----:B------:R-:W-:Y:S05]  /*19750*/  BRA `(.L_x_355) ;  /* 0xffffddb000007947 */ /* 0x000fea000383ffff */
.L_x_302:
[----:B------:R-:W-:Y:S01]  /*19760*/  IMAD.MOV.U32 R5, RZ, RZ, R12 ;  /* 0x000000ffff057224 */ /* 0x000fe200078e000c */
[----:B------:R-:W-:Y:S01]  /*19770*/  MOV R3, RZ ;  /* 0x000000ff00037202 */ /* 0x000fe20000000f00 */
[----:B------:R-:W-:Y:S01]  /*19780*/  IMAD.MOV.U32 R0, RZ, RZ, 0x1c1f ;  /* 0x00001c1fff007424 */ /* 0x000fe200078e00ff */
[----:B------:R-:W-:Y:S02]  /*19790*/  MOV R2, 0x197b0 ;  /* 0x000197b000027802 */ /* 0x000fe40000000f00 */
[----:B-12---:R-:W-:Y:S05]  /*197a0*/  CALL.REL.NOINC `($__internal_5_$__cuda_sm70_shflsync_idx_p) ;  /* 0x000008d000007944 */ /* 0x006fea0003c00000 */
[----:B------:R-:W-:Y:S05]  /*197b0*/  BRA `(.L_x_356) ;  /* 0xffffdd7000007947 */ /* 0x000fea000383ffff */
.L_x_305:
[----:B--2---:R-:W-:Y:S01]  /*197c0*/  IMAD.MOV.U32 R5, RZ, RZ, R9 ;  /* 0x000000ffff057224 */ /* 0x004fe200078e0009 */
[----:B------:R-:W-:Y:S01]  /*197d0*/  MOV R3, 0x1 ;  /* 0x0000000100037802 */ /* 0x000fe20000000f00 */
        /* <DEDUP_REMOVED lines=10> */
.L_x_308:
[----:B-1----:R-:W-:Y:S01]  /*19880*/  IMAD.MOV.U32 R5, RZ, RZ, R9 ;  /* 0x000000ffff057224 */ /* 0x002fe200078e0009 */
[----:B------:R-:W-:Y:S01]  /*19890*/  MOV R3, 0x2 ;  /* 0x0000000200037802 */ /* 0x000fe20000000f00 */
[----:B----4-:R-:W-:Y:S01]  /*198a0*/  IMAD.MOV.U32 R0, RZ, RZ, 0x1c1f ;  /* 0x00001c1fff007424 */ /* 0x010fe200078e00ff */
[----:B------:R-:W-:Y:S02]  /*198b0*/  MOV R2, 0x198d0 ;  /* 0x000198d000027802 */ /* 0x000fe40000000f00 */
[----:B--23--:R-:W-:Y:S05]  /*198c0*/  CALL.REL.NOINC `($__internal_5_$__cuda_sm70_shflsync_idx_p) ;  /* 0x000007b000007944 */ /* 0x00cfea0003c00000 */
[----:B------:R-:W-:Y:S01]  /*198d0*/  MOV R8, R0 ;  /* 0x0000000000087202 */ /* 0x000fe20000000f00 */
[----:B------:R-:W-:Y:S05]  /*198e0*/  BRA `(.L_x_358) ;  /* 0xffffdf1000007947 */ /* 0x000fea000383ffff */
.L_x_309:
[----:B------:R-:W-:Y:S01]  /*198f0*/  IMAD.MOV.U32 R5, RZ, RZ, R12 ;  /* 0x000000ffff057224 */ /* 0x000fe200078e000c */
[----:B------:R-:W-:Y:S01]  /*19900*/  MOV R3, 0x2 ;  /* 0x0000000200037802 */ /* 0x000fe20000000f00 */
[----:B----4-:R-:W-:Y:S01]  /*19910*/  IMAD.MOV.U32 R0, RZ, RZ, 0x1c1f ;  /* 0x00001c1fff007424 */ /* 0x010fe200078e00ff */
[----:B------:R-:W-:Y:S02]  /*19920*/  MOV R2, 0x19940 ;  /* 0x0001994000027802 */ /* 0x000fe40000000f00 */
[----:B-123--:R-:W-:Y:S05]  /*19930*/  CALL.REL.NOINC `($__internal_5_$__cuda_sm70_shflsync_idx_p) ;  /* 0x0000074000007944 */ /* 0x00efea0003c00000 */
[----:B------:R-:W-:Y:S05]  /*19940*/  BRA `(.L_x_359) ;  /* 0xffffded000007947 */ /* 0x000fea000383ffff */
.L_x_312:
[----:B-1----:R-:W-:Y:S01]  /*19950*/  IMAD.MOV.U32 R5, RZ, RZ, R9 ;  /* 0x000000ffff057224 */ /* 0x002fe200078e0009 */
[----:B------:R-:W-:Y:S01]  /*19960*/  MOV R3, 0x3 ;  /* 0x0000000300037802 */ /* 0x000fe20000000f00 */
        /* <DEDUP_REMOVED lines=10> */
.L_x_314:
[----:B------:R-:W-:Y:S01]  /*19a10*/  IMAD.MOV.U32 R5, RZ, RZ, R74 ;  /* 0x000000ffff057224 */ /* 0x000fe200078e004a */
[----:B------:R-:W-:Y:S01]  /*19a20*/  MOV R3, RZ ;  /* 0x000000ff00037202 */ /* 0x000fe20000000f00 */
[----:B------:R-:W-:Y:S01]  /*19a30*/  IMAD.MOV.U32 R0, RZ, RZ, 0x1f ;  /* 0x0000001fff007424 */ /* 0x000fe200078e00ff */
[----:B------:R-:W-:Y:S02]  /*19a40*/  MOV R2, 0x19a60 ;  /* 0x00019a6000027802 */ /* 0x000fe40000000f00 */
[----:B--2---:R-:W-:Y:S05]  /*19a50*/  CALL.REL.NOINC `($__internal_5_$__cuda_sm70_shflsync_idx_p) ;  /* 0x0000062000007944 */ /* 0x004fea0003c00000 */
[----:B------:R-:W-:Y:S01]  /*19a60*/  MOV R9, R0 ;  /* 0x0000000000097202 */ /* 0x000fe20000000f00 */
[----:B------:R-:W-:Y:S05]  /*19a70*/  BRA `(.L_x_361) ;  /* 0xffffe13000007947 */ /* 0x000fea000383ffff */
.L_x_315:
[----:B------:R-:W-:Y:S01]  /*19a80*/  IMAD.MOV.U32 R5, RZ, RZ, R74 ;  /* 0x000000ffff057224 */ /* 0x000fe200078e004a */
[----:B------:R-:W-:Y:S01]  /*19a90*/  MOV R3, 0x1 ;  /* 0x0000000100037802 */ /* 0x000fe20000000f00 */
[----:B------:R-:W-:Y:S01]  /*19aa0*/  IMAD.MOV.U32 R0, RZ, RZ, 0x1f ;  /* 0x0000001fff007424 */ /* 0x000fe200078e00ff */
[----:B------:R-:W-:Y:S02]  /*19ab0*/  MOV R2, 0x19ad0 ;  /* 0x00019ad000027802 */ /* 0x000fe40000000f00 */
[----:B-12---:R-:W-:Y:S05]  /*19ac0*/  CALL.REL.NOINC `($__internal_5_$__cuda_sm70_shflsync_idx_p) ;  /* 0x000005b000007944 */ /* 0x006fea0003c00000 */
[----:B------:R-:W-:Y:S01]  /*19ad0*/  MOV R8, R0 ;  /* 0x0000000000087202 */ /* 0x000fe20000000f00 */
[----:B------:R-:W-:Y:S05]  /*19ae0*/  BRA `(.L_x_362) ;  /* 0xffffe0e000007947 */ /* 0x000fea000383ffff */
.L_x_316:
[----:B------:R-:W-:Y:S02]  /*19af0*/  MOV R2, 0x1 ;  /* 0x0000000100027802 */ /* 0x000fe40000000f00 */
[----:B------:R-:W-:-:S02]  /*19b00*/  MOV R3, 0x19b20 ;  /* 0x00019b2000037802 */ /* 0x000fc40000000f00 */
[----:B-1234-:R-:W-:Y:S05]  /*19b10*/  CALL.REL.NOINC `($__internal_6_$__cuda_sm70_shflsync_up_p) ;  /* 0x000005b000007944 */ /* 0x01efea0003c00000 */
[----:B------:R-:W-:Y:S05]  /*19b20*/  BRA `(.L_x_363) ;  /* 0xffffe1d000007947 */ /* 0x000fea000383ffff */
.L_x_317:
[----:B------:R-:W-:Y:S02]  /*19b30*/  MOV R2, 0x2 ;  /* 0x0000000200027802 */ /* 0x000fe40000000f00 */
[----:B------:R-:W-:-:S02]  /*19b40*/  MOV R3, 0x19b60 ;  /* 0x00019b6000037802 */ /* 0x000fc40000000f00 */
[----:B--2-4-:R-:W-:Y:S05]  /*19b50*/  CALL.REL.NOINC `($__internal_6_$__cuda_sm70_shflsync_up_p) ;  /* 0x0000057000007944 */ /* 0x014fea0003c00000 */
        /* <DEDUP_REMOVED lines=23> */
.L_x_321:
[----:B------:R-:W-:Y:S02]  /*19cd0*/  MOV R2, 0x1 ;  /* 0x0000000100027802 */ /* 0x000fe40000000f00 */
[----:B------:R-:W-:Y:S02]  /*19ce0*/  MOV R3, 0x19d00 ;  /* 0x00019d0000037802 */ /* 0x000fe40000000f00 */
[----:B------:R-:W-:Y:S05]  /*19cf0*/  CALL.REL.NOINC `($__internal_6_$__cuda_sm70_shflsync_up_p) ;  /* 0x000003d000007944 */ /* 0x000fea0003c00000 */
[----:B------:R-:W-:Y:S01]  /*19d00*/  MOV R2, R4 ;  /* 0x0000000400027202 */ /* 0x000fe20000000f00 */
[----:B------:R-:W-:Y:S05]  /*19d10*/  BRA `(.L_x_365) ;  /* 0xffffe24000007947 */ /* 0x000fea000383ffff */
.L_x_322:
        /* <DEDUP_REMOVED lines=26> */
.L_x_324:
[----:B------:R-:W-:Y:S02]  /*19ec0*/  SEL R0, RZ, 0x1, P0 ;  /* 0x00000001ff007807 */ /* 0x000fe40000000000 */
[----:B------:R-:W-:Y:S02]  /*19ed0*/  MOV R2, 0x19ef0 ;  /* 0x00019ef000027802 */ /* 0x000fe40000000f00 */
[----:B-1----:R-:W-:Y:S05]  /*19ee0*/  CALL.REL.NOINC `($__internal_7_$__cuda_sm70_votesync_ballot) ;  /* 0x0000025000007944 */ /* 0x002fea0003c00000 */
[----:B------:R-:W-:Y:S01]  /*19ef0*/  MOV R11, R0 ;  /* 0x00000000000b7202 */ /* 0x000fe20000000f00 */
[----:B------:R-:W-:Y:S05]  /*19f00*/  BRA `(.L_x_367) ;  /* 0xffffe1e000007947 */ /* 0x000fea000383ffff */
.L_x_325:
[----:B------:R-:W-:Y:S01]  /*19f10*/  IMAD.MOV.U32 R5, RZ, RZ, R6 ;  /* 0x000000ffff057224 */ /* 0x000fe200078e0006 */
[----:B---3--:R-:W-:Y:S01]  /*19f20*/  MOV R3, R10 ;  /* 0x0000000a00037202 */ /* 0x008fe20000000f00 */
[----:B------:R-:W-:Y:S01]  /*19f30*/  IMAD.MOV.U32 R0, RZ, RZ, 0x1f ;  /* 0x0000001fff007424 */ /* 0x000fe200078e00ff */
[----:B------:R-:W-:Y:S02]  /*19f40*/  MOV R2, 0x19f60 ;  /* 0x00019f6000027802 */ /* 0x000fe40000000f00 */
[----:B-12---:R-:W-:Y:S05]  /*19f50*/  CALL.REL.NOINC `($__internal_5_$__cuda_sm70_shflsync_idx_p) ;  /* 0x0000012000007944 */ /* 0x006fea0003c00000 */
[----:B------:R-:W-:Y:S01]  /*19f60*/  IMAD.MOV.U32 R8, RZ, RZ, R0 ;  /* 0x000000ffff087224 */ /* 0x000fe200078e0000 */
[----:B------:R-:W-:Y:S01]  /*19f70*/  MOV R3, R10 ;  /* 0x0000000a00037202 */ /* 0x000fe20000000f00 */
[----:B------:R-:W-:Y:S01]  /*19f80*/  IMAD.MOV.U32 R5, RZ, RZ, R7 ;  /* 0x000000ffff057224 */ /* 0x000fe200078e0007 */
[----:B------:R-:W-:Y:S02]  /*19f90*/  MOV R0, 0x1f ;  /* 0x0000001f00007802 */ /* 0x000fe40000000f00 */
[----:B------:R-:W-:-:S02]  /*19fa0*/  MOV R2, 0x19fc0 ;  /* 0x00019fc000027802 */ /* 0x000fc40000000f00 */
[----:B------:R-:W-:Y:S05]  /*19fb0*/  CALL.REL.NOINC `($__internal_5_$__cuda_sm70_shflsync_idx_p) ;  /* 0x000000c000007944 */ /* 0x000fea0003c00000 */
[----:B------:R-:W-:Y:S01]  /*19fc0*/  MOV R7, R0 ;  /* 0x0000000000077202 */ /* 0x000fe20000000f00 */
[----:B------:R-:W-:Y:S05]  /*19fd0*/  BRA `(.L_x_368) ;  /* 0xffffe15000007947 */ /* 0x000fea000383ffff */
.L_x_328:
[----:B------:R-:W-:Y:S01]  /*19fe0*/  IMAD.MOV.U32 R5, RZ, RZ, R4 ;  /* 0x000000ffff057224 */ /* 0x000fe200078e0004 */
[----:B------:R-:W-:-:S02]  /*19ff0*/  MOV R0, 0x1f ;  /* 0x0000001f00007802 */ /* 0x000fc40000000f00 */
[----:B------:R-:W-:Y:S02]  /*1a000*/  MOV R2, 0x1a020 ;  /* 0x0001a02000027802 */ /* 0x000fe40000000f00 */
[----:B-1234-:R-:W-:Y:S05]  /*1a010*/  CALL.REL.NOINC `($__internal_5_$__cuda_sm70_shflsync_idx_p) ;  /* 0x0000006000007944 */ /* 0x01efea0003c00000 */
[----:B------:R-:W-:Y:S01]  /*1a020*/  MOV R13, R0 ;  /* 0x00000000000d7202 */ /* 0x000fe20000000f00 */
[----:B------:R-:W-:Y:S05]  /*1a030*/  BRA `(.L_x_327) ;  /* 0xffffe15000007947 */ /* 0x000fea000383ffff */
        .weak           $__internal_4_$__cuda_sm70_shflsync_bfly_p
        .type           $__internal_4_$__cuda_sm70_shflsync_bfly_p,@function
        .size           $__internal_4_$__cuda_sm70_shflsync_bfly_p,($__internal_5_$__cuda_sm70_shflsync_idx_p - $__internal_4_$__cuda_sm70_shflsync_bfly_p)
$__internal_4_$__cuda_sm70_shflsync_bfly_p:
[----:B------:R-:W-:Y:S04]  /*1a040*/  WARPSYNC R8 ;  /* 0x0000000800007348 */ /* 0x000fe80003800000 */
[----:B------:R1:W2:Y:S02]  /*1a050*/  SHFL.BFLY PT, R0, R0, R3, R9 ;  /* 0x0c00000300007389 */ /* 0x0002a400000e0009 */
[----:B-1----:R-:W-:-:S04]  /*1a060*/  MOV R3, 0x0 ;  /* 0x0000000000037802 */ /* 0x002fc80000000f00 */
[----:B--2---:R-:W-:Y:S05]  /*1a070*/  RET.REL.NODEC R2 `(_ZN7cutlass13device_kernelIN5flash19enable_sm80_to_sm89INS1_16FlashAttnFwdSm80INS1_25CollectiveMainloopFwdSm80ILi4ELi1ELb0EN4cute5tupleIJNS5_1CILi128EEENS7_ILi48EEENS7_ILi96EEEEEELi96ENS_6half_tEfNS_4arch4Sm80ELb0ELb0ELb1ELb1ELb0ELb1ELb1ELb1EEENS1_21CollectiveEpilogueFwdINS6_IJS8_SA_S9_EEENS6_IJNS7_ILi1EEESI_SI_EEESC_SE_Li128ELb1ELb1ELb1ELb0EEENS1_36VarlenDynamicPersistentTileSchedulerILi128ELi48ELi128ELi128ELb1ELb1ELb0ELb0ELb1ELb1EEEEEEEEEvNT_6ParamsE) ;  /* 0xfffe5f8002007950 */ /* 0x004fea0003c3ffff */
        .weak           $__internal_5_$__cuda_sm70_shflsync_idx_p
        .type           $__internal_5_$__cuda_sm70_shflsync_idx_p,@function
        .size           $__internal_5_$__cuda_sm70_shflsync_idx_p,($__internal_6_$__cuda_sm70_shflsync_up_p - $__internal_5_$__cuda_sm70_shflsync_idx_p)
$__internal_5_$__cuda_sm70_shflsync_idx_p:
[----:B------:R-:W-:-:S04]  /*1a080*/  MOV R75, 0xffffffff ;  /* 0xffffffff004b7802 */ /* 0x000fc80000000f00 */
[----:B------:R-:W-:Y:S04]  /*1a090*/  WARPSYNC R75 ;  /* 0x0000004b00007348 */ /* 0x000fe80003800000 */
[----:B------:R1:W2:Y:S02]  /*1a0a0*/  SHFL.IDX PT, R0, R5, R3, R0 ;  /* 0x0000000305007389 */ /* 0x0002a400000e0000 */
[----:B-1----:R-:W-:-:S04]  /*1a0b0*/  MOV R3, 0x0 ;  /* 0x0000000000037802 */ /* 0x002fc80000000f00 */
[----:B--2---:R-:W-:Y:S05]  /*1a0c0*/  RET.REL.NODEC R2 `(_ZN7cutlass13device_kernelIN5flash19enable_sm80_to_sm89INS1_16FlashAttnFwdSm80INS1_25CollectiveMainloopFwdSm80ILi4ELi1ELb0EN4cute5tupleIJNS5_1CILi128EEENS7_ILi48EEENS7_ILi96EEEEEELi96ENS_6half_tEfNS_4arch4Sm80ELb0ELb0ELb1ELb1ELb0ELb1ELb1ELb1EEENS1_21CollectiveEpilogueFwdINS6_IJS8_SA_S9_EEENS6_IJNS7_ILi1EEESI_SI_EEESC_SE_Li128ELb1ELb1ELb1ELb0EEENS1_36VarlenDynamicPersistentTileSchedulerILi128ELi48ELi128ELi128ELb1ELb1ELb0ELb0ELb1ELb1EEEEEEEEEvNT_6ParamsE) ;  /* 0xfffe5f3002007950 */ /* 0x004fea0003c3ffff */
        .weak           $__internal_6_$__cuda_sm70_shflsync_up_p
        .type           $__internal_6_$__cuda_sm70_shflsync_up_p,@function
        .size           $__internal_6_$__cuda_sm70_shflsync_up_p,($__internal_7_$__cuda_sm70_votesync_ballot - $__internal_6_$__cuda_sm70_shflsync_up_p)
$__internal_6_$__cuda_sm70_shflsync_up_p:
[----:B------:R-:W-:Y:S02]  /*1a0d0*/  IMAD.MOV.U32 R4, RZ, RZ, RZ ;  /* 0x000000ffff047224 */ /* 0x000fe400078e00ff */
[----:B------:R-:W-:-:S04]  /*1a0e0*/  IMAD.MOV.U32 R10, RZ, RZ, -0x1 ;  /* 0xffffffffff0a7424 */ /* 0x000fc800078e00ff */
[----:B------:R-:W-:Y:S04]  /*1a0f0*/  WARPSYNC R10 ;  /* 0x0000000a00007348 */ /* 0x000fe80003800000 */
[----:B------:R1:W2:Y:S02]  /*1a100*/  SHFL.UP PT, R4, R0, R2, R4 ;  /* 0x0400000200047389 */ /* 0x0002a400000e0004 */
[----:B-1----:R-:W-:Y:S02]  /*1a110*/  MOV R2, R3 ;  /* 0x0000000300027202 */ /* 0x002fe40000000f00 */
[----:B------:R-:W-:-:S04]  /*1a120*/  MOV R3, 0x0 ;  /* 0x0000000000037802 */ /* 0x000fc80000000f00 */
[----:B--2---:R-:W-:Y:S05]  /*1a130*/  RET.REL.NODEC R2 `(_ZN7cutlass13device_kernelIN5flash19enable_sm80_to_sm89INS1_16FlashAttnFwdSm80INS1_25CollectiveMainloopFwdSm80ILi4ELi1ELb0EN4cute5tupleIJNS5_1CILi128EEENS7_ILi48EEENS7_ILi96EEEEEELi96ENS_6half_tEfNS_4arch4Sm80ELb0ELb0ELb1ELb1ELb0ELb1ELb1ELb1EEENS1_21CollectiveEpilogueFwdINS6_IJS8_SA_S9_EEENS6_IJNS7_ILi1EEESI_SI_EEESC_SE_Li128ELb1ELb1ELb1ELb0EEENS1_36VarlenDynamicPersistentTileSchedulerILi128ELi48ELi128ELi128ELb1ELb1ELb0ELb0ELb1ELb1EEEEEEEEEvNT_6ParamsE) ;  /* 0xfffe5ec002007950 */ /* 0x004fea0003c3ffff */
        .weak           $__internal_7_$__cuda_sm70_votesync_ballot
        .type           $__internal_7_$__cuda_sm70_votesync_ballot,@function
        .size           $__internal_7_$__cuda_sm70_votesync_ballot,(.L_x_2854 - $__internal_7_$__cuda_sm70_votesync_ballot)
$__internal_7_$__cuda_sm70_votesync_ballot:
[----:B------:R-:W-:Y:S01]  /*1a140*/  ISETP.NE.U32.AND P0, PT, R0, 0x1, PT ;  /* 0x000000010000780c */ /* 0x000fe20003f05070 */
[----:B------:R-:W-:-:S04]  /*1a150*/  IMAD.MOV.U32 R3, RZ, RZ, -0x1 ;  /* 0xffffffffff037424 */ /* 0x000fc800078e00ff */
[----:B------:R-:W-:Y:S08]  /*1a160*/  WARPSYNC R3 ;  /* 0x0000000300007348 */ /* 0x000ff00003800000 */
[----:B------:R-:W-:-:S04]  /*1a170*/  VOTE.ANY R0, PT, !P0 ;  /* 0x0000000000007806 */ /* 0x000fc800040e0100 */
[----:B------:R-:W-:Y:S01]  /*1a180*/  LOP3.LUT R0, R0, R3, RZ, 0xc0, !PT ;  /* 0x0000000300007212 */ /* 0x000fe200078ec0ff */
[----:B------:R-:W-:-:S04]  /*1a190*/  IMAD.MOV.U32 R3, RZ, RZ, 0x0 ;  /* 0x00000000ff037424 */ /* 0x000fc800078e00ff */
[----:B------:R-:W-:Y:S05]  /*1a1a0*/  RET.REL.NODEC R2 `(_ZN7cutlass13device_kernelIN5flash19enable_sm80_to_sm89INS1_16FlashAttnFwdSm80INS1_25CollectiveMainloopFwdSm80ILi4ELi1ELb0EN4cute5tupleIJNS5_1CILi128EEENS7_ILi48EEENS7_ILi96EEEEEELi96ENS_6half_tEfNS_4arch4Sm80ELb0ELb0ELb1ELb1ELb0ELb1ELb1ELb1EEENS1_21CollectiveEpilogueFwdINS6_IJS8_SA_S9_EEENS6_IJNS7_ILi1EEESI_SI_EEESC_SE_Li128ELb1ELb1ELb1ELb0EEENS1_36VarlenDynamicPersistentTileSchedulerILi128ELi48ELi128ELi128ELb1ELb1ELb0ELb0ELb1ELb1EEEEEEEEEvNT_6ParamsE) ;  /* 0xfffe5e5002007950 */ /* 0x000fea0003c3ffff */
.L_x_369:
        /* <DEDUP_REMOVED lines=13> */
.L_x_2854:


//--------------------- .text._ZN7cutlass13device_kernelIN5flash19enable_sm80_to_sm89INS1_16FlashAttnFwdSm80INS1_25CollectiveMainloopFwdSm80ILi4ELi1ELb0EN4cute5tupleIJNS5_1CILi128EEENS7_ILi48EEENS7_ILi96EEEEEELi96ENS_6half_tEfNS_4arch4Sm80ELb0ELb1ELb1ELb0ELb0ELb0ELb1ELb1EEENS1_21CollectiveEpilogueFwdINS6_IJS8_SA_S9_EEENS6_IJNS7_ILi1EEESI_SI_EEESC_SE_Li128ELb0ELb1ELb1ELb0EEENS1_19SingleTileSchedulerILb0ELb1ELb1ELi128EEEEEEEEEvNT_6ParamsE --------------------------
	.section	.text._ZN7cutlass13device_kernelIN5flash19enable_sm80_to_sm89INS1_16FlashAttnFwdSm80INS1_25CollectiveMainloopFwdSm80ILi4ELi1ELb0EN4cute5tupleIJNS5_1CILi128EEENS7_ILi48EEENS7_ILi96EEEEEELi96ENS_6half_tEfNS_4arch4Sm80ELb0ELb1ELb1ELb0ELb0ELb0ELb1ELb1EEENS1_21CollectiveEpilogueFwdINS6_IJS8_SA_S9_EEENS6_IJNS7_ILi1EEESI_SI_EEESC_SE_Li128ELb0ELb1ELb1ELb0EEENS1_19SingleTileSchedulerILb0ELb1ELb1ELi128EEEEEEEEEvNT_6ParamsE,"ax",@progbits
	.sectioninfo	@"SHI_REGISTERS=255"
	.align	128
.text._ZN7cutlass13device_kernelIN5flash19enable_sm80_to_sm89INS1_16FlashAttnFwdSm80INS1_25CollectiveMainloopFwdSm80ILi4ELi1ELb0EN4cute5tupleIJNS5_1CILi128EEENS7_ILi48EEENS7_ILi96EEEEEELi96ENS_6half_tEfNS_4arch4Sm80ELb0ELb1ELb1ELb0ELb0ELb0ELb1ELb1EEENS1_21CollectiveEpilogueFwdINS6_IJS8_SA_S9_EEENS6_IJNS7_ILi1EEESI_SI_EEESC_SE_Li128ELb0ELb1ELb1ELb0EEENS1_19SingleTileSchedulerILb0ELb1ELb1ELi128EEEEEEEEEvNT_6ParamsE:
        .type           _ZN7cutlass13device_kernelIN5flash19enable_sm80_to_sm89INS1_16FlashAttnFwdSm80INS1_25CollectiveMainloopFwdSm80ILi4ELi1ELb0EN4cute5tupleIJNS5_1CILi128EEENS7_ILi48EEENS7_ILi96EEEEEELi96ENS_6half_tEfNS_4arch4Sm80ELb0ELb1ELb1ELb0ELb0ELb0ELb1ELb1EEENS1_21CollectiveEpilogueFwdINS6_IJS8_SA_S9_EEENS6_IJNS7_ILi1EEESI_SI_EEESC_SE_Li128ELb0ELb1ELb1ELb0EEENS1_19SingleTileSchedulerILb0ELb1ELb1ELi128EEEEEEEEEvNT_6ParamsE,@function
        .size           _ZN7cutlass13device_kernelIN5flash19enable_sm80_to_sm89INS1_16FlashAttnFwdSm80INS1_25CollectiveMainloopFwdSm80ILi4ELi1ELb0EN4cute5tupleIJNS5_1CILi128EEENS7_ILi48EEENS7_ILi96EEEEEELi96ENS_6half_tEfNS_4arch4Sm80ELb0ELb1ELb1ELb0ELb0ELb0ELb1ELb1EEENS1_21CollectiveEpilogueFwdINS6_IJS8_SA_S9_EEENS6_IJNS7_ILi1EEESI_SI_EEESC_SE_Li128ELb0ELb1ELb1ELb0EEENS1_19SingleTileSchedulerILb0ELb1ELb1ELi128EEEEEEEEEvNT_6ParamsE,(.L_x_2859 - _ZN7cutlass13device_kernelIN5flash19enable_sm80_to_sm89INS1_16FlashAttnFwdSm80INS1_25CollectiveMainloopFwdSm80ILi4ELi1ELb0EN4cute5tupleIJNS5_1CILi128EEENS7_ILi48EEENS7_ILi96EEEEEELi96ENS_6half_tEfNS_4arch4Sm80ELb0ELb1ELb1ELb0ELb0ELb0ELb1ELb1EEENS1_21CollectiveEpilogueFwdINS6_IJS8_SA_S9_EEENS6_IJNS7_ILi1EEESI_SI_EEESC_SE_Li128ELb0ELb1ELb1ELb0EEENS1_19SingleTileSchedulerILb0ELb1ELb1ELi128EEEEEEEEEvNT_6ParamsE)
        .other          _ZN7cutlass13device_kernelIN5flash19enable_sm80_to_sm89INS1_16FlashAttnFwdSm80INS1_25CollectiveMainloopFwdSm80ILi4ELi1ELb0EN4cute5tupleIJNS5_1CILi128EEENS7_ILi48EEENS7_ILi96EEEEEELi96ENS_6half_tEfNS_4arch4Sm80ELb0ELb1ELb1ELb0ELb0ELb0ELb1ELb1EEENS1_21CollectiveEpilogueFwdINS6_IJS8_SA_S9_EEENS6_IJNS7_ILi1EEESI_SI_EEESC_SE_Li128ELb0ELb1ELb1ELb0EEENS1_19SingleTileSchedulerILb0ELb1ELb1ELi128EEEEEEEEEvNT_6ParamsE,@"STO_CUDA_ENTRY STV_DEFAULT"
_ZN7cutlass13device_kernelIN5flash19enable_sm80_to_sm89INS1_16FlashAttnFwdSm80INS1_25CollectiveMainloopFwdSm80ILi4ELi1ELb0EN4cute5tupleIJNS5_1CILi128EEENS7_ILi48EEENS7_ILi96EEEEEELi96ENS_6half_tEfNS_4arch4Sm80ELb0ELb1ELb1ELb0ELb0ELb0ELb1ELb1EEENS1_21CollectiveEpilogueFwdINS6_IJS8_SA_S9_EEENS6_IJNS7_ILi1EEESI_SI_EEESC_SE_Li128ELb0ELb1ELb1ELb0EEENS1_19SingleTileSchedulerILb0ELb1ELb1ELi128EEEEEEEEEvNT_6ParamsE:
[----:B------:R-:W-:Y:S02]  /*0000*/  MOV R1, c[0x0][0x28] ;  /* 0x00000a0000017a02 */ /* 0x000fe40000000f00 */
[----:B------:R-:W1:Y:S01]  /*0010*/  S2R R93, SR_TID.X ;  /* 0x00000000005d7919 */ /* 0x000e620000002100 */
[----:B------:R-:W2:Y:S03]  /*0020*/  S2UR UR6, SR_CTAID.Y ;  /* 0x00000000000679c3 */ /* 0x000ea60000002600 */
[----:B------:R-:W3:Y:S01]  /*0030*/  S2R R0, SR_CTAID.Z ;  /* 0x0000000000007919 */ /* 0x000ee20000002700 */
[----:B-1----:R-:W-:-:S06]  /*0040*/  SHF.R.U32.HI R2, RZ, 0x5, R93 ;  /* 0x00000005ff027819 */ /* 0x002fcc000001165d */
[----:B------:R-:W1:Y:S02]  /*0050*/  SHFL.IDX PT, R2, R2, RZ, 0x1f ;  /* 0x00001fff02027589 */ /* 0x000e6400000e0000 */
[----:B-1----:R-:W-:-:S13]  /*0060*/  ISETP.NE.AND P0, PT, R2, RZ, PT ;  /* 0x000000ff0200720c */ /* 0x002fda0003f05270 */
[----:B--2---:R-:W-:Y:S05]  /*0070*/  @!P0 BRA `(.L_x_370) ;  /* 0x0000009000008947 */ /* 0x004fea0003800000 */
[----:B---3--:R-:W-:Y:S01]  /*0080*/  MOV R2, c[0x0][0x550] ;  /* 0x0001540000027a02 */ /* 0x008fe20000000f00 */
[----:B------:R-:W-:-:S03]  /*0090*/  UMOV UR10, UR6 ;  /* 0x00000006000a7c82 */ /* 0x000fc60008000000 */
[----:B------:R-:W-:-:S13]  /*00a0*/  ISETP.NE.AND P0, PT, R2, 0x1, PT ;  /* 0x000000010200780c */ /* 0x000fda0003f05270 */
[----:B------:R-:W-:Y:S05]  /*00b0*/  @!P0 BRA `(.L_x_371) ;  /* 0x000000b000008947 */ /* 0x000fea0003800000 */
[----:B------:R-:W-:Y:S02]  /*00c0*/  ULDC UR4, c[0x0][0x554] ;  /* 0x0001550000047ab9 */ /* 0x000fe40000000800 */
[----:B------:R-:W-:Y:S02]  /*00d0*/  UIMAD.WIDE.U32 UR4, UR6, UR4, URZ ;  /* 0x00000004060472a5 */ /* 0x000fe4000f8e003f */
[----:B------:R-:W-:Y:S02]  /*00e0*/  ULDC UR10, c[0x0][0x558] ;  /* 0x00015600000a7ab9 */ /* 0x000fe40000000800 */
[----:B------:R-:W-:Y:S01]  /*00f0*/  USHF.R.U32.HI UR10, URZ, UR10, UR5 ;  /* 0x0000000a3f0a7299 */ /* 0x000fe20008011605 */
[----:B------:R-:W-:Y:S05]  /*0100*/  BRA `(.L_x_371) ;  /* 0x0000006000007947 */ /* 0x000fea0003800000 */
.L_x_370:
[----:B---3--:R-:W-:Y:S02]  /*0110*/  ULDC.64 UR4, c[0x0][0x550] ;  /* 0x0001540000047ab9 */ /* 0x008fe40000000a00 */
[----:B------:R-:W-:Y:S02]  /*0120*/  UISETP.NE.AND UP0, UPT, UR4, 0x1, UPT ;  /* 0x000000010400788c */ /* 0x000fe4000bf05270 */
[----:B------:R-:W-:-:S02]  /*0130*/  UIMAD.WIDE.U32 UR8, UR6, UR5, URZ ;  /* 0x00000005060872a5 */ /* 0x000fc4000f8e003f */
[----:B------:R-:W-:Y:S02]  /*0140*/  ULDC UR4, c[0x0][0x558] ;  /* 0x0001560000047ab9 */ /* 0x000fe40000000800 */
[----:B------:R-:W-:-:S05]  /*0150*/  UMOV UR10, UR6 ;  /* 0x00000006000a7c82 */ /* 0x000fca0008000000 */
[----:B------:R-:W-:-:S03]  /*0160*/  @UP0 USHF.R.U32.HI UR10, URZ, UR4, UR9 ;  /* 0x000000043f0a0299 */ /* 0x000fc60008011609 */
.L_x_371:
[----:B------:R-:W-:Y:S01]  /*0170*/  ISETP.GE.AND P0, PT, R0, RZ, PT ;  /* 0x000000ff0000720c */ /* 0x000fe20003f06270 */
[----:B------:R-:W-:Y:S02]  /*0180*/  UIADD3 UR4, -UR10, URZ, URZ ;  /* 0x0000003f0a047290 */ /* 0x000fe4000fffe13f */
[----:B------:R-:W-:Y:S02]  /*0190*/  ULDC UR11, c[0x0][0x550] ;  /* 0x00015400000b7ab9 */ /* 0x000fe40000000800 */
[----:B------:R-:W-:-:S08]  /*01a0*/  UIMAD UR11, UR4, UR11, UR6 ;  /* 0x0000000b040b72a4 */ /* 0x000fd0000f8e0206 */
[----:B------:R-:W-:Y:S05]  /*01b0*/  @!P0 EXIT ;  /* 0x000000000000894d */ /* 0x000fea0003800000 */
[----:B------:R-:W1:Y:S01]  /*01c0*/  S2UR UR9, SR_CTAID.X ;  /* 0x00000000000979c3 */ /* 0x000e620000002500 */
[----:B------:R-:W-:Y:S02]  /*01d0*/  ULDC UR4, c[0x0][0x2c4] ;  /* 0x0000b10000047ab9 */ /* 0x000fe40000000800 */
[----:B------:R-:W-:Y:S02]  /*01e0*/  UISETP.NE.AND UP2, UPT, UR4, 0x1, UPT ;  /* 0x000000010400788c */ /* 0x000fe4000bf45270 */
[----:B------:R-:W-:Y:S02]  /*01f0*/  UMOV UR8, 0x1 ;  /* 0x0000000100087882 */ /* 0x000fe40000000000 */
[----:B------:R-:W-:Y:S02]  /*0200*/  ULDC.64 UR4, c[0x0][0x328] ;  /* 0x0000ca0000047ab9 */ /* 0x000fe40000000a00 */
[----:B------:R-:W-:Y:S02]  /*0210*/  UISETP.LE.AND UP1, UPT, UR8, UR5, UPT ;  /* 0x000000050800728c */ /* 0x000fe4000bf23270 */
[----:B------:R-:W-:-:S02]  /*0220*/  ULDC.64 UR6, c[0x0][0x2c8] ;  /* 0x0000b20000067ab9 */ /* 0x000fc40000000a00 */
[----:B------:R-:W-:Y:S02]  /*0230*/  ULDC UR12, c[0x0][0x168] ;  /* 0x00005a00000c7ab9 */ /* 0x000fe40000000800 */
[----:B------:R-:W-:Y:S01]  /*0240*/  PLOP3.LUT P0, PT, PT, PT, UP1, 0x40, 0x0 ;  /* 0x000000000000781c */ /* 0x000fe20003f0e818 */
[----:B------:R-:W-:Y:S02]  /*0250*/  UIADD3 UR12, UR8, -UR12, URZ ;  /* 0x8000000c080c7290 */ /* 0x000fe4000fffe03f */
[----:B------:R-:W-:Y:S02]  /*0260*/  ULDC UR5, c[0x0][0x1d0] ;  /* 0x0000740000057ab9 */ /* 0x000fe40000000800 */
[----:B-1----:R-:W-:-:S04]  /*0270*/  USHF.L.U32 UR9, UR9, 0x7, URZ ;  /* 0x0000000709097899 */ /* 0x002fc8000800063f */
[----:B------:R-:W-:-:S04]  /*0280*/  @UP2 UIADD3 UR14, UR9, 0x7f, URZ ;  /* 0x0000007f090e2890 */ /* 0x000fc8000fffe03f */
[----:B------:R-:W-:Y:S02]  /*0290*/  UIMAD.WIDE.U32 UR14, UR14, UR6, URZ ;  /* 0x000000060e0e72a5 */ /* 0x000fe4000f8e003f */
[----:B------:R-:W-:Y:S02]  /*02a0*/  UIADD3 UR6, UR9, 0x7f, URZ ;  /* 0x0000007f09067890 */ /* 0x000fe4000fffe03f */
[----:B------:R-:W-:-:S04]  /*02b0*/  @UP2 USHF.R.U32.HI UR6, URZ, UR7, UR15 ;  /* 0x000000073f062299 */ /* 0x000fc8000801160f */
[----:B------:R-:W-:-:S04]  /*02c0*/  UIADD3 UR5, UR6, UR5, UR12 ;  /* 0x0000000506057290 */ /* 0x000fc8000fffe00c */
[----:B------:R-:W-:Y:S01]  /*02d0*/  UIADD3 UR6, UR5, UR4, URZ ;  /* 0x0000000405067290 */ /* 0x000fe2000fffe03f */
[----:B------:R-:W-:Y:S05]  /*02e0*/  @P0 BRA `(.L_x_372) ;  /* 0x0000014000000947 */ /* 0x000fea0003800000 */
[----:B------:R-:W-:Y:S01]  /*02f0*/  ISETP.LT.AND P0, PT, RZ, UR5, PT ;  /* 0x00000005ff007c0c */ /* 0x000fe2000bf01270 */
[----:B------:R-:W-:-:S12]  /*0300*/  UIADD3 UR7, UR5, -0x1, URZ ;  /* 0xffffffff05077890 */ /* 0x000fd8000fffe03f */
[----:B------:R-:W-:Y:S05]  /*0310*/  @P0 BRA `(.L_x_373) ;  /* 0x0000008000000947 */ /* 0x000fea0003800000 */
[----:B------:R-:W-:Y:S02]  /*0320*/  ULDC UR4, c[0x0][0x32c] ;  /* 0x0000cb0000047ab9 */ /* 0x000fe40000000800 */
[----:B------:R-:W-:Y:S02]  /*0330*/  UISETP.NE.AND UP0, UPT, UR8, UR4, UPT ;  /* 0x000000040800728c */ /* 0x000fe4000bf05270 */
[----:B------:R-:W-:-:S03]  /*0340*/  UIADD3 UR7, -UR5, URZ, URZ ;  /* 0x0000003f05077290 */ /* 0x000fc6000fffe13f */
[----:B------:R-:W-:Y:S02]  /*0350*/  ULDC.64 UR4, c[0x0][0x330] ;  /* 0x0000cc0000047ab9 */ /* 0x000fe40000000a00 */
[----:B------:R-:W-:-:S04]  /*0360*/  UIMAD.WIDE.U32 UR12, UR7, UR4, URZ ;  /* 0x00000004070c72a5 */ /* 0x000fc8000f8e003f */
[----:B------:R-:W-:-:S04]  /*0370*/  @UP0 USHF.R.U32.HI UR7, URZ, UR5, UR13 ;  /* 0x000000053f070299 */ /* 0x000fc8000801160d */
[----:B------:R-:W-:Y:S01]  /*0380*/  ULOP3.LUT UR7, URZ, UR7, URZ, 0x33, !UPT ;  /* 0x000000073f077292 */ /* 0x000fe2000f8e333f */
[----:B------:R-:W-:Y:S05]  /*0390*/  BRA `(.L_x_374) ;  /* 0x0000005000007947 */ /* 0x000fea0003800000 */
.L_x_373:
[----:B------:R-:W-:Y:S02]  /*03a0*/  ULDC UR4, c[0x0][0x32c] ;  /* 0x0000cb0000047ab9 */ /* 0x000fe40000000800 */
[----:B------:R-:W-:-:S03]  /*03b0*/  UISETP.NE.AND UP0, UPT, UR8, UR4, UPT ;  /* 0x000000040800728c */ /* 0x000fc6000bf05270 */
[----:B------:R-:W-:Y:S02]  /*03c0*/  ULDC.64 UR4, c[0x0][0x330] ;  /* 0x0000cc0000047ab9 */ /* 0x000fe40000000a00 */
[----:B------:R-:W-:-:S06]  /*03d0*/  UIMAD.WIDE.U32 UR12, UR7, UR4, URZ ;  /* 0x00000004070c72a5 */ /* 0x000fcc000f8e003f */
[----:B------:R-:W-:Y:S02]  /*03e0*/  @UP0 USHF.R.U32.HI UR7, URZ, UR5, UR13 ;  /* 0x000000053f070299 */ /* 0x000fe4000801160d */
.L_x_374:
[----:B------:R-:W-:Y:S02]  /*03f0*/  ULDC UR4, c[0x0][0x32c] ;  /* 0x0000cb0000047ab9 */ /* 0x000fe40000000800 */
[----:B------:R-:W-:-:S04]  /*0400*/  UIMAD UR4, UR7, UR4, UR4 ;  /* 0x00000004070472a4 */ /* 0x000fc8000f8e0204 */
[----:B------:R-:W-:-:S04]  /*0410*/  UISETP.LT.AND UP0, UPT, UR6, UR4, UPT ;  /* 0x000000040600728c */ /* 0x000fc8000bf01270 */
[----:B------:R-:W-:-:S03]  /*0420*/  USEL UR6, UR6, UR4, UP0 ;  /* 0x0000000406067287 */ /* 0x000fc60008000000 */
.L_x_372:
[----:B------:R-:W-:Y:S01]  /*0430*/  ULDC.64 UR4, c[0x0][0x2c8] ;  /* 0x0000b20000047ab9 */ /* 0x000fe20000000a00 */
[----:B------:R-:W-:Y:S01]  /*0440*/  PLOP3.LUT P0, PT, PT, PT, UP1, 0x40, 0x0 ;  /* 0x000000000000781c */ /* 0x000fe20003f0e818 */
[----:B------:R-:W-:Y:S02]  /*0450*/  UIMAD.WIDE.U32 UR14, UR9, UR4, URZ ;  /* 0x00000004090e72a5 */ /* 0x000fe4000f8e003f */
[----:B------:R-:W-:Y:S02]  /*0460*/  UMOV UR12, 0x2f ;  /* 0x0000002f000c7882 */ /* 0x000fe40000000000 */
[----:B------:R-:W-:Y:S02]  /*0470*/  ULDC UR8, c[0x0][0x1d0] ;  /* 0x0000740000087ab9 */ /* 0x000fe40000000800 */
[----:B------:R-:W-:Y:S02]  /*0480*/  UIADD3 UR6, UR6, 0x2f, URZ ;  /* 0x0000002f06067890 */ /* 0x000fe4000fffe03f */
[----:B------:R-:W-:-:S02]  /*0490*/  UIADD3 UR12, UR12, UR8, URZ ;  /* 0x000000080c0c7290 */ /* 0x000fc4000fffe03f */
[----:B------:R-:W-:Y:S02]  /*04a0*/  UIMAD.WIDE UR6, UR6, 0x2aaaaaab, URZ ;  /* 0x2aaaaaab060678a5 */ /* 0x000fe4000f8e023f */
[----:B------:R-:W-:Y:S02]  /*04b0*/  UIMAD.WIDE UR12, UR12, 0x2aaaaaab, URZ ;  /* 0x2aaaaaab0c0c78a5 */ /* 0x000fe4000f8e023f */
[----:B------:R-:W-:Y:S02]  /*04c0*/  ULDC UR14, c[0x0][0x168] ;  /* 0x00005a00000e7ab9 */ /* 0x000fe40000000800 */
[----:B------:R-:W-:Y:S02]  /*04d0*/  UMOV UR4, UR9 ;  /* 0x0000000900047c82 */ /* 0x000fe40008000000 */
[----:B------:R-:W-:Y:S02]  /*04e0*/  @UP2 USHF.R.U32.HI UR4, URZ, UR5, UR15 ;  /* 0x000000053f042299 */ /* 0x000fe4000801160f */
[----:B------:R-:W-:-:S02]  /*04f0*/  UIADD3 UR8, UR8, -UR14, URZ ;  /* 0x8000000e08087290 */ /* 0x000fc4000fffe03f */
[----:B------:R-:W-:Y:S02]  /*0500*/  USHF.R.U32.HI UR6, URZ, 0x1f, UR7 ;  /* 0x0000001f3f067899 */ /* 0x000fe40008011607 */
[----:B------:R-:W-:Y:S02]  /*0510*/  USHF.R.U32.HI UR12, URZ, 0x1f, UR13 ;  /* 0x0000001f3f0c7899 */ /* 0x000fe4000801160d */
[----:B------:R-:W-:Y:S02]  /*0520*/  UIADD3 UR4, UR8, UR4, URZ ;  /* 0x0000000408047290 */ /* 0x000fe4000fffe03f */
[----:B------:R-:W-:Y:S02]  /*0530*/  ULDC UR5, c[0x0][0x324] ;  /* 0x0000c90000057ab9 */ /* 0x000fe40000000800 */
[----:B------:R-:W-:Y:S02]  /*0540*/  ULEA.HI.SX32 UR6, UR7, UR6, 0x1d ;  /* 0x0000000607067291 */ /* 0x000fe4000f8fea3f */
[----:B------:R-:W-:-:S02]  /*0550*/  ULEA.HI.SX32 UR12, UR13, UR12, 0x1d ;  /* 0x0000000c0d0c7291 */ /* 0x000fc4000f8fea3f */
[----:B------:R-:W-:Y:S02]  /*0560*/  UIADD3 UR5, UR4, -UR5, URZ ;  /* 0x8000000504057290 */ /* 0x000fe4000fffe03f */
[----:B------:R-:W-:-:S04]  /*0570*/  UISETP.LT.AND UP0, UPT, UR12, UR6, UPT ;  /* 0x000000060c00728c */ /* 0x000fc8000bf01270 */
[----:B------:R-:W-:Y:S01]  /*0580*/  USEL UR6, UR12, UR6, UP0 ;  /* 0x000000060c067287 */ /* 0x000fe20008000000 */
[----:B------:R-:W-:Y:S01]  /*0590*/  MOV R3, UR5 ;  /* 0x0000000500037c02 */ /* 0x000fe20008000f00 */
[----:B------:R-:W-:Y:S05]  /*05a0*/  @P0 BRA `(.L_x_375) ;  /* 0x0000010000000947 */ /* 0x000fea0003800000 */
[----:B------:R-:W-:-:S04]  /*05b0*/  MOV R4, UR4 ;  /* 0x0000000400047c02 */ /* 0x000fc80008000f00 */
[----:B------:R-:W-:-:S13]  /*05c0*/  ISETP.GT.AND P0, PT, R4, -0x1, PT ;  /* 0xffffffff0400780c */ /* 0x000fda0003f04270 */
[----:B------:R-:W-:Y:S05]  /*05d0*/  @P0 BRA `(.L_x_376) ;  /* 0x0000007000000947 */ /* 0x000fea0003800000 */
[----:B------:R-:W-:Y:S01]  /*05e0*/  IMAD.MOV.U32 R2, RZ, RZ, c[0x0][0x32c] ;  /* 0x0000cb00ff027624 */ /* 0x000fe200078e00ff */
[----:B------:R-:W-:-:S04]  /*05f0*/  LOP3.LUT R4, RZ, R4, RZ, 0x33, !PT ;  /* 0x00000004ff047212 */ /* 0x000fc800078e33ff */
[----:B------:R-:W-:-:S13]  /*0600*/  ISETP.NE.AND P0, PT, R2, 0x1, PT ;  /* 0x000000010200780c */ /* 0x000fda0003f05270 */
[----:B------:R-:W-:-:S05]  /*0610*/  @P0 IMAD.HI.U32 R2, R4, c[0x0][0x330], RZ ;  /* 0x0000cc0004020a27 */ /* 0x000fca00078e00ff */
[----:B------:R-:W-:-:S04]  /*0620*/  @P0 SHF.R.U32.HI R4, RZ, c[0x0][0x334], R2 ;  /* 0x0000cd00ff040a19 */ /* 0x000fc80000011602 */
[----:B------:R-:W-:Y:S01]  /*0630*/  LOP3.LUT R4, RZ, R4, RZ, 0x33, !PT ;  /* 0x00000004ff047212 */ /* 0x000fe200078e33ff */
[----:B------:R-:W-:Y:S05]  /*0640*/  BRA `(.L_x_377) ;  /* 0x0000004000007947 */ /* 0x000fea0003800000 */
.L_x_376:
[----:B------:R-:W-:-:S04]  /*0650*/  MOV R2, c[0x0][0x32c] ;  /* 0x0000cb0000027a02 */ /* 0x000fc80000000f00 */
[----:B------:R-:W-:-:S13]  /*0660*/  ISETP.NE.AND P0, PT, R2, 0x1, PT ;  /* 0x000000010200780c */ /* 0x000fda0003f05270 */
[----:B------:R-:W-:-:S05]  /*0670*/  @P0 IMAD.HI.U32 R2, R4, c[0x0][0x330], RZ ;  /* 0x0000cc0004020a27 */ /* 0x000fca00078e00ff */
[----:B------:R-:W-:-:S05]  /*0680*/  @P0 SHF.R.U32.HI R4, RZ, c[0x0][0x334], R2 ;  /* 0x0000cd00ff040a19 */ /* 0x000fca0000011602 */
.L_x_377:
[----:B------:R-:W-:-:S05]  /*0690*/  IMAD R4, R4, c[0x0][0x32c], RZ ;  /* 0x0000cb0004047a24 */ /* 0x000fca00078e02ff */
[----:B------:R-:W-:-:S05]  /*06a0*/  IMNMX R3, R3, R4, !PT ;  /* 0x0000000403037217 */ /* 0x000fca0007800200 */
.L_x_375:
[----:B------:R-:W-:Y:S01]  /*06b0*/  IMAD.HI R3, R3, 0x2aaaaaab, RZ ;  /* 0x2aaaaaab03037827 */ /* 0x000fe200078e02ff */
[----:B------:R-:W-:Y:S02]  /*06c0*/  USHF.R.U32.HI UR5, URZ, 0x10, UR11 ;  /* 0x000000103f057899 */ /* 0x000fe4000801160b */
[----:B------:R-:W-:Y:S01]  /*06d0*/  ULDC UR4, c[0x0][0x338] ;  /* 0x0000ce0000047ab9 */ /* 0x000fe20000000800 */
[----:B------:R-:W-:Y:S01]  /*06e0*/  IMAD.MOV.U32 R154, RZ, RZ, RZ ;  /* 0x000000ffff9a7224 */ /* 0x000fe200078e00ff */
[----:B------:R-:W-:Y:S01]  /*06f0*/  SHF.R.U32.HI R2, RZ, 0x1f, R3 ;  /* 0x0000001fff027819 */ /* 0x000fe20000011603 */
[----:B------:R-:W-:-:S03]  /*0700*/  UISETP.NE.AND UP0, UPT, UR5, URZ, UPT ;  /* 0x0000003f0500728c */ /* 0x000fc6000bf05270 */
[----:B------:R-:W-:Y:S01]  /*0710*/  LEA.HI.SX32 R2, R3, R2, 0x1d ;  /* 0x0000000203027211 */ /* 0x000fe200078feaff */
[----:B------:R-:W-:-:S03]  /*0720*/  USEL UR4, UR5, UR4, UP0 ;  /* 0x0000000405047287 */ /* 0x000fc60008000000 */
[----:B------:R-:W-:-:S04]  /*0730*/  IMNMX R219, RZ, R2, !PT ;  /* 0x00000002ffdb7217 */ /* 0x000fc80007800200 */
[----:B------:R-:W-:-:S13]  /*0740*/  ISETP.LT.AND P0, PT, R219, UR6, PT ;  /* 0x00000006db007c0c */ /* 0x000fda000bf01270 */
[----:B------:R-:W-:Y:S05]  /*0750*/  @!P0 BRA `(.L_x_378) ;  /* 0x000001c000008947 */ /* 0x000fea0003800000 */
[----:B------:R-:W-:Y:S01]  /*0760*/  IMAD.U32 R2, RZ, RZ, UR4 ;  /* 0x00000004ff027e24 */ /* 0x000fe2000f8e00ff */
[----:B------:R-:W-:-:S04]  /*0770*/  UIADD3 UR5, UR4, -0x1, UR6 ;  /* 0xffffffff04057890 */ /* 0x000fc8000fffe006 */
[-C--:B------:R-:W-:Y:S02]  /*0780*/  IABS R5, R2.reuse ;  /* 0x0000000200057213 */ /* 0x080fe40000000000 */
[----:B------:R-:W-:Y:S02]  /*0790*/  IADD3 R6, -R219, UR5, RZ ;  /* 0x00000005db067c10 */ /* 0x000fe4000fffe1ff */
[----:B------:R-:W1:Y:S01]  /*07a0*/  I2F.RP R7, R5 ;  /* 0x0000000500077306 */ /* 0x000e620000209400 */
[----:B------:R-:W-:Y:S02]  /*07b0*/  IABS R2, R2 ;  /* 0x0000000200027213 */ /* 0x000fe40000000000 */
[----:B------:R-:W-:Y:S02]  /*07c0*/  IABS R3, R6 ;  /* 0x0000000600037213 */ /* 0x000fe40000000000 */
[----:B------:R-:W-:Y:S01]  /*07d0*/  LOP3.LUT R6, R6, UR4, RZ, 0x3c, !PT ;  /* 0x0000000406067c12 */ /* 0x000fe2000f8e3cff */
[----:B------:R-:W-:-:S03]  /*07e0*/  IMAD.MOV R2, RZ, RZ, -R2 ;  /* 0x000000ffff027224 */ /* 0x000fc600078e0a02 */
[----:B------:R-:W-:Y:S01]  /*07f0*/  ISETP.GE.AND P0, PT, R6, RZ, PT ;  /* 0x000000ff0600720c */ /* 0x000fe20003f06270 */
[----:B-1----:R-:W1:Y:S02]  /*0800*/  MUFU.RCP R8, R7 ;  /* 0x0000000700087308 */ /* 0x002e640000001000 */
[----:B-1----:R-:W-:-:S06]  /*0810*/  IADD3 R8, R8, 0xffffffe, RZ ;  /* 0x0ffffffe08087810 */ /* 0x002fcc0007ffe0ff */
[----:B------:R-:W1:Y:S02]  /*0820*/  F2I.FTZ.U32.TRUNC.NTZ R9, R8 ;  /* 0x0000000800097305 */ /* 0x000e64000021f000 */
[----:B-1----:R-:W-:Y:S02]  /*0830*/  IMAD.MOV R4, RZ, RZ, -R9 ;  /* 0x000000ffff047224 */ /* 0x002fe400078e0a09 */
[----:B------:R-:W-:Y:S02]  /*0840*/  IMAD.MOV.U32 R8, RZ, RZ, RZ ;  /* 0x000000ffff087224 */ /* 0x000fe400078e00ff */
[----:B------:R-:W-:-:S04]  /*0850*/  IMAD R4, R4, R5, RZ ;  /* 0x0000000504047224 */ /* 0x000fc800078e02ff */
[----:B------:R-:W-:-:S06]  /*0860*/  IMAD.HI.U32 R4, R9, R4, R8 ;  /* 0x0000000409047227 */ /* 0x000fcc00078e0008 */
[----:B------:R-:W-:-:S04]  /*0870*/  IMAD.HI.U32 R4, R4, R3, RZ ;  /* 0x0000000304047227 */ /* 0x000fc800078e00ff */
[----:B------:R-:W-:-:S05]  /*0880*/  IMAD R2, R4, R2, R3 ;  /* 0x0000000204027224 */ /* 0x000fca00078e0203 */
[----:B------:R-:W-:-:S13]  /*0890*/  ISETP.GT.U32.AND P1, PT, R5, R2, PT ;  /* 0x000000020500720c */ /* 0x000fda0003f24070 */
[----:B------:R-:W-:Y:S01]  /*08a0*/  @!P1 IMAD.IADD R2, R2, 0x1, -R5 ;  /* 0x0000000102029824 */ /* 0x000fe200078e0a05 */
[----:B------:R-:W-:Y:S02]  /*08b0*/  @!P1 IADD3 R4, R4, 0x1, RZ ;  /* 0x0000000104049810 */ /* 0x000fe40007ffe0ff */
[----:B------:R-:W-:Y:S02]  /*08c0*/  ISETP.NE.AND P1, PT, RZ, UR4, PT ;  /* 0x00000004ff007c0c */ /* 0x000fe4000bf25270 */
[----:B------:R-:W-:-:S13]  /*08d0*/  ISETP.GE.U32.AND P2, PT, R2, R5, PT ;  /* 0x000000050200720c */ /* 0x000fda0003f46070 */
[----:B------:R-:W-:-:S05]  /*08e0*/  @P2 IADD3 R4, R4, 0x1, RZ ;  /* 0x0000000104042810 */ /* 0x000fca0007ffe0ff */
[----:B------:R-:W-:Y:S01]  /*08f0*/  @!P0 IMAD.MOV R4, RZ, RZ, -R4 ;  /* 0x000000ffff048224 */ /* 0x000fe200078e0a04 */
[----:B------:R-:W-:-:S05]  /*0900*/  @!P1 LOP3.LUT R4, RZ, UR4, RZ, 0x33, !PT ;  /* 0x00000004ff049c12 */ /* 0x000fca000f8e33ff */
[----:B------:R-:W-:Y:S02]  /*0910*/  IMAD.MOV.U32 R154, RZ, RZ, R4 ;  /* 0x000000ffff9a7224 */ /* 0x000fe400078e0004 */
.L_x_378:
[----:B------:R-:W-:Y:S01]  /*0920*/  ULOP3.LUT UR11, UR11, 0xffff, URZ, 0xc0, !UPT ;  /* 0x0000ffff0b0b7892 */ /* 0x000fe2000f8ec03f */
[----:B------:R-:W-:Y:S01]  /*0930*/  PLOP3.LUT P4, PT, PT, PT, PT, 0x80, 0x0 ;  /* 0x000000000000781c */ /* 0x000fe20003f8f070 */
[----:B------:R-:W-:Y:S01]  /*0940*/  ULDC.64 UR12, c[0x0][0x118] ;  /* 0x00004600000c7ab9 */ /* 0x000fe20000000a00 */
[----:B------:R-:W-:Y:S01]  /*0950*/  IMAD.MOV.U32 R12, RZ, RZ, RZ ;  /* 0x000000ffff0c7224 */ /* 0x000fe200078e00ff */
[----:B------:R-:W-:Y:S01]  /*0960*/  CS2R R10, SRZ ;  /* 0x00000000000a7805 */ /* 0x000fe2000001ff00 */
[----:B------:R-:W-:Y:S01]  /*0970*/  MOV R7, RZ ;  /* 0x000000ff00077202 */ /* 0x000fe20000000f00 */
[----:B------:R-:W-:Y:S01]  /*0980*/  IMAD R219, R154, UR11, R219 ;  /* 0x0000000b9adb7c24 */ /* 0x000fe2000f8e02db */
[----:B------:R-:W-:Y:S01]  /*0990*/  CS2R R94, SRZ ;  /* 0x00000000005e7805 */ /* 0x000fe2000001ff00 */
[----:B------:R-:W-:Y:S01]  /*09a0*/  CS2R R4, SRZ ;  /* 0x0000000000047805 */ /* 0x000fe2000001ff00 */
[----:B------:R-:W-:Y:S01]  /*09b0*/  CS2R R98, SRZ ;  /* 0x0000000000627805 */ /* 0x000fe2000001ff00 */
[----:B------:R-:W-:Y:S01]  /*09c0*/  IMAD.IADD R154, R219, 0x1, R154 ;  /* 0x00000001db9a7824 */ /* 0x000fe200078e029a */
[----:B------:R-:W-:Y:S01]  /*09d0*/  CS2R R96, SRZ ;  /* 0x0000000000607805 */ /* 0x000fe2000001ff00 */
[----:B------:R-:W-:Y:S01]  /*09e0*/  CS2R R90, SRZ ;  /* 0x00000000005a7805 */ /* 0x000fe2000001ff00 */
[----:B------:R-:W-:Y:S01]  /*09f0*/  CS2R R88, SRZ ;  /* 0x0000000000587805 */ /* 0x000fe2000001ff00 */
[----:B------:R-:W-:Y:S01]  /*0a00*/  CS2R R86, SRZ ;  /* 0x0000000000567805 */ /* 0x000fe2000001ff00 */
[----:B------:R-:W-:Y:S01]  /*0a10*/  IMNMX R154, R154, UR6, PT ;  /* 0x000000069a9a7c17 */ /* 0x000fe2000b800200 */
        /* <DEDUP_REMOVED lines=43> */
[----:B------:R-:W-:Y:S02]  /*0cd0*/  ISETP.NE.U32.AND P0, PT, RZ, c[0x0][0x340], PT ;  /* 0x0000d000ff007a0c */ /* 0x000fe40003f05070 */
[----:B------:R-:W-:Y:S01]  /*0ce0*/  SHF.R.S32.HI R14, RZ, 0x1f, R93 ;  /* 0x0000001fff0e7819 */ /* 0x000fe2000001145d */
[----:B------:R-:W-:Y:S01]  /*0cf0*/  USHF.R.S32.HI UR11, URZ, 0x1f, UR10 ;  /* 0x0000001f3f0b7899 */ /* 0x000fe2000801140a */
[----:B------:R-:W-:Y:S01]  /*0d00*/  ISETP.NE.AND.EX P0, PT, RZ, c[0x0][0x344], PT, P0 ;  /* 0x0000d100ff007a0c */ /* 0x000fe20003f05300 */
[----:B------:R-:W-:-:S12]  /*0d10*/  ULDC.64 UR4, c[0x0][0x1b8] ;  /* 0x00006e0000047ab9 */ /* 0x000fd80000000a00 */
[----:B------:R-:W-:-:S04]  /*0d20*/  @P0 IMAD.MOV.U32 R3, RZ, RZ, 0x4 ;  /* 0x00000004ff030424 */ /* 0x000fc800078e00ff */
[----:B------:R-:W-:-:S06]  /*0d30*/  @P0 IMAD.WIDE R18, R0, R3, c[0x0][0x340] ;  /* 0x0000d00000120625 */ /* 0x000fcc00078e0203 */
[----:B------:R-:W2:Y:S01]  /*0d40*/  @P0 LDG.E R18, [R18.64] ;  /* 0x0000000c12120981 */ /* 0x000ea2000c1e1900 */
[-C--:B------:R-:W-:Y:S01]  /*0d50*/  LEA.HI R8, R14, R93.reuse, RZ, 0x2 ;  /* 0x0000005d0e087211 */ /* 0x080fe200078f10ff */
[----:B------:R-:W-:Y:S01]  /*0d60*/  UIMAD.WIDE.U32 UR6, UR10, UR4, URZ ;  /* 0x000000040a0672a5 */ /* 0x000fe2000f8e003f */
[----:B------:R-:W-:Y:S01]  /*0d70*/  PLOP3.LUT P2, PT, PT, PT, UP2, 0x80, 0x0 ;  /* 0x000000000000781c */ /* 0x000fe20003f4f028 */
[----:B------:R-:W-:Y:S01]  /*0d80*/  UIMAD UR4, UR11, UR4, URZ ;  /* 0x000000040b0472a4 */ /* 0x000fe2000f8e023f */
[----:B------:R-:W-:Y:S01]  /*0d90*/  LOP3.LUT R96, R8, 0xfffffffc, RZ, 0xc0, !PT ;  /* 0xfffffffc08607812 */ /* 0x000fe200078ec0ff */
[----:B------:R-:W-:Y:S01]  /*0da0*/  IMAD.U32 R220, RZ, RZ, UR10 ;  /* 0x0000000affdc7e24 */ /* 0x000fe2000f8e00ff */
[----:B------:R-:W-:Y:S01]  /*0db0*/  SHF.R.S32.HI R239, RZ, 0x2, R8 ;  /* 0x00000002ffef7819 */ /* 0x000fe20000011408 */
[----:B------:R-:W-:Y:S01]  /*0dc0*/  UIMAD UR4, UR10, UR5, UR4 ;  /* 0x000000050a0472a4 */ /* 0x000fe2000f8e0204 */
[----:B------:R-:W-:Y:S01]  /*0dd0*/  PLOP3.LUT P1, PT, PT, PT, UP2, 0x80, 0x0 ;  /* 0x000000000000781c */ /* 0x000fe20003f2f028 */
[----:B------:R-:W-:Y:S01]  /*0de0*/  IMAD.IADD R96, R93, 0x1, -R96 ;  /* 0x000000015d607824 */ /* 0x000fe200078e0a60 */
[----:B------:R-:W-:Y:S01]  /*0df0*/  SHF.R.S32.HI R7, RZ, 0x1f, R0 ;  /* 0x0000001fff077819 */ /* 0x000fe20000011400 */
[----:B------:R-:W-:Y:S01]  /*0e00*/  UIADD3 UR4, UR7, UR4, URZ ;  /* 0x0000000407047290 */ /* 0x000fe2000fffe03f */
[-C--:B------:R-:W-:Y:S01]  /*0e10*/  LEA.HI R10, R14, R93.reuse, RZ, 0x3 ;  /* 0x0000005d0e0a7211 */ /* 0x080fe200078f18ff */
[C-C-:B------:R-:W-:Y:S01]  /*0e20*/  IMAD R6, R96.reuse, 0x20, R239.reuse ;  /* 0x0000002060067824 */ /* 0x140fe200078e02ef */
[----:B------:R-:W-:Y:S01]  /*0e30*/  SHF.R.S32.HI R22, RZ, 0x1f, R239 ;  /* 0x0000001fff167819 */ /* 0x000fe200000114ef */
[----:B------:R-:W-:Y:S01]  /*0e40*/  IMAD R3, R7, c[0x0][0x1c0], RZ ;  /* 0x0000700007037a24 */ /* 0x000fe200078e02ff */
[----:B------:R-:W-:Y:S01]  /*0e50*/  SHF.L.U32 R20, R96, 0x3, RZ ;  /* 0x0000000360147819 */ /* 0x000fe200000006ff */
[----:B------:R-:W-:Y:S01]  /*0e60*/  IMAD.U32 R17, RZ, RZ, UR7 ;  /* 0x00000007ff117e24 */ /* 0x000fe2000f8e00ff */
[----:B------:R-:W-:Y:S01]  /*0e70*/  IADD3 R6, R6, UR9, RZ ;  /* 0x0000000906067c10 */ /* 0x000fe2000fffe0ff */
[C---:B------:R-:W-:Y:S01]  /*0e80*/  IMAD R26, R22.reuse, c[0x0][0x1e0], RZ ;  /* 0x00007800161a7a24 */ /* 0x040fe200078e02ff */
[----:B------:R-:W-:Y:S01]  /*0e90*/  SHF.R.S32.HI R4, RZ, 0x3, R10 ;  /* 0x00000003ff047819 */ /* 0x000fe2000001140a */
[----:B------:R-:W-:Y:S01]  /*0ea0*/  IMAD R22, R22, c[0x0][0x208], RZ ;  /* 0x0000820016167a24 */ /* 0x000fe200078e02ff */
[----:B------:R-:W-:Y:S01]  /*0eb0*/  SHF.R.S32.HI R21, RZ, 0x1f, R20 ;  /* 0x0000001fff157819 */ /* 0x000fe20000011414 */
[----:B------:R-:W-:Y:S01]  /*0ec0*/  @P2 IMAD.HI.U32 R2, R6, c[0x0][0x2c8], RZ ;  /* 0x0000b20006022a27 */ /* 0x000fe200078e00ff */
[----:B------:R-:W-:Y:S01]  /*0ed0*/  LEA.HI R95, R14, R93, RZ, 0x5 ;  /* 0x0000005d0e5f7211 */ /* 0x000fe200078f28ff */
[----:B------:R-:W-:Y:S01]  /*0ee0*/  BSSY B0, `(.L_x_380) ;  /* 0x0000070000007945 */ /* 0x000fe20003800000 */
[----:B------:R-:W-:Y:S01]  /*0ef0*/  LEA.HI R8, R8, R239, RZ, 0x1 ;  /* 0x000000ef08087211 */ /* 0x000fe200078f08ff */
[----:B------:R-:W-:Y:S01]  /*0f00*/  IMAD.MOV.U32 R5, RZ, RZ, R6 ;  /* 0x000000ffff057224 */ /* 0x000fe200078e0006 */
[----:B------:R-:W-:Y:S01]  /*0f10*/  @P1 SHF.R.U32.HI R5, RZ, c[0x0][0x2cc], R2 ;  /* 0x0000b300ff051a19 */ /* 0x000fe20000011602 */
[----:B------:R-:W-:Y:S01]  /*0f20*/  IMAD R2, R0, c[0x0][0x1c4], R3 ;  /* 0x0000710000027a24 */ /* 0x000fe200078e0203 */
[----:B------:R-:W-:Y:S01]  /*0f30*/  LOP3.LUT R8, R8, 0x7fffffe, RZ, 0xc0, !PT ;  /* 0x07fffffe08087812 */ /* 0x000fe200078ec0ff */
[----:B------:R-:W-:Y:S01]  /*0f40*/  IMAD.SHL.U32 R3, R4, 0x40, RZ ;  /* 0x0000004004037824 */ /* 0x000fe200078e00ff */
[----:B------:R-:W-:Y:S01]  /*0f50*/  SHF.R.S32.HI R24, RZ, 0x1f, R5 ;  /* 0x0000001fff187819 */ /* 0x000fe20000011405 */
[----:B------:R-:W-:Y:S01]  /*0f60*/  IMAD.U32 R16, RZ, RZ, UR6 ;  /* 0x00000006ff107e24 */ /* 0x000fe2000f8e00ff */
[----:B------:R-:W-:Y:S01]  /*0f70*/  ULDC.64 UR6, c[0x0][0x1e8] ;  /* 0x00007a0000067ab9 */ /* 0x000fe20000000a00 */
[----:B------:R-:W-:Y:S01]  /*0f80*/  IMAD.U32 R17, RZ, RZ, UR4 ;  /* 0x00000004ff117e24 */ /* 0x000fe2000f8e00ff */
[----:B------:R-:W-:Y:S01]  /*0f90*/  LOP3.LUT R3, R3, 0xc0, RZ, 0xc0, !PT ;  /* 0x000000c003037812 */ /* 0x000fe200078ec0ff */
[C---:B------:R-:W-:Y:S01]  /*0fa0*/  IMAD R22, R239.reuse, c[0x0][0x20c], R22 ;  /* 0x00008300ef167a24 */ /* 0x040fe200078e0216 */
[----:B------:R-:W-:Y:S01]  /*0fb0*/  ULDC.64 UR4, c[0x0][0x210] ;  /* 0x0000840000047ab9 */ /* 0x000fe20000000a00 */
[----:B------:R-:W-:Y:S01]  /*0fc0*/  IMAD.WIDE.U32 R12, R239, c[0x0][0x208], R20 ;  /* 0x00008200ef0c7a25 */ /* 0x000fe200078e0014 */
[----:B------:R-:W-:Y:S01]  /*0fd0*/  LOP3.LUT R11, R3, 0x18, R20, 0xf8, !PT ;  /* 0x00000018030b7812 */ /* 0x000fe200078ef814 */
[----:B------:R-:W-:Y:S01]  /*0fe0*/  UIMAD UR4, UR11, UR4, URZ ;  /* 0x000000040b0472a4 */ /* 0x000fe2000f8e023f */
[----:B------:R-:W-:Y:S01]  /*0ff0*/  SHF.R.U32.HI R218, RZ, 0x3, R3 ;  /* 0x00000003ffda7819 */ /* 0x000fe20000011603 */
[----:B------:R-:W-:Y:S01]  /*1000*/  IMAD.WIDE.U32 R16, R0, c[0x0][0x1c0], R16 ;  /* 0x0000700000107a25 */ /* 0x000fe200078e0010 */
[----:B------:R-:W-:Y:S01]  /*1010*/  UIMAD UR6, UR11, UR6, URZ ;  /* 0x000000060b0672a4 */ /* 0x000fe2000f8e023f */
[----:B------:R-:W-:Y:S01]  /*1020*/  IADD3 R15, R20, 0x20, RZ ;  /* 0x00000020140f7810 */ /* 0x000fe20007ffe0ff */
[----:B------:R-:W-:Y:S01]  /*1030*/  UIMAD UR4, UR10, UR5, UR4 ;  /* 0x000000050a0472a4 */ /* 0x000fe2000f8e0204 */
[----:B------:R-:W-:Y:S01]  /*1040*/  IMAD.IADD R23, R13, 0x1, R22 ;  /* 0x000000010d177824 */ /* 0x000fe200078e0216 */
[----:B------:R-:W-:Y:S01]  /*1050*/  MOV R22, R12 ;  /* 0x0000000c00167202 */ /* 0x000fe20000000f00 */
[----:B------:R-:W-:Y:S01]  /*1060*/  IMAD.MOV R9, RZ, RZ, -R5 ;  /* 0x000000ffff097224 */ /* 0x000fe200078e0a05 */
[----:B------:R-:W-:Y:S01]  /*1070*/  LEA.HI R12, R14, R93, RZ, 0x4 ;  /* 0x0000005d0e0c7211 */ /* 0x000fe200078f20ff */
[----:B------:R-:W-:Y:S01]  /*1080*/  IMAD.IADD R3, R17, 0x1, R2 ;  /* 0x0000000111037824 */ /* 0x000fe200078e0202 */
[----:B------:R-:W-:Y:S01]  /*1090*/  LOP3.LUT R218, R11, R218, RZ, 0x3c, !PT ;  /* 0x000000da0bda7212 */ /* 0x000fe200078e3cff */
[----:B------:R-:W-:Y:S01]  /*10a0*/  IMAD.MOV.U32 R2, RZ, RZ, R16 ;  /* 0x000000ffff027224 */ /* 0x000fe200078e0010 */
[----:B------:R-:W-:Y:S01]  /*10b0*/  ULDC UR5, c[0x0][0x2c4] ;  /* 0x0000b10000057ab9 */ /* 0x000fe20000000800 */
[----:B------:R-:W-:Y:S01]  /*10c0*/  IMAD R16, R9, c[0x0][0x2c4], R6 ;  /* 0x0000b10009107a24 */ /* 0x000fe200078e0206 */
[----:B------:R-:W-:Y:S01]  /*10d0*/  LOP3.LUT R6, R12, 0xfffffff0, RZ, 0xc0, !PT ;  /* 0xfffffff00c067812 */ /* 0x000fe200078ec0ff */
[----:B------:R-:W-:Y:S01]  /*10e0*/  IMAD R24, R24, c[0x0][0x1b0], RZ ;  /* 0x00006c0018187a24 */ /* 0x000fe200078e02ff */
[----:B------:R-:W-:Y:S01]  /*10f0*/  IADD3 R14, R239, UR9, RZ ;  /* 0x00000009ef0e7c10 */ /* 0x000fe2000fffe0ff */
[----:B------:R-:W-:Y:S01]  /*1100*/  IMAD.WIDE.U32 R220, R220, c[0x0][0x210], R22 ;  /* 0x00008400dcdc7a25 */ /* 0x000fe200078e0016 */
[----:B------:R-:W-:Y:S01]  /*1110*/  SHF.R.S32.HI R11, RZ, 0x1f, R16 ;  /* 0x0000001fff0b7819 */ /* 0x000fe20000011410 */
[----:B------:R-:W-:Y:S01]  /*1120*/  UIMAD UR6, UR10, UR7, UR6 ;  /* 0x000000070a0672a4 */ /* 0x000fe2000f8e0206 */
[----:B------:R-:W-:Y:S01]  /*1130*/  SHF.R.S32.HI R94, RZ, 0x5, R95 ;  /* 0x00000005ff5e7819 */ /* 0x000fe2000001145f */
[----:B------:R-:W-:Y:S01]  /*1140*/  IMAD.IADD R6, R93, 0x1, -R6 ;  /* 0x000000015d067824 */ /* 0x000fe200078e0a06 */
[----:B------:R-:W-:Y:S01]  /*1150*/  IADD3 R221, R221, UR4, RZ ;  /* 0x00000004dddd7c10 */ /* 0x000fe2000fffe0ff */
[----:B------:R-:W-:Y:S01]  /*1160*/  IMAD.WIDE.U32 R2, R5, c[0x0][0x1b0], R2 ;  /* 0x00006c0005027a25 */ /* 0x000fe200078e0002 */
[----:B------:R-:W-:Y:S01]  /*1170*/  ULDC UR4, c[0x0][0x168] ;  /* 0x00005a0000047ab9 */ /* 0x000fe20000000800 */
[----:B------:R-:W-:Y:S01]  /*1180*/  ISETP.GE.AND P2, PT, R15, c[0x0][0x198], PT ;  /* 0x000066000f007a0c */ /* 0x000fe20003f46270 */
[----:B------:R-:W-:Y:S01]  /*1190*/  UIMAD UR4, UR5, UR4, URZ ;  /* 0x00000004050472a4 */ /* 0x000fe2000f8e023f */
[----:B------:R-:W-:Y:S01]  /*11a0*/  IMAD R24, R5, c[0x0][0x1b4], R24 ;  /* 0x00006d0005187a24 */ /* 0x000fe200078e0218 */
[----:B------:R-:W-:Y:S01]  /*11b0*/  LEA.HI R9, R6, R6, RZ, 0x1 ;  /* 0x0000000606097211 */ /* 0x000fe200078f08ff */
[C---:B------:R-:W-:Y:S01]  /*11c0*/  IMAD R26, R239.reuse, c[0x0][0x1e4], R26 ;  /* 0x00007900ef1a7a24 */ /* 0x040fe200078e021a */
[----:B------:R-:W-:Y:S01]  /*11d0*/  ISETP.GE.AND P6, PT, R20, c[0x0][0x1d4], PT ;  /* 0x0000750014007a0c */ /* 0x000fe20003fc6270 */
[----:B------:R-:W-:Y:S01]  /*11e0*/  IMAD.WIDE.U32 R28, R239, c[0x0][0x1e0], R20 ;  /* 0x00007800ef1c7a25 */ /* 0x000fe200078e0014 */
[----:B------:R-:W-:-:S02]  /*11f0*/  SHF.R.S32.HI R22, RZ, 0x1, R9 ;  /* 0x00000001ff167819 */ /* 0x000fc40000011409 */
[----:B------:R-:W-:Y:S01]  /*1200*/  SHF.R.S32.HI R5, RZ, 0x1f, R9 ;  /* 0x0000001fff057819 */ /* 0x000fe20000011409 */
[----:B------:R-:W-:Y:S01]  /*1210*/  IMAD.IADD R25, R3, 0x1, R24 ;  /* 0x0000000103197824 */ /* 0x000fe200078e0218 */
[----:B------:R-:W-:Y:S01]  /*1220*/  IADD3 R3, R20, 0x40, RZ ;  /* 0x0000004014037810 */ /* 0x000fe20007ffe0ff */
[----:B------:R-:W-:Y:S01]  /*1230*/  IMAD R11, R11, c[0x0][0x1a8], RZ ;  /* 0x00006a000b0b7a24 */ /* 0x000fe200078e02ff */
[----:B------:R-:W-:Y:S01]  /*1240*/  LEA.HI R5, R5, R22, RZ, 0x2 ;  /* 0x0000001605057211 */ /* 0x000fe200078f10ff */
[----:B------:R-:W-:Y:S01]  /*1250*/  IMAD.MOV.U32 R24, RZ, RZ, R2 ;  /* 0x000000ffff187224 */ /* 0x000fe200078e0002 */
[----:B------:R-:W-:Y:S01]  /*1260*/  ISETP.GE.AND P4, PT, R3, c[0x0][0x1d4], PT ;  /* 0x0000750003007a0c */ /* 0x000fe20003f86270 */
[----:B------:R-:W-:Y:S01]  /*1270*/  IMAD.IADD R27, R29, 0x1, R26 ;  /* 0x000000011d1b7824 */ /* 0x000fe200078e021a */
[----:B------:R-:W-:Y:S01]  /*1280*/  LOP3.LUT R5, R5, 0xfffffffc, RZ, 0xc0, !PT ;  /* 0xfffffffc05057812 */ /* 0x000fe200078ec0ff */
[----:B------:R-:W-:Y:S01]  /*1290*/  IMAD.MOV.U32 R26, RZ, RZ, R28 ;  /* 0x000000ffff1a7224 */ /* 0x000fe200078e001c */
[----:B------:R-:W-:Y:S01]  /*12a0*/  ISETP.GE.AND P5, PT, R15, c[0x0][0x1d4], PT ;  /* 0x000075000f007a0c */ /* 0x000fe20003fa6270 */
[----:B------:R-:W-:Y:S01]  /*12b0*/  IMAD.U32 R224, RZ, RZ, UR10 ;  /* 0x0000000affe07e24 */ /* 0x000fe2000f8e00ff */
[----:B------:R-:W-:Y:S01]  /*12c0*/  IADD3 R5, R22, -R5, RZ ;  /* 0x8000000516057210 */ /* 0x000fe20007ffe0ff */
[C---:B------:R-:W-:Y:S01]  /*12d0*/  IMAD R2, R16.reuse, c[0x0][0x1ac], R11 ;  /* 0x00006b0010027a24 */ /* 0x040fe200078e020b */
[----:B------:R-:W-:Y:S01]  /*12e0*/  IADD3 R11, R239, -R8, RZ ;  /* 0x80000008ef0b7210 */ /* 0x000fe20007ffe0ff */
[----:B------:R-:W-:-:S04]  /*12f0*/  IMAD.WIDE.U32 R16, R16, c[0x0][0x1a8], R24 ;  /* 0x00006a0010107a25 */ /* 0x000fc800078e0018 */
[----:B------:R-:W-:Y:S01]  /*1300*/  IMAD.WIDE.U32 R224, R224, c[0x0][0x1e8], R26 ;  /* 0x00007a00e0e07a25 */ /* 0x000fe200078e001a */
[----:B------:R-:W-:-:S03]  /*1310*/  LEA R3, P1, R16, c[0x0][0x160], 0x1 ;  /* 0x0000580010037a11 */ /* 0x000fc600078208ff */
[----:B------:R-:W-:Y:S01]  /*1320*/  IMAD.IADD R2, R17, 0x1, R2 ;  /* 0x0000000111027824 */ /* 0x000fe200078e0202 */
[----:B------:R-:W-:Y:S01]  /*1330*/  IADD3 R225, R225, UR6, RZ ;  /* 0x00000006e1e17c10 */ /* 0x000fe2000fffe0ff */
[----:B------:R-:W-:Y:S01]  /*1340*/  IMAD.SHL.U32 R13, R96, 0x8, RZ ;  /* 0x00000008600d7824 */ /* 0x000fe200078e00ff */
[----:B------:R1:W3:Y:S01]  /*1350*/  SHFL.IDX PT, R22, R3, RZ, 0x1c1f ;  /* 0x001c1fff03167589 */ /* 0x0002e200000e0000 */
[----:B------:R-:W-:Y:S01]  /*1360*/  IMAD R11, R94, 0x8, R11 ;  /* 0x000000085e0b7824 */ /* 0x000fe200078e020b */
[----:B------:R-:W-:Y:S02]  /*1370*/  LEA.HI.X R2, R16, c[0x0][0x164], R2, 0x1, P1 ;  /* 0x0000590010027a11 */ /* 0x000fe400008f0c02 */
[----:B------:R-:W-:Y:S01]  /*1380*/  LOP3.LUT P1, RZ, R5, 0x2, RZ, 0xc0, !PT ;  /* 0x0000000205ff7812 */ /* 0x000fe2000782c0ff */
[----:B------:R-:W-:Y:S01]  /*1390*/  IMAD.U32 R218, R11, 0x20, R218 ;  /* 0x000000200bda7824 */ /* 0x000fe200078e00da */
[----:B------:R-:W-:Y:S01]  /*13a0*/  P2R R16, PR, RZ, 0x4 ;  /* 0x00000004ff107803 */ /* 0x000fe20000000000 */
[----:B------:R1:W4:Y:S01]  /*13b0*/  SHFL.IDX PT, R23, R2, RZ, 0x1c1f ;  /* 0x001c1fff02177589 */ /* 0x00032200000e0000 */
[----:B------:R-:W-:-:S02]  /*13c0*/  ISETP.GE.AND P3, PT, R13, c[0x0][0x198], PT ;  /* 0x000066000d007a0c */ /* 0x000fc40003f66270 */
[----:B--2---:R-:W-:Y:S01]  /*13d0*/  @P0 SHF.R.S32.HI R19, RZ, 0x1f, R18 ;  /* 0x0000001fff130819 */ /* 0x004fe20000011412 */
[----:B------:R-:W-:Y:S02]  /*13e0*/  @!P0 IMAD.MOV.U32 R18, RZ, RZ, R0 ;  /* 0x000000ffff128224 */ /* 0x000fe400078e0000 */
[----:B------:R-:W-:Y:S01]  /*13f0*/  @!P0 IMAD.MOV.U32 R19, RZ, RZ, R7 ;  /* 0x000000ffff138224 */ /* 0x000fe200078e0007 */
[----:B------:R-:W-:Y:S01]  /*1400*/  ISETP.GE.AND P0, PT, R14, UR4, PT ;  /* 0x000000040e007c0c */ /* 0x000fe2000bf06270 */
[----:B------:R-:W-:Y:S01]  /*1410*/  IMAD.MOV.U32 R0, RZ, RZ, 0x10 ;  /* 0x00000010ff007424 */ /* 0x000fe200078e00ff */
[----:B------:R-:W-:Y:S01]  /*1420*/  IADD3 R7, R13, 0x40, RZ ;  /* 0x000000400d077810 */ /* 0x000fe20007ffe0ff */
[C---:B------:R-:W-:Y:S02]  /*1430*/  IMAD R237, R19.reuse, c[0x0][0x1f0], RZ ;  /* 0x00007c0013ed7a24 */ /* 0x040fe400078e02ff */
[----:B------:R-:W-:Y:S01]  /*1440*/  IMAD R231, R19, c[0x0][0x218], RZ ;  /* 0x0000860013e77a24 */ /* 0x000fe200078e02ff */
[----:B------:R-:W-:Y:S01]  /*1450*/  SEL R0, R0, 0xfffffff0, !P1 ;  /* 0xfffffff000007807 */ /* 0x000fe20004800000 */
[----:B------:R-:W-:Y:S01]  /*1460*/  IMAD R237, R18, c[0x0][0x1f4], R237 ;  /* 0x00007d0012ed7a24 */ /* 0x000fe200078e02ed */
[----:B------:R-:W-:Y:S01]  /*1470*/  ISETP.NE.AND P1, PT, R16, RZ, PT ;  /* 0x000000ff1000720c */ /* 0x000fe20003f25270 */
[C---:B------:R-:W-:Y:S01]  /*1480*/  IMAD R231, R18.reuse, c[0x0][0x21c], R231 ;  /* 0x0000870012e77a24 */ /* 0x040fe200078e02e7 */
[----:B------:R-:W-:Y:S01]  /*1490*/  ISETP.GE.AND P2, PT, R7, c[0x0][0x198], PT ;  /* 0x0000660007007a0c */ /* 0x000fe20003f46270 */
[----:B------:R-:W-:-:S04]  /*14a0*/  IMAD.WIDE.U32 R224, R18, c[0x0][0x1f0], R224 ;  /* 0x00007c0012e07a25 */ /* 0x000fc800078e00e0 */
[----:B------:R-:W-:-:S04]  /*14b0*/  IMAD.WIDE.U32 R220, R18, c[0x0][0x218], R220 ;  /* 0x0000860012dc7a25 */ /* 0x000fc800078e00dc */
[----:B------:R-:W-:Y:S02]  /*14c0*/  IMAD.IADD R237, R225, 0x1, R237 ;  /* 0x00000001e1ed7824 */ /* 0x000fe400078e02ed */
[----:B------:R-:W-:Y:S01]  /*14d0*/  IMAD.IADD R231, R221, 0x1, R231 ;  /* 0x00000001dde77824 */ /* 0x000fe200078e02e7 */
[----:B------:R-:W-:Y:S05]  /*14e0*/  @P0 BRA `(.L_x_381) ;  /* 0x000000f000000947 */ /* 0x000fea0003800000 */
[----:B-1-34-:R-:W-:Y:S02]  /*14f0*/  SHF.R.S32.HI R18, RZ, 0x1f, R15 ;  /* 0x0000001fff127819 */ /* 0x01afe4000001140f */
[----:B------:R-:W-:Y:S02]  /*1500*/  SHF.R.S32.HI R8, RZ, 0x1f, R7 ;  /* 0x0000001fff087819 */ /* 0x000fe40000011407 */
[----:B------:R-:W-:Y:S02]  /*1510*/  LEA.HI R11, R18, R15, RZ, 0x3 ;  /* 0x0000000f120b7211 */ /* 0x000fe400078f18ff */
[----:B------:R-:W-:Y:S01]  /*1520*/  LEA.HI R8, R8, R7, RZ, 0x3 ;  /* 0x0000000708087211 */ /* 0x000fe200078f18ff */
[----:B------:R-:W-:Y:S01]  /*1530*/  IMAD.SHL.U32 R7, R218, 0x2, RZ ;  /* 0x00000002da077824 */ /* 0x000fe200078e00ff */
[----:B------:R-:W-:-:S02]  /*1540*/  LEA R18, P0, R13, R22, 0x1 ;  /* 0x000000160d127211 */ /* 0x000fc400078008ff */
[----:B------:R-:W-:Y:S02]  /*1550*/  LOP3.LUT R11, R11, 0xfffffff8, RZ, 0xc0, !PT ;  /* 0xfffffff80b0b7812 */ /* 0x000fe400078ec0ff */
[----:B------:R-:W-:Y:S02]  /*1560*/  LOP3.LUT R8, R8, 0xfffffff8, RZ, 0xc0, !PT ;  /* 0xfffffff808087812 */ /* 0x000fe400078ec0ff */
[----:B------:R-:W-:Y:S01]  /*1570*/  LEA.HI.X R19, R13, R23, R21, 0x1, P0 ;  /* 0x000000170d137211 */ /* 0x000fe200000f0c15 */
[----:B------:R-:W-:-:S04]  /*1580*/  IMAD.WIDE R24, R11, 0x2, R22 ;  /* 0x000000020b187825 */ /* 0x000fc800078e0216 */
[----:B------:R-:W-:Y:S01]  /*1590*/  IMAD.WIDE R22, R8, 0x2, R22 ;  /* 0x0000000208167825 */ /* 0x000fe200078e0216 */
[----:B------:R-:W-:Y:S01]  /*15a0*/  @!PT LDS RZ, [RZ] ;  /* 0x00000000fffff984 */ /* 0x000fe20000000800 */
[----:B------:R1:W-:Y:S04]  /*15b0*/  LDGSTS.E.BYPASS.LTC128B.128 [R7+0x4900], [R18.64], !P3 ;  /* 0x0490000012077fae */ /* 0x0003e8000d901d4c */
[----:B------:R1:W-:Y:S04]  /*15c0*/  LDGSTS.E.BYPASS.LTC128B.128 [R7+0x6900], [R24.64], !P1 ;  /* 0x0690000018077fae */ /* 0x0003e8000c901d4c */
[----:B------:R1:W-:Y:S02]  /*15d0*/  LDGSTS.E.BYPASS.LTC128B.128 [R7+0x8900], [R22.64], !P2 ;  /* 0x0890000016077fae */ /* 0x0003e4000d101d4c */
.L_x_381:
[----:B-1-34-:R-:W-:Y:S05]  /*15e0*/  BSYNC B0 ;  /* 0x0000000000007941 */ /* 0x01afea0003800000 */
.L_x_380:
[----:B------:R-:W-:Y:S01]  /*15f0*/  IADD3 R7, R14, 0x20, RZ ;  /* 0x000000200e077810 */ /* 0x000fe20007ffe0ff */
[----:B------:R1:W2:Y:S01]  /*1600*/  SHFL.IDX PT, R23, R2, 0x1, 0x1c1f ;  /* 0x003c1f0002177f89 */ /* 0x0002a200000e0000 */
[----:B------:R-:W-:Y:S02]  /*1610*/  BSSY B0, `(.L_x_382) ;  /* 0x0000014000007945 */ /* 0x000fe40003800000 */
[----:B------:R-:W-:Y:S01]  /*1620*/  ISETP.GE.AND P0, PT, R7, UR4, PT ;  /* 0x0000000407007c0c */ /* 0x000fe2000bf06270 */
[----:B------:R1:W3:-:S12]  /*1630*/  SHFL.IDX PT, R22, R3, 0x1, 0x1c1f ;  /* 0x003c1f0003167f89 */ /* 0x0002d800000e0000 */
[----:B------:R-:W-:Y:S05]  /*1640*/  @P0 BRA `(.L_x_383) ;  /* 0x0000010000000947 */ /* 0x000fea0003800000 */
[----:B------:R-:W-:Y:S02]  /*1650*/  IADD3 R8, R13, 0x40, RZ ;  /* 0x000000400d087810 */ /* 0x000fe40007ffe0ff */
[----:B------:R-:W-:Y:S02]  /*1660*/  SHF.R.S32.HI R18, RZ, 0x1f, R15 ;  /* 0x0000001fff127819 */ /* 0x000fe4000001140f */
[----:B------:R-:W-:Y:S02]  /*1670*/  SHF.R.S32.HI R7, RZ, 0x1f, R8 ;  /* 0x0000001fff077819 */ /* 0x000fe40000011408 */
[----:B------:R-:W-:Y:S02]  /*1680*/  LEA.HI R11, R18, R15, RZ, 0x3 ;  /* 0x0000000f120b7211 */ /* 0x000fe400078f18ff */
[----:B------:R-:W-:Y:S01]  /*1690*/  LEA.HI R7, R7, R8, RZ, 0x3 ;  /* 0x0000000807077211 */ /* 0x000fe200078f18ff */
[----:B------:R-:W-:Y:S01]  /*16a0*/  IMAD.SHL.U32 R8, R218, 0x2, RZ ;  /* 0x00000002da087824 */ /* 0x000fe200078e00ff */
[----:B---3--:R-:W-:-:S02]  /*16b0*/  LEA R18, P0, R13, R22, 0x1 ;  /* 0x000000160d127211 */ /* 0x008fc400078008ff */
[----:B------:R-:W-:Y:S02]  /*16c0*/  LOP3.LUT R11, R11, 0xfffffff8, RZ, 0xc0, !PT ;  /* 0xfffffff80b0b7812 */ /* 0x000fe400078ec0ff */
[----:B------:R-:W-:Y:S02]  /*16d0*/  LOP3.LUT R7, R7, 0xfffffff8, RZ, 0xc0, !PT ;  /* 0xfffffff807077812 */ /* 0x000fe400078ec0ff */
[----:B--2---:R-:W-:Y:S01]  /*16e0*/  LEA.HI.X R19, R13, R23, R21, 0x1, P0 ;  /* 0x000000170d137211 */ /* 0x004fe200000f0c15 */
[----:B------:R-:W-:-:S04]  /*16f0*/  IMAD.WIDE R24, R11, 0x2, R22 ;  /* 0x000000020b187825 */ /* 0x000fc800078e0216 */
[----:B------:R-:W-:Y:S01]  /*1700*/  IMAD.WIDE R22, R7, 0x2, R22 ;  /* 0x0000000207167825 */ /* 0x000fe200078e0216 */
[----:B------:R-:W-:Y:S01]  /*1710*/  @!PT LDS RZ, [RZ] ;  /* 0x00000000fffff984 */ /* 0x000fe20000000800 */
[----:B------:R2:W-:Y:S04]  /*1720*/  LDGSTS.E.BYPASS.LTC128B.128 [R8+0x5100], [R18.64], !P3 ;  /* 0x0510000012087fae */ /* 0x0005e8000d901d4c */
[----:B------:R2:W-:Y:S04]  /*1730*/  LDGSTS.E.BYPASS.LTC128B.128 [R8+0x7100], [R24.64], !P1 ;  /* 0x0710000018087fae */ /* 0x0005e8000c901d4c */
[----:B------:R2:W-:Y:S02]  /*1740*/  LDGSTS.E.BYPASS.LTC128B.128 [R8+0x9100], [R22.64], !P2 ;  /* 0x0910000016087fae */ /* 0x0005e4000d101d4c */
.L_x_383:
[----:B------:R-:W-:Y:S05]  /*1750*/  BSYNC B0 ;  /* 0x0000000000007941 */ /* 0x000fea0003800000 */
.L_x_382:
[----:B------:R-:W-:Y:S01]  /*1760*/  IADD3 R7, R14, 0x40, RZ ;  /* 0x000000400e077810 */ /* 0x000fe20007ffe0ff */
[----:B--2---:R2:W4:Y:S01]  /*1770*/  SHFL.IDX PT, R23, R2, 0x2, 0x1c1f ;  /* 0x005c1f0002177f89 */ /* 0x00452200000e0000 */
[----:B------:R-:W-:Y:S02]  /*1780*/  BSSY B0, `(.L_x_384) ;  /* 0x0000014000007945 */ /* 0x000fe40003800000 */
[----:B------:R-:W-:Y:S01]  /*1790*/  ISETP.GE.AND P0, PT, R7, UR4, PT ;  /* 0x0000000407007c0c */ /* 0x000fe2000bf06270 */
[----:B---3--:R2:W3:-:S12]  /*17a0*/  SHFL.IDX PT, R22, R3, 0x2, 0x1c1f ;  /* 0x005c1f0003167f89 */ /* 0x0084d800000e0000 */
        /* <DEDUP_REMOVED lines=10> */
[----:B----4-:R-:W-:Y:S01]  /*1850*/  LEA.HI.X R19, R13, R23, R21, 0x1, P0 ;  /* 0x000000170d137211 */ /* 0x010fe200000f0c15 */
[----:B------:R-:W-:-:S04]  /*1860*/  IMAD.WIDE R24, R11, 0x2, R22 ;  /* 0x000000020b187825 */ /* 0x000fc800078e0216 */
[----:B------:R-:W-:Y:S01]  /*1870*/  IMAD.WIDE R22, R7, 0x2, R22 ;  /* 0x0000000207167825 */ /* 0x000fe200078e0216 */
[----:B------:R-:W-:Y:S01]  /*1880*/  @!PT LDS RZ, [RZ] ;  /* 0x00000000fffff984 */ /* 0x000fe20000000800 */
[----:B------:R3:W-:Y:S04]  /*1890*/  LDGSTS.E.BYPASS.LTC128B.128 [R8+0x5900], [R18.64], !P3 ;  /* 0x0590000012087fae */ /* 0x0007e8000d901d4c */
[----:B------:R3:W-:Y:S04]  /*18a0*/  LDGSTS.E.BYPASS.LTC128B.128 [R8+0x7900], [R24.64], !P1 ;  /* 0x0790000018087fae */ /* 0x0007e8000c901d4c */
[----:B------:R3:W-:Y:S02]  /*18b0*/  LDGSTS.E.BYPASS.LTC128B.128 [R8+0x9900], [R22.64], !P2 ;  /* 0x0990000016087fae */ /* 0x0007e4000d101d4c */
.L_x_385:
[----:B------:R-:W-:Y:S05]  /*18c0*/  BSYNC B0 ;  /* 0x0000000000007941 */ /* 0x000fea0003800000 */
.L_x_384:
[----:B---3--:R-:W3:Y:S01]  /*18d0*/  SHFL.IDX PT, R18, R3, 0x3, 0x1c1f ;  /* 0x007c1f0003127f89 */ /* 0x008ee200000e0000 */
[----:B------:R-:W-:Y:S01]  /*18e0*/  IADD3 R14, R14, 0x60, RZ ;  /* 0x000000600e0e7810 */ /* 0x000fe20007ffe0ff */
[----:B------:R-:W-:Y:S01]  /*18f0*/  IMAD.MOV.U32 R99, RZ, RZ, 0x30 ;  /* 0x00000030ff637424 */ /* 0x000fe200078e00ff */
[----:B------:R-:W-:Y:S01]  /*1900*/  IADD3 R97, R154, -0x1, RZ ;  /* 0xffffffff9a617810 */ /* 0x000fe20007ffe0ff */
[----:B------:R-:W5:Y:S01]  /*1910*/  SHFL.IDX PT, R19, R2, 0x3, 0x1c1f ;  /* 0x007c1f0002137f89 */ /* 0x000f6200000e0000 */
[----:B------:R-:W-:Y:S01]  /*1920*/  ISETP.GE.AND P1, PT, R14, UR4, PT ;  /* 0x000000040e007c0c */ /* 0x000fe2000bf26270 */
[----:B------:R-:W-:Y:S01]  /*1930*/  IMAD R92, R154, -0x30, R99 ;  /* 0xffffffd09a5c7824 */ /* 0x000fe200078e0263 */
[----:B------:R-:W-:Y:S01]  /*1940*/  SHF.R.S32.HI R29, RZ, 0x1f, R97 ;  /* 0x0000001fff1d7819 */ /* 0x000fe20000011461 */
[----:B------:R-:W-:Y:S01]  /*1950*/  IMAD.SHL.U32 R218, R218, 0x2, RZ ;  /* 0x00000002dada7824 */ /* 0x000fe200078e00ff */
[----:B------:R-:W-:Y:S01]  /*1960*/  LOP3.LUT R10, R10, 0xfffffff8, RZ, 0xc0, !PT ;  /* 0xfffffff80a0a7812 */ /* 0x000fe200078ec0ff */
[----:B------:R-:W-:Y:S01]  /*1970*/  IMAD.MOV.U32 R236, RZ, RZ, R224 ;  /* 0x000000ffffec7224 */ /* 0x000fe200078e00e0 */
[----:B------:R-:W-:Y:S01]  /*1980*/  LOP3.LUT R9, R9, 0x7fffffe, RZ, 0xc0, !PT ;  /* 0x07fffffe09097812 */ /* 0x000fe200078ec0ff */
[----:B------:R-:W-:Y:S01]  /*1990*/  IMAD.MOV.U32 R223, RZ, RZ, 0x5 ;  /* 0x00000005ffdf7424 */ /* 0x000fe200078e00ff */
[----:B------:R-:W-:Y:S01]  /*19a0*/  SHF.R.S32.HI R11, RZ, 0x1f, R6 ;  /* 0x0000001fff0b7819 */ /* 0x000fe20000011406 */
[----:B------:R-:W-:Y:S01]  /*19b0*/  IMAD.IADD R10, R93, 0x1, -R10 ;  /* 0x000000015d0a7824 */ /* 0x000fe200078e0a0a */
[----:B------:R-:W-:Y:S01]  /*19c0*/  SEL R73, RZ, 0x1, P6 ;  /* 0x00000001ff497807 */ /* 0x000fe20003000000 */
[----:B------:R-:W-:Y:S01]  /*19d0*/  IMAD.IADD R102, R6, 0x1, -R9 ;  /* 0x0000000106667824 */ /* 0x000fe200078e0a09 */
[----:B------:R-:W-:Y:S01]  /*19e0*/  LEA.HI R11, R11, R6, RZ, 0x3 ;  /* 0x000000060b0b7211 */ /* 0x000fe200078f18ff */
[----:B------:R-:W-:Y:S01]  /*19f0*/  IMAD.SHL.U32 R6, R5, 0x40, RZ ;  /* 0x0000004005067824 */ /* 0x000fe200078e00ff */
[----:B------:R-:W-:Y:S01]  /*1a00*/  @!P1 IADD3 R8, R13, 0x40, RZ ;  /* 0x000000400d089810 */ /* 0x000fe20007ffe0ff */
[----:B------:R-:W-:Y:S01]  /*1a10*/  IMAD.SHL.U32 R4, R4, 0x8, RZ ;  /* 0x0000000804047824 */ /* 0x000fe200078e00ff */
[----:B------:R-:W-:Y:S01]  /*1a20*/  @!P1 SHF.R.S32.HI R14, RZ, 0x1f, R15 ;  /* 0x0000001fff0e9819 */ /* 0x000fe2000001140f */
[----:B------:R-:W-:Y:S01]  /*1a30*/  IMAD.SHL.U32 R11, R11, 0x20, RZ ;  /* 0x000000200b0b7824 */ /* 0x000fe200078e00ff */
[----:B------:R-:W-:Y:S01]  /*1a40*/  @!P1 SHF.R.S32.HI R7, RZ, 0x1f, R8 ;  /* 0x0000001fff079819 */ /* 0x000fe20000011408 */
[----:B------:R-:W-:Y:S01]  /*1a50*/  IMAD R52, R29, c[0x0][0x208], RZ ;  /* 0x000082001d347a24 */ /* 0x000fe200078e02ff */
[C---:B---3--:R-:W-:Y:S01]  /*1a60*/  @!P1 LEA R20, P0, R13.reuse, R18, 0x1 ;  /* 0x000000120d149211 */ /* 0x048fe200078008ff */
[----:B------:R-:W-:Y:S01]  /*1a70*/  IMAD.MOV.U32 R230, RZ, RZ, R220 ;  /* 0x000000ffffe67224 */ /* 0x000fe200078e00dc */
[----:B------:R-:W-:Y:S01]  /*1a80*/  @!P1 LEA.HI R15, R14, R15, RZ, 0x3 ;  /* 0x0000000f0e0f9211 */ /* 0x000fe200078f18ff */
[----:B------:R-:W-:Y:S01]  /*1a90*/  IMAD.MOV.U32 R14, RZ, RZ, c[0x0][0x1e0] ;  /* 0x00007800ff0e7624 */ /* 0x000fe200078e00ff */
[----:B-----5:R-:W-:Y:S01]  /*1aa0*/  @!P1 LEA.HI.X R21, R13, R19, R21, 0x1, P0 ;  /* 0x000000130d159211 */ /* 0x020fe200000f0c15 */
[----:B------:R-:W-:Y:S01]  /*1ab0*/  IMAD R52, R97, c[0x0][0x20c], R52 ;  /* 0x0000830061347a24 */ /* 0x000fe200078e0234 */
[----:B------:R-:W-:Y:S01]  /*1ac0*/  ISETP.NE.AND P0, PT, R16, RZ, PT ;  /* 0x000000ff1000720c */ /* 0x000fe20003f05270 */
[----:B------:R-:W-:Y:S01]  /*1ad0*/  IMAD.SHL.U32 R228, R14, 0x20, RZ ;  /* 0x000000200ee47824 */ /* 0x000fe200078e00ff */
[----:B------:R-:W-:Y:S01]  /*1ae0*/  @!P1 LEA.HI R7, R7, R8, RZ, 0x3 ;  /* 0x0000000807079211 */ /* 0x000fe200078f18ff */
[----:B------:R-:W-:Y:S01]  /*1af0*/  @!PT LDS RZ, [RZ] ;  /* 0x00000000fffff984 */ /* 0x000fe20000000800 */
[----:B------:R3:W-:Y:S01]  /*1b00*/  @!P1 LDGSTS.E.BYPASS.LTC128B.128 [R218+0x6100], [R20.64], !P3 ;  /* 0x0610000014da9fae */ /* 0x0007e2000d901d4c */
[----:B-12---:R-:W-:Y:S01]  /*1b10*/  IADD3 R2, R92, c[0x0][0x1d0], RZ ;  /* 0x000074005c027a10 */ /* 0x006fe20007ffe0ff */
[----:B------:R-:W-:Y:S01]  /*1b20*/  IMAD.MOV.U32 R226, RZ, RZ, c[0x0][0x208] ;  /* 0x00008200ffe27624 */ /* 0x000fe200078e00ff */
[----:B------:R-:W-:-:S02]  /*1b30*/  @!P1 LOP3.LUT R3, R15, 0xfffffff8, RZ, 0xc0, !PT ;  /* 0xfffffff80f039812 */ /* 0x000fc400078ec0ff */
[----:B------:R-:W-:Y:S02]  /*1b40*/  @!P1 LOP3.LUT R7, R7, 0xfffffff8, RZ, 0xc0, !PT ;  /* 0xfffffff807079812 */ /* 0x000fe400078ec0ff */
[----:B------:R-:W-:Y:S01]  /*1b50*/  IMNMX R8, R2, 0x30, PT ;  /* 0x0000003002087817 */ /* 0x000fe20003800200 */
[----:B------:R-:W-:Y:S01]  /*1b60*/  @!P1 IMAD.WIDE R16, R3, 0x2, R18 ;  /* 0x0000000203109825 */ /* 0x000fe200078e0212 */
[----:B------:R-:W-:Y:S02]  /*1b70*/  SHF.L.U64.HI R229, R14, R223, c[0x0][0x1e4] ;  /* 0x000079000ee57619 */ /* 0x000fe400000102df */
[----:B------:R-:W-:Y:S01]  /*1b80*/  SHF.R.S32.HI R13, RZ, 0x4, R12 ;  /* 0x00000004ff0d7819 */ /* 0x000fe2000001140c */
[C---:B------:R-:W-:Y:S01]  /*1b90*/  IMAD R3, R99.reuse, c[0x0][0x1e4], RZ ;  /* 0x0000790063037a24 */ /* 0x040fe200078e02ff */
[----:B------:R1:W-:Y:S01]  /*1ba0*/  @!P1 LDGSTS.E.BYPASS.LTC128B.128 [R218+0x8100], [R16.64], !P0 ;  /* 0x0810000010da9fae */ /* 0x0003e2000c101d4c */
[----:B------:R-:W-:Y:S01]  /*1bb0*/  IMAD.IADD R8, R8, 0x1, -R239 ;  /* 0x0000000108087824 */ /* 0x000fe200078e0aef */
[----:B------:R-:W-:Y:S01]  /*1bc0*/  LEA.HI R28, R10, R10, RZ, 0x1 ;  /* 0x0000000a0a1c7211 */ /* 0x000fe200078f08ff */
[----:B------:R-:W-:Y:S01]  /*1bd0*/  IMAD.WIDE.U32 R98, R99, c[0x0][0x1e0], RZ ;  /* 0x0000780063627a25 */ /* 0x000fe200078e00ff */
[----:B------:R-:W-:-:S02]  /*1be0*/  LEA.HI R12, R12, R13, RZ, 0x1 ;  /* 0x0000000d0c0c7211 */ /* 0x000fc400078f08ff */
[C---:B------:R-:W-:Y:S01]  /*1bf0*/  ISETP.GE.AND P3, PT, R8.reuse, 0x1, PT ;  /* 0x000000010800780c */ /* 0x040fe20003f66270 */
[----:B------:R-:W-:Y:S01]  /*1c00*/  IMAD.IADD R3, R99, 0x1, R3 ;  /* 0x0000000163037824 */ /* 0x000fe200078e0203 */
[----:B------:R-:W-:Y:S02]  /*1c10*/  ISETP.GE.AND P0, PT, R8, 0x21, PT ;  /* 0x000000210800780c */ /* 0x000fe40003f06270 */
[----:B------:R-:W-:Y:S02]  /*1c20*/  LOP3.LUT R9, R28, 0x3fffffe, RZ, 0xc0, !PT ;  /* 0x03fffffe1c097812 */ /* 0x000fe400078ec0ff */
[----:B------:R-:W-:Y:S01]  /*1c30*/  SHF.R.S32.HI R28, RZ, 0x1, R28 ;  /* 0x00000001ff1c7819 */ /* 0x000fe2000001141c */
[----:B---3--:R-:W-:Y:S01]  /*1c40*/  @!P1 IMAD.WIDE R20, R7, 0x2, R18 ;  /* 0x0000000207149825 */ /* 0x008fe200078e0212 */
[----:B------:R-:W-:Y:S02]  /*1c50*/  LOP3.LUT R12, R12, 0xfffffffe, RZ, 0xc0, !PT ;  /* 0xfffffffe0c0c7812 */ /* 0x000fe400078ec0ff */
[----:B------:R-:W-:Y:S01]  /*1c60*/  LOP3.LUT R6, R6, 0xc0, RZ, 0xc0, !PT ;  /* 0x000000c006067812 */ /* 0x000fe200078ec0ff */
[----:B------:R-:W-:Y:S01]  /*1c70*/  IMAD R7, R3, R97, RZ ;  /* 0x0000006103077224 */ /* 0x000fe200078e02ff */
[----:B------:R2:W-:Y:S01]  /*1c80*/  @!P1 LDGSTS.E.BYPASS.LTC128B.128 [R218+0xa100], [R20.64], !P2 ;  /* 0x0a10000014da9fae */ /* 0x0005e2000d101d4c */
[----:B------:R-:W-:Y:S01]  /*1c90*/  IMAD.WIDE.U32 R18, R97, R98, R236 ;  /* 0x0000006261127225 */ /* 0x000fe200078e00ec */
[----:B------:R-:W-:-:S02]  /*1ca0*/  LOP3.LUT R101, R11, 0xffffff00, RZ, 0xc0, !PT ;  /* 0xffffff000b657812 */ /* 0x000fc400078ec0ff */
[----:B------:R-:W0:Y:S01]  /*1cb0*/  LDGDEPBAR ;  /* 0x00000000000079af */ /* 0x000e220000000000 */
[----:B------:R-:W-:Y:S01]  /*1cc0*/  IMAD R7, R29, R98, R7 ;  /* 0x000000621d077224 */ /* 0x000fe200078e0207 */
[----:B------:R-:W-:Y:S01]  /*1cd0*/  @P0 IADD3 R8, P1, R228, R18, RZ ;  /* 0x00000012e4080210 */ /* 0x000fe20007f3e0ff */
[----:B------:R-:W-:Y:S01]  /*1ce0*/  IMAD.SHL.U32 R5, R28, 0x40, RZ ;  /* 0x000000401c057824 */ /* 0x000fe200078e00ff */
[----:B-1----:R-:W-:Y:S01]  /*1cf0*/  @P3 LEA R16, P2, R18, c[0x0][0x1c8], 0x1 ;  /* 0x0000720012103a11 */ /* 0x002fe200078408ff */
[----:B------:R-:W-:Y:S01]  /*1d00*/  IMAD.IADD R7, R19, 0x1, R7 ;  /* 0x0000000113077824 */ /* 0x000fe200078e0207 */
[----:B------:R-:W-:Y:S01]  /*1d10*/  SHF.R.U32.HI R11, RZ, 0x3, R6 ;  /* 0x00000003ff0b7819 */ /* 0x000fe20000011606 */
[----:B------:R-:W-:Y:S01]  /*1d20*/  IMAD.IADD R12, R13, 0x1, -R12 ;  /* 0x000000010d0c7824 */ /* 0x000fe200078e0a0c */
[----:B------:R-:W-:Y:S01]  /*1d30*/  LOP3.LUT R5, R5, 0xc0, RZ, 0xc0, !PT ;  /* 0x000000c005057812 */ /* 0x000fe200078ec0ff */
[----:B------:R-:W-:Y:S01]  /*1d40*/  IMAD.IADD R9, R10, 0x1, -R9 ;  /* 0x000000010a097824 */ /* 0x000fe200078e0a09 */
[--C-:B------:R-:W-:Y:S01]  /*1d50*/  @P3 LEA.HI.X R17, R18, c[0x0][0x1cc], R7.reuse, 0x1, P2 ;  /* 0x0000730012113a11 */ /* 0x100fe200010f0c07 */
[----:B------:R-:W-:Y:S01]  /*1d60*/  BAR.SYNC.DEFER_BLOCKING 0x0 ;  /* 0x0000000000007b1d */ /* 0x000fe20000010000 */
[----:B------:R-:W-:Y:S01]  /*1d70*/  @P0 IMAD.X R7, R229, 0x1, R7, P1 ;  /* 0x00000001e5070824 */ /* 0x000fe200008e0607 */
[----:B------:R-:W-:Y:S01]  /*1d80*/  @P0 LEA R14, P1, R8, c[0x0][0x1c8], 0x1 ;  /* 0x00007200080e0a11 */ /* 0x000fe200078208ff */
[----:B------:R-:W-:Y:S01]  /*1d90*/  IMAD R9, R12, 0x8, R9 ;  /* 0x000000080c097824 */ /* 0x000fe200078e0209 */
[----:B------:R-:W-:-:S02]  /*1da0*/  LOP3.LUT R4, R5, 0x8, R4, 0xf8, !PT ;  /* 0x0000000805047812 */ /* 0x000fc400078ef804 */
[----:B------:R-:W-:Y:S01]  /*1db0*/  @P0 LEA.HI.X R15, R8, c[0x0][0x1cc], R7, 0x1, P1 ;  /* 0x00007300080f0a11 */ /* 0x000fe200008f0c07 */
[----:B------:R-:W-:Y:S01]  /*1dc0*/  IMAD.SHL.U32 R7, R12, 0x8, RZ ;  /* 0x000000080c077824 */ /* 0x000fe200078e00ff */
[----:B------:R-:W-:Y:S02]  /*1dd0*/  SHF.R.U32.HI R5, RZ, 0x3, R5 ;  /* 0x00000003ff057819 */ /* 0x000fe40000011605 */
[----:B------:R-:W-:Y:S02]  /*1de0*/  SEL R76, RZ, 0x4, P4 ;  /* 0x00000004ff4c7807 */ /* 0x000fe40002000000 */
[----:B------:R-:W-:Y:S01]  /*1df0*/  LOP3.LUT R100, R6, 0x8, R7, 0xf8, !PT ;  /* 0x0000000806647812 */ /* 0x000fe200078ef807 */
[--C-:B------:R-:W-:Y:S01]  /*1e00*/  IMAD R7, R94, 0x200, R101.reuse ;  /* 0x000002005e077824 */ /* 0x100fe200078e0265 */
[----:B------:R-:W-:Y:S01]  /*1e10*/  LOP3.LUT R4, R4, R5, RZ, 0x3c, !PT ;  /* 0x0000000504047212 */ /* 0x000fe200078e3cff */
[----:B------:R-:W-:Y:S01]  /*1e20*/  IMAD R101, R102, 0x20, R101 ;  /* 0x0000002066657824 */ /* 0x000fe200078e0265 */
[----:B------:R-:W-:Y:S01]  /*1e30*/  LOP3.LUT R100, R100, R11, RZ, 0x3c, !PT ;  /* 0x0000000b64647212 */ /* 0x000fe200078e3cff */
[----:B------:R-:W-:Y:S01]  /*1e40*/  IMAD R7, R102, 0x20, R7 ;  /* 0x0000002066077824 */ /* 0x000fe200078e0207 */
[----:B------:R-:W-:Y:S01]  /*1e50*/  SHF.L.U64.HI R223, R226, R223, c[0x0][0x20c] ;  /* 0x00008300e2df7619 */ /* 0x000fe200000102df */
[----:B------:R-:W-:Y:S01]  /*1e60*/  IMAD.U32 R216, R9, 0x20, R4 ;  /* 0x0000002009d87824 */ /* 0x000fe200078e0004 */
[----:B------:R-:W-:Y:S01]  /*1e70*/  IADD3 R72, R92, c[0x0][0x1d0], -R239 ;  /* 0x000074005c487a10 */ /* 0x000fe20007ffe8ef */
[----:B------:R-:W-:-:S02]  /*1e80*/  IMAD.IADD R217, R100, 0x1, R7 ;  /* 0x0000000164d97824 */ /* 0x000fc400078e0207 */
[----:B------:R-:W-:Y:S01]  /*1e90*/  IMAD.SHL.U32 R216, R216, 0x2, RZ ;  /* 0x00000002d8d87824 */ /* 0x000fe200078e00ff */
[----:B------:R-:W-:Y:S01]  /*1ea0*/  @!PT LDS RZ, [RZ] ;  /* 0x00000000fffff984 */ /* 0x000fe20000000800 */
[----:B------:R-:W-:Y:S01]  /*1eb0*/  @!PT LDS RZ, [RZ] ;  /* 0x00000000fffff984 */ /* 0x000fe20000000800 */
[----:B------:R-:W-:Y:S01]  /*1ec0*/  @!PT LDS RZ, [RZ] ;  /* 0x00000000fffff984 */ /* 0x000fe20000000800 */
[----:B------:R1:W-:Y:S01]  /*1ed0*/  @P3 LDGSTS.E.BYPASS.LTC128B.128 [R218+0x2500], [R16.64], !P6 ;  /* 0x0250000010da3fae */ /* 0x0003e2000f101d4c */
[----:B------:R-:W-:Y:S02]  /*1ee0*/  IMAD.SHL.U32 R217, R217, 0x2, RZ ;  /* 0x00000002d9d97824 */ /* 0x000fe400078e00ff */
[----:B------:R-:W-:Y:S01]  /*1ef0*/  IMAD.SHL.U32 R226, R226, 0x20, RZ ;  /* 0x00000020e2e27824 */ /* 0x000fe200078e00ff */
[----:B------:R1:W-:Y:S01]  /*1f00*/  @P3 LDGSTS.E.BYPASS.LTC128B.128 [R218+0x3100], [R16.64+0x40], !P5 ;  /* 0x0310004010da3fae */ /* 0x0003e2000e901d4c */
[----:B------:R-:W-:Y:S01]  /*1f10*/  IADD3 R215, R216, 0x2520, RZ ;  /* 0x00002520d8d77810 */ /* 0x000fe20007ffe0ff */
[----:B------:R-:W-:Y:S02]  /*1f20*/  IMAD R213, R0, 0x2, R217 ;  /* 0x0000000200d57824 */ /* 0x000fe400078e02d9 */
[----:B------:R1:W-:Y:S01]  /*1f30*/  @P3 LDGSTS.E.BYPASS.LTC128B.128 [R218+0x3d00], [R16.64+0x80], !P4 ;  /* 0x03d0008010da3fae */ /* 0x0003e2000e101d4c */
[----:B------:R-:W-:-:S03]  /*1f40*/  ISETP.GT.AND P3, PT, R93, 0x3f, PT ;  /* 0x0000003f5d00780c */ /* 0x000fc60003f64270 */
[----:B------:R3:W-:Y:S04]  /*1f50*/  @P0 LDGSTS.E.BYPASS.LTC128B.128 [R218+0x2d00], [R14.64], !P6 ;  /* 0x02d000000eda0fae */ /* 0x0007e8000f101d4c */
[----:B------:R3:W-:Y:S04]  /*1f60*/  @P0 LDGSTS.E.BYPASS.LTC128B.128 [R218+0x3900], [R14.64+0x40], !P5 ;  /* 0x039000400eda0fae */ /* 0x0007e8000e901d4c */
[----:B------:R3:W-:Y:S01]  /*1f70*/  @P0 LDGSTS.E.BYPASS.LTC128B.128 [R218+0x4500], [R14.64+0x80], !P4 ;  /* 0x045000800eda0fae */ /* 0x0007e2000e101d4c */
[----:B------:R-:W-:Y:S02]  /*1f80*/  LOP3.LUT P0, RZ, R28, 0x2, RZ, 0xc0, !PT ;  /* 0x000000021cff7812 */ /* 0x000fe4000780c0ff */
[----:B------:R-:W-:Y:S01]  /*1f90*/  IADD3 R28, R216, 0x2500, RZ ;  /* 0x00002500d81c7810 */ /* 0x000fe20007ffe0ff */
[----:B------:R-:W0:Y:S10]  /*1fa0*/  LDGDEPBAR ;  /* 0x00000000000079af */ /* 0x000e340000000000 */
[----:B------:R-:W-:Y:S01]  /*1fb0*/  @P0 IADD3 R215, R28, -0x20, RZ ;  /* 0xffffffe01cd70810 */ /* 0x000fe20007ffe0ff */
[----:B------:R-:W-:-:S03]  /*1fc0*/  IMAD.WIDE.U32 R28, R97, c[0x0][0x208], RZ ;  /* 0x00008200611c7a25 */ /* 0x000fc600078e00ff */
[----:B------:R-:W-:Y:S01]  /*1fd0*/  IADD3 R211, R215, 0x400, RZ ;  /* 0x00000400d7d37810 */ /* 0x000fe20007ffe0ff */
[----:B------:R-:W-:Y:S01]  /*1fe0*/  IMAD.IADD R52, R29, 0x1, R52 ;  /* 0x000000011d347824 */ /* 0x000fe200078e0234 */
[C---:B------:R-:W-:Y:S01]  /*1ff0*/  IADD3 R210, R215.reuse, 0x800, RZ ;  /* 0x00000800d7d27810 */ /* 0x040fe20007ffe0ff */
[----:B------:R-:W-:Y:S01]  /*2000*/  IMAD.WIDE.U32 R54, R28, 0x30, R230 ;  /* 0x000000301c367825 */ /* 0x000fe200078e00e6 */
[C---:B------:R-:W-:Y:S02]  /*2010*/  IADD3 R209, R215.reuse, 0xc00, RZ ;  /* 0x00000c00d7d17810 */ /* 0x040fe40007ffe0ff */
[----:B------:R-:W-:Y:S01]  /*2020*/  IADD3 R208, R215, 0x1000, RZ ;  /* 0x00001000d7d07810 */ /* 0x000fe20007ffe0ff */
[----:B------:R-:W-:Y:S01]  /*2030*/  IMAD R52, R52, 0x30, RZ ;  /* 0x0000003034347824 */ /* 0x000fe200078e02ff */
[----:B------:R-:W-:Y:S01]  /*2040*/  LEA R74, P0, R54, c[0x0][0x1f8], 0x1 ;  /* 0x00007e00364a7a11 */ /* 0x000fe200078008ff */
[----:B------:R-:W-:-:S04]  /*2050*/  DEPBAR.LE SB0, 0x1 ;  /* 0x000080400000791a */ /* 0x000fc80000000000 */
[----:B------:R-:W-:-:S04]  /*2060*/  DEPBAR.LE SB0, 0x0 ;  /* 0x000080000000791a */ /* 0x000fc80000000000 */
[----:B------:R-:W-:Y:S01]  /*2070*/  BAR.SYNC.DEFER_BLOCKING 0x0 ;  /* 0x0000000000007b1d */ /* 0x000fe20000010000 */
[----:B------:R-:W-:Y:S01]  /*2080*/  IMAD.IADD R52, R55, 0x1, R52 ;  /* 0x0000000137347824 */ /* 0x000fe200078e0234 */
[C---:B------:R-:W-:Y:S02]  /*2090*/  IADD3 R207, R215.reuse, 0x1400, RZ ;  /* 0x00001400d7cf7810 */ /* 0x040fe40007ffe0ff */
[C---:B------:R-:W-:Y:S02]  /*20a0*/  IADD3 R206, R215.reuse, 0x1800, RZ ;  /* 0x00001800d7ce7810 */ /* 0x040fe40007ffe0ff */
[----:B------:R-:W-:Y:S02]  /*20b0*/  LEA.HI.X R75, R54, c[0x0][0x1fc], R52, 0x1, P0 ;  /* 0x00007f00364b7a11 */ /* 0x000fe400000f0c34 */
[----:B------:R-:W-:Y:S02]  /*20c0*/  @!P3 LEA R104, P0, R226, R74, 0x1 ;  /* 0x0000004ae268b211 */ /* 0x000fe400078008ff */
[----:B------:R-:W-:-:S02]  /*20d0*/  IADD3 R205, R215, 0x1c00, RZ ;  /* 0x00001c00d7cd7810 */ /* 0x000fc40007ffe0ff */
[----:B------:R-:W-:Y:S02]  /*20e0*/  @!P3 LEA.HI.X R105, R226, R75, R223, 0x1, P0 ;  /* 0x0000004be269b211 */ /* 0x000fe400000f0cdf */
[----:B------:R-:W-:Y:S01]  /*20f0*/  IADD3 R204, R215, 0x2000, RZ ;  /* 0x00002000d7cc7810 */ /* 0x000fe20007ffe0ff */
[----:B------:R-:W-:Y:S04]  /*2100*/  LDSM.16.M88.4 R48, [R217+0x5900] ;  /* 0x00590000d930783b */ /* 0x000fe80000000200 */
[----:B------:R-:W3:Y:S04]  /*2110*/  LDSM.16.M88.4 R56, [R216+0x2900] ;  /* 0x00290000d838783b */ /* 0x000ee80000000200 */
[----:B------:R-:W5:Y:S04]  /*2120*/  LDSM.16.M88.4 R44, [R217+0x4900] ;  /* 0x00490000d92c783b */ /* 0x000f680000000200 */
[----:B------:R-:W2:Y:S04]  /*2130*/  LDSM.16.M88.4 R64, [R216+0x2500] ;  /* 0x00250000d840783b */ /* 0x000ea80000000200 */
[----:B------:R-:W4:Y:S04]  /*2140*/  LDSM.16.M88.4 R24, [R216+0x2d00] ;  /* 0x002d0000d818783b */ /* 0x000f280000000200 */
[----:B------:R-:W-:Y:S04]  /*2150*/  LDSM.16.M88.4 R40, [R213+0x5900] ;  /* 0x00590000d528783b */ /* 0x000fe80000000200 */
[----:B------:R-:W1:Y:S04]  /*2160*/  LDSM.16.M88.4 R36, [R215] ;  /* 0x00000000d724783b */ /* 0x000e680000000200 */
[----:B------:R-:W1:Y:S04]  /*2170*/  LDSM.16.M88.4 R32, [R215+0x400] ;  /* 0x00040000d720783b */ /* 0x000e680000000200 */
[----:B------:R-:W4:Y:S01]  /*2180*/  LDSM.16.M88.4 R28, [R215+0x800] ;  /* 0x00080000d71c783b */ /* 0x000f220000000200 */
[-C--:B---3--:R-:W-:Y:S08]  /*2190*/  HMMA.16816.F32 R12, R48, R56.reuse, RZ ;  /* 0x00000038300c723c */ /* 0x088ff000000018ff */
[----:B-----5:R-:W-:Y:S07]  /*21a0*/  HMMA.16816.F32 R60, R44, R56, RZ ;  /* 0x000000382c3c723c */ /* 0x020fee00000018ff */
[----:B------:R-:W-:Y:S01]  /*21b0*/  SEL R56, RZ, 0x2, P5 ;  /* 0x00000002ff387807 */ /* 0x000fe20002800000 */
[----:B--2-4-:R-:W-:Y:S04]  /*21c0*/  HMMA.16816.F32 R20, R48, R64, RZ ;  /* 0x000000403014723c */ /* 0x014fe800000018ff */
[----:B------:R-:W-:-:S04]  /*21d0*/  IMAD.IADD R73, R56, 0x1, R73 ;  /* 0x0000000138497824 */ /* 0x000fc800078e0249 */
[----:B------:R-:W-:Y:S01]  /*21e0*/  IMAD.IADD R76, R76, 0x1, R73 ;  /* 0x000000014c4c7824 */ /* 0x000fe200078e0249 */
[C---:B-1----:R-:W-:Y:S04]  /*21f0*/  HMMA.16816.F32 R16, R48.reuse, R66, RZ ;  /* 0x000000423010723c */ /* 0x042fe800000018ff */
[C---:B------:R-:W-:Y:S02]  /*2200*/  LOP3.LUT P2, RZ, R76.reuse, 0x1, RZ, 0xc0, !PT ;  /* 0x000000014cff7812 */ /* 0x040fe4000784c0ff */
[----:B------:R-:W-:Y:S02]  /*2210*/  LOP3.LUT P1, RZ, R76, 0x2, RZ, 0xc0, !PT ;  /* 0x000000024cff7812 */ /* 0x000fe4000782c0ff */
[C---:B------:R-:W-:Y:S01]  /*2220*/  ISETP.LT.OR P2, PT, R72.reuse, 0x1, !P2 ;  /* 0x000000014800780c */ /* 0x040fe20005741670 */
[----:B------:R-:W-:Y:S01]  /*2230*/  HMMA.16816.F32 R8, R48, R58, RZ ;  /* 0x0000003a3008723c */ /* 0x000fe200000018ff */
[----:B------:R-:W-:-:S02]  /*2240*/  ISETP.LT.OR P1, PT, R72, 0x1, !P1 ;  /* 0x000000014800780c */ /* 0x000fc40004f21670 */
[----:B------:R-:W-:-:S04]  /*2250*/  LOP3.LUT P0, RZ, R76, 0x4, RZ, 0xc0, !PT ;  /* 0x000000044cff7812 */ /* 0x000fc8000780c0ff */
[----:B------:R-:W-:Y:S01]  /*2260*/  ISETP.LT.OR P0, PT, R72, 0x1, !P0 ;  /* 0x000000014800780c */ /* 0x000fe20004701670 */
[----:B------:R-:W-:Y:S08]  /*2270*/  HMMA.16816.F32 R68, R44, R64, RZ ;  /* 0x000000402c44723c */ /* 0x000ff000000018ff */
[----:B------:R-:W-:Y:S08]  /*2280*/  HMMA.16816.F32 R4, R48, R24, RZ ;  /* 0x000000183004723c */ /* 0x000ff000000018ff */
[C---:B------:R-:W-:Y:S08]  /*2290*/  HMMA.16816.F32 R64, R44.reuse, R66, RZ ;  /* 0x000000422c40723c */ /* 0x040ff000000018ff */
[C---:B------:R-:W-:Y:S08]  /*22a0*/  HMMA.16816.F32 R56, R44.reuse, R58, RZ ;  /* 0x0000003a2c38723c */ /* 0x040ff000000018ff */
[----:B------:R-:W-:Y:S08]  /*22b0*/  HMMA.16816.F32 R52, R44, R24, RZ ;  /* 0x000000182c34723c */ /* 0x000ff000000018ff */
[-C--:B------:R-:W-:Y:S08]  /*22c0*/  HMMA.16816.F32 R48, R48, R26.reuse, RZ ;  /* 0x0000001a3030723c */ /* 0x080ff000000018ff */
[----:B------:R-:W-:Y:S01]  /*22d0*/  HMMA.16816.F32 R44, R44, R26, RZ ;  /* 0x0000001a2c2c723c */ /* 0x000fe200000018ff */
[----:B------:R-:W1:Y:S04]  /*22e0*/  LDSM.16.M88.4 R24, [R213+0x4900] ;  /* 0x00490000d518783b */ /* 0x000e680000000200 */
[----:B------:R-:W-:Y:S01]  /*22f0*/  @!PT LDS RZ, [RZ] ;  /* 0x00000000fffff984 */ /* 0x000fe20000000800 */
[----:B------:R-:W-:Y:S01]  /*2300*/  @!PT LDS RZ, [RZ] ;  /* 0x00000000fffff984 */ /* 0x000fe20000000800 */
[----:B------:R-:W-:Y:S01]  /*2310*/  @!PT LDS RZ, [RZ] ;  /* 0x00000000fffff984 */ /* 0x000fe20000000800 */
[----:B------:R2:W-:Y:S01]  /*2320*/  LDGSTS.E.BYPASS.LTC128B.128 [R218+0x100], [R74.64], !P2 ;  /* 0x001000004ada7fae */ /* 0x0005e2000d101d4c */
[----:B------:R-:W-:-:S02]  /*2330*/  @!P3 LOP3.LUT P2, RZ, R73, 0x1, RZ, 0xc0, !PT ;  /* 0x0000000149ffb812 */ /* 0x000fc4000784c0ff */
[C---:B------:R-:W-:Y:S01]  /*2340*/  HMMA.16816.F32 R20, R40.reuse, R36, R20 ;  /* 0x000000242814723c */ /* 0x040fe20000001814 */
[----:B------:R2:W-:Y:S01]  /*2350*/  LDGSTS.E.BYPASS.LTC128B.128 [R218+0xd00], [R74.64+0x40], !P1 ;  /* 0x00d000404ada7fae */ /* 0x0005e2000c901d4c */
[----:B------:R-:W-:Y:S02]  /*2360*/  @!P3 LOP3.LUT P1, RZ, R73, 0x2, RZ, 0xc0, !PT ;  /* 0x0000000249ffb812 */ /* 0x000fe4000782c0ff */
[C---:B------:R-:W-:Y:S01]  /*2370*/  @!P3 ISETP.LT.OR P2, PT, R72.reuse, 0x21, !P2 ;  /* 0x000000214800b80c */ /* 0x040fe20005741670 */
[----:B------:R2:W-:Y:S01]  /*2380*/  LDGSTS.E.BYPASS.LTC128B.128 [R218+0x1900], [R74.64+0x80], !P0 ;  /* 0x019000804ada7fae */ /* 0x0005e2000c101d4c */
[C---:B------:R-:W-:Y:S02]  /*2390*/  @!P3 ISETP.LT.OR P1, PT, R72.reuse, 0x21, !P1 ;  /* 0x000000214800b80c */ /* 0x040fe40004f21670 */
[----:B------:R-:W-:Y:S01]  /*23a0*/  @!P3 ISETP.LT.OR P0, PT, R72, 0x21, P4 ;  /* 0x000000214800b80c */ /* 0x000fe20002701670 */
[C---:B------:R-:W-:Y:S08]  /*23b0*/  HMMA.16816.F32 R12, R40.reuse, R32, R12 ;  /* 0x00000020280c723c */ /* 0x040ff0000000180c */
[----:B------:R3:W-:Y:S01]  /*23c0*/  @!P3 LDGSTS.E.BYPASS.LTC128B.128 [R218+0x900], [R104.64], !P2 ;  /* 0x0090000068dabfae */ /* 0x0007e2000d101d4c */
[C---:B------:R-:W-:Y:S03]  /*23d0*/  HMMA.16816.F32 R4, R40.reuse, R28, R4 ;  /* 0x0000001c2804723c */ /* 0x040fe60000001804 */
[----:B------:R3:W-:Y:S04]  /*23e0*/  @!P3 LDGSTS.E.BYPASS.LTC128B.128 [R218+0x1500], [R104.64+0x40], !P1 ;  /* 0x0150004068dabfae */ /* 0x0007e8000c901d4c */
[----:B------:R3:W-:Y:S01]  /*23f0*/  @!P3 LDGSTS.E.BYPASS.LTC128B.128 [R218+0x2100], [R104.64+0x80], !P0 ;  /* 0x0210008068dabfae */ /* 0x0007e2000c101d4c */
[----:B------:R-:W-:Y:S01]  /*2400*/  HMMA.16816.F32 R16, R40, R38, R16 ;  /* 0x000000262810723c */ /* 0x000fe20000001810 */
[----:B------:R-:W-:-:S02]  /*2410*/  ISETP.GT.AND P0, PT, R97, R219, PT ;  /* 0x000000db6100720c */ /* 0x000fc40003f04270 */
[----:B------:R-:W-:Y:S04]  /*2420*/  LDSM.16.M88.4 R88, [R217+0x7900] ;  /* 0x00790000d958783b */ /* 0x000fe80000000200 */
[----:B------:R-:W4:Y:S01]  /*2430*/  LDSM.16.M88.4 R84, [R216+0x3100] ;  /* 0x00310000d854783b */ /* 0x000f220000000200 */
[C---:B------:R-:W-:Y:S03]  /*2440*/  HMMA.16816.F32 R8, R40.reuse, R34, R8 ;  /* 0x000000222808723c */ /* 0x040fe60000001808 */
[----:B------:R-:W5:Y:S04]  /*2450*/  LDSM.16.M88.4 R80, [R216+0x3500] ;  /* 0x00350000d850783b */ /* 0x000f680000000200 */
[----:B------:R-:W3:Y:S01]  /*2460*/  LDSM.16.M88.4 R76, [R216+0x3900] ;  /* 0x00390000d84c783b */ /* 0x000ee20000000200 */
[----:B------:R-:W-:Y:S03]  /*2470*/  HMMA.16816.F32 R48, R40, R30, R48 ;  /* 0x0000001e2830723c */ /* 0x000fe60000001830 */
[----:B--2---:R-:W2:Y:S04]  /*2480*/  LDSM.16.M88.4 R72, [R217+0x6900] ;  /* 0x00690000d948783b */ /* 0x004ea80000000200 */
[----:B------:R-:W-:Y:S01]  /*2490*/  LDSM.16.M88.4 R40, [R215+0x1400] ;  /* 0x00140000d728783b */ /* 0x000fe20000000200 */
[C---:B-1----:R-:W-:Y:S03]  /*24a0*/  HMMA.16816.F32 R68, R24.reuse, R36, R68 ;  /* 0x000000241844723c */ /* 0x042fe60000001844 */
[----:B------:R-:W0:Y:S05]  /*24b0*/  LDGDEPBAR ;  /* 0x00000000000079af */ /* 0x000e2a0000000000 */
[C---:B------:R-:W-:Y:S08]  /*24c0*/  HMMA.16816.F32 R60, R24.reuse, R32, R60 ;  /* 0x00000020183c723c */ /* 0x040ff0000000183c */
[C---:B------:R-:W-:Y:S08]  /*24d0*/  HMMA.16816.F32 R52, R24.reuse, R28, R52 ;  /* 0x0000001c1834723c */ /* 0x040ff00000001834 */
[C---:B------:R-:W-:Y:S01]  /*24e0*/  HMMA.16816.F32 R64, R24.reuse, R38, R64 ;  /* 0x000000261840723c */ /* 0x040fe20000001840 */
[----:B------:R-:W-:Y:S07]  /*24f0*/  LDSM.16.M88.4 R36, [R213+0x7900] ;  /* 0x00790000d524783b */ /* 0x000fee0000000200 */
[C---:B------:R-:W-:Y:S01]  /*2500*/  HMMA.16816.F32 R56, R24.reuse, R34, R56 ;  /* 0x000000221838723c */ /* 0x040fe20000001838 */
[----:B------:R-:W1:Y:S07]  /*2510*/  LDSM.16.M88.4 R32, [R215+0xc00] ;  /* 0x000c0000d720783b */ /* 0x000e6e0000000200 */
[----:B------:R-:W-:Y:S01]  /*2520*/  HMMA.16816.F32 R44, R24, R30, R44 ;  /* 0x0000001e182c723c */ /* 0x000fe2000000182c */
[----:B------:R-:W1:Y:S04]  /*2530*/  LDSM.16.M88.4 R28, [R215+0x1000] ;  /* 0x00100000d71c783b */ /* 0x000e680000000200 */
[----:B------:R-:W1:Y:S03]  /*2540*/  LDSM.16.M88.4 R24, [R213+0x6900] ;  /* 0x00690000d518783b */ /* 0x000e660000000200 */
[C---:B----4-:R-:W-:Y:S08]  /*2550*/  HMMA.16816.F32 R20, R88.reuse, R84, R20 ;  /* 0x000000545814723c */ /* 0x050ff00000001814 */
[C---:B-----5:R-:W-:Y:S08]  /*2560*/  HMMA.16816.F32 R12, R88.reuse, R80, R12 ;  /* 0x00000050580c723c */ /* 0x060ff0000000180c */
[C---:B---3--:R-:W-:Y:S08]  /*2570*/  HMMA.16816.F32 R4, R88.reuse, R76, R4 ;  /* 0x0000004c5804723c */ /* 0x048ff00000001804 */
[C---:B------:R-:W-:Y:S08]  /*2580*/  HMMA.16816.F32 R16, R88.reuse, R86, R16 ;  /* 0x000000565810723c */ /* 0x040ff00000001810 */
[C---:B------:R-:W-:Y:S08]  /*2590*/  HMMA.16816.F32 R8, R88.reuse, R82, R8 ;  /* 0x000000525808723c */ /* 0x040ff00000001808 */
[----:B------:R-:W-:Y:S01]  /*25a0*/  HMMA.16816.F32 R48, R88, R78, R48 ;  /* 0x0000004e5830723c */ /* 0x000fe20000001830 */
[----:B------:R-:W-:Y:S07]  /*25b0*/  LDSM.16.M88.4 R88, [R217+0x8900] ;  /* 0x00890000d958783b */ /* 0x000fee0000000200 */
[C---:B--2---:R-:W-:Y:S08]  /*25c0*/  HMMA.16816.F32 R68, R72.reuse, R84, R68 ;  /* 0x000000544844723c */ /* 0x044ff00000001844 */
[C---:B------:R-:W-:Y:S01]  /*25d0*/  HMMA.16816.F32 R64, R72.reuse, R86, R64 ;  /* 0x000000564840723c */ /* 0x040fe20000001840 */
[----:B------:R-:W-:Y:S07]  /*25e0*/  LDSM.16.M88.4 R84, [R217+0x9900] ;  /* 0x00990000d954783b */ /* 0x000fee0000000200 */
[C---:B------:R-:W-:Y:S08]  /*25f0*/  HMMA.16816.F32 R60, R72.reuse, R80, R60 ;  /* 0x00000050483c723c */ /* 0x040ff0000000183c */
[C---:B------:R-:W-:Y:S01]  /*2600*/  HMMA.16816.F32 R56, R72.reuse, R82, R56 ;  /* 0x000000524838723c */ /* 0x040fe20000001838 */
[----:B------:R-:W2:Y:S07]  /*2610*/  LDSM.16.M88.4 R80, [R216+0x3d00] ;  /* 0x003d0000d850783b */ /* 0x000eae0000000200 */
[C---:B------:R-:W-:Y:S08]  /*2620*/  HMMA.16816.F32 R52, R72.reuse, R76, R52 ;  /* 0x0000004c4834723c */ /* 0x040ff00000001834 */
[----:B------:R-:W-:Y:S01]  /*2630*/  HMMA.16816.F32 R44, R72, R78, R44 ;  /* 0x0000004e482c723c */ /* 0x000fe2000000182c */
[----:B------:R-:W3:Y:S04]  /*2640*/  LDSM.16.M88.4 R76, [R216+0x4100] ;  /* 0x00410000d84c783b */ /* 0x000ee80000000200 */
[----:B------:R-:W4:Y:S03]  /*2650*/  LDSM.16.M88.4 R72, [R216+0x4500] ;  /* 0x00450000d848783b */ /* 0x000f260000000200 */
[C---:B-1----:R-:W-:Y:S08]  /*2660*/  HMMA.16816.F32 R20, R36.reuse, R32, R20 ;  /* 0x000000202414723c */ /* 0x042ff00000001814 */
[C---:B------:R-:W-:Y:S08]  /*2670*/  HMMA.16816.F32 R16, R36.reuse, R34, R16 ;  /* 0x000000222410723c */ /* 0x040ff00000001810 */
[C---:B------:R-:W-:Y:S08]  /*2680*/  HMMA.16816.F32 R12, R36.reuse, R28, R12 ;  /* 0x0000001c240c723c */ /* 0x040ff0000000180c */
[C---:B------:R-:W-:Y:S08]  /*2690*/  HMMA.16816.F32 R8, R36.reuse, R30, R8 ;  /* 0x0000001e2408723c */ /* 0x040ff00000001808 */
[C---:B------:R-:W-:Y:S08]  /*26a0*/  HMMA.16816.F32 R4, R36.reuse, R40, R4 ;  /* 0x000000282404723c */ /* 0x040ff00000001804 */
[----:B------:R-:W-:Y:S01]  /*26b0*/  HMMA.16816.F32 R48, R36, R42, R48 ;  /* 0x0000002a2430723c */ /* 0x000fe20000001830 */
[----:B------:R-:W-:Y:S07]  /*26c0*/  LDSM.16.M88.4 R36, [R213+0x9900] ;  /* 0x00990000d524783b */ /* 0x000fee0000000200 */
[C---:B------:R-:W-:Y:S08]  /*26d0*/  HMMA.16816.F32 R68, R24.reuse, R32, R68 ;  /* 0x000000201844723c */ /* 0x040ff00000001844 */
[C---:B------:R-:W-:Y:S01]  /*26e0*/  HMMA.16816.F32 R64, R24.reuse, R34, R64 ;  /* 0x000000221840723c */ /* 0x040fe20000001840 */
[----:B------:R-:W1:Y:S07]  /*26f0*/  LDSM.16.M88.4 R32, [R215+0x1800] ;  /* 0x00180000d720783b */ /* 0x000e6e0000000200 */
[C---:B------:R-:W-:Y:S08]  /*2700*/  HMMA.16816.F32 R60, R24.reuse, R28, R60 ;  /* 0x0000001c183c723c */ /* 0x040ff0000000183c */
[C---:B------:R-:W-:Y:S01]  /*2710*/  HMMA.16816.F32 R56, R24.reuse, R30, R56 ;  /* 0x0000001e1838723c */ /* 0x040fe20000001838 */
[----:B------:R-:W5:Y:S07]  /*2720*/  LDSM.16.M88.4 R28, [R215+0x1c00] ;  /* 0x001c0000d71c783b */ /* 0x000f6e0000000200 */
[C---:B------:R-:W-:Y:S08]  /*2730*/  HMMA.16816.F32 R52, R24.reuse, R40, R52 ;  /* 0x000000281834723c */ /* 0x040ff00000001834 */
[----:B------:R-:W-:Y:S01]  /*2740*/  HMMA.16816.F32 R44, R24, R42, R44 ;  /* 0x0000002a182c723c */ /* 0x000fe2000000182c */
[----:B------:R-:W1:Y:S04]  /*2750*/  LDSM.16.M88.4 R24, [R215+0x2000] ;  /* 0x00200000d718783b */ /* 0x000e680000000200 */
[----:B------:R-:W1:Y:S01]  /*2760*/  LDSM.16.M88.4 R40, [R213+0x8900] ;  /* 0x00890000d528783b */ /* 0x000e620000000200 */
[----:B------:R-:W-:-:S04]  /*2770*/  DEPBAR.LE SB0, 0x0 ;  /* 0x000080000000791a */ /* 0x000fc80000000000 */
[C---:B--2---:R-:W-:Y:S08]  /*2780*/  HMMA.16816.F32 R20, R84.reuse, R80, R20 ;  /* 0x000000505414723c */ /* 0x044ff00000001814 */
[C---:B------:R-:W-:Y:S08]  /*2790*/  HMMA.16816.F32 R16, R84.reuse, R82, R16 ;  /* 0x000000525410723c */ /* 0x040ff00000001810 */
[C---:B---3--:R-:W-:Y:S08]  /*27a0*/  HMMA.16816.F32 R12, R84.reuse, R76, R12 ;  /* 0x0000004c540c723c */ /* 0x048ff0000000180c */
[C---:B------:R-:W-:Y:S08]  /*27b0*/  HMMA.16816.F32 R8, R84.reuse, R78, R8 ;  /* 0x0000004e5408723c */ /* 0x040ff00000001808 */
[C---:B----4-:R-:W-:Y:S08]  /*27c0*/  HMMA.16816.F32 R4, R84.reuse, R72, R4 ;  /* 0x000000485404723c */ /* 0x050ff00000001804 */
[----:B------:R-:W-:Y:S08]  /*27d0*/  HMMA.16816.F32 R48, R84, R74, R48 ;  /* 0x0000004a5430723c */ /* 0x000ff00000001830 */
[C---:B------:R-:W-:Y:S08]  /*27e0*/  HMMA.16816.F32 R68, R88.reuse, R80, R68 ;  /* 0x000000505844723c */ /* 0x040ff00000001844 */
[C---:B------:R-:W-:Y:S08]  /*27f0*/  HMMA.16816.F32 R64, R88.reuse, R82, R64 ;  /* 0x000000525840723c */ /* 0x040ff00000001840 */
[C---:B------:R-:W-:Y:S08]  /*2800*/  HMMA.16816.F32 R60, R88.reuse, R76, R60 ;  /* 0x0000004c583c723c */ /* 0x040ff0000000183c */
[C---:B------:R-:W-:Y:S08]  /*2810*/  HMMA.16816.F32 R56, R88.reuse, R78, R56 ;  /* 0x0000004e5838723c */ /* 0x040ff00000001838 */
[C---:B------:R-:W-:Y:S08]  /*2820*/  HMMA.16816.F32 R52, R88.reuse, R72, R52 ;  /* 0x000000485834723c */ /* 0x040ff00000001834 */
[----:B------:R-:W-:Y:S08]  /*2830*/  HMMA.16816.F32 R44, R88, R74, R44 ;  /* 0x0000004a582c723c */ /* 0x000ff0000000182c */
[C---:B-1----:R-:W-:Y:S08]  /*2840*/  HMMA.16816.F32 R20, R36.reuse, R32, R20 ;  /* 0x000000202414723c */ /* 0x042ff00000001814 */
[C---:B------:R-:W-:Y:S08]  /*2850*/  HMMA.16816.F32 R16, R36.reuse, R34, R16 ;  /* 0x000000222410723c */ /* 0x040ff00000001810 */
[C---:B-----5:R-:W-:Y:S08]  /*2860*/  HMMA.16816.F32 R12, R36.reuse, R28, R12 ;  /* 0x0000001c240c723c */ /* 0x060ff0000000180c */
[C---:B------:R-:W-:Y:S08]  /*2870*/  HMMA.16816.F32 R8, R36.reuse, R30, R8 ;  /* 0x0000001e2408723c */ /* 0x040ff00000001808 */
[C---:B------:R-:W-:Y:S07]  /*2880*/  HMMA.16816.F32 R72, R36.reuse, R24, R4 ;  /* 0x000000182448723c */ /* 0x040fee0000001804 */
[----:B------:R-:W-:Y:S01]  /*2890*/  IMAD.IADD R4, R100, 0x1, R101 ;  /* 0x0000000164047824 */ /* 0x000fe200078e0265 */
[----:B------:R-:W-:Y:S08]  /*28a0*/  HMMA.16816.F32 R48, R36, R26, R48 ;  /* 0x0000001a2430723c */ /* 0x000ff00000001830 */
[C---:B------:R-:W-:Y:S08]  /*28b0*/  HMMA.16816.F32 R68, R40.reuse, R32, R68 ;  /* 0x000000202844723c */ /* 0x040ff00000001844 */
[C---:B------:R-:W-:Y:S08]  /*28c0*/  HMMA.16816.F32 R64, R40.reuse, R34, R64 ;  /* 0x000000222840723c */ /* 0x040ff00000001840 */
[C---:B------:R-:W-:Y:S08]  /*28d0*/  HMMA.16816.F32 R60, R40.reuse, R28, R60 ;  /* 0x0000001c283c723c */ /* 0x040ff0000000183c */
[C---:B------:R-:W-:Y:S08]  /*28e0*/  HMMA.16816.F32 R56, R40.reuse, R30, R56 ;  /* 0x0000001e2838723c */ /* 0x040ff00000001838 */
[C---:B------:R-:W-:Y:S08]  /*28f0*/  HMMA.16816.F32 R52, R40.reuse, R24, R52 ;  /* 0x000000182834723c */ /* 0x040ff00000001834 */
[----:B------:R-:W-:Y:S01]  /*2900*/  HMMA.16816.F32 R44, R40, R26, R44 ;  /* 0x0000001a282c723c */ /* 0x000fe2000000182c */
[----:B------:R-:W-:Y:S06]  /*2910*/  BAR.SYNC.DEFER_BLOCKING 0x0 ;  /* 0x0000000000007b1d */ /* 0x000fec0000010000 */
[----:B------:R-:W-:Y:S05]  /*2920*/  @!P0 BRA `(.L_x_386) ;  /* 0x000001a000008947 */ /* 0x000fea0003800000 */
[----:B------:R-:W-:Y:S02]  /*2930*/  IADD3 R6, -R239, 0x30, RZ ;  /* 0x00000030ef067810 */ /* 0x000fe40007ffe1ff */
[----:B------:R-:W-:-:S02]  /*2940*/  IADD3 R7, R154, -0x2, RZ ;  /* 0xfffffffe9a077810 */ /* 0x000fc40007ffe0ff */
[----:B------:R-:W-:Y:S02]  /*2950*/  ISETP.GE.AND P2, PT, R6, 0x21, PT ;  /* 0x000000210600780c */ /* 0x000fe40003f46270 */
[----:B------:R-:W-:Y:S01]  /*2960*/  SHF.R.S32.HI R5, RZ, 0x1f, R7 ;  /* 0x0000001fff057819 */ /* 0x000fe20000011407 */
[-C--:B------:R-:W-:Y:S02]  /*2970*/  IMAD R3, R3, R7.reuse, RZ ;  /* 0x0000000703037224 */ /* 0x080fe400078e02ff */
[----:B------:R-:W-:-:S04]  /*2980*/  IMAD.WIDE.U32 R26, R98, R7, RZ ;  /* 0x00000007621a7225 */ /* 0x000fc800078e00ff */
[----:B------:R-:W-:-:S04]  /*2990*/  IMAD R3, R5, R98, R3 ;  /* 0x0000006205037224 */ /* 0x000fc800078e0203 */
[----:B------:R-:W-:Y:S01]  /*29a0*/  IMAD.IADD R3, R27, 0x1, R3 ;  /* 0x000000011b037824 */ /* 0x000fe200078e0203 */
[----:B------:R-:W-:-:S04]  /*29b0*/  @P2 IADD3 R24, P1, P0, R224, R26, R228 ;  /* 0x0000001ae0182210 */ /* 0x000fc8000783e0e4 */
[----:B------:R-:W-:Y:S02]  /*29c0*/  @P2 IADD3.X R5, R237, R3, R229, P1, P0 ;  /* 0x00000003ed052210 */ /* 0x000fe40000fe04e5 */
[----:B------:R-:W-:-:S13]  /*29d0*/  ISETP.GE.AND P1, PT, R6, 0x1, PT ;  /* 0x000000010600780c */ /* 0x000fda0003f26270 */
[----:B------:R-:W-:-:S05]  /*29e0*/  @P1 IADD3 R26, P0, R224, R26, RZ ;  /* 0x0000001ae01a1210 */ /* 0x000fca0007f1e0ff */
[----:B------:R-:W-:Y:S01]  /*29f0*/  @P1 IMAD.X R3, R3, 0x1, R237, P0 ;  /* 0x0000000103031824 */ /* 0x000fe200000e06ed */
[----:B------:R-:W-:-:S04]  /*2a00*/  @P2 LEA R6, P0, R24, c[0x0][0x1c8], 0x1 ;  /* 0x0000720018062a11 */ /* 0x000fc800078008ff */
[----:B------:R-:W-:Y:S02]  /*2a10*/  @P2 LEA.HI.X R7, R24, c[0x0][0x1cc], R5, 0x1, P0 ;  /* 0x0000730018072a11 */ /* 0x000fe400000f0c05 */
[----:B------:R-:W-:-:S04]  /*2a20*/  @P1 LEA R24, P0, R26, c[0x0][0x1c8], 0x1 ;  /* 0x000072001a181a11 */ /* 0x000fc800078008ff */
[----:B------:R-:W-:-:S05]  /*2a30*/  @P1 LEA.HI.X R25, R26, c[0x0][0x1cc], R3, 0x1, P0 ;  /* 0x000073001a191a11 */ /* 0x000fca00000f0c03 */
        /* <DEDUP_REMOVED lines=9> */
.L_x_386:
[----:B-1----:R-:W-:Y:S01]  /*2ad0*/  LOP3.LUT R6, R95, 0xffffffe0, RZ, 0xc0, !PT ;  /* 0xffffffe05f067812 */ /* 0x002fe200078ec0ff */
[----:B------:R-:W-:Y:S01]  /*2ae0*/  FMUL.FTZ R35, R61, c[0x0][0x320] ;  /* 0x0000c8003d237a20 */ /* 0x000fe20000410000 */
[----:B------:R-:W-:Y:S01]  /*2af0*/  SHF.R.S32.HI R25, RZ, 0x1f, R94 ;  /* 0x0000001fff197819 */ /* 0x000fe2000001145e */
[----:B------:R-:W-:Y:S01]  /*2b00*/  FMUL.FTZ R39, R69, c[0x0][0x320] ;  /* 0x0000c80045277a20 */ /* 0x000fe20000410000 */
[----:B------:R-:W-:Y:S01]  /*2b10*/  PLOP3.LUT P1, PT, PT, PT, UP2, 0x80, 0x0 ;  /* 0x000000000000781c */ /* 0x000fe20003f2f028 */
[----:B------:R-:W-:Y:S01]  /*2b20*/  IMAD.IADD R93, R93, 0x1, -R6 ;  /* 0x000000015d5d7824 */ /* 0x000fe200078e0a06 */
[----:B------:R-:W-:Y:S01]  /*2b30*/  LEA.HI R25, R25, R94, RZ, 0x2 ;  /* 0x0000005e19197211 */ /* 0x000fe200078f10ff */
[----:B------:R-:W-:Y:S01]  /*2b40*/  FMUL.FTZ R41, R68, c[0x0][0x320] ;  /* 0x0000c80044297a20 */ /* 0x000fe20000410000 */
[----:B------:R-:W-:Y:S01]  /*2b50*/  PLOP3.LUT P0, PT, PT, PT, UP2, 0x80, 0x0 ;  /* 0x000000000000781c */ /* 0x000fe20003f0f028 */
[----:B------:R-:W-:Y:S01]  /*2b60*/  FMUL.FTZ R7, R64, c[0x0][0x320] ;  /* 0x0000c80040077a20 */ /* 0x000fe20000410000 */
[----:B------:R-:W-:Y:S01]  /*2b70*/  SHF.R.S32.HI R6, RZ, 0x1f, R93 ;  /* 0x0000001fff067819 */ /* 0x000fe2000001145d */
[----:B------:R-:W-:Y:S01]  /*2b80*/  FMUL.FTZ R5, R65, c[0x0][0x320] ;  /* 0x0000c80041057a20 */ /* 0x000fe20000410000 */
[----:B------:R-:W-:Y:S01]  /*2b90*/  LOP3.LUT R25, R25, 0xffffffc, RZ, 0xc0, !PT ;  /* 0x0ffffffc19197812 */ /* 0x000fe200078ec0ff */
[----:B------:R-:W-:Y:S01]  /*2ba0*/  FMUL.FTZ R37, R60, c[0x0][0x320] ;  /* 0x0000c8003c257a20 */ /* 0x000fe20000410000 */
[----:B------:R-:W-:Y:S01]  /*2bb0*/  LEA.HI R3, R6, R93, RZ, 0x2 ;  /* 0x0000005d06037211 */ /* 0x000fe200078f10ff */
[----:B------:R-:W-:Y:S01]  /*2bc0*/  FMUL.FTZ R33, R56, c[0x0][0x320] ;  /* 0x0000c80038217a20 */ /* 0x000fe20000410000 */
[----:B------:R-:W-:Y:S01]  /*2bd0*/  LEA.HI R6, R96, R96, RZ, 0x1 ;  /* 0x0000006060067211 */ /* 0x000fe200078f08ff */
[----:B------:R-:W-:Y:S01]  /*2be0*/  IMAD.IADD R25, R94, 0x1, -R25 ;  /* 0x000000015e197824 */ /* 0x000fe200078e0a19 */
[----:B------:R-:W-:Y:S01]  /*2bf0*/  LEA.HI.SX32 R24, R3, UR9, 0x1e ;  /* 0x0000000903187c11 */ /* 0x000fe2000f8ff2ff */
[----:B------:R-:W-:Y:S01]  /*2c00*/  FMUL.FTZ R29, R52, c[0x0][0x320] ;  /* 0x0000c800341d7a20 */ /* 0x000fe20000410000 */
[----:B------:R-:W-:Y:S01]  /*2c10*/  LOP3.LUT R27, R6, 0x1ffffffe, RZ, 0xc0, !PT ;  /* 0x1ffffffe061b7812 */ /* 0x000fe200078ec0ff */
[----:B------:R-:W-:Y:S01]  /*2c20*/  FMUL.FTZ R26, R44, c[0x0][0x320] ;  /* 0x0000c8002c1a7a20 */ /* 0x000fe20000410000 */
[----:B------:R-:W1:Y:S01]  /*2c30*/  MUFU.TANH R41, R41 ;  /* 0x0000002900297308 */ /* 0x000e620000002400 */
[----:B------:R-:W-:Y:S01]  /*2c40*/  IMAD R24, R25, 0x10, R24 ;  /* 0x0000001019187824 */ /* 0x000fe200078e0218 */
[----:B------:R-:W-:Y:S01]  /*2c50*/  SHF.L.U32 R25, R6, 0x5, RZ ;  /* 0x0000000506197819 */ /* 0x000fe200000006ff */
[----:B------:R-:W-:Y:S01]  /*2c60*/  IMAD.IADD R27, R96, 0x1, -R27 ;  /* 0x00000001601b7824 */ /* 0x000fe200078e0a1b */
[----:B------:R-:W-:Y:S01]  /*2c70*/  ULDC UR6, c[0x0][0x324] ;  /* 0x0000c90000067ab9 */ /* 0x000fe20000000800 */
[----:B------:R-:W-:Y:S01]  /*2c80*/  FMUL.FTZ R31, R57, c[0x0][0x320] ;  /* 0x0000c800391f7a20 */ /* 0x000fe20000410000 */
[----:B------:R-:W-:Y:S01]  /*2c90*/  LOP3.LUT R25, R25, 0xffffffc0, RZ, 0xc0, !PT ;  /* 0xffffffc019197812 */ /* 0x000fe200078ec0ff */
[----:B------:R-:W-:Y:S01]  /*2ca0*/  ULOP3.LUT UR6, URZ, UR6, URZ, 0x33, !UPT ;  /* 0x000000063f067292 */ /* 0x000fe2000f8e333f */
[----:B------:R-:W2:Y:S01]  /*2cb0*/  MUFU.TANH R39, R39 ;  /* 0x0000002700277308 */ /* 0x000ea20000002400 */
[----:B------:R-:W0:Y:S02]  /*2cc0*/  LDGDEPBAR ;  /* 0x00000000000079af */ /* 0x000e240000000000 */
[----:B------:R-:W-:-:S02]  /*2cd0*/  IMAD.IADD R24, R25, 0x1, R24 ;  /* 0x0000000119187824 */ /* 0x000fc400078e0218 */
[----:B------:R-:W-:-:S03]  /*2ce0*/  FMUL.FTZ R25, R45, c[0x0][0x320] ;  /* 0x0000c8002d197a20 */ /* 0x000fc60000410000 */
[----:B------:R-:W-:Y:S01]  /*2cf0*/  LEA R222, R27, R24, 0x3 ;  /* 0x000000181bde7211 */ /* 0x000fe200078e18ff */
[----:B------:R-:W-:Y:S01]  /*2d00*/  FMUL.FTZ R27, R53, c[0x0][0x320] ;  /* 0x0000c800351b7a20 */ /* 0x000fe20000410000 */
[----:B------:R-:W3:Y:S03]  /*2d10*/  MUFU.TANH R7, R7 ;  /* 0x0000000700077308 */ /* 0x000ee60000002400 */
[----:B------:R-:W-:-:S04]  /*2d20*/  @P1 IMAD.HI.U32 R6, R222, c[0x0][0x2c8], RZ ;  /* 0x0000b200de061a27 */ /* 0x000fc800078e00ff */
[----:B------:R-:W-:Y:S01]  /*2d30*/  IMAD.MOV.U32 R61, RZ, RZ, R222 ;  /* 0x000000ffff3d7224 */ /* 0x000fe200078e00de */
[----:B------:R-:W-:Y:S01]  /*2d40*/  @P0 SHF.R.U32.HI R61, RZ, c[0x0][0x2cc], R6 ;  /* 0x0000b300ff3d0a19 */ /* 0x000fe20000011606 */
[----:B------:R-:W4:Y:S01]  /*2d50*/  MUFU.TANH R5, R5 ;  /* 0x0000000500057308 */ /* 0x000f220000002400 */
[----:B------:R-:W-:Y:S02]  /*2d60*/  LOP3.LUT R6, R3, 0x7ffffffc, RZ, 0xc0, !PT ;  /* 0x7ffffffc03067812 */ /* 0x000fe400078ec0ff */
[----:B------:R-:W-:Y:S01]  /*2d70*/  PLOP3.LUT P0, PT, PT, PT, UP1, 0x40, 0x0 ;  /* 0x000000000000781c */ /* 0x000fe20003f0e818 */
[----:B------:R-:W5:Y:S02]  /*2d80*/  SHFL.IDX PT, R28, R61, RZ, 0x1c1f ;  /* 0x001c1fff3d1c7589 */ /* 0x000f6400000e0000 */
[----:B------:R-:W-:Y:S02]  /*2d90*/  IMAD.IADD R6, R93, 0x1, -R6 ;  /* 0x000000015d067824 */ /* 0x000fe400078e0a06 */
[----:B------:R-:W1:Y:S03]  /*2da0*/  MUFU.TANH R37, R37 ;  /* 0x0000002500257308 */ /* 0x000e660000002400 */
[----:B------:R-:W-:-:S04]  /*2db0*/  SHF.L.U32 R227, R6, 0x1, RZ ;  /* 0x0000000106e37819 */ /* 0x000fc800000006ff */
[C---:B------:R-:W-:Y:S01]  /*2dc0*/  IADD3 R69, -R227.reuse, 0x1, R2 ;  /* 0x00000001e3457810 */ /* 0x040fe20007ffe102 */
[----:B------:R-:W1:Y:S01]  /*2dd0*/  MUFU.TANH R35, R35 ;  /* 0x0000002300237308 */ /* 0x000e620000002400 */
[----:B------:R-:W-:Y:S01]  /*2de0*/  IADD3 R76, -R227, c[0x0][0x1d0], R92 ;  /* 0x00007400e34c7a10 */ /* 0x000fe20007ffe15c */
[----:B------:R-:W-:Y:S01]  /*2df0*/  IMAD.IADD R65, R92, 0x1, -R227 ;  /* 0x000000015c417824 */ /* 0x000fe200078e0ae3 */
[----:B------:R-:W-:-:S04]  /*2e00*/  IADD3 R69, R69, -c[0x0][0x168], RZ ;  /* 0x80005a0045457a10 */ /* 0x000fc80007ffe0ff */
[C---:B------:R-:W-:Y:S01]  /*2e10*/  IADD3 R77, R69.reuse, c[0x0][0x328], RZ ;  /* 0x0000ca00454d7a10 */ /* 0x040fe20007ffe0ff */
[----:B------:R-:W1:Y:S01]  /*2e20*/  MUFU.TANH R33, R33 ;  /* 0x0000002100217308 */ /* 0x000e620000002400 */
[----:B------:R-:W-:-:S03]  /*2e30*/  IADD3 R69, R69, UR6, RZ ;  /* 0x0000000645457c10 */ /* 0x000fc6000fffe0ff */
[----:B-----5:R-:W-:Y:S01]  /*2e40*/  IMAD.IADD R3, R77, 0x1, R28 ;  /* 0x000000014d037824 */ /* 0x020fe200078e021c */
[----:B------:R-:W-:-:S03]  /*2e50*/  IADD3 R6, R69, R28, RZ ;  /* 0x0000001c45067210 */ /* 0x000fc60007ffe0ff */
[----:B------:R-:W1:Y:S01]  /*2e60*/  MUFU.TANH R29, R29 ;  /* 0x0000001d001d7308 */ /* 0x000e620000002400 */
[----:B------:R-:W-:-:S07]  /*2e70*/  IMNMX R24, R3, R76, PT ;  /* 0x0000004c03187217 */ /* 0x000fce0003800200 */
[----:B------:R-:W1:Y:S08]  /*2e80*/  MUFU.TANH R27, R27 ;  /* 0x0000001b001b7308 */ /* 0x000e700000002400 */
[----:B------:R-:W1:Y:S08]  /*2e90*/  MUFU.TANH R26, R26 ;  /* 0x0000001a001a7308 */ /* 0x000e700000002400 */
[----:B------:R-:W1:Y:S08]  /*2ea0*/  MUFU.TANH R25, R25 ;  /* 0x0000001900197308 */ /* 0x000e700000002400 */
[----:B------:R-:W1:Y:S01]  /*2eb0*/  MUFU.TANH R31, R31 ;  /* 0x0000001f001f7308 */ /* 0x000e620000002400 */
[----:B------:R-:W-:Y:S05]  /*2ec0*/  @P0 BRA `(.L_x_387) ;  /* 0x0000015000000947 */ /* 0x000fea0003800000 */
[----:B--234-:R-:W-:Y:S01]  /*2ed0*/  IADD3 R28, R28, c[0x0][0x1d0], RZ ;  /* 0x000074001c1c7a10 */ /* 0x01cfe20007ffe0ff */
[----:B------:R-:W-:Y:S03]  /*2ee0*/  BSSY B0, `(.L_x_388) ;  /* 0x000000f000007945 */ /* 0x000fe60003800000 */
[----:B------:R-:W-:-:S04]  /*2ef0*/  IADD3 R28, R28, -c[0x0][0x168], RZ ;  /* 0x80005a001c1c7a10 */ /* 0x000fc80007ffe0ff */
        /* <DEDUP_REMOVED lines=9> */
.L_x_389:
[----:B------:R-:W-:-:S04]  /*2f90*/  MOV R2, c[0x0][0x32c] ;  /* 0x0000cb0000027a02 */ /* 0x000fc80000000f00 */
[----:B------:R-:W-:-:S13]  /*2fa0*/  ISETP.NE.AND P0, PT, R2, 0x1, PT ;  /* 0x000000010200780c */ /* 0x000fda0003f05270 */
[----:B------:R-:W-:-:S05]  /*2fb0*/  @P0 IMAD.HI.U32 R2, R28, c[0x0][0x330], RZ ;  /* 0x0000cc001c020a27 */ /* 0x000fca00078e00ff */
[----:B------:R-:W-:Y:S02]  /*2fc0*/  @P0 SHF.R.U32.HI R28, RZ, c[0x0][0x334], R2 ;  /* 0x0000cd00ff1c0a19 */ /* 0x000fe40000011602 */
.L_x_390:
[----:B------:R-:W-:Y:S05]  /*2fd0*/  BSYNC B0 ;  /* 0x0000000000007941 */ /* 0x000fea0003800000 */
.L_x_388:
[----:B------:R-:W-:-:S05]  /*2fe0*/  IMAD R43, R28, c[0x0][0x32c], R65 ;  /* 0x0000cb001c2b7a24 */ /* 0x000fca00078e0241 */
[----:B------:R-:W-:Y:S02]  /*2ff0*/  IADD3 R3, R43, c[0x0][0x32c], RZ ;  /* 0x0000cb002b037a10 */ /* 0x000fe40007ffe0ff */
[----:B------:R-:W-:Y:S02]  /*3000*/  IMNMX R6, R6, R43, !PT ;  /* 0x0000002b06067217 */ /* 0x000fe40007800200 */
[----:B------:R-:W-:Y:S02]  /*3010*/  IMNMX R24, R24, R3, PT ;  /* 0x0000000318187217 */ /* 0x000fe40003800200 */
.L_x_387:
[C---:B--234-:R-:W-:Y:S01]  /*3020*/  ISETP.GE.AND P0, PT, R92.reuse, 0x2, PT ;  /* 0x000000025c00780c */ /* 0x05cfe20003f06270 */
[----:B------:R-:W2:Y:S01]  /*3030*/  SHFL.IDX PT, R38, R61, 0x1, 0x1c1f ;  /* 0x003c1f003d267f89 */ /* 0x000ea200000e0000 */
[----:B------:R-:W-:Y:S01]  /*3040*/  ISETP.GE.AND P1, PT, R92, 0x9, PT ;  /* 0x000000095c00780c */ /* 0x000fe20003f26270 */
[----:B------:R-:W-:Y:S01]  /*3050*/  FMUL.FTZ R28, R54, c[0x0][0x320] ;  /* 0x0000c800361c7a20 */ /* 0x000fe20000410000 */
[----:B------:R-:W-:Y:S01]  /*3060*/  P2R R68, PR, RZ, 0x1 ;  /* 0x00000001ff447803 */ /* 0x000fe20000000000 */
[----:B------:R-:W-:Y:S01]  /*3070*/  FMUL.FTZ R36, R62, c[0x0][0x320] ;  /* 0x0000c8003e247a20 */ /* 0x000fe20000410000 */
[----:B------:R-:W-:Y:S01]  /*3080*/  ISETP.GT.AND P0, PT, R6, 0x1, !P0 ;  /* 0x000000010600780c */ /* 0x000fe20004704270 */
[----:B------:R-:W-:Y:S01]  /*3090*/  FMUL.FTZ R34, R63, c[0x0][0x320] ;  /* 0x0000c8003f227a20 */ /* 0x000fe20000410000 */
[----:B------:R-:W-:Y:S01]  /*30a0*/  P2R R64, PR, RZ, 0x2 ;  /* 0x00000002ff407803 */ /* 0x000fe20000000000 */
[----:B------:R-:W-:Y:S01]  /*30b0*/  FMUL.FTZ R32, R58, c[0x0][0x320] ;  /* 0x0000c8003a207a20 */ /* 0x000fe20000410000 */
[----:B------:R-:W-:Y:S01]  /*30c0*/  ISETP.LT.OR P0, PT, R24, 0x2, P0 ;  /* 0x000000021800780c */ /* 0x000fe20000701670 */
[----:B------:R-:W-:Y:S01]  /*30d0*/  FMUL.FTZ R30, R59, c[0x0][0x320] ;  /* 0x0000c8003b1e7a20 */ /* 0x000fe20000410000 */
[----:B------:R-:W-:Y:S01]  /*30e0*/  ISETP.GE.AND P2, PT, R92, 0x29, PT ;  /* 0x000000295c00780c */ /* 0x000fe20003f46270 */
[----:B------:R-:W-:Y:S01]  /*30f0*/  FMUL.FTZ R40, R71, c[0x0][0x320] ;  /* 0x0000c80047287a20 */ /* 0x000fe20000410000 */
[----:B------:R-:W-:Y:S01]  /*3100*/  FSEL R39, R39, -INF , !P0 ;  /* 0xff80000027277808 */ /* 0x000fe20004000000 */
[----:B------:R-:W-:Y:S01]  /*3110*/  FMUL.FTZ R54, R66, c[0x0][0x320] ;  /* 0x0000c80042367a20 */ /* 0x000fe20000410000 */
[----:B------:R-:W-:Y:S01]  /*3120*/  ISETP.GT.AND P0, PT, R6, 0x8, !P1 ;  /* 0x000000080600780c */ /* 0x000fe20004f04270 */
[----:B------:R-:W-:Y:S01]  /*3130*/  FMUL.FTZ R57, R46, c[0x0][0x320] ;  /* 0x0000c8002e397a20 */ /* 0x000fe20000410000 */
[----:B------:R-:W-:Y:S01]  /*3140*/  ISETP.GE.AND P1, PT, R92, 0xa, PT ;  /* 0x0000000a5c00780c */ /* 0x000fe20003f26270 */
[----:B------:R-:W-:Y:S01]  /*3150*/  FMUL.FTZ R56, R47, c[0x0][0x320] ;  /* 0x0000c8002f387a20 */ /* 0x000fe20000410000 */
[----:B------:R-:W-:Y:S01]  /*3160*/  ISETP.LT.OR P0, PT, R24, 0x9, P0 ;  /* 0x000000091800780c */ /* 0x000fe20000701670 */
[----:B------:R-:W-:Y:S01]  /*3170*/  FMUL.FTZ R44, R70, c[0x0][0x320] ;  /* 0x0000c800462c7a20 */ /* 0x000fe20000410000 */
[----:B------:R-:W-:Y:S01]  /*3180*/  P2R R60, PR, RZ, 0x2 ;  /* 0x00000002ff3c7803 */ /* 0x000fe20000000000 */
[----:B------:R-:W3:Y:S01]  /*3190*/  MUFU.TANH R36, R36 ;  /* 0x0000002400247308 */ /* 0x000ee20000002400 */
[----:B------:R-:W-:Y:S01]  /*31a0*/  FSEL R7, R7, -INF , !P0 ;  /* 0xff80000007077808 */ /* 0x000fe20004000000 */
[--C-:B--2---:R-:W-:Y:S01]  /*31b0*/  IMAD.IADD R47, R77, 0x1, R38.reuse ;  /* 0x000000014d2f7824 */ /* 0x104fe200078e0226 */
[----:B------:R-:W-:Y:S01]  /*31c0*/  ISETP.GT.AND P0, PT, R6, 0x9, !P1 ;  /* 0x000000090600780c */ /* 0x000fe20004f04270 */
[----:B------:R-:W-:Y:S01]  /*31d0*/  IMAD.IADD R46, R69, 0x1, R38 ;  /* 0x00000001452e7824 */ /* 0x000fe200078e0226 */
[----:B------:R-:W-:-:S02]  /*31e0*/  ISETP.GE.AND P1, PT, R92, 0x11, PT ;  /* 0x000000115c00780c */ /* 0x000fc40003f26270 */
[----:B------:R-:W-:Y:S01]  /*31f0*/  ISETP.LT.OR P0, PT, R24, 0xa, P0 ;  /* 0x0000000a1800780c */ /* 0x000fe20000701670 */
[----:B------:R-:W2:Y:S01]  /*3200*/  MUFU.TANH R34, R34 ;  /* 0x0000002200227308 */ /* 0x000ea20000002400 */
[----:B------:R-:W-:Y:S02]  /*3210*/  P2R R53, PR, RZ, 0x2 ;  /* 0x00000002ff357803 */ /* 0x000fe40000000000 */
[----:B------:R-:W-:Y:S02]  /*3220*/  FSEL R5, R5, -INF , !P0 ;  /* 0xff80000005057808 */ /* 0x000fe40004000000 */
[----:B------:R-:W-:Y:S02]  /*3230*/  ISETP.GT.AND P0, PT, R6, 0x10, !P1 ;  /* 0x000000100600780c */ /* 0x000fe40004f04270 */
[----:B------:R-:W-:Y:S01]  /*3240*/  ISETP.GE.AND P1, PT, R92, 0x12, PT ;  /* 0x000000125c00780c */ /* 0x000fe20003f26270 */
[----:B------:R-:W4:Y:S01]  /*3250*/  MUFU.TANH R32, R32 ;  /* 0x0000002000207308 */ /* 0x000f220000002400 */
[----:B------:R-:W-:-:S02]  /*3260*/  ISETP.LT.OR P0, PT, R24, 0x11, P0 ;  /* 0x000000111800780c */ /* 0x000fc40000701670 */
[----:B------:R-:W-:Y:S02]  /*3270*/  P2R R52, PR, RZ, 0x2 ;  /* 0x00000002ff347803 */ /* 0x000fe40000000000 */
[----:B-1----:R-:W-:Y:S02]  /*3280*/  FSEL R37, R37, -INF , !P0 ;  /* 0xff80000025257808 */ /* 0x002fe40004000000 */
[----:B------:R-:W-:Y:S01]  /*3290*/  ISETP.GT.AND P0, PT, R6, 0x11, !P1 ;  /* 0x000000110600780c */ /* 0x000fe20004f04270 */
[----:B------:R-:W1:Y:S01]  /*32a0*/  MUFU.TANH R30, R30 ;  /* 0x0000001e001e7308 */ /* 0x000e620000002400 */
[----:B------:R-:W-:Y:S02]  /*32b0*/  ISETP.GE.AND P1, PT, R92, 0x19, PT ;  /* 0x000000195c00780c */ /* 0x000fe40003f26270 */
[----:B------:R-:W-:Y:S02]  /*32c0*/  ISETP.LT.OR P0, PT, R24, 0x12, P0 ;  /* 0x000000121800780c */ /* 0x000fe40000701670 */
[----:B------:R-:W-:-:S02]  /*32d0*/  P2R R45, PR, RZ, 0x2 ;  /* 0x00000002ff2d7803 */ /* 0x000fc40000000000 */
[----:B------:R-:W-:Y:S01]  /*32e0*/  FSEL R35, R35, -INF , !P0 ;  /* 0xff80000023237808 */ /* 0x000fe20004000000 */
[----:B------:R-:W1:Y:S01]  /*32f0*/  MUFU.TANH R28, R28 ;  /* 0x0000001c001c7308 */ /* 0x000e620000002400 */
[----:B------:R-:W-:Y:S02]  /*3300*/  ISETP.GT.AND P0, PT, R6, 0x18, !P1 ;  /* 0x000000180600780c */ /* 0x000fe40004f04270 */
[----:B------:R-:W-:Y:S02]  /*3310*/  ISETP.GE.AND P1, PT, R92, 0x1a, PT ;  /* 0x0000001a5c00780c */ /* 0x000fe40003f26270 */
[----:B------:R-:W-:Y:S02]  /*3320*/  ISETP.LT.OR P0, PT, R24, 0x19, P0 ;  /* 0x000000191800780c */ /* 0x000fe40000701670 */
[----:B------:R-:W-:Y:S01]  /*3330*/  P2R R43, PR, RZ, 0x2 ;  /* 0x00000002ff2b7803 */ /* 0x000fe20000000000 */
[----:B------:R-:W1:Y:S01]  /*3340*/  MUFU.TANH R40, R40 ;  /* 0x0000002800287308 */ /* 0x000e620000002400 */
[----:B------:R-:W-:-:S02]  /*3350*/  FSEL R33, R33, -INF , !P0 ;  /* 0xff80000021217808 */ /* 0x000fc40004000000 */
[----:B------:R-:W-:Y:S02]  /*3360*/  ISETP.GT.AND P0, PT, R6, 0x19, !P1 ;  /* 0x000000190600780c */ /* 0x000fe40004f04270 */
[----:B------:R-:W-:Y:S02]  /*3370*/  ISETP.GE.AND P1, PT, R92, 0x21, PT ;  /* 0x000000215c00780c */ /* 0x000fe40003f26270 */
[----:B------:R-:W-:Y:S01]  /*3380*/  ISETP.LT.OR P0, PT, R24, 0x1a, P0 ;  /* 0x0000001a1800780c */ /* 0x000fe20000701670 */
[----:B------:R-:W1:Y:S01]  /*3390*/  MUFU.TANH R54, R54 ;  /* 0x0000003600367308 */ /* 0x000e620000002400 */
[----:B------:R-:W-:Y:S02]  /*33a0*/  P2R R3, PR, RZ, 0x2 ;  /* 0x00000002ff037803 */ /* 0x000fe40000000000 */
[----:B------:R-:W-:Y:S02]  /*33b0*/  FSEL R31, R31, -INF , !P0 ;  /* 0xff8000001f1f7808 */ /* 0x000fe40004000000 */
[----:B------:R-:W-:-:S02]  /*33c0*/  ISETP.GT.AND P0, PT, R6, 0x20, !P1 ;  /* 0x000000200600780c */ /* 0x000fc40004f04270 */
[----:B------:R-:W-:Y:S01]  /*33d0*/  ISETP.GE.AND P1, PT, R92, 0x22, PT ;  /* 0x000000225c00780c */ /* 0x000fe20003f26270 */
[----:B------:R-:W1:Y:S01]  /*33e0*/  MUFU.TANH R57, R57 ;  /* 0x0000003900397308 */ /* 0x000e620000002400 */
[----:B------:R-:W-:Y:S02]  /*33f0*/  ISETP.LT.OR P0, PT, R24, 0x21, P0 ;  /* 0x000000211800780c */ /* 0x000fe40000701670 */
[----:B------:R-:W-:Y:S02]  /*3400*/  P2R R42, PR, RZ, 0x2 ;  /* 0x00000002ff2a7803 */ /* 0x000fe40000000000 */
[----:B------:R-:W-:Y:S02]  /*3410*/  FSEL R29, R29, -INF , !P0 ;  /* 0xff8000001d1d7808 */ /* 0x000fe40004000000 */
[----:B------:R-:W-:Y:S01]  /*3420*/  ISETP.GT.AND P0, PT, R6, 0x21, !P1 ;  /* 0x000000210600780c */ /* 0x000fe20004f04270 */
[----:B------:R-:W1:Y:S01]  /*3430*/  MUFU.TANH R56, R56 ;  /* 0x0000003800387308 */ /* 0x000e620000002400 */
[----:B------:R-:W-:-:S02]  /*3440*/  ISETP.GE.AND P1, PT, R92, 0x1, PT ;  /* 0x000000015c00780c */ /* 0x000fc40003f26270 */
[----:B------:R-:W-:Y:S02]  /*3450*/  ISETP.LT.OR P0, PT, R24, 0x22, P0 ;  /* 0x000000221800780c */ /* 0x000fe40000701670 */
[----:B------:R-:W-:Y:S02]  /*3460*/  P2R R2, PR, RZ, 0x2 ;  /* 0x00000002ff027803 */ /* 0x000fe40000000000 */
[----:B------:R-:W-:Y:S01]  /*3470*/  FSEL R27, R27, -INF , !P0 ;  /* 0xff8000001b1b7808 */ /* 0x000fe20004000000 */
[----:B------:R-:W1:Y:S01]  /*3480*/  MUFU.TANH R44, R44 ;  /* 0x0000002c002c7308 */ /* 0x000e620000002400 */
[----:B------:R-:W-:Y:S02]  /*3490*/  ISETP.GT.AND P0, PT, R6, 0x28, !P2 ;  /* 0x000000280600780c */ /* 0x000fe40005704270 */
[----:B------:R-:W-:Y:S02]  /*34a0*/  IMNMX R47, R47, R76, PT ;  /* 0x0000004c2f2f7217 */ /* 0x000fe40003800200 */
[----:B------:R-:W-:-:S04]  /*34b0*/  ISETP.LT.OR P0, PT, R24, 0x29, P0 ;  /* 0x000000291800780c */ /* 0x000fc80000701670 */
[----:B------:R-:W-:Y:S02]  /*34c0*/  FSEL R26, R26, -INF , !P0 ;  /* 0xff8000001a1a7808 */ /* 0x000fe40004000000 */
[----:B------:R-:W-:Y:S02]  /*34d0*/  ISETP.GT.AND P0, PT, R6, RZ, !P1 ;  /* 0x000000ff0600720c */ /* 0x000fe40004f04270 */
[----:B------:R-:W-:Y:S02]  /*34e0*/  ISETP.GE.AND P1, PT, R92, 0x2a, PT ;  /* 0x0000002a5c00780c */ /* 0x000fe40003f26270 */
[----:B------:R-:W-:-:S04]  /*34f0*/  ISETP.LT.OR P0, PT, R24, 0x1, P0 ;  /* 0x000000011800780c */ /* 0x000fc80000701670 */
[----:B------:R-:W-:Y:S02]  /*3500*/  FSEL R41, R41, -INF , !P0 ;  /* 0xff80000029297808 */ /* 0x000fe40004000000 */
[----:B------:R-:W-:Y:S01]  /*3510*/  ISETP.GT.AND P0, PT, R6, 0x29, !P1 ;  /* 0x000000290600780c */ /* 0x000fe20004f04270 */
[----:B------:R-:W-:-:S03]  /*3520*/  FMUL.FTZ R6, R67, c[0x0][0x320] ;  /* 0x0000c80043067a20 */ /* 0x000fc60000410000 */
[----:B------:R-:W-:Y:S01]  /*3530*/  ISETP.LT.OR P0, PT, R24, 0x2a, P0 ;  /* 0x0000002a1800780c */ /* 0x000fe20000701670 */
[----:B------:R-:W-:Y:S02]  /*3540*/  FMUL.FTZ R24, R55, c[0x0][0x320] ;  /* 0x0000c80037187a20 */ /* 0x000fe40000410000 */
[----:B------:R-:W1:Y:S01]  /*3550*/  MUFU.TANH R6, R6 ;  /* 0x0000000600067308 */ /* 0x000e620000002400 */
[----:B------:R-:W-:Y:S02]  /*3560*/  FSEL R25, R25, -INF , !P0 ;  /* 0xff80000019197808 */ /* 0x000fe40004000000 */
[----:B------:R-:W-:-:S05]  /*3570*/  PLOP3.LUT P0, PT, PT, PT, UP1, 0x40, 0x0 ;  /* 0x000000000000781c */ /* 0x000fca0003f0e818 */
[----:B------:R-:W1:Y:S08]  /*3580*/  MUFU.TANH R24, R24 ;  /* 0x0000001800187308 */ /* 0x000e700000002400 */
        /* <DEDUP_REMOVED lines=13> */
.L_x_393:
[----:B------:R-:W-:-:S04]  /*3660*/  MOV R38, c[0x0][0x32c] ;  /* 0x0000cb0000267a02 */ /* 0x000fc80000000f00 */
[----:B------:R-:W-:-:S13]  /*3670*/  ISETP.NE.AND P0, PT, R38, 0x1, PT ;  /* 0x000000012600780c */ /* 0x000fda0003f05270 */
[----:B------:R-:W-:-:S05]  /*3680*/  @P0 IMAD.HI.U32 R38, R58, c[0x0][0x330], RZ ;  /* 0x0000cc003a260a27 */ /* 0x000fca00078e00ff */
[----:B------:R-:W-:Y:S02]  /*3690*/  @P0 SHF.R.U32.HI R58, RZ, c[0x0][0x334], R38 ;  /* 0x0000cd00ff3a0a19 */ /* 0x000fe40000011626 */
.L_x_394:
[----:B------:R-:W-:Y:S05]  /*36a0*/  BSYNC B0 ;  /* 0x0000000000007941 */ /* 0x000fea0003800000 */
.L_x_392:
[----:B------:R-:W-:-:S05]  /*36b0*/  IMAD R55, R58, c[0x0][0x32c], R65 ;  /* 0x0000cb003a377a24 */ /* 0x000fca00078e0241 */
[----:B------:R-:W-:Y:S02]  /*36c0*/  IADD3 R38, R55, c[0x0][0x32c], RZ ;  /* 0x0000cb0037267a10 */ /* 0x000fe40007ffe0ff */
[----:B------:R-:W-:Y:S02]  /*36d0*/  IMNMX R46, R46, R55, !PT ;  /* 0x000000372e2e7217 */ /* 0x000fe40007800200 */
[----:B------:R-:W-:Y:S02]  /*36e0*/  IMNMX R47, R47, R38, PT ;  /* 0x000000262f2f7217 */ /* 0x000fe40003800200 */
.L_x_391:
[----:B--234-:R-:W-:Y:S01]  /*36f0*/  ISETP.NE.AND P0, PT, R68, RZ, PT ;  /* 0x000000ff4400720c */ /* 0x01cfe20003f05270 */
[----:B------:R-:W-:Y:S02]  /*3700*/  FMUL.FTZ R12, R12, c[0x0][0x320] ;  /* 0x0000c8000c0c7a20 */ /* 0x000fe40000410000 */
[----:B------:R-:W-:Y:S01]  /*3710*/  FMUL.FTZ R88, R9, c[0x0][0x320] ;  /* 0x0000c80009587a20 */ /* 0x000fe20000410000 */
[----:B------:R-:W-:Y:S01]  /*3720*/  ISETP.GT.AND P0, PT, R46, 0x1, !P0 ;  /* 0x000000012e00780c */ /* 0x000fe20004704270 */
[----:B------:R2:W3:Y:S01]  /*3730*/  MUFU.TANH R94, R12 ;  /* 0x0000000c005e7308 */ /* 0x0004e20000002400 */
[----:B------:R-:W-:-:S02]  /*3740*/  FMUL.FTZ R13, R13, c[0x0][0x320] ;  /* 0x0000c8000d0d7a20 */ /* 0x000fc40000410000 */
[----:B------:R-:W-:Y:S01]  /*3750*/  ISETP.LT.OR P0, PT, R47, 0x2, P0 ;  /* 0x000000022f00780c */ /* 0x000fe20000701670 */
[----:B------:R-:W-:Y:S02]  /*3760*/  FMUL.FTZ R72, R72, c[0x0][0x320] ;  /* 0x0000c80048487a20 */ /* 0x000fe40000410000 */
[----:B------:R-:W-:Y:S01]  /*3770*/  FMUL.FTZ R73, R73, c[0x0][0x320] ;  /* 0x0000c80049497a20 */ /* 0x000fe20000410000 */
[----:B-1----:R-:W-:Y:S01]  /*3780*/  FSEL R40, R40, -INF , !P0 ;  /* 0xff80000028287808 */ /* 0x002fe20004000000 */
[----:B------:R-:W-:Y:S01]  /*3790*/  FMUL.FTZ R20, R20, c[0x0][0x320] ;  /* 0x0000c80014147a20 */ /* 0x000fe20000410000 */
[----:B------:R-:W-:Y:S01]  /*37a0*/  ISETP.NE.AND P0, PT, R64, RZ, PT ;  /* 0x000000ff4000720c */ /* 0x000fe20003f05270 */
[----:B------:R-:W-:Y:S01]  /*37b0*/  FMUL.FTZ R21, R21, c[0x0][0x320] ;  /* 0x0000c80015157a20 */ /* 0x000fe20000410000 */
[----:B------:R-:W1:Y:S01]  /*37c0*/  MUFU.TANH R92, R13 ;  /* 0x0000000d005c7308 */ /* 0x000e620000002400 */
[----:B------:R-:W-:Y:S01]  /*37d0*/  FMUL.FTZ R48, R48, c[0x0][0x320] ;  /* 0x0000c80030307a20 */ /* 0x000fe20000410000 */
[----:B------:R-:W-:Y:S01]  /*37e0*/  ISETP.GT.AND P0, PT, R46, 0x8, !P0 ;  /* 0x000000082e00780c */ /* 0x000fe20004704270 */
[----:B------:R-:W-:Y:S01]  /*37f0*/  FMUL.FTZ R49, R49, c[0x0][0x320] ;  /* 0x0000c80031317a20 */ /* 0x000fe20000410000 */
[----:B--2---:R-:W2:Y:S02]  /*3800*/  SHFL.IDX PT, R12, R61, 0x2, 0x1c1f ;  /* 0x005c1f003d0c7f89 */ /* 0x004ea400000e0000 */
[----:B------:R-:W-:Y:S01]  /*3810*/  ISETP.LT.OR P0, PT, R47, 0x9, P0 ;  /* 0x000000092f00780c */ /* 0x000fe20000701670 */
[----:B------:R-:W-:Y:S01]  /*3820*/  FMUL.FTZ R17, R17, c[0x0][0x320] ;  /* 0x0000c80011117a20 */ /* 0x000fe20000410000 */
[----:B------:R-:W4:Y:S01]  /*3830*/  MUFU.TANH R182, R72 ;  /* 0x0000004800b67308 */ /* 0x000f220000002400 */
[----:B------:R-:W-:Y:S01]  /*3840*/  FMUL.FTZ R16, R16, c[0x0][0x320] ;  /* 0x0000c80010107a20 */ /* 0x000fe20000410000 */
[----:B------:R-:W-:Y:S01]  /*3850*/  FSEL R38, R54, -INF , !P0 ;  /* 0xff80000036267808 */ /* 0x000fe20004000000 */
[----:B------:R-:W-:Y:S01]  /*3860*/  FMUL.FTZ R8, R8, c[0x0][0x320] ;  /* 0x0000c80008087a20 */ /* 0x000fe20000410000 */
[----:B------:R-:W-:-:S04]  /*3870*/  ISETP.NE.AND P0, PT, R60, RZ, PT ;  /* 0x000000ff3c00720c */ /* 0x000fc80003f05270 */
[----:B------:R-:W-:Y:S01]  /*3880*/  ISETP.GT.AND P0, PT, R46, 0x9, !P0 ;  /* 0x000000092e00780c */ /* 0x000fe20004704270 */
[----:B------:R-:W1:Y:S03]  /*3890*/  MUFU.TANH R179, R73 ;  /* 0x0000004900b37308 */ /* 0x000e660000002400 */
[----:B------:R-:W-:-:S04]  /*38a0*/  ISETP.LT.OR P0, PT, R47, 0xa, P0 ;  /* 0x0000000a2f00780c */ /* 0x000fc80000701670 */
[----:B------:R-:W-:Y:S01]  /*38b0*/  FSEL R6, R6, -INF , !P0 ;  /* 0xff80000006067808 */ /* 0x000fe20004000000 */
[----:B------:R-:W1:Y:S01]  /*38c0*/  MUFU.TANH R89, R20 ;  /* 0x0000001400597308 */ /* 0x000e620000002400 */
[----:B------:R-:W-:Y:S01]  /*38d0*/  ISETP.NE.AND P0, PT, R53, RZ, PT ;  /* 0x000000ff3500720c */ /* 0x000fe20003f05270 */
[----:B--2---:R-:W-:-:S03]  /*38e0*/  IMAD.IADD R9, R77, 0x1, R12 ;  /* 0x000000014d097824 */ /* 0x004fc600078e020c */
[----:B------:R-:W-:-:S03]  /*38f0*/  ISETP.GT.AND P0, PT, R46, 0x10, !P0 ;  /* 0x000000102e00780c */ /* 0x000fc60004704270 */
[----:B------:R-:W2:Y:S01]  /*3900*/  MUFU.TANH R152, R21 ;  /* 0x0000001500987308 */ /* 0x000ea20000002400 */
[----:B------:R-:W-:Y:S02]  /*3910*/  ISETP.LT.OR P0, PT, R47, 0x11, P0 ;  /* 0x000000112f00780c */ /* 0x000fe40000701670 */
[----:B------:R-:W-:Y:S02]  /*3920*/  IMNMX R9, R9, R76, PT ;  /* 0x0000004c09097217 */ /* 0x000fe40003800200 */
[----:B------:R-:W-:Y:S02]  /*3930*/  FSEL R36, R36, -INF , !P0 ;  /* 0xff80000024247808 */ /* 0x000fe40004000000 */
[----:B------:R-:W-:Y:S01]  /*3940*/  ISETP.NE.AND P0, PT, R52, RZ, PT ;  /* 0x000000ff3400720c */ /* 0x000fe20003f05270 */
[----:B------:R-:W1:Y:S03]  /*3950*/  MUFU.TANH R88, R88 ;  /* 0x0000005800587308 */ /* 0x000e660000002400 */
[----:B------:R-:W-:-:S04]  /*3960*/  ISETP.GT.AND P0, PT, R46, 0x11, !P0 ;  /* 0x000000112e00780c */ /* 0x000fc80004704270 */
[----:B------:R-:W-:Y:S01]  /*3970*/  ISETP.LT.OR P0, PT, R47, 0x12, P0 ;  /* 0x000000122f00780c */ /* 0x000fe20000701670 */
[----:B------:R-:W1:Y:S03]  /*3980*/  MUFU.TANH R178, R48 ;  /* 0x0000003000b27308 */ /* 0x000e660000002400 */
[----:B------:R-:W-:Y:S02]  /*3990*/  FSEL R34, R34, -INF , !P0 ;  /* 0xff80000022227808 */ /* 0x000fe40004000000 */
[----:B------:R-:W-:-:S03]  /*39a0*/  ISETP.NE.AND P0, PT, R45, RZ, PT ;  /* 0x000000ff2d00720c */ /* 0x000fc60003f05270 */
[----:B------:R-:W1:Y:S01]  /*39b0*/  MUFU.TANH R177, R49 ;  /* 0x0000003100b17308 */ /* 0x000e620000002400 */
[----:B------:R-:W-:-:S04]  /*39c0*/  ISETP.GT.AND P0, PT, R46, 0x18, !P0 ;  /* 0x000000182e00780c */ /* 0x000fc80004704270 */
[----:B------:R-:W-:-:S03]  /*39d0*/  ISETP.LT.OR P0, PT, R47, 0x19, P0 ;  /* 0x000000192f00780c */ /* 0x000fc60000701670 */
[----:B------:R-:W1:Y:S01]  /*39e0*/  MUFU.TANH R126, R17 ;  /* 0x00000011007e7308 */ /* 0x000e620000002400 */
[----:B------:R-:W-:Y:S02]  /*39f0*/  FSEL R32, R32, -INF , !P0 ;  /* 0xff80000020207808 */ /* 0x000fe40004000000 */
[----:B------:R-:W-:-:S04]  /*3a00*/  ISETP.NE.AND P0, PT, R43, RZ, PT ;  /* 0x000000ff2b00720c */ /* 0x000fc80003f05270 */
[----:B------:R-:W-:Y:S01]  /*3a10*/  ISETP.GT.AND P0, PT, R46, 0x19, !P0 ;  /* 0x000000192e00780c */ /* 0x000fe20004704270 */
[----:B------:R-:W1:Y:S03]  /*3a20*/  MUFU.TANH R142, R16 ;  /* 0x00000010008e7308 */ /* 0x000e660000002400 */
[----:B------:R-:W-:-:S04]  /*3a30*/  ISETP.LT.OR P0, PT, R47, 0x1a, P0 ;  /* 0x0000001a2f00780c */ /* 0x000fc80000701670 */
[----:B------:R-:W-:Y:S01]  /*3a40*/  FSEL R30, R30, -INF , !P0 ;  /* 0xff8000001e1e7808 */ /* 0x000fe20004000000 */
[----:B------:R5:W1:Y:S01]  /*3a50*/  MUFU.TANH R90, R8 ;  /* 0x00000008005a7308 */ /* 0x000a620000002400 */
[----:B------:R-:W-:-:S04]  /*3a60*/  ISETP.NE.AND P0, PT, R3, RZ, PT ;  /* 0x000000ff0300720c */ /* 0x000fc80003f05270 */
[----:B------:R-:W-:-:S04]  /*3a70*/  ISETP.GT.AND P0, PT, R46, 0x20, !P0 ;  /* 0x000000202e00780c */ /* 0x000fc80004704270 */
[----:B------:R-:W-:-:S04]  /*3a80*/  ISETP.LT.OR P0, PT, R47, 0x21, P0 ;  /* 0x000000212f00780c */ /* 0x000fc80000701670 */
[----:B------:R-:W-:Y:S02]  /*3a90*/  FSEL R28, R28, -INF , !P0 ;  /* 0xff8000001c1c7808 */ /* 0x000fe40004000000 */
[----:B------:R-:W-:Y:S01]  /*3aa0*/  ISETP.NE.AND P0, PT, R42, RZ, PT ;  /* 0x000000ff2a00720c */ /* 0x000fe20003f05270 */
[----:B-----5:R-:W-:-:S03]  /*3ab0*/  IMAD.IADD R8, R69, 0x1, R12 ;  /* 0x0000000145087824 */ /* 0x020fc600078e020c */
[----:B------:R-:W-:-:S04]  /*3ac0*/  ISETP.GT.AND P0, PT, R46, 0x21, !P0 ;  /* 0x000000212e00780c */ /* 0x000fc80004704270 */
[----:B------:R-:W-:-:S04]  /*3ad0*/  ISETP.LT.OR P0, PT, R47, 0x22, P0 ;  /* 0x000000222f00780c */ /* 0x000fc80000701670 */
[----:B------:R-:W-:Y:S02]  /*3ae0*/  FSEL R24, R24, -INF , !P0 ;  /* 0xff80000018187808 */ /* 0x000fe40004000000 */
[----:B------:R-:W-:-:S04]  /*3af0*/  ISETP.GT.AND P0, PT, R46, 0x28, !P2 ;  /* 0x000000282e00780c */ /* 0x000fc80005704270 */
[----:B------:R-:W-:-:S04]  /*3b00*/  ISETP.LT.OR P0, PT, R47, 0x29, P0 ;  /* 0x000000292f00780c */ /* 0x000fc80000701670 */
[----:B------:R-:W-:Y:S02]  /*3b10*/  FSEL R57, R57, -INF , !P0 ;  /* 0xff80000039397808 */ /* 0x000fe40004000000 */
[----:B------:R-:W-:-:S04]  /*3b20*/  ISETP.NE.AND P0, PT, R2, RZ, PT ;  /* 0x000000ff0200720c */ /* 0x000fc80003f05270 */
[----:B------:R-:W-:-:S04]  /*3b30*/  ISETP.GT.AND P0, PT, R46, RZ, !P0 ;  /* 0x000000ff2e00720c */ /* 0x000fc80004704270 */
[----:B------:R-:W-:-:S04]  /*3b40*/  ISETP.LT.OR P0, PT, R47, 0x1, P0 ;  /* 0x000000012f00780c */ /* 0x000fc80000701670 */
[----:B------:R-:W-:Y:S02]  /*3b50*/  FSEL R44, R44, -INF , !P0 ;  /* 0xff8000002c2c7808 */ /* 0x000fe40004000000 */
[----:B------:R-:W-:-:S04]  /*3b60*/  ISETP.GT.AND P0, PT, R46, 0x29, !P1 ;  /* 0x000000292e00780c */ /* 0x000fc80004f04270 */
[----:B------:R-:W-:-:S04]  /*3b70*/  ISETP.LT.OR P0, PT, R47, 0x2a, P0 ;  /* 0x0000002a2f00780c */ /* 0x000fc80000701670 */
[----:B------:R-:W-:Y:S02]  /*3b80*/  FSEL R56, R56, -INF , !P0 ;  /* 0xff80000038387808 */ /* 0x000fe40004000000 */
[----:B------:R-:W-:-:S13]  /*3b90*/  PLOP3.LUT P0, PT, PT, PT, UP1, 0x40, 0x0 ;  /* 0x000000000000781c */ /* 0x000fda0003f0e818 */
[----:B------:R-:W-:Y:S05]  /*3ba0*/  @P0 BRA `(.L_x_395) ;  /* 0x0000015000000947 */ /* 0x000fea0003800000 */
[----:B-1234-:R-:W-:Y:S01]  /*3bb0*/  IADD3 R12, R12, c[0x0][0x1d0], RZ ;  /* 0x000074000c0c7a10 */ /* 0x01efe20007ffe0ff */
        /* <DEDUP_REMOVED lines=11> */
.L_x_397:
[----:B------:R-:W-:-:S04]  /*3c70*/  MOV R12, c[0x0][0x32c] ;  /* 0x0000cb00000c7a02 */ /* 0x000fc80000000f00 */
[----:B------:R-:W-:-:S13]  /*3c80*/  ISETP.NE.AND P0, PT, R12, 0x1, PT ;  /* 0x000000010c00780c */ /* 0x000fda0003f05270 */
[----:B------:R-:W-:-:S05]  /*3c90*/  @P0 IMAD.HI.U32 R12, R16, c[0x0][0x330], RZ ;  /* 0x0000cc00100c0a27 */ /* 0x000fca00078e00ff */
[----:B------:R-:W-:Y:S02]  /*3ca0*/  @P0 SHF.R.U32.HI R16, RZ, c[0x0][0x334], R12 ;  /* 0x0000cd00ff100a19 */ /* 0x000fe4000001160c */
.L_x_398:
[----:B------:R-:W-:Y:S05]  /*3cb0*/  BSYNC B0 ;  /* 0x0000000000007941 */ /* 0x000fea0003800000 */
.L_x_396:
[----:B------:R-:W-:-:S05]  /*3cc0*/  IMAD R13, R16, c[0x0][0x32c], R65 ;  /* 0x0000cb00100d7a24 */ /* 0x000fca00078e0241 */
[----:B------:R-:W-:Y:S02]  /*3cd0*/  IADD3 R12, R13, c[0x0][0x32c], RZ ;  /* 0x0000cb000d0c7a10 */ /* 0x000fe40007ffe0ff */
[----:B------:R-:W-:Y:S02]  /*3ce0*/  IMNMX R8, R8, R13, !PT ;  /* 0x0000000d08087217 */ /* 0x000fe40007800200 */
[----:B------:R-:W-:Y:S02]  /*3cf0*/  IMNMX R9, R9, R12, PT ;  /* 0x0000000c09097217 */ /* 0x000fe40003800200 */
.L_x_395:
[----:B-1234-:R-:W-:Y:S01]  /*3d00*/  ISETP.NE.AND P0, PT, R68, RZ, PT ;  /* 0x000000ff4400720c */ /* 0x01efe20003f05270 */
[----:B------:R-:W-:Y:S02]  /*3d10*/  FMUL.FTZ R74, R74, c[0x0][0x320] ;  /* 0x0000c8004a4a7a20 */ /* 0x000fe40000410000 */
[----:B------:R-:W-:Y:S01]  /*3d20*/  FMUL.FTZ R190, R75, c[0x0][0x320] ;  /* 0x0000c8004bbe7a20 */ /* 0x000fe20000410000 */
[----:B------:R-:W-:Y:S01]  /*3d30*/  ISETP.GT.AND P0, PT, R8, 0x1, !P0 ;  /* 0x000000010800780c */ /* 0x000fe20004704270 */
[----:B------:R1:W2:Y:S01]  /*3d40*/  MUFU.TANH R180, R74 ;  /* 0x0000004a00b47308 */ /* 0x0002a20000002400 */
[----:B------:R-:W-:-:S02]  /*3d50*/  FMUL.FTZ R108, R14, c[0x0][0x320] ;  /* 0x0000c8000e6c7a20 */ /* 0x000fc40000410000 */
[----:B------:R-:W-:Y:S01]  /*3d60*/  ISETP.LT.OR P0, PT, R9, 0x2, P0 ;  /* 0x000000020900780c */ /* 0x000fe20000701670 */
[----:B------:R-:W-:Y:S02]  /*3d70*/  FMUL.FTZ R10, R10, c[0x0][0x320] ;  /* 0x0000c8000a0a7a20 */ /* 0x000fe40000410000 */
[----:B------:R-:W-:Y:S01]  /*3d80*/  FMUL.FTZ R11, R11, c[0x0][0x320] ;  /* 0x0000c8000b0b7a20 */ /* 0x000fe20000410000 */
[----:B------:R-:W-:Y:S01]  /*3d90*/  FSEL R152, R152, -INF , !P0 ;  /* 0xff80000098987808 */ /* 0x000fe20004000000 */
[----:B------:R-:W-:Y:S01]  /*3da0*/  FMUL.FTZ R23, R23, c[0x0][0x320] ;  /* 0x0000c80017177a20 */ /* 0x000fe20000410000 */
[----:B------:R-:W-:Y:S01]  /*3db0*/  ISETP.NE.AND P0, PT, R64, RZ, PT ;  /* 0x000000ff4000720c */ /* 0x000fe20003f05270 */
[----:B------:R-:W-:Y:S01]  /*3dc0*/  FMUL.FTZ R22, R22, c[0x0][0x320] ;  /* 0x0000c80016167a20 */ /* 0x000fe20000410000 */
[----:B------:R-:W3:Y:S01]  /*3dd0*/  MUFU.TANH R190, R190 ;  /* 0x000000be00be7308 */ /* 0x000ee20000002400 */
[----:B------:R-:W-:Y:S01]  /*3de0*/  FMUL.FTZ R18, R18, c[0x0][0x320] ;  /* 0x0000c80012127a20 */ /* 0x000fe20000410000 */
[----:B------:R-:W-:Y:S01]  /*3df0*/  ISETP.GT.AND P0, PT, R8, 0x8, !P0 ;  /* 0x000000080800780c */ /* 0x000fe20004704270 */
[----:B------:R-:W-:-:S02]  /*3e00*/  FMUL.FTZ R19, R19, c[0x0][0x320] ;  /* 0x0000c80013137a20 */ /* 0x000fc40000410000 */
[----:B-1----:R-:W-:Y:S01]  /*3e10*/  FMUL.FTZ R74, R15, c[0x0][0x320] ;  /* 0x0000c8000f4a7a20 */ /* 0x002fe20000410000 */
[----:B------:R-:W-:Y:S01]  /*3e20*/  ISETP.LT.OR P0, PT, R9, 0x9, P0 ;  /* 0x000000090900780c */ /* 0x000fe20000701670 */
[----:B------:R-:W-:Y:S01]  /*3e30*/  FMUL.FTZ R50, R50, c[0x0][0x320] ;  /* 0x0000c80032327a20 */ /* 0x000fe20000410000 */
[----:B------:R1:W4:Y:S01]  /*3e40*/  MUFU.TANH R73, R10 ;  /* 0x0000000a00497308 */ /* 0x0003220000002400 */
[----:B------:R-:W-:Y:S01]  /*3e50*/  FMUL.FTZ R51, R51, c[0x0][0x320] ;  /* 0x0000c80033337a20 */ /* 0x000fe20000410000 */
[----:B------:R-:W-:Y:S02]  /*3e60*/  FSEL R142, R142, -INF , !P0 ;  /* 0xff8000008e8e7808 */ /* 0x000fe40004000000 */
[----:B------:R-:W-:-:S04]  /*3e70*/  ISETP.NE.AND P0, PT, R60, RZ, PT ;  /* 0x000000ff3c00720c */ /* 0x000fc80003f05270 */
[----:B------:R-:W-:Y:S01]  /*3e80*/  ISETP.GT.AND P0, PT, R8, 0x9, !P0 ;  /* 0x000000090800780c */ /* 0x000fe20004704270 */
[----:B------:R1:W1:Y:S03]  /*3e90*/  MUFU.TANH R72, R11 ;  /* 0x0000000b00487308 */ /* 0x0002660000002400 */
[----:B------:R-:W-:-:S04]  /*3ea0*/  ISETP.LT.OR P0, PT, R9, 0xa, P0 ;  /* 0x0000000a0900780c */ /* 0x000fc80000701670 */
[----:B------:R-:W-:Y:S01]  /*3eb0*/  FSEL R126, R126, -INF , !P0 ;  /* 0xff8000007e7e7808 */ /* 0x000fe20004000000 */
[----:B------:R1:W1:Y:S01]  /*3ec0*/  MUFU.TANH R140, R23 ;  /* 0x00000017008c7308 */ /* 0x0002620000002400 */
[----:B------:R-:W-:-:S04]  /*3ed0*/  ISETP.NE.AND P0, PT, R53, RZ, PT ;  /* 0x000000ff3500720c */ /* 0x000fc80003f05270 */
[----:B------:R-:W-:-:S03]  /*3ee0*/  ISETP.GT.AND P0, PT, R8, 0x10, !P0 ;  /* 0x000000100800780c */ /* 0x000fc60004704270 */
[----:B------:R1:W1:Y:S01]  /*3ef0*/  MUFU.TANH R75, R22 ;  /* 0x00000016004b7308 */ /* 0x0002620000002400 */
[----:B------:R-:W-:-:S04]  /*3f00*/  ISETP.LT.OR P0, PT, R9, 0x11, P0 ;  /* 0x000000110900780c */ /* 0x000fc80000701670 */
[----:B------:R-:W-:Y:S02]  /*3f10*/  FSEL R94, R94, -INF , !P0 ;  /* 0xff8000005e5e7808 */ /* 0x000fe40004000000 */
[----:B------:R-:W-:Y:S01]  /*3f20*/  ISETP.NE.AND P0, PT, R52, RZ, PT ;  /* 0x000000ff3400720c */ /* 0x000fe20003f05270 */
[----:B------:R1:W1:Y:S03]  /*3f30*/  MUFU.TANH R124, R18 ;  /* 0x00000012007c7308 */ /* 0x0002660000002400 */
[----:B------:R-:W-:-:S04]  /*3f40*/  ISETP.GT.AND P0, PT, R8, 0x11, !P0 ;  /* 0x000000110800780c */ /* 0x000fc80004704270 */
[----:B------:R-:W-:Y:S01]  /*3f50*/  ISETP.LT.OR P0, PT, R9, 0x12, P0 ;  /* 0x000000120900780c */ /* 0x000fe20000701670 */
[----:B------:R1:W1:Y:S03]  /*3f60*/  MUFU.TANH R110, R19 ;  /* 0x00000013006e7308 */ /* 0x0002660000002400 */
[----:B------:R-:W-:Y:S02]  /*3f70*/  FSEL R92, R92, -INF , !P0 ;  /* 0xff8000005c5c7808 */ /* 0x000fe40004000000 */
[----:B------:R-:W-:-:S03]  /*3f80*/  ISETP.NE.AND P0, PT, R45, RZ, PT ;  /* 0x000000ff2d00720c */ /* 0x000fc60003f05270 */
[----:B------:R1:W1:Y:S01]  /*3f90*/  MUFU.TANH R189, R50 ;  /* 0x0000003200bd7308 */ /* 0x0002620000002400 */
[----:B------:R-:W-:-:S04]  /*3fa0*/  ISETP.GT.AND P0, PT, R8, 0x18, !P0 ;  /* 0x000000180800780c */ /* 0x000fc80004704270 */
[----:B------:R-:W-:-:S03]  /*3fb0*/  ISETP.LT.OR P0, PT, R9, 0x19, P0 ;  /* 0x000000190900780c */ /* 0x000fc60000701670 */
[----:B------:R1:W1:Y:S01]  /*3fc0*/  MUFU.TANH R187, R51 ;  /* 0x0000003300bb7308 */ /* 0x0002620000002400 */
[----:B------:R-:W-:Y:S02]  /*3fd0*/  FSEL R90, R90, -INF , !P0 ;  /* 0xff8000005a5a7808 */ /* 0x000fe40004000000 */
[----:B------:R-:W-:-:S04]  /*3fe0*/  ISETP.NE.AND P0, PT, R43, RZ, PT ;  /* 0x000000ff2b00720c */ /* 0x000fc80003f05270 */
[----:B------:R-:W-:Y:S01]  /*3ff0*/  ISETP.GT.AND P0, PT, R8, 0x19, !P0 ;  /* 0x000000190800780c */ /* 0x000fe20004704270 */
[----:B------:R-:W1:Y:S03]  /*4000*/  MUFU.TANH R108, R108 ;  /* 0x0000006c006c7308 */ /* 0x000e660000002400 */
[----:B------:R-:W-:-:S04]  /*4010*/  ISETP.LT.OR P0, PT, R9, 0x1a, P0 ;  /* 0x0000001a0900780c */ /* 0x000fc80000701670 */
[----:B------:R-:W-:Y:S01]  /*4020*/  FSEL R88, R88, -INF , !P0 ;  /* 0xff80000058587808 */ /* 0x000fe20004000000 */
[----:B------:R-:W1:Y:S01]  /*4030*/  MUFU.TANH R74, R74 ;  /* 0x0000004a004a7308 */ /* 0x000e620000002400 */
[----:B------:R-:W-:-:S04]  /*4040*/  ISETP.NE.AND P0, PT, R3, RZ, PT ;  /* 0x000000ff0300720c */ /* 0x000fc80003f05270 */
[----:B------:R-:W-:-:S04]  /*4050*/  ISETP.GT.AND P0, PT, R8, 0x20, !P0 ;  /* 0x000000200800780c */ /* 0x000fc80004704270 */
[----:B------:R-:W-:-:S04]  /*4060*/  ISETP.LT.OR P0, PT, R9, 0x21, P0 ;  /* 0x000000210900780c */ /* 0x000fc80000701670 */
[----:B------:R-:W-:Y:S02]  /*4070*/  FSEL R182, R182, -INF , !P0 ;  /* 0xff800000b6b67808 */ /* 0x000fe40004000000 */
[----:B------:R-:W-:-:S04]  /*4080*/  ISETP.NE.AND P0, PT, R42, RZ, PT ;  /* 0x000000ff2a00720c */ /* 0x000fc80003f05270 */
        /* <DEDUP_REMOVED lines=10> */
[----:B------:R-:W-:Y:S02]  /*4130*/  ISETP.GT.AND P0, PT, R8, 0x29, !P1 ;  /* 0x000000290800780c */ /* 0x000fe40004f04270 */
[----:B------:R-:W5:Y:S02]  /*4140*/  SHFL.IDX PT, R8, R61, 0x3, 0x1c1f ;  /* 0x007c1f003d087f89 */ /* 0x000f6400000e0000 */
[----:B------:R-:W-:-:S04]  /*4150*/  ISETP.LT.OR P0, PT, R9, 0x2a, P0 ;  /* 0x0000002a0900780c */ /* 0x000fc80000701670 */
[----:B------:R-:W-:Y:S02]  /*4160*/  FSEL R177, R177, -INF , !P0 ;  /* 0xff800000b1b17808 */ /* 0x000fe40004000000 */
[----:B------:R-:W-:Y:S01]  /*4170*/  PLOP3.LUT P0, PT, PT, PT, UP1, 0x40, 0x0 ;  /* 0x000000000000781c */ /* 0x000fe20003f0e818 */
[--C-:B-----5:R-:W-:Y:S02]  /*4180*/  IMAD.IADD R77, R77, 0x1, R8.reuse ;  /* 0x000000014d4d7824 */ /* 0x120fe400078e0208 */
[----:B------:R-:W-:-:S03]  /*4190*/  IMAD.IADD R15, R69, 0x1, R8 ;  /* 0x00000001450f7824 */ /* 0x000fc600078e0208 */
[----:B------:R-:W-:-:S07]  /*41a0*/  IMNMX R14, R77, R76, PT ;  /* 0x0000004c4d0e7217 */ /* 0x000fce0003800200 */
        /* <DEDUP_REMOVED lines=13> */
.L_x_401:
[----:B------:R-:W-:-:S04]  /*4280*/  MOV R8, c[0x0][0x32c] ;  /* 0x0000cb0000087a02 */ /* 0x000fc80000000f00 */
[----:B------:R-:W-:-:S13]  /*4290*/  ISETP.NE.AND P0, PT, R8, 0x1, PT ;  /* 0x000000010800780c */ /* 0x000fda0003f05270 */
[----:B------:R-:W-:-:S05]  /*42a0*/  @P0 IMAD.HI.U32 R8, R10, c[0x0][0x330], RZ ;  /* 0x0000cc000a080a27 */ /* 0x000fca00078e00ff */
[----:B------:R-:W-:Y:S02]  /*42b0*/  @P0 SHF.R.U32.HI R10, RZ, c[0x0][0x334], R8 ;  /* 0x0000cd00ff0a0a19 */ /* 0x000fe40000011608 */
.L_x_402:
[----:B------:R-:W-:Y:S05]  /*42c0*/  BSYNC B0 ;  /* 0x0000000000007941 */ /* 0x000fea0003800000 */
.L_x_400:
[----:B------:R-:W-:-:S05]  /*42d0*/  IMAD R10, R10, c[0x0][0x32c], R65 ;  /* 0x0000cb000a0a7a24 */ /* 0x000fca00078e0241 */
[----:B------:R-:W-:Y:S02]  /*42e0*/  IADD3 R9, R10, c[0x0][0x32c], RZ ;  /* 0x0000cb000a097a10 */ /* 0x000fe40007ffe0ff */
[----:B------:R-:W-:Y:S02]  /*42f0*/  IMNMX R15, R15, R10, !PT ;  /* 0x0000000a0f0f7217 */ /* 0x000fe40007800200 */
[----:B------:R-:W-:Y:S02]  /*4300*/  IMNMX R14, R14, R9, PT ;  /* 0x000000090e0e7217 */ /* 0x000fe40003800200 */
.L_x_399:
[----:B-1234-:R-:W-:Y:S01]  /*4310*/  ISETP.NE.AND P0, PT, R68, RZ, PT ;  /* 0x000000ff4400720c */ /* 0x01efe20003f05270 */
[----:B------:R-:W-:Y:S01]  /*4320*/  IMAD.SHL.U32 R214, R4, 0x2, RZ ;  /* 0x0000000204d67824 */ /* 0x000fe200078e00ff */
[----:B------:R-:W-:Y:S01]  /*4330*/  FMNMX.FTZ R9, R44, R40, !PT ;  /* 0x000000282c097209 */ /* 0x000fe20007810000 */
[----:B------:R-:W-:Y:S01]  /*4340*/  ULDC.64 UR4, c[0x0][0x2c8] ;  /* 0x0000b20000047ab9 */ /* 0x000fe20000000a00 */
[----:B------:R-:W-:Y:S01]  /*4350*/  ISETP.GT.AND P0, PT, R15, 0x1, !P0 ;  /* 0x000000010f00780c */ /* 0x000fe20004704270 */
[----:B------:R-:W-:Y:S01]  /*4360*/  IMAD R212, R0, 0x2, R214 ;  /* 0x0000000200d47824 */ /* 0x000fe200078e02d6 */
[----:B------:R-:W-:Y:S01]  /*4370*/  FMNMX.FTZ R9, R38, R9, !PT ;  /* 0x0000000926097209 */ /* 0x000fe20007810000 */
[----:B------:R-:W-:Y:S01]  /*4380*/  LDSM.16.MT88.4 R136, [R214+0x100] ;  /* 0x00010000d688783b */ /* 0x000fe20000004200 */
[----:B------:R-:W-:Y:S01]  /*4390*/  ISETP.LT.OR P0, PT, R14, 0x2, P0 ;  /* 0x000000020e00780c */ /* 0x000fe20000701670 */
[----:B------:R-:W-:Y:S01]  /*43a0*/  UIMAD.WIDE.U32 UR14, UR9, UR4, URZ ;  /* 0x00000004090e72a5 */ /* 0x000fe2000f8e003f */
[----:B------:R-:W-:Y:S01]  /*43b0*/  FMNMX.FTZ R9, R6, R9, !PT ;  /* 0x0000000906097209 */ /* 0x000fe20007810000 */
[----:B------:R-:W-:Y:S01]  /*43c0*/  LDSM.16.MT88.4 R120, [R212+0x100] ;  /* 0x00010000d478783b */ /* 0x000fe20000004200 */
[----:B------:R-:W-:-:S02]  /*43d0*/  FSEL R140, R140, -INF , !P0 ;  /* 0xff8000008c8c7808 */ /* 0x000fc40004000000 */
[----:B------:R-:W-:Y:S01]  /*43e0*/  ISETP.NE.AND P0, PT, R64, RZ, PT ;  /* 0x000000ff4000720c */ /* 0x000fe20003f05270 */
[----:B------:R-:W-:Y:S01]  /*43f0*/  LDSM.16.MT88.4 R104, [R214+0xd00] ;  /* 0x000d0000d668783b */ /* 0x000fe20000004200 */
[----:B------:R-:W-:Y:S01]  /*4400*/  FMNMX.FTZ R9, R36, R9, !PT ;  /* 0x0000000924097209 */ /* 0x000fe20007810000 */
[----:B------:R-:W-:Y:S01]  /*4410*/  @UP2 UMOV UR7, UR15 ;  /* 0x0000000f00072c82 */ /* 0x000fe20008000000 */
[C---:B------:R-:W-:Y:S01]  /*4420*/  ISETP.GT.AND P0, PT, R15.reuse, 0x8, !P0 ;  /* 0x000000080f00780c */ /* 0x040fe20004704270 */
[----:B------:R-:W-:Y:S01]  /*4430*/  LDSM.16.MT88.4 R76, [R214+0x1900] ;  /* 0x00190000d64c783b */ /* 0x000fe20000004200 */
[----:B------:R-:W-:Y:S01]  /*4440*/  FMNMX.FTZ R9, R34, R9, !PT ;  /* 0x0000000922097209 */ /* 0x000fe20007810000 */
[----:B------:R-:W-:Y:S01]  /*4450*/  @UP2 USHF.R.U32.HI UR9, URZ, UR5, UR7 ;  /* 0x000000053f092299 */ /* 0x000fe20008011607 */
[----:B------:R-:W-:Y:S01]  /*4460*/  ISETP.LT.OR P0, PT, R14, 0x9, P0 ;  /* 0x000000090e00780c */ /* 0x000fe20000701670 */
[----:B------:R-:W-:Y:S01]  /*4470*/  LDSM.16.MT88.4 R148, [R214+0x500] ;  /* 0x00050000d694783b */ /* 0x000fe20000004200 */
[----:B------:R-:W-:Y:S01]  /*4480*/  FMNMX.FTZ R9, R32, R9, !PT ;  /* 0x0000000920097209 */ /* 0x000fe20007810000 */
[----:B------:R-:W-:Y:S01]  /*4490*/  UIADD3 UR4, UR8, UR9, URZ ;  /* 0x0000000908047290 */ /* 0x000fe2000fffe03f */
[----:B------:R-:W-:Y:S01]  /*44a0*/  FSEL R124, R124, -INF , !P0 ;  /* 0xff8000007c7c7808 */ /* 0x000fe20004000000 */
[----:B------:R-:W-:Y:S01]  /*44b0*/  LDSM.16.MT88.4 R48, [R212+0x500] ;  /* 0x00050000d430783b */ /* 0x000fe20000004200 */
[----:B------:R-:W-:Y:S01]  /*44c0*/  ISETP.NE.AND P0, PT, R60, RZ, PT ;  /* 0x000000ff3c00720c */ /* 0x000fe20003f05270 */
[----:B------:R-:W-:Y:S01]  /*44d0*/  ULDC UR8, c[0x0][0x328] ;  /* 0x0000ca0000087ab9 */ /* 0x000fe20000000800 */
[----:B------:R-:W-:Y:S01]  /*44e0*/  FMNMX.FTZ R9, R30, R9, !PT ;  /* 0x000000091e097209 */ /* 0x000fe20007810000 */
[----:B------:R-:W-:Y:S01]  /*44f0*/  LDSM.16.MT88.4 R60, [R212+0xd00] ;  /* 0x000d0000d43c783b */ /* 0x000fe20000004200 */
[----:B------:R-:W-:Y:S01]  /*4500*/  ISETP.GT.AND P0, PT, R15, 0x9, !P0 ;  /* 0x000000090f00780c */ /* 0x000fe20004704270 */
[----:B------:R-:W-:Y:S01]  /*4510*/  UIADD3 UR8, UR4, UR8, URZ ;  /* 0x0000000804087290 */ /* 0x000fe2000fffe03f */
[----:B------:R-:W-:Y:S01]  /*4520*/  FMNMX.FTZ R9, R28, R9, !PT ;  /* 0x000000091c097209 */ /* 0x000fe20007810000 */
[----:B------:R-:W-:Y:S01]  /*4530*/  LDSM.16.MT88.4 R20, [R214+0x1500] ;  /* 0x00150000d614783b */ /* 0x000fe20000004200 */
[----:B------:R-:W-:-:S02]  /*4540*/  ISETP.LT.OR P0, PT, R14, 0xa, P0 ;  /* 0x0000000a0e00780c */ /* 0x000fc40000701670 */
[----:B------:R-:W-:Y:S02]  /*4550*/  FMNMX.FTZ R17, R89, R152, !PT ;  /* 0x0000009859117209 */ /* 0x000fe40007810000 */
[----:B------:R-:W-:Y:S02]  /*4560*/  FSEL R110, R110, -INF , !P0 ;  /* 0xff8000006e6e7808 */ /* 0x000fe40004000000 */
[----:B------:R-:W-:Y:S02]  /*4570*/  ISETP.NE.AND P0, PT, R53, RZ, PT ;  /* 0x000000ff3500720c */ /* 0x000fe40003f05270 */
[----:B------:R-:W-:Y:S02]  /*4580*/  FMNMX.FTZ R17, R142, R17, !PT ;  /* 0x000000118e117209 */ /* 0x000fe40007810000 */
[----:B------:R-:W-:Y:S02]  /*4590*/  ISETP.GT.AND P0, PT, R15, 0x10, !P0 ;  /* 0x000000100f00780c */ /* 0x000fe40004704270 */
[----:B------:R-:W-:-:S02]  /*45a0*/  FMNMX.FTZ R17, R126, R17, !PT ;  /* 0x000000117e117209 */ /* 0x000fc40007810000 */
[----:B------:R-:W-:Y:S02]  /*45b0*/  ISETP.LT.OR P0, PT, R14, 0x11, P0 ;  /* 0x000000110e00780c */ /* 0x000fe40000701670 */
[----:B------:R-:W-:Y:S02]  /*45c0*/  FMNMX.FTZ R17, R94, R17, !PT ;  /* 0x000000115e117209 */ /* 0x000fe40007810000 */
[----:B------:R-:W-:Y:S02]  /*45d0*/  FSEL R108, R108, -INF , !P0 ;  /* 0xff8000006c6c7808 */ /* 0x000fe40004000000 */
[----:B------:R-:W-:Y:S02]  /*45e0*/  ISETP.NE.AND P0, PT, R52, RZ, PT ;  /* 0x000000ff3400720c */ /* 0x000fe40003f05270 */
[----:B------:R-:W-:Y:S02]  /*45f0*/  FMNMX.FTZ R17, R92, R17, !PT ;  /* 0x000000115c117209 */ /* 0x000fe40007810000 */
[----:B------:R-:W-:-:S02]  /*4600*/  ISETP.GT.AND P0, PT, R15, 0x11, !P0 ;  /* 0x000000110f00780c */ /* 0x000fc40004704270 */
[----:B------:R-:W-:Y:S02]  /*4610*/  FMNMX.FTZ R17, R90, R17, !PT ;  /* 0x000000115a117209 */ /* 0x000fe40007810000 */
[----:B------:R-:W-:Y:S02]  /*4620*/  ISETP.LT.OR P0, PT, R14, 0x12, P0 ;  /* 0x000000120e00780c */ /* 0x000fe40000701670 */
[----:B------:R-:W-:Y:S02]  /*4630*/  FMNMX.FTZ R17, R88, R17, !PT ;  /* 0x0000001158117209 */ /* 0x000fe40007810000 */
[----:B------:R-:W-:Y:S02]  /*4640*/  FSEL R74, R74, -INF , !P0 ;  /* 0xff8000004a4a7808 */ /* 0x000fe40004000000 */
[----:B------:R-:W-:Y:S02]  /*4650*/  ISETP.NE.AND P0, PT, R45, RZ, PT ;  /* 0x000000ff2d00720c */ /* 0x000fe40003f05270 */
[----:B------:R-:W-:-:S02]  /*4660*/  FMNMX.FTZ R0, R182, R17, !PT ;  /* 0x00000011b6007209 */ /* 0x000fc40007810000 */
[----:B------:R-:W-:Y:S02]  /*4670*/  ISETP.GT.AND P0, PT, R15, 0x18, !P0 ;  /* 0x000000180f00780c */ /* 0x000fe40004704270 */
[----:B------:R-:W-:Y:S02]  /*4680*/  FMNMX.FTZ R19, R179, R0, !PT ;  /* 0x00000000b3137209 */ /* 0x000fe40007810000 */
[----:B------:R-:W-:Y:S02]  /*4690*/  ISETP.LT.OR P0, PT, R14, 0x19, P0 ;  /* 0x000000190e00780c */ /* 0x000fe40000701670 */
[----:B------:R-:W-:Y:S02]  /*46a0*/  FMNMX.FTZ R0, R178, R19, !PT ;  /* 0x00000013b2007209 */ /* 0x000fe40007810000 */
[----:B------:R-:W-:Y:S02]  /*46b0*/  FSEL R73, R73, -INF , !P0 ;  /* 0xff80000049497808 */ /* 0x000fe40004000000 */
[----:B------:R-:W-:-:S02]  /*46c0*/  ISETP.NE.AND P0, PT, R43, RZ, PT ;  /* 0x000000ff2b00720c */ /* 0x000fc40003f05270 */
[C---:B------:R-:W-:Y:S02]  /*46d0*/  ISETP.GT.AND P2, PT, R15.reuse, 0x28, !P2 ;  /* 0x000000280f00780c */ /* 0x040fe40005744270 */
[C---:B------:R-:W-:Y:S02]  /*46e0*/  ISETP.GT.AND P0, PT, R15.reuse, 0x19, !P0 ;  /* 0x000000190f00780c */ /* 0x040fe40004704270 */
[----:B------:R-:W-:Y:S02]  /*46f0*/  ISETP.GT.AND P1, PT, R15, 0x29, !P1 ;  /* 0x000000290f00780c */ /* 0x000fe40004f24270 */
[----:B------:R-:W-:Y:S02]  /*4700*/  ISETP.LT.OR P0, PT, R14, 0x1a, P0 ;  /* 0x0000001a0e00780c */ /* 0x000fe40000701670 */
[----:B------:R-:W-:Y:S02]  /*4710*/  FMNMX.FTZ R0, R177, R0, !PT ;  /* 0x00000000b1007209 */ /* 0x000fe40007810000 */
[----:B------:R-:W-:-:S02]  /*4720*/  FSEL R72, R72, -INF , !P0 ;  /* 0xff80000048487808 */ /* 0x000fc40004000000 */
[----:B------:R-:W-:Y:S02]  /*4730*/  ISETP.NE.AND P0, PT, R3, RZ, PT ;  /* 0x000000ff0300720c */ /* 0x000fe40003f05270 */
[C---:B------:R-:W-:Y:S02]  /*4740*/  ISETP.LT.OR P2, PT, R14.reuse, 0x29, P2 ;  /* 0x000000290e00780c */ /* 0x040fe40001741670 */
[----:B------:R-:W-:Y:S02]  /*4750*/  ISETP.GT.AND P0, PT, R15, 0x20, !P0 ;  /* 0x000000200f00780c */ /* 0x000fe40004704270 */
[C---:B------:R-:W-:Y:S02]  /*4760*/  ISETP.LT.OR P1, PT, R14.reuse, 0x2a, P1 ;  /* 0x0000002a0e00780c */ /* 0x040fe40000f21670 */
[----:B------:R-:W-:Y:S02]  /*4770*/  ISETP.LT.OR P0, PT, R14, 0x21, P0 ;  /* 0x000000210e00780c */ /* 0x000fe40000701670 */
[----:B------:R-:W-:-:S02]  /*4780*/  FSEL R189, R189, -INF , !P2 ;  /* 0xff800000bdbd7808 */ /* 0x000fc40005000000 */
[----:B------:R-:W-:Y:S02]  /*4790*/  FSEL R180, R180, -INF , !P0 ;  /* 0xff800000b4b47808 */ /* 0x000fe40004000000 */
[----:B------:R-:W-:Y:S02]  /*47a0*/  ISETP.NE.AND P0, PT, R2, RZ, PT ;  /* 0x000000ff0200720c */ /* 0x000fe40003f05270 */
[----:B------:R-:W-:Y:S02]  /*47b0*/  FMNMX.FTZ R2, R41, R39, !PT ;  /* 0x0000002729027209 */ /* 0x000fe40007810000 */
[----:B------:R-:W-:Y:S02]  /*47c0*/  ISETP.GT.AND P0, PT, R15, RZ, !P0 ;  /* 0x000000ff0f00720c */ /* 0x000fe40004704270 */
[----:B------:R-:W-:Y:S02]  /*47d0*/  FMNMX.FTZ R2, R7, R2, !PT ;  /* 0x0000000207027209 */ /* 0x000fe40007810000 */
[----:B------:R-:W-:-:S02]  /*47e0*/  ISETP.LT.OR P0, PT, R14, 0x1, P0 ;  /* 0x000000010e00780c */ /* 0x000fc40000701670 */
[----:B------:R-:W-:Y:S02]  /*47f0*/  FMNMX.FTZ R2, R5, R2, !PT ;  /* 0x0000000205027209 */ /* 0x000fe40007810000 */
[----:B------:R-:W-:Y:S02]  /*4800*/  FSEL R75, R75, -INF , !P0 ;  /* 0xff8000004b4b7808 */ /* 0x000fe40004000000 */
[----:B------:R-:W-:Y:S02]  /*4810*/  FMNMX.FTZ R2, R37, R2, !PT ;  /* 0x0000000225027209 */ /* 0x000fe40007810000 */
[----:B------:R-:W-:Y:S02]  /*4820*/  FMNMX.FTZ R17, R75, R140, !PT ;  /* 0x0000008c4b117209 */ /* 0x000fe40007810000 */
[----:B------:R-:W-:Y:S02]  /*4830*/  FMNMX.FTZ R2, R35, R2, !PT ;  /* 0x0000000223027209 */ /* 0x000fe40007810000 */
[----:B------:R-:W-:-:S02]  /*4840*/  FMNMX.FTZ R17, R124, R17, !PT ;  /* 0x000000117c117209 */ /* 0x000fc40007810000 */
[----:B------:R-:W-:Y:S02]  /*4850*/  FMNMX.FTZ R2, R33, R2, !PT ;  /* 0x0000000221027209 */ /* 0x000fe40007810000 */
[----:B------:R-:W-:Y:S02]  /*4860*/  FMNMX.FTZ R17, R110, R17, !PT ;  /* 0x000000116e117209 */ /* 0x000fe40007810000 */
[----:B------:R-:W-:Y:S02]  /*4870*/  FMNMX.FTZ R2, R31, R2, !PT ;  /* 0x000000021f027209 */ /* 0x000fe40007810000 */
[----:B------:R-:W-:Y:S02]  /*4880*/  FMNMX.FTZ R19, R108, R17, !PT ;  /* 0x000000116c137209 */ /* 0x000fe40007810000 */
[----:B------:R-:W-:Y:S01]  /*4890*/  FMNMX.FTZ R2, R29, R2, !PT ;  /* 0x000000021d027209 */ /* 0x000fe20007810000 */
[----:B------:R-:W1:Y:S01]  /*48a0*/  SHFL.BFLY PT, R17, R0, 0x2, 0x1f ;  /* 0x0c401f0000117f89 */ /* 0x000e6200000e0000 */
[----:B------:R-:W-:-:S02]  /*48b0*/  FMNMX.FTZ R16, R74, R19, !PT ;  /* 0x000000134a107209 */ /* 0x000fc40007810000 */
[----:B------:R-:W-:Y:S02]  /*48c0*/  FMNMX.FTZ R3, R27, R2, !PT ;  /* 0x000000021b037209 */ /* 0x000fe40007810000 */
[----:B------:R-:W-:Y:S02]  /*48d0*/  FSEL R187, R187, -INF , !P1 ;  /* 0xff800000bbbb7808 */ /* 0x000fe40004800000 */
[----:B------:R-:W-:Y:S02]  /*48e0*/  FMNMX.FTZ R2, R26, R3, !PT ;  /* 0x000000031a027209 */ /* 0x000fe40007810000 */
[----:B------:R-:W-:Y:S02]  /*48f0*/  IADD3 R238, R154, -0x2, RZ ;  /* 0xfffffffe9aee7810 */ /* 0x000fe40007ffe0ff */
[----:B------:R-:W-:-:S05]  /*4900*/  FMNMX.FTZ R11, R25, R2, !PT ;  /* 0x00000002190b7209 */ /* 0x000fca0007810000 */
[----:B------:R-:W2:Y:S01]  /*4910*/  SHFL.BFLY PT, R2, R11, 0x2, 0x1f ;  /* 0x0c401f000b027f89 */ /* 0x000ea200000e0000 */
[----:B-1----:R-:W-:-:S05]  /*4920*/  FMNMX.FTZ R0, R0, R17, !PT ;  /* 0x0000001100007209 */ /* 0x002fca0007810000 */
[----:B------:R-:W1:Y:S01]  /*4930*/  SHFL.BFLY PT, R59, R0, 0x1, 0x1f ;  /* 0x0c201f00003b7f89 */ /* 0x000e6200000e0000 */
[----:B--2---:R-:W-:-:S05]  /*4940*/  FMNMX.FTZ R2, R11, R2, !PT ;  /* 0x000000020b027209 */ /* 0x004fca0007810000 */
[----:B------:R-:W2:Y:S01]  /*4950*/  SHFL.BFLY PT, R3, R2, 0x1, 0x1f ;  /* 0x0c201f0002037f89 */ /* 0x000ea200000e0000 */
[----:B-1----:R-:W-:-:S05]  /*4960*/  FMNMX.FTZ R0, R0, R59, !PT ;  /* 0x0000003b00007209 */ /* 0x002fca0007810000 */
[----:B------:R-:W-:Y:S01]  /*4970*/  FMUL.FTZ R201, R0, c[0x0][0x2d0] ;  /* 0x0000b40000c97a20 */ /* 0x000fe20000410000 */
[----:B--2---:R-:W-:Y:S02]  /*4980*/  FMNMX.FTZ R3, R2, R3, !PT ;  /* 0x0000000302037209 */ /* 0x004fe40007810000 */
[----:B------:R-:W-:Y:S02]  /*4990*/  FMNMX.FTZ R2, R24, R9, !PT ;  /* 0x0000000918027209 */ /* 0x000fe40007810000 */
[C---:B------:R-:W-:Y:S01]  /*49a0*/  FSETP.NEU.FTZ.AND P0, PT, R3.reuse, -INF , PT ;  /* 0xff8000000300780b */ /* 0x040fe20003f1d000 */
[----:B------:R-:W-:Y:S01]  /*49b0*/  FMUL.FTZ R12, R3, c[0x0][0x2d0] ;  /* 0x0000b400030c7a20 */ /* 0x000fe20000410000 */
[----:B------:R-:W-:-:S04]  /*49c0*/  FMNMX.FTZ R9, R57, R2, !PT ;  /* 0x0000000239097209 */ /* 0x000fc80007810000 */
[----:B------:R-:W-:Y:S02]  /*49d0*/  FMNMX.FTZ R8, R56, R9, !PT ;  /* 0x0000000938087209 */ /* 0x000fe40007810000 */
[----:B------:R-:W-:-:S03]  /*49e0*/  FSEL R12, R12, RZ, P0 ;  /* 0x000000ff0c0c7208 */ /* 0x000fc60000000000 */
[----:B------:R-:W1:Y:S02]  /*49f0*/  SHFL.BFLY PT, R9, R8, 0x2, 0x1f ;  /* 0x0c401f0008097f89 */ /* 0x000e6400000e0000 */
[--C-:B------:R-:W-:Y:S02]  /*4a00*/  FFMA.FTZ R168, R41, c[0x0][0x2d0], -R12.reuse ;  /* 0x0000b40029a87a23 */ /* 0x100fe4000001080c */
[--C-:B------:R-:W-:Y:S02]  /*4a10*/  FFMA.FTZ R165, R39, c[0x0][0x2d0], -R12.reuse ;  /* 0x0000b40027a57a23 */ /* 0x100fe4000001080c */
[--C-:B------:R-:W-:Y:S02]  /*4a20*/  FFMA.FTZ R164, R7, c[0x0][0x2d0], -R12.reuse ;  /* 0x0000b40007a47a23 */ /* 0x100fe4000001080c */
[--C-:B------:R-:W-:Y:S01]  /*4a30*/  FFMA.FTZ R161, R5, c[0x0][0x2d0], -R12.reuse ;  /* 0x0000b40005a17a23 */ /* 0x100fe2000001080c */
[----:B------:R-:W-:Y:S01]  /*4a40*/  MUFU.EX2 R168, R168 ;  /* 0x000000a800a87308 */ /* 0x000fe20000000800 */
[----:B------:R-:W-:-:S02]  /*4a50*/  FFMA.FTZ R162, R37, c[0x0][0x2d0], -R12 ;  /* 0x0000b40025a27a23 */ /* 0x000fc4000001080c */
[--C-:B------:R-:W-:Y:S02]  /*4a60*/  FFMA.FTZ R159, R35, c[0x0][0x2d0], -R12.reuse ;  /* 0x0000b400239f7a23 */ /* 0x100fe4000001080c */
[--C-:B------:R-:W-:Y:S02]  /*4a70*/  FFMA.FTZ R158, R33, c[0x0][0x2d0], -R12.reuse ;  /* 0x0000b400219e7a23 */ /* 0x100fe4000001080c */
[--C-:B------:R-:W-:Y:S01]  /*4a80*/  FFMA.FTZ R155, R31, c[0x0][0x2d0], -R12.reuse ;  /* 0x0000b4001f9b7a23 */ /* 0x100fe2000001080c */
[----:B------:R-:W2:Y:S01]  /*4a90*/  MUFU.EX2 R165, R165 ;  /* 0x000000a500a57308 */ /* 0x000ea20000000800 */
[--C-:B------:R-:W-:Y:S02]  /*4aa0*/  FFMA.FTZ R169, R29, c[0x0][0x2d0], -R12.reuse ;  /* 0x0000b4001da97a23 */ /* 0x100fe4000001080c */
[--C-:B------:R-:W-:Y:S02]  /*4ab0*/  FFMA.FTZ R172, R27, c[0x0][0x2d0], -R12.reuse ;  /* 0x0000b4001bac7a23 */ /* 0x100fe4000001080c */
[--C-:B------:R-:W-:Y:S01]  /*4ac0*/  FFMA.FTZ R171, R26, c[0x0][0x2d0], -R12.reuse ;  /* 0x0000b4001aab7a23 */ /* 0x100fe2000001080c */
[----:B-1----:R-:W-:Y:S01]  /*4ad0*/  FMNMX.FTZ R9, R8, R9, !PT ;  /* 0x0000000908097209 */ /* 0x002fe20007810000 */
[----:B------:R-:W-:Y:S01]  /*4ae0*/  FFMA.FTZ R234, R25, c[0x0][0x2d0], -R12 ;  /* 0x0000b40019ea7a23 */ /* 0x000fe2000001080c */
[----:B------:R-:W-:Y:S03]  /*4af0*/  MUFU.EX2 R164, R164 ;  /* 0x000000a400a47308 */ /* 0x000fe60000000800 */
[----:B------:R-:W1:Y:S01]  /*4b00*/  SHFL.BFLY PT, R2, R9, 0x1, 0x1f ;  /* 0x0c201f0009027f89 */ /* 0x000e6200000e0000 */
[----:B--2---:R-:W-:-:S04]  /*4b10*/  F2FP.PACK_AB R96, R165, R168 ;  /* 0x000000a8a560723e */ /* 0x004fc800000000ff */
[----:B------:R-:W2:Y:S01]  /*4b20*/  MUFU.EX2 R161, R161 ;  /* 0x000000a100a17308 */ /* 0x000ea20000000800 */
[----:B------:R-:W-:-:S07]  /*4b30*/  FADD.FTZ R165, R168, R165 ;  /* 0x000000a5a8a57221 */ /* 0x000fce0000010000 */
[----:B------:R-:W-:Y:S01]  /*4b40*/  MUFU.EX2 R162, R162 ;  /* 0x000000a200a27308 */ /* 0x000fe20000000800 */
[----:B--2---:R-:W-:-:S07]  /*4b50*/  F2FP.PACK_AB R98, R161, R164 ;  /* 0x000000a4a162723e */ /* 0x004fce00000000ff */
[----:B------:R-:W2:Y:S01]  /*4b60*/  MUFU.EX2 R159, R159 ;  /* 0x0000009f009f7308 */ /* 0x000ea20000000800 */
[----:B------:R-:W-:Y:S01]  /*4b70*/  FADD.FTZ R164, R164, R165 ;  /* 0x000000a5a4a47221 */ /* 0x000fe20000010000 */
[----:B-1----:R-:W-:-:S03]  /*4b80*/  FMNMX.FTZ R2, R9, R2, !PT ;  /* 0x0000000209027209 */ /* 0x002fc60007810000 */
[----:B------:R-:W-:Y:S01]  /*4b90*/  FADD.FTZ R161, R161, R164 ;  /* 0x000000a4a1a17221 */ /* 0x000fe20000010000 */
[C---:B------:R-:W-:Y:S01]  /*4ba0*/  FSETP.NEU.FTZ.AND P0, PT, R2.reuse, -INF , PT ;  /* 0xff8000000200780b */ /* 0x040fe20003f1d000 */
[----:B------:R-:W-:Y:S01]  /*4bb0*/  FMUL.FTZ R13, R2, c[0x0][0x2d0] ;  /* 0x0000b400020d7a20 */ /* 0x000fe20000410000 */
[----:B------:R-:W-:Y:S04]  /*4bc0*/  MUFU.EX2 R158, R158 ;  /* 0x0000009e009e7308 */ /* 0x000fe80000000800 */
[----:B------:R-:W-:Y:S02]  /*4bd0*/  FSEL R13, R13, RZ, P0 ;  /* 0x000000ff0d0d7208 */ /* 0x000fe40000000000 */
[----:B------:R-:W-:Y:S02]  /*4be0*/  ISETP.NE.AND P0, PT, R42, RZ, PT ;  /* 0x000000ff2a00720c */ /* 0x000fe40003f05270 */
[----:B------:R-:W1:Y:S01]  /*4bf0*/  MUFU.EX2 R155, R155 ;  /* 0x0000009b009b7308 */ /* 0x000e620000000800 */
[--C-:B------:R-:W-:Y:S01]  /*4c00*/  FFMA.FTZ R163, R6, c[0x0][0x2d0], -R13.reuse ;  /* 0x0000b40006a37a23 */ /* 0x100fe2000001080d */
[----:B------:R-:W-:Y:S01]  /*4c10*/  ISETP.GT.AND P0, PT, R15, 0x21, !P0 ;  /* 0x000000210f00780c */ /* 0x000fe20004704270 */
[----:B------:R-:W-:Y:S01]  /*4c20*/  LDSM.16.MT88.4 R4, [R212+0x1900] ;  /* 0x00190000d404783b */ /* 0x000fe20000004200 */
[----:B------:R-:W-:Y:S01]  /*4c30*/  FMNMX.FTZ R15, R73, R16, !PT ;  /* 0x00000010490f7209 */ /* 0x000fe20007810000 */
[--C-:B------:R-:W-:Y:S01]  /*4c40*/  FFMA.FTZ R170, R44, c[0x0][0x2d0], -R13.reuse ;  /* 0x0000b4002caa7a23 */ /* 0x100fe2000001080d */
[----:B------:R-:W-:Y:S01]  /*4c50*/  ISETP.LT.OR P0, PT, R14, 0x22, P0 ;  /* 0x000000220e00780c */ /* 0x000fe20000701670 */
[--C-:B------:R-:W-:Y:S01]  /*4c60*/  FFMA.FTZ R167, R40, c[0x0][0x2d0], -R13.reuse ;  /* 0x0000b40028a77a23 */ /* 0x100fe2000001080d */
[----:B------:R-:W-:Y:S01]  /*4c70*/  FMNMX.FTZ R15, R72, R15, !PT ;  /* 0x0000000f480f7209 */ /* 0x000fe20007810000 */
[--C-:B------:R-:W-:Y:S01]  /*4c80*/  FFMA.FTZ R166, R38, c[0x0][0x2d0], -R13.reuse ;  /* 0x0000b40026a67a23 */ /* 0x100fe2000001080d */
[----:B------:R-:W-:Y:S01]  /*4c90*/  FSEL R190, R190, -INF , !P0 ;  /* 0xff800000bebe7808 */ /* 0x000fe20004000000 */
[----:B------:R-:W-:Y:S01]  /*4ca0*/  MUFU.EX2 R170, R170 ;  /* 0x000000aa00aa7308 */ /* 0x000fe20000000800 */
[----:B------:R-:W-:Y:S01]  /*4cb0*/  FMNMX.FTZ R15, R180, R15, !PT ;  /* 0x0000000fb40f7209 */ /* 0x000fe20007810000 */
[--C-:B------:R-:W-:Y:S01]  /*4cc0*/  FFMA.FTZ R160, R36, c[0x0][0x2d0], -R13.reuse ;  /* 0x0000b40024a07a23 */ /* 0x100fe2000001080d */
[----:B------:R-:W-:Y:S01]  /*4cd0*/  LDSM.16.MT88.4 R44, [R214+0x1100] ;  /* 0x00110000d62c783b */ /* 0x000fe20000004200 */
[--C-:B------:R-:W-:Y:S01]  /*4ce0*/  FFMA.FTZ R157, R34, c[0x0][0x2d0], -R13.reuse ;  /* 0x0000b400229d7a23 */ /* 0x100fe2000001080d */
[----:B------:R-:W-:Y:S01]  /*4cf0*/  FMNMX.FTZ R12, R190, R15, !PT ;  /* 0x0000000fbe0c7209 */ /* 0x000fe20007810000 */
[--C-:B------:R-:W-:Y:S01]  /*4d00*/  FFMA.FTZ R156, R32, c[0x0][0x2d0], -R13.reuse ;  /* 0x0000b400209c7a23 */ /* 0x100fe2000001080d */
[----:B------:R-:W-:Y:S01]  /*4d10*/  LDSM.16.MT88.4 R40, [R212+0x1100] ;  /* 0x00110000d428783b */ /* 0x000fe20000004200 */
[----:B------:R-:W3:Y:S01]  /*4d20*/  MUFU.EX2 R167, R167 ;  /* 0x000000a700a77308 */ /* 0x000ee20000000800 */
[----:B------:R-:W-:Y:S01]  /*4d30*/  FMNMX.FTZ R12, R189, R12, !PT ;  /* 0x0000000cbd0c7209 */ /* 0x000fe20007810000 */
[--C-:B------:R-:W-:Y:S01]  /*4d40*/  FFMA.FTZ R153, R30, c[0x0][0x2d0], -R13.reuse ;  /* 0x0000b4001e997a23 */ /* 0x100fe2000001080d */
[----:B------:R-:W-:Y:S01]  /*4d50*/  LDSM.16.MT88.4 R36, [R214+0x1d00] ;  /* 0x001d0000d624783b */ /* 0x000fe20000004200 */
[----:B------:R-:W-:Y:S01]  /*4d60*/  FSETP.NEU.FTZ.AND P0, PT, R0, -INF , PT ;  /* 0xff8000000000780b */ /* 0x000fe20003f1d000 */
[--C-:B------:R-:W-:Y:S01]  /*4d70*/  FFMA.FTZ R173, R28, c[0x0][0x2d0], -R13.reuse ;  /* 0x0000b4001cad7a23 */ /* 0x100fe2000001080d */
[----:B------:R-:W-:Y:S01]  /*4d80*/  FMNMX.FTZ R91, R187, R12, !PT ;  /* 0x0000000cbb5b7209 */ /* 0x000fe20007810000 */
[----:B------:R-:W-:Y:S01]  /*4d90*/  LDSM.16.MT88.4 R32, [R212+0x1d00] ;  /* 0x001d0000d420783b */ /* 0x000fe20000004200 */
[----:B------:R-:W-:Y:S01]  /*4da0*/  MUFU.EX2 R166, R166 ;  /* 0x000000a600a67308 */ /* 0x000fe20000000800 */
[----:B------:R-:W-:Y:S01]  /*4db0*/  FSEL R201, R201, RZ, P0 ;  /* 0x000000ffc9c97208 */ /* 0x000fe20000000000 */
[--C-:B------:R-:W-:Y:S01]  /*4dc0*/  FFMA.FTZ R174, R24, c[0x0][0x2d0], -R13.reuse ;  /* 0x0000b40018ae7a23 */ /* 0x100fe2000001080d */
[----:B------:R-:W4:Y:S01]  /*4dd0*/  SHFL.BFLY PT, R58, R91, 0x2, 0x1f ;  /* 0x0c401f005b3a7f89 */ /* 0x000f2200000e0000 */
[----:B--2---:R-:W-:Y:S01]  /*4de0*/  F2FP.PACK_AB R8, R159, R162 ;  /* 0x000000a29f08723e */ /* 0x004fe200000000ff */
[----:B------:R-:W-:Y:S01]  /*4df0*/  FFMA.FTZ R175, R57, c[0x0][0x2d0], -R13 ;  /* 0x0000b40039af7a23 */ /* 0x000fe2000001080d */
[----:B-1----:R-:W-:Y:S01]  /*4e00*/  F2FP.PACK_AB R10, R155, R158 ;  /* 0x0000009e9b0a723e */ /* 0x002fe200000000ff */
[----:B------:R-:W-:Y:S01]  /*4e10*/  FFMA.FTZ R184, R152, c[0x0][0x2d0], -R201 ;  /* 0x0000b40098b87a23 */ /* 0x000fe200000108c9 */
[----:B------:R-:W1:Y:S01]  /*4e20*/  MUFU.EX2 R163, R163 ;  /* 0x000000a300a37308 */ /* 0x000e620000000800 */
[----:B---3--:R-:W-:Y:S01]  /*4e30*/  F2FP.PACK_AB R97, R167, R170 ;  /* 0x000000aaa761723e */ /* 0x008fe200000000ff */
[----:B------:R-:W-:Y:S01]  /*4e40*/  FFMA.FTZ R176, R56, c[0x0][0x2d0], -R13 ;  /* 0x0000b40038b07a23 */ /* 0x000fe2000001080d */
[----:B------:R-:W-:Y:S01]  /*4e50*/  LDSM.16.MT88.4 R28, [R214+0x900] ;  /* 0x00090000d61c783b */ /* 0x000fe20000004200 */
[----:B------:R-:W-:-:S02]  /*4e60*/  FFMA.FTZ R181, R89, c[0x0][0x2d0], -R201 ;  /* 0x0000b40059b57a23 */ /* 0x000fc400000108c9 */
[--C-:B------:R-:W-:Y:S01]  /*4e70*/  FFMA.FTZ R183, R142, c[0x0][0x2d0], -R201.reuse ;  /* 0x0000b4008eb77a23 */ /* 0x100fe200000108c9 */
[----:B------:R-:W-:Y:S01]  /*4e80*/  LDSM.16.MT88.4 R24, [R212+0x900] ;  /* 0x00090000d418783b */ /* 0x000fe20000004200 */
[----:B------:R-:W-:Y:S01]  /*4e90*/  MUFU.EX2 R160, R160 ;  /* 0x000000a000a07308 */ /* 0x000fe20000000800 */
[--C-:B------:R-:W-:Y:S02]  /*4ea0*/  FFMA.FTZ R193, R94, c[0x0][0x2d0], -R201.reuse ;  /* 0x0000b4005ec17a23 */ /* 0x100fe400000108c9 */
[----:B------:R-:W-:Y:S01]  /*4eb0*/  LDSM.16.MT88.4 R16, [R212+0x1500] ;  /* 0x00150000d410783b */ /* 0x000fe20000004200 */
[--C-:B------:R-:W-:Y:S02]  /*4ec0*/  FFMA.FTZ R196, R92, c[0x0][0x2d0], -R201.reuse ;  /* 0x0000b4005cc47a23 */ /* 0x100fe400000108c9 */
[--C-:B------:R-:W-:Y:S01]  /*4ed0*/  FFMA.FTZ R195, R90, c[0x0][0x2d0], -R201.reuse ;  /* 0x0000b4005ac37a23 */ /* 0x100fe200000108c9 */
[----:B------:R-:W-:Y:S01]  /*4ee0*/  LDSM.16.MT88.4 R12, [R214+0x2100] ;  /* 0x00210000d60c783b */ /* 0x000fe20000004200 */
[----:B-1----:R-:W-:Y:S01]  /*4ef0*/  F2FP.PACK_AB R99, R163, R166 ;  /* 0x000000a6a363723e */ /* 0x002fe200000000ff */
[----:B------:R-:W1:Y:S01]  /*4f00*/  MUFU.EX2 R157, R157 ;  /* 0x0000009d009d7308 */ /* 0x000e620000000800 */
[----:B------:R-:W-:Y:S01]  /*4f10*/  FFMA.FTZ R194, R88, c[0x0][0x2d0], -R201 ;  /* 0x0000b40058c27a23 */ /* 0x000fe200000108c9 */
[----:B----4-:R-:W-:Y:S01]  /*4f20*/  FMNMX.FTZ R91, R91, R58, !PT ;  /* 0x0000003a5b5b7209 */ /* 0x010fe20007810000 */
[----:B------:R-:W-:-:S02]  /*4f30*/  FADD.FTZ R167, R170, R167 ;  /* 0x000000a7aaa77221 */ /* 0x000fc40000010000 */
[----:B------:R-:W-:Y:S01]  /*4f40*/  FADD.FTZ R162, R162, R161 ;  /* 0x000000a1a2a27221 */ /* 0x000fe20000010000 */
[C---:B------:R-:W-:Y:S01]  /*4f50*/  HMMA.16816.F32 R144, R96.reuse, R136, RZ ;  /* 0x000000886090723c */ /* 0x040fe200000018ff */
[----:B------:R-:W2:Y:S01]  /*4f60*/  SHFL.BFLY PT, R186, R91, 0x1, 0x1f ;  /* 0x0c201f005bba7f89 */ /* 0x000ea200000e0000 */
[----:B------:R-:W-:Y:S01]  /*4f70*/  MUFU.EX2 R156, R156 ;  /* 0x0000009c009c7308 */ /* 0x000fe20000000800 */
[----:B------:R-:W-:Y:S02]  /*4f80*/  FADD.FTZ R166, R166, R167 ;  /* 0x000000a7a6a67221 */ /* 0x000fe40000010000 */
[----:B------:R-:W-:Y:S02]  /*4f90*/  FADD.FTZ R159, R159, R162 ;  /* 0x000000a29f9f7221 */ /* 0x000fe40000010000 */
[----:B------:R-:W-:Y:S01]  /*4fa0*/  FADD.FTZ R163, R163, R166 ;  /* 0x000000a6a3a37221 */ /* 0x000fe20000010000 */
[----:B------:R-:W-:Y:S01]  /*4fb0*/  HMMA.16816.F32 R128, R96, R120, RZ ;  /* 0x000000786080723c */ /* 0x000fe200000018ff */
[----:B------:R-:W-:Y:S01]  /*4fc0*/  FADD.FTZ R158, R158, R159 ;  /* 0x0000009f9e9e7221 */ /* 0x000fe20000010000 */
[----:B------:R-:W3:Y:S01]  /*4fd0*/  MUFU.EX2 R153, R153 ;  /* 0x0000009900997308 */ /* 0x000ee20000000800 */
[----:B-1----:R-:W-:Y:S01]  /*4fe0*/  F2FP.PACK_AB R9, R157, R160 ;  /* 0x000000a09d09723e */ /* 0x002fe200000000ff */
[----:B------:R-:W-:-:S02]  /*4ff0*/  FADD.FTZ R160, R160, R163 ;  /* 0x000000a3a0a07221 */ /* 0x000fc40000010000 */
[----:B------:R-:W-:Y:S02]  /*5000*/  FADD.FTZ R158, R155, R158 ;  /* 0x0000009e9b9e7221 */ /* 0x000fe40000010000 */
[C---:B------:R-:W-:Y:S01]  /*5010*/  HMMA.16816.F32 R112, R96.reuse, R104, RZ ;  /* 0x000000686070723c */ /* 0x040fe200000018ff */
[----:B------:R-:W-:Y:S01]  /*5020*/  FADD.FTZ R157, R157, R160 ;  /* 0x000000a09d9d7221 */ /* 0x000fe20000010000 */
[----:B------:R-:W-:Y:S06]  /*5030*/  MUFU.EX2 R181, R181 ;  /* 0x000000b500b57308 */ /* 0x000fec0000000800 */
[----:B------:R-:W-:Y:S01]  /*5040*/  HMMA.16816.F32 R52, R96, R60, RZ ;  /* 0x0000003c6034723c */ /* 0x000fe200000018ff */
[----:B--2---:R-:W-:Y:S01]  /*5050*/  FMNMX.FTZ R152, R91, R186, !PT ;  /* 0x000000ba5b987209 */ /* 0x004fe20007810000 */
[----:B------:R-:W-:Y:S01]  /*5060*/  FFMA.FTZ R186, R126, c[0x0][0x2d0], -R201 ;  /* 0x0000b4007eba7a23 */ /* 0x000fe200000108c9 */
[----:B---3--:R-:W-:Y:S01]  /*5070*/  F2FP.PACK_AB R11, R153, R156 ;  /* 0x0000009c990b723e */ /* 0x008fe200000000ff */
[----:B------:R-:W1:Y:S01]  /*5080*/  MUFU.EX2 R184, R184 ;  /* 0x000000b800b87308 */ /* 0x000e620000000800 */
[C---:B------:R-:W-:Y:S01]  /*5090*/  FSETP.NEU.FTZ.AND P0, PT, R152.reuse, -INF , PT ;  /* 0xff8000009800780b */ /* 0x040fe20003f1d000 */
[----:B------:R-:W-:-:S02]  /*50a0*/  FMUL.FTZ R203, R152, c[0x0][0x2d0] ;  /* 0x0000b40098cb7a20 */ /* 0x000fc40000410000 */
[C---:B------:R-:W-:Y:S01]  /*50b0*/  HMMA.16816.F32 R68, R96.reuse, R76, RZ ;  /* 0x0000004c6044723c */ /* 0x040fe200000018ff */
[----:B------:R-:W-:Y:S02]  /*50c0*/  FADD.FTZ R156, R156, R157 ;  /* 0x0000009d9c9c7221 */ /* 0x000fe40000010000 */
[----:B------:R-:W-:Y:S01]  /*50d0*/  FSEL R203, R203, RZ, P0 ;  /* 0x000000ffcbcb7208 */ /* 0x000fe20000000000 */
[----:B------:R-:W-:Y:S01]  /*50e0*/  MUFU.EX2 R183, R183 ;  /* 0x000000b700b77308 */ /* 0x000fe20000000800 */
[----:B------:R-:W-:Y:S01]  /*50f0*/  FADD.FTZ R156, R153, R156 ;  /* 0x0000009c999c7221 */ /* 0x000fe20000010000 */
[----:B------:R-:W-:Y:S02]  /*5100*/  PLOP3.LUT P0, PT, PT, PT, UP1, 0x40, 0x0 ;  /* 0x000000000000781c */ /* 0x000fe40003f0e818 */
[C---:B------:R-:W-:Y:S01]  /*5110*/  HMMA.16816.F32 R84, R96.reuse, R4, RZ ;  /* 0x000000046054723c */ /* 0x040fe200000018ff */
[--C-:B------:R-:W-:Y:S02]  /*5120*/  FFMA.FTZ R185, R75, c[0x0][0x2d0], -R203.reuse ;  /* 0x0000b4004bb97a23 */ /* 0x100fe400000108cb */
[--C-:B------:R-:W-:Y:S01]  /*5130*/  FFMA.FTZ R188, R140, c[0x0][0x2d0], -R203.reuse ;  /* 0x0000b4008cbc7a23 */ /* 0x100fe200000108cb */
[----:B------:R-:W2:Y:S01]  /*5140*/  MUFU.EX2 R186, R186 ;  /* 0x000000ba00ba7308 */ /* 0x000ea20000000800 */
[--C-:B------:R-:W-:Y:S01]  /*5150*/  FFMA.FTZ R192, R124, c[0x0][0x2d0], -R203.reuse ;  /* 0x0000b4007cc07a23 */ /* 0x100fe200000108cb */
[----:B-1----:R-:W-:Y:S01]  /*5160*/  F2FP.PACK_AB R92, R184, R181 ;  /* 0x000000b5b85c723e */ /* 0x002fe200000000ff */
[--C-:B------:R-:W-:Y:S01]  /*5170*/  FFMA.FTZ R191, R110, c[0x0][0x2d0], -R203.reuse ;  /* 0x0000b4006ebf7a23 */ /* 0x100fe200000108cb */
[----:B------:R-:W-:Y:S01]  /*5180*/  HMMA.16816.F32 R132, R96, R138, RZ ;  /* 0x0000008a6084723c */ /* 0x000fe200000018ff */
[----:B------:R-:W-:-:S02]  /*5190*/  FFMA.FTZ R200, R108, c[0x0][0x2d0], -R203 ;  /* 0x0000b4006cc87a23 */ /* 0x000fc400000108cb */
[--C-:B------:R-:W-:Y:S01]  /*51a0*/  FFMA.FTZ R197, R74, c[0x0][0x2d0], -R203.reuse ;  /* 0x0000b4004ac57a23 */ /* 0x100fe200000108cb */
[----:B------:R-:W-:Y:S01]  /*51b0*/  MUFU.EX2 R185, R185 ;  /* 0x000000b900b97308 */ /* 0x000fe20000000800 */
[--C-:B------:R-:W-:Y:S02]  /*51c0*/  FFMA.FTZ R198, R73, c[0x0][0x2d0], -R203.reuse ;  /* 0x0000b40049c67a23 */ /* 0x100fe400000108cb */
[--C-:B------:R-:W-:Y:S01]  /*51d0*/  FFMA.FTZ R199, R72, c[0x0][0x2d0], -R203.reuse ;  /* 0x0000b40048c77a23 */ /* 0x100fe200000108cb */
[----:B------:R-:W-:Y:S01]  /*51e0*/  HMMA.16816.F32 R116, R96, R122, RZ ;  /* 0x0000007a6074723c */ /* 0x000fe200000018ff */
[----:B------:R-:W-:Y:S02]  /*51f0*/  FADD.FTZ R184, R181, R184 ;  /* 0x000000b8b5b87221 */ /* 0x000fe40000010000 */
[----:B------:R-:W-:Y:S01]  /*5200*/  FFMA.FTZ R233, R187, c[0x0][0x2d0], -R203 ;  /* 0x0000b400bbe97a23 */ /* 0x000fe200000108cb */
[----:B------:R-:W1:Y:S01]  /*5210*/  MUFU.EX2 R188, R188 ;  /* 0x000000bc00bc7308 */ /* 0x000e620000000800 */
[----:B--2---:R-:W-:Y:S01]  /*5220*/  F2FP.PACK_AB R94, R186, R183 ;  /* 0x000000b7ba5e723e */ /* 0x004fe200000000ff */
[----:B------:R-:W-:-:S02]  /*5230*/  FADD.FTZ R183, R183, R184 ;  /* 0x000000b8b7b77221 */ /* 0x000fc40000010000 */
[C---:B------:R-:W-:Y:S02]  /*5240*/  HMMA.16816.F32 R100, R96.reuse, R106, RZ ;  /* 0x0000006a6064723c */ /* 0x040fe400000018ff */
[----:B------:R-:W-:Y:S02]  /*5250*/  FADD.FTZ R186, R186, R183 ;  /* 0x000000b7baba7221 */ /* 0x000fe40000010000 */
[----:B------:R-:W-:Y:S04]  /*5260*/  MUFU.EX2 R192, R192 ;  /* 0x000000c000c07308 */ /* 0x000fe80000000800 */
[----:B------:R-:W-:Y:S04]  /*5270*/  HMMA.16816.F32 R64, R96, R62, RZ ;  /* 0x0000003e6040723c */ /* 0x000fe800000018ff */
[----:B------:R-:W2:Y:S01]  /*5280*/  MUFU.EX2 R191, R191 ;  /* 0x000000bf00bf7308 */ /* 0x000ea20000000800 */
[----:B-1----:R-:W-:Y:S01]  /*5290*/  F2FP.PACK_AB R93, R188, R185 ;  /* 0x000000b9bc5d723e */ /* 0x002fe200000000ff */
[----:B------:R-:W-:-:S02]  /*52a0*/  FADD.FTZ R185, R185, R188 ;  /* 0x000000bcb9b97221 */ /* 0x000fc40000010000 */
[C---:B------:R-:W-:Y:S04]  /*52b0*/  HMMA.16816.F32 R80, R96.reuse, R78, RZ ;  /* 0x0000004e6050723c */ /* 0x040fe800000018ff */
[----:B------:R-:W-:Y:S04]  /*52c0*/  MUFU.EX2 R169, R169 ;  /* 0x000000a900a97308 */ /* 0x000fe80000000800 */
[----:B------:R-:W-:Y:S04]  /*52d0*/  HMMA.16816.F32 R96, R96, R6, RZ ;  /* 0x000000066060723c */ /* 0x000fe800000018ff */
[----:B------:R-:W1:Y:S01]  /*52e0*/  MUFU.EX2 R172, R172 ;  /* 0x000000ac00ac7308 */ /* 0x000e620000000800 */
[----:B--2---:R-:W-:Y:S01]  /*52f0*/  F2FP.PACK_AB R95, R191, R192 ;  /* 0x000000c0bf5f723e */ /* 0x004fe200000000ff */
[----:B------:R-:W-:-:S02]  /*5300*/  FADD.FTZ R192, R192, R185 ;  /* 0x000000b9c0c07221 */ /* 0x000fc40000010000 */
[C---:B------:R-:W-:Y:S02]  /*5310*/  HMMA.16816.F32 R144, R8.reuse, R148, R144 ;  /* 0x000000940890723c */ /* 0x040fe40000001890 */
[----:B------:R-:W-:Y:S02]  /*5320*/  FADD.FTZ R191, R191, R192 ;  /* 0x000000c0bfbf7221 */ /* 0x000fe40000010000 */
[----:B------:R-:W-:Y:S04]  /*5330*/  MUFU.EX2 R171, R171 ;  /* 0x000000ab00ab7308 */ /* 0x000fe80000000800 */
[----:B------:R-:W-:Y:S04]  /*5340*/  HMMA.16816.F32 R128, R8, R48, R128 ;  /* 0x000000300880723c */ /* 0x000fe80000001880 */
[----:B------:R-:W2:Y:S01]  /*5350*/  MUFU.EX2 R234, R234 ;  /* 0x000000ea00ea7308 */ /* 0x000ea20000000800 */
[----:B-1----:R-:W-:Y:S01]  /*5360*/  F2FP.PACK_AB R56, R172, R169 ;  /* 0x000000a9ac38723e */ /* 0x002fe200000000ff */
[----:B------:R-:W-:-:S02]  /*5370*/  FADD.FTZ R169, R169, R158 ;  /* 0x0000009ea9a97221 */ /* 0x000fc40000010000 */
[C---:B------:R-:W-:Y:S02]  /*5380*/  HMMA.16816.F32 R112, R8.reuse, R44, R112 ;  /* 0x0000002c0870723c */ /* 0x040fe40000001870 */
[----:B------:R-:W-:Y:S02]  /*5390*/  FADD.FTZ R172, R172, R169 ;  /* 0x000000a9acac7221 */ /* 0x000fe40000010000 */
[----:B------:R-:W-:Y:S04]  /*53a0*/  MUFU.EX2 R173, R173 ;  /* 0x000000ad00ad7308 */ /* 0x000fe80000000800 */
[----:B------:R-:W-:Y:S04]  /*53b0*/  HMMA.16816.F32 R52, R8, R40, R52 ;  /* 0x000000280834723c */ /* 0x000fe80000001834 */
        /* <DEDUP_REMOVED lines=13> */
[----:B------:R-:W-:Y:S01]  /*5490*/  HMMA.16816.F32 R116, R8, R50, R116 ;  /* 0x000000320874723c */ /* 0x000fe20000001874 */
[----:B--2---:R-:W-:-:S03]  /*54a0*/  F2FP.PACK_AB R59, R176, R175 ;  /* 0x000000afb03b723e */ /* 0x004fc600000000ff */
[----:B------:R-:W1:Y:S01]  /*54b0*/  MUFU.EX2 R196, R196 ;  /* 0x000000c400c47308 */ /* 0x000e620000000800 */
[----:B------:R-:W-:-:S03]  /*54c0*/  FADD.FTZ R175, R175, R174 ;  /* 0x000000aeafaf7221 */ /* 0x000fc60000010000 */
[----:B------:R-:W-:Y:S01]  /*54d0*/  HMMA.16816.F32 R100, R8, R46, R100 ;  /* 0x0000002e0864723c */ /* 0x000fe20000001864 */
[----:B------:R-:W-:-:S03]  /*54e0*/  FADD.FTZ R235, R176, R175 ;  /* 0x000000afb0eb7221 */ /* 0x000fc60000010000 */
[----:B------:R-:W-:Y:S04]  /*54f0*/  MUFU.EX2 R195, R195 ;  /* 0x000000c300c37308 */ /* 0x000fe80000000800 */
[C---:B------:R-:W-:Y:S04]  /*5500*/  HMMA.16816.F32 R64, R8.reuse, R42, R64 ;  /* 0x0000002a0840723c */ /* 0x040fe80000001840 */
[----:B------:R-:W-:Y:S04]  /*5510*/  MUFU.EX2 R194, R194 ;  /* 0x000000c200c27308 */ /* 0x000fe80000000800 */
[C---:B------:R-:W-:Y:S04]  /*5520*/  HMMA.16816.F32 R80, R8.reuse, R38, R80 ;  /* 0x000000260850723c */ /* 0x040fe80000001850 */
[----:B------:R-:W-:Y:S04]  /*5530*/  MUFU.EX2 R200, R200 ;  /* 0x000000c800c87308 */ /* 0x000fe80000000800 */
[----:B------:R-:W-:Y:S01]  /*5540*/  HMMA.16816.F32 R96, R8, R34, R96 ;  /* 0x000000220860723c */ /* 0x000fe20000001860 */
[----:B------:R-:W2:Y:S03]  /*5550*/  LDSM.16.MT88.4 R8, [R212+0x2100] ;  /* 0x00210000d408783b */ /* 0x000ea60000004200 */
[----:B------:R-:W3:Y:S04]  /*5560*/  MUFU.EX2 R197, R197 ;  /* 0x000000c500c57308 */ /* 0x000ee80000000800 */
[C---:B------:R-:W-:Y:S04]  /*5570*/  HMMA.16816.F32 R124, R92.reuse, R120, RZ ;  /* 0x000000785c7c723c */ /* 0x040fe800000018ff */
[----:B------:R-:W-:Y:S04]  /*5580*/  MUFU.EX2 R198, R198 ;  /* 0x000000c600c67308 */ /* 0x000fe80000000800 */
[C---:B------:R-:W-:Y:S04]  /*5590*/  HMMA.16816.F32 R108, R92.reuse, R104, RZ ;  /* 0x000000685c6c723c */ /* 0x040fe800000018ff */
[----:B------:R-:W4:Y:S04]  /*55a0*/  MUFU.EX2 R199, R199 ;  /* 0x000000c700c77308 */ /* 0x000f280000000800 */
[----:B------:R-:W-:Y:S04]  /*55b0*/  HMMA.16816.F32 R88, R92, R4, RZ ;  /* 0x000000045c58723c */ /* 0x000fe800000018ff */
[----:B------:R-:W-:Y:S03]  /*55c0*/  MUFU.EX2 R233, R233 ;  /* 0x000000e900e97308 */ /* 0x000fe60000000800 */
[----:B-1----:R-:W-:Y:S01]  /*55d0*/  F2FP.PACK_AB R4, R196, R193 ;  /* 0x000000c1c404723e */ /* 0x002fe200000000ff */
[----:B------:R-:W-:Y:S01]  /*55e0*/  HMMA.16816.F32 R144, R56, R28, R144 ;  /* 0x0000001c3890723c */ /* 0x000fe20000001890 */
[----:B---3--:R-:W-:Y:S01]  /*55f0*/  F2FP.PACK_AB R5, R197, R200 ;  /* 0x000000c8c505723e */ /* 0x008fe200000000ff */
[----:B------:R-:W-:-:S02]  /*5600*/  FADD.FTZ R193, R193, R186 ;  /* 0x000000bac1c17221 */ /* 0x000fc40000010000 */
[----:B------:R-:W-:Y:S02]  /*5610*/  FADD.FTZ R200, R200, R191 ;  /* 0x000000bfc8c87221 */ /* 0x000fe40000010000 */
[----:B------:R-:W-:Y:S02]  /*5620*/  FADD.FTZ R196, R196, R193 ;  /* 0x000000c1c4c47221 */ /* 0x000fe40000010000 */
[----:B------:R-:W-:Y:S01]  /*5630*/  HMMA.16816.F32 R128, R56, R24, R128 ;  /* 0x000000183880723c */ /* 0x000fe20000001880 */
[----:B------:R-:W-:-:S07]  /*5640*/  FADD.FTZ R197, R197, R200 ;  /* 0x000000c8c5c57221 */ /* 0x000fce0000010000 */
[C---:B------:R-:W-:Y:S08]  /*5650*/  HMMA.16816.F32 R112, R56.reuse, R20, R112 ;  /* 0x000000143870723c */ /* 0x040ff00000001870 */
[C---:B------:R-:W-:Y:S08]  /*5660*/  HMMA.16816.F32 R52, R56.reuse, R16, R52 ;  /* 0x000000103834723c */ /* 0x040ff00000001834 */
[C---:B------:R-:W-:Y:S08]  /*5670*/  HMMA.16816.F32 R68, R56.reuse, R12, R68 ;  /* 0x0000000c3844723c */ /* 0x040ff00000001844 */
[C---:B--2---:R-:W-:Y:S08]  /*5680*/  HMMA.16816.F32 R84, R56.reuse, R8, R84 ;  /* 0x000000083854723c */ /* 0x044ff00000001854 */
[C---:B------:R-:W-:Y:S08]  /*5690*/  HMMA.16816.F32 R132, R56.reuse, R30, R132 ;  /* 0x0000001e3884723c */ /* 0x040ff00000001884 */
[C---:B------:R-:W-:Y:S08]  /*56a0*/  HMMA.16816.F32 R116, R56.reuse, R26, R116 ;  /* 0x0000001a3874723c */ /* 0x040ff00000001874 */
[C---:B------:R-:W-:Y:S08]  /*56b0*/  HMMA.16816.F32 R100, R56.reuse, R22, R100 ;  /* 0x000000163864723c */ /* 0x040ff00000001864 */
[C---:B------:R-:W-:Y:S08]  /*56c0*/  HMMA.16816.F32 R64, R56.reuse, R18, R64 ;  /* 0x000000123840723c */ /* 0x040ff00000001840 */
[C---:B------:R-:W-:Y:S08]  /*56d0*/  HMMA.16816.F32 R80, R56.reuse, R14, R80 ;  /* 0x0000000e3850723c */ /* 0x040ff00000001850 */
[----:B------:R-:W-:Y:S08]  /*56e0*/  HMMA.16816.F32 R96, R56, R10, R96 ;  /* 0x0000000a3860723c */ /* 0x000ff00000001860 */
[C---:B------:R-:W-:Y:S08]  /*56f0*/  HMMA.16816.F32 R56, R92.reuse, R60, RZ ;  /* 0x0000003c5c38723c */ /* 0x040ff000000018ff */
[C---:B------:R-:W-:Y:S08]  /*5700*/  HMMA.16816.F32 R72, R92.reuse, R76, RZ ;  /* 0x0000004c5c48723c */ /* 0x040ff000000018ff */
[C---:B------:R-:W-:Y:S08]  /*5710*/  HMMA.16816.F32 R140, R92.reuse, R136, RZ ;  /* 0x000000885c8c723c */ /* 0x040ff000000018ff */
[C---:B------:R-:W-:Y:S08]  /*5720*/  HMMA.16816.F32 R136, R92.reuse, R138, RZ ;  /* 0x0000008a5c88723c */ /* 0x040ff000000018ff */
[C---:B------:R-:W-:Y:S08]  /*5730*/  HMMA.16816.F32 R120, R92.reuse, R122, RZ ;  /* 0x0000007a5c78723c */ /* 0x040ff000000018ff */
[C---:B------:R-:W-:Y:S08]  /*5740*/  HMMA.16816.F32 R104, R92.reuse, R106, RZ ;  /* 0x0000006a5c68723c */ /* 0x040ff000000018ff */
[C---:B------:R-:W-:Y:S08]  /*5750*/  HMMA.16816.F32 R60, R92.reuse, R62, RZ ;  /* 0x0000003e5c3c723c */ /* 0x040ff000000018ff */
[C---:B------:R-:W-:Y:S08]  /*5760*/  HMMA.16816.F32 R76, R92.reuse, R78, RZ ;  /* 0x0000004e5c4c723c */ /* 0x040ff000000018ff */
[----:B------:R-:W-:Y:S07]  /*5770*/  HMMA.16816.F32 R92, R92, R6, RZ ;  /* 0x000000065c5c723c */ /* 0x000fee00000018ff */
[----:B------:R-:W-:Y:S01]  /*5780*/  F2FP.PACK_AB R6, R194, R195 ;  /* 0x000000c3c206723e */ /* 0x000fe200000000ff */
[----:B------:R-:W-:Y:S01]  /*5790*/  FADD.FTZ R195, R195, R196 ;  /* 0x000000c4c3c37221 */ /* 0x000fe20000010000 */
[----:B----4-:R-:W-:Y:S01]  /*57a0*/  F2FP.PACK_AB R7, R199, R198 ;  /* 0x000000c6c707723e */ /* 0x010fe200000000ff */
[----:B------:R-:W-:-:S02]  /*57b0*/  FADD.FTZ R198, R198, R197 ;  /* 0x000000c5c6c67221 */ /* 0x000fc40000010000 */
[----:B------:R-:W-:Y:S02]  /*57c0*/  FADD.FTZ R195, R194, R195 ;  /* 0x000000c3c2c37221 */ /* 0x000fe40000010000 */
[----:B------:R-:W-:Y:S02]  /*57d0*/  FADD.FTZ R199, R199, R198 ;  /* 0x000000c6c7c77221 */ /* 0x000fe40000010000 */
[C---:B------:R-:W-:Y:S07]  /*57e0*/  HMMA.16816.F32 R124, R4.reuse, R48, R124 ;  /* 0x00000030047c723c */ /* 0x040fee000000187c */
[--C-:B------:R-:W-:Y:S01]  /*57f0*/  FFMA.FTZ R48, R182, c[0x0][0x2d0], -R201.reuse ;  /* 0x0000b400b6307a23 */ /* 0x100fe200000108c9 */
[C---:B------:R-:W-:Y:S05]  /*5800*/  HMMA.16816.F32 R108, R4.reuse, R44, R108 ;  /* 0x0000002c046c723c */ /* 0x040fea000000186c */
[----:B------:R-:W-:Y:S02]  /*5810*/  MUFU.EX2 R48, R48 ;  /* 0x0000003000307308 */ /* 0x000fe40000000800 */
[----:B------:R-:W-:Y:S01]  /*5820*/  FFMA.FTZ R45, R179, c[0x0][0x2d0], -R201 ;  /* 0x0000b400b32d7a23 */ /* 0x000fe200000108c9 */
[C---:B------:R-:W-:Y:S05]  /*5830*/  HMMA.16816.F32 R88, R4.reuse, R32, R88 ;  /* 0x000000200458723c */ /* 0x040fea0000001858 */
[----:B------:R-:W1:Y:S02]  /*5840*/  MUFU.EX2 R45, R45 ;  /* 0x0000002d002d7308 */ /* 0x000e640000000800 */
[--C-:B------:R-:W-:Y:S01]  /*5850*/  FFMA.FTZ R32, R180, c[0x0][0x2d0], -R203.reuse ;  /* 0x0000b400b4207a23 */ /* 0x100fe200000108cb */
[----:B------:R-:W-:Y:S01]  /*5860*/  HMMA.16816.F32 R56, R4, R40, R56 ;  /* 0x000000280438723c */ /* 0x000fe20000001838 */
[----:B------:R-:W-:-:S04]  /*5870*/  FFMA.FTZ R33, R190, c[0x0][0x2d0], -R203 ;  /* 0x0000b400be217a23 */ /* 0x000fc800000108cb */
[----:B------:R-:W-:Y:S02]  /*5880*/  MUFU.EX2 R32, R32 ;  /* 0x0000002000207308 */ /* 0x000fe40000000800 */
[--C-:B------:R-:W-:Y:S01]  /*5890*/  FFMA.FTZ R40, R178, c[0x0][0x2d0], -R201.reuse ;  /* 0x0000b400b2287a23 */ /* 0x100fe200000108c9 */
[C---:B------:R-:W-:Y:S05]  /*58a0*/  HMMA.16816.F32 R72, R4.reuse, R36, R72 ;  /* 0x000000240448723c */ /* 0x040fea0000001848 */
[----:B------:R-:W2:Y:S02]  /*58b0*/  MUFU.EX2 R33, R33 ;  /* 0x0000002100217308 */ /* 0x000ea40000000800 */
[----:B------:R-:W-:Y:S01]  /*58c0*/  FFMA.FTZ R37, R177, c[0x0][0x2d0], -R201 ;  /* 0x0000b400b1257a23 */ /* 0x000fe200000108c9 */
[----:B------:R-:W-:Y:S01]  /*58d0*/  HMMA.16816.F32 R140, R4, R148, R140 ;  /* 0x00000094048c723c */ /* 0x000fe2000000188c */
[----:B------:R-:W-:-:S04]  /*58e0*/  FFMA.FTZ R36, R189, c[0x0][0x2d0], -R203 ;  /* 0x0000b400bd247a23 */ /* 0x000fc800000108cb */
[----:B------:R-:W-:Y:S03]  /*58f0*/  MUFU.EX2 R40, R40 ;  /* 0x0000002800287308 */ /* 0x000fe60000000800 */
[C---:B------:R-:W-:Y:S05]  /*5900*/  HMMA.16816.F32 R136, R4.reuse, R150, R136 ;  /* 0x000000960488723c */ /* 0x040fea0000001888 */
[----:B------:R-:W3:Y:S03]  /*5910*/  MUFU.EX2 R37, R37 ;  /* 0x0000002500257308 */ /* 0x000ee60000000800 */
[C---:B------:R-:W-:Y:S05]  /*5920*/  HMMA.16816.F32 R120, R4.reuse, R50, R120 ;  /* 0x000000320478723c */ /* 0x040fea0000001878 */
[----:B------:R-:W4:Y:S03]  /*5930*/  MUFU.EX2 R36, R36 ;  /* 0x0000002400247308 */ /* 0x000f260000000800 */
[C---:B------:R-:W-:Y:S08]  /*5940*/  HMMA.16816.F32 R104, R4.reuse, R46, R104 ;  /* 0x0000002e0468723c */ /* 0x040ff00000001868 */
[C---:B------:R-:W-:Y:S08]  /*5950*/  HMMA.16816.F32 R60, R4.reuse, R42, R60 ;  /* 0x0000002a043c723c */ /* 0x040ff0000000183c */
[C---:B------:R-:W-:Y:S08]  /*5960*/  HMMA.16816.F32 R76, R4.reuse, R38, R76 ;  /* 0x00000026044c723c */ /* 0x040ff0000000184c */
[----:B------:R-:W-:Y:S07]  /*5970*/  HMMA.16816.F32 R92, R4, R34, R92 ;  /* 0x00000022045c723c */ /* 0x000fee000000185c */
[----:B-1----:R-:W-:Y:S01]  /*5980*/  F2FP.PACK_AB R4, R45, R48 ;  /* 0x000000302d04723e */ /* 0x002fe200000000ff */
[----:B------:R-:W-:Y:S01]  /*5990*/  FADD.FTZ R48, R48, R195 ;  /* 0x000000c330307221 */ /* 0x000fe20000010000 */
[----:B--2---:R-:W-:Y:S01]  /*59a0*/  F2FP.PACK_AB R5, R33, R32 ;  /* 0x000000202105723e */ /* 0x004fe200000000ff */
[----:B------:R-:W-:Y:S01]  /*59b0*/  FADD.FTZ R32, R32, R199 ;  /* 0x000000c720207221 */ /* 0x000fe20000010000 */
[----:B---3--:R-:W-:Y:S01]  /*59c0*/  F2FP.PACK_AB R6, R37, R40 ;  /* 0x000000282506723e */ /* 0x008fe200000000ff */
[----:B------:R-:W-:Y:S01]  /*59d0*/  FADD.FTZ R45, R45, R48 ;  /* 0x000000302d2d7221 */ /* 0x000fe20000010000 */
[----:B----4-:R-:W-:Y:S01]  /*59e0*/  F2FP.PACK_AB R7, R233, R36 ;  /* 0x00000024e907723e */ /* 0x010fe200000000ff */
[----:B------:R-:W-:-:S02]  /*59f0*/  FADD.FTZ R33, R33, R32 ;  /* 0x0000002021217221 */ /* 0x000fc40000010000 */
[----:B------:R-:W-:Y:S02]  /*5a00*/  FADD.FTZ R40, R40, R45 ;  /* 0x0000002d28287221 */ /* 0x000fe40000010000 */
[----:B------:R-:W-:Y:S02]  /*5a10*/  FADD.FTZ R36, R36, R33 ;  /* 0x0000002124247221 */ /* 0x000fe40000010000 */
[----:B------:R-:W-:Y:S01]  /*5a20*/  HMMA.16816.F32 R140, R4, R28, R140 ;  /* 0x0000001c048c723c */ /* 0x000fe2000000188c */
[----:B------:R-:W-:Y:S02]  /*5a30*/  FADD.FTZ R232, R37, R40 ;  /* 0x0000002825e87221 */ /* 0x000fe40000010000 */
[----:B------:R-:W-:-:S05]  /*5a40*/  FADD.FTZ R233, R233, R36 ;  /* 0x00000024e9e97221 */ /* 0x000fca0000010000 */
[C---:B------:R-:W-:Y:S08]  /*5a50*/  HMMA.16816.F32 R136, R4.reuse, R30, R136 ;  /* 0x0000001e0488723c */ /* 0x040ff00000001888 */
        /* <DEDUP_REMOVED lines=9> */
[----:B------:R-:W-:Y:S01]  /*5af0*/  HMMA.16816.F32 R92, R4, R10, R92 ;  /* 0x0000000a045c723c */ /* 0x000fe2000000185c */
[----:B------:R-:W-:Y:S07]  /*5b00*/  @P0 BRA `(.L_x_403) ;  /* 0x0000015000000947 */ /* 0x000fee0003800000 */
[----:B------:R-:W-:Y:S01]  /*5b10*/  ISETP.LT.AND P0, PT, RZ, UR4, PT ;  /* 0x00000004ff007c0c */ /* 0x000fe2000bf01270 */
[----:B------:R-:W-:-:S02]  /*5b20*/  UIADD3 UR9, UR4, -0x1, URZ ;  /* 0xffffffff04097890 */ /* 0x000fc4000fffe03f */
[----:B------:R-:W-:-:S10]  /*5b30*/  ULDC UR7, c[0x0][0x32c] ;  /* 0x0000cb0000077ab9 */ /* 0x000fd40000000800 */
[----:B------:R-:W-:Y:S05]  /*5b40*/  @P0 BRA `(.L_x_404) ;  /* 0x0000008000000947 */ /* 0x000fea0003800000 */
[----:B------:R-:W-:Y:S02]  /*5b50*/  UISETP.NE.AND UP0, UPT, UR7, 0x1, UPT ;  /* 0x000000010700788c */ /* 0x000fe4000bf05270 */
[----:B------:R-:W-:-:S03]  /*5b60*/  UIADD3 UR9, -UR4, URZ, URZ ;  /* 0x0000003f04097290 */ /* 0x000fc6000fffe13f */
[----:B------:R-:W-:Y:S02]  /*5b70*/  ULDC.64 UR4, c[0x0][0x330] ;  /* 0x0000cc0000047ab9 */ /* 0x000fe40000000a00 */
[----:B------:R-:W-:-:S07]  /*5b80*/  UIMAD.WIDE.U32 UR14, UR9, UR4, URZ ;  /* 0x00000004090e72a5 */ /* 0x000fce000f8e003f */
[----:B------:R-:W-:Y:S02]  /*5b90*/  @UP0 UMOV UR11, UR15 ;  /* 0x0000000f000b0c82 */ /* 0x000fe40008000000 */
[----:B------:R-:W-:-:S04]  /*5ba0*/  @UP0 USHF.R.U32.HI UR9, URZ, UR5, UR11 ;  /* 0x000000053f090299 */ /* 0x000fc8000801160b */
[----:B------:R-:W-:Y:S01]  /*5bb0*/  ULOP3.LUT UR9, URZ, UR9, URZ, 0x33, !UPT ;  /* 0x000000093f097292 */ /* 0x000fe2000f8e333f */
[----:B------:R-:W-:Y:S05]  /*5bc0*/  BRA `(.L_x_405) ;  /* 0x0000005000007947 */ /* 0x000fea0003800000 */
.L_x_404:
[----:B------:R-:W-:Y:S02]  /*5bd0*/  UISETP.NE.AND UP0, UPT, UR7, 0x1, UPT ;  /* 0x000000010700788c */ /* 0x000fe4000bf05270 */
[----:B------:R-:W-:Y:S02]  /*5be0*/  ULDC.64 UR4, c[0x0][0x330] ;  /* 0x0000cc0000047ab9 */ /* 0x000fe40000000a00 */
[----:B------:R-:W-:-:S07]  /*5bf0*/  UIMAD.WIDE.U32 UR14, UR9, UR4, URZ ;  /* 0x00000004090e72a5 */ /* 0x000fce000f8e003f */
[----:B------:R-:W-:Y:S02]  /*5c00*/  @UP0 UMOV UR11, UR15 ;  /* 0x0000000f000b0c82 */ /* 0x000fe40008000000 */
[----:B------:R-:W-:Y:S02]  /*5c10*/  @UP0 USHF.R.U32.HI UR9, URZ, UR5, UR11 ;  /* 0x000000053f090299 */ /* 0x000fe4000801160b */
.L_x_405:
[----:B------:R-:W-:Y:S02]  /*5c20*/  ULDC UR4, c[0x0][0x32c] ;  /* 0x0000cb0000047ab9 */ /* 0x000fe40000000800 */
[----:B------:R-:W-:-:S04]  /*5c30*/  UIMAD UR4, UR9, UR7, UR4 ;  /* 0x00000007090472a4 */ /* 0x000fc8000f8e0204 */
[----:B------:R-:W-:-:S04]  /*5c40*/  UISETP.LT.AND UP0, UPT, UR8, UR4, UPT ;  /* 0x000000040800728c */ /* 0x000fc8000bf01270 */
[----:B------:R-:W-:-:S03]  /*5c50*/  USEL UR8, UR8, UR4, UP0 ;  /* 0x0000000408087287 */ /* 0x000fc60008000000 */
.L_x_403:
[----:B------:R-:W1:Y:S01]  /*5c60*/  R2UR UR7, R219 ;  /* 0x00000000db0773c2 */ /* 0x000e6200000e0000 */
[----:B------:R-:W-:-:S04]  /*5c70*/  UIMAD.WIDE UR4, UR8, 0x2aaaaaab, URZ ;  /* 0x2aaaaaab080478a5 */ /* 0x000fc8000f8e023f */
[----:B------:R-:W-:-:S04]  /*5c80*/  USHF.R.U32.HI UR4, URZ, 0x1f, UR5 ;  /* 0x0000001f3f047899 */ /* 0x000fc80008011605 */
[----:B------:R-:W-:-:S04]  /*5c90*/  ULEA.HI.SX32 UR4, UR5, UR4, 0x1d ;  /* 0x0000000405047291 */ /* 0x000fc8000f8fea3f */
[----:B-1----:R-:W-:-:S04]  /*5ca0*/  UISETP.LT.AND UP0, UPT, UR7, UR4, UPT ;  /* 0x000000040700728c */ /* 0x002fc8000bf01270 */
[----:B------:R-:W-:-:S06]  /*5cb0*/  USEL UR4, UR7, UR4, !UP0 ;  /* 0x0000000407047287 */ /* 0x000fcc000c000000 */
[----:B------:R-:W-:-:S13]  /*5cc0*/  ISETP.GE.AND P0, PT, R238, UR4, PT ;  /* 0x00000004ee007c0c */ /* 0x000fda000bf06270 */
[----:B------:R-:W-:Y:S05]  /*5cd0*/  @!P0 BRA `(.L_x_406) ;  /* 0x000044f000008947 */ /* 0x000fea0003800000 */
[----:B------:R-:W-:Y:S01]  /*5ce0*/  IADD3 R243, P0, R220, 0x20, RZ ;  /* 0x00000020dcf37810 */ /* 0x000fe20007f1e0ff */
[----:B------:R-:W-:Y:S01]  /*5cf0*/  IMAD.MOV.U32 R150, RZ, RZ, R2 ;  /* 0x000000ffff967224 */ /* 0x000fe200078e0002 */
[----:B------:R-:W-:Y:S01]  /*5d00*/  IADD3 R203, P1, R224, 0x20, RZ ;  /* 0x00000020e0cb7810 */ /* 0x000fe20007f3e0ff */
[----:B------:R-:W-:Y:S01]  /*5d10*/  IMAD.MOV.U32 R151, RZ, RZ, R3 ;  /* 0x000000ffff977224 */ /* 0x000fe200078e0003 */
[-C--:B------:R-:W-:Y:S01]  /*5d20*/  IADD3.X R242, RZ, R231.reuse, RZ, P0, !PT ;  /* 0x000000e7fff27210 */ /* 0x080fe200007fe4ff */
[----:B------:R-:W-:Y:S01]  /*5d30*/  IMAD.MOV.U32 R148, RZ, RZ, R152 ;  /* 0x000000ffff947224 */ /* 0x000fe200078e0098 */
[----:B------:R-:W-:Y:S01]  /*5d40*/  IADD3 R241, P2, R220, 0x40, RZ ;  /* 0x00000040dcf17810 */ /* 0x000fe20007f5e0ff */
[----:B------:R-:W-:Y:S01]  /*5d50*/  IMAD.MOV.U32 R149, RZ, RZ, R0 ;  /* 0x000000ffff957224 */ /* 0x000fe200078e0000 */
[----:B------:R-:W-:Y:S01]  /*5d60*/  IADD3 R201, P0, R224, 0x40, RZ ;  /* 0x00000040e0c97810 */ /* 0x000fe20007f1e0ff */
[----:B------:R-:W-:Y:S01]  /*5d70*/  IMAD.X R202, RZ, RZ, R237, P1 ;  /* 0x000000ffffca7224 */ /* 0x000fe200008e06ed */
[----:B------:R-:W-:-:S02]  /*5d80*/  IADD3.X R240, RZ, R231, RZ, P2, !PT ;  /* 0x000000e7fff07210 */ /* 0x000fc400017fe4ff */
[----:B------:R-:W-:Y:S02]  /*5d90*/  IADD3.X R200, RZ, R237, RZ, P0, !PT ;  /* 0x000000edffc87210 */ /* 0x000fe400007fe4ff */
.L_x_425:
[----:B------:R-:W-:Y:S04]  /*5da0*/  DEPBAR.LE SB0, 0x0 ;  /* 0x000080000000791a */ /* 0x000fe80000000000 */
[----:B------:R-:W-:Y:S01]  /*5db0*/  BAR.SYNC.DEFER_BLOCKING 0x0 ;  /* 0x0000000000007b1d */ /* 0x000fe20000010000 */
[----:B------:R-:W-:Y:S05]  /*5dc0*/  ISETP.GT.AND P0, PT, R219, R238, PT ;  /* 0x000000eedb00720c */ /* 0x000fea0003f04270 */
[----:B------:R1:W2:Y:S04]  /*5dd0*/  LDSM.16.M88.4 R152, [R217+0x4900] ;  /* 0x00490000d998783b */ /* 0x0002a80000000200 */
[----:B------:R1:W3:Y:S04]  /*5de0*/  LDSM.16.M88.4 R160, [R217+0x5900] ;  /* 0x00590000d9a0783b */ /* 0x0002e80000000200 */
[----:B------:R1:W4:Y:S04]  /*5df0*/  LDSM.16.M88.4 R156, [R216+0x2500] ;  /* 0x00250000d89c783b */ /* 0x0003280000000200 */
[----:B------:R1:W1:Y:S04]  /*5e00*/  LDSM.16.M88.4 R164, [R216+0x2900] ;  /* 0x00290000d8a4783b */ /* 0x0002680000000200 */
[----:B------:R1:W1:Y:S04]  /*5e10*/  LDSM.16.M88.4 R168, [R216+0x2d00] ;  /* 0x002d0000d8a8783b */ /* 0x0002680000000200 */
[----:B------:R1:W1:Y:S04]  /*5e20*/  LDSM.16.M88.4 R172, [R213+0x4900] ;  /* 0x00490000d5ac783b */ /* 0x0002680000000200 */
[----:B------:R1:W1:Y:S04]  /*5e30*/  LDSM.16.M88.4 R180, [R213+0x5900] ;  /* 0x00590000d5b4783b */ /* 0x0002680000000200 */
[----:B------:R1:W1:Y:S04]  /*5e40*/  LDSM.16.M88.4 R176, [R215] ;  /* 0x00000000d7b0783b */ /* 0x0002680000000200 */
[----:B------:R1:W1:Y:S04]  /*5e50*/  LDSM.16.M88.4 R184, [R211] ;  /* 0x00000000d3b8783b */ /* 0x0002680000000200 */
[----:B------:R1:W1:Y:S01]  /*5e60*/  LDSM.16.M88.4 R188, [R210] ;  /* 0x00000000d2bc783b */ /* 0x0002620000000200 */
[----:B------:R-:W-:-:S05]  /*5e70*/  @P0 BRA `(.L_x_407) ;  /* 0x000002b000000947 */ /* 0x000fca0003800000 */
[----:B------:R-:W-:Y:S01]  /*5e80*/  SHF.R.S32.HI R3, RZ, 0x1f, R238 ;  /* 0x0000001fff037819 */ /* 0x000fe200000114ee */
[C---:B------:R-:W-:Y:S04]  /*5e90*/  IMAD.WIDE.U32 R4, R238.reuse, c[0x0][0x208], RZ ;  /* 0x00008200ee047a25 */ /* 0x040fe800078e00ff */
[----:B------:R-:W-:Y:S04]  /*5ea0*/  IMAD R3, R3, c[0x0][0x208], RZ ;  /* 0x0000820003037a24 */ /* 0x000fe800078e02ff */
[----:B------:R-:W-:Y:S04]  /*5eb0*/  IMAD R3, R238, c[0x0][0x20c], R3 ;  /* 0x00008300ee037a24 */ /* 0x000fe800078e0203 */
[----:B------:R-:W-:Y:S02]  /*5ec0*/  IMAD.IADD R3, R5, 0x1, R3 ;  /* 0x0000000105037824 */ /* 0x000fe400078e0203 */
[----:B------:R-:W-:Y:S04]  /*5ed0*/  IMAD.WIDE.U32 R4, R4, 0x30, RZ ;  /* 0x0000003004047825 */ /* 0x000fe800078e00ff */
[----:B------:R-:W-:Y:S01]  /*5ee0*/  IMAD R3, R3, 0x30, RZ ;  /* 0x0000003003037824 */ /* 0x000fe200078e02ff */
[-C--:B------:R-:W-:Y:S02]  /*5ef0*/  IADD3 R9, P0, R220, R4.reuse, RZ ;  /* 0x00000004dc097210 */ /* 0x080fe40007f1e0ff */
[-C--:B------:R-:W-:Y:S01]  /*5f00*/  IADD3 R7, P1, R241, R4.reuse, RZ ;  /* 0x00000004f1077210 */ /* 0x080fe20007f3e0ff */
[----:B------:R-:W-:Y:S01]  /*5f10*/  IMAD.IADD R3, R5, 0x1, R3 ;  /* 0x0000000105037824 */ /* 0x000fe200078e0203 */
[----:B------:R-:W-:Y:S03]  /*5f20*/  LEA R12, P2, R9, c[0x0][0x1f8], 0x1 ;  /* 0x00007e00090c7a11 */ /* 0x000fe600078408ff */
[----:B------:R-:W-:Y:S01]  /*5f30*/  IMAD.X R0, R3, 0x1, R231, P0 ;  /* 0x0000000103007824 */ /* 0x000fe200000e06e7 */
[-C--:B------:R-:W-:Y:S01]  /*5f40*/  IADD3 R5, P0, R243, R4.reuse, RZ ;  /* 0x00000004f3057210 */ /* 0x080fe20007f1e0ff */
[----:B------:R-:W-:Y:S01]  /*5f50*/  IMAD.X R2, R3, 0x1, R240, P1 ;  /* 0x0000000103027824 */ /* 0x000fe200008e06f0 */
[----:B------:R-:W-:Y:S02]  /*5f60*/  LEA R6, P1, R7, c[0x0][0x1f8], 0x1 ;  /* 0x00007e0007067a11 */ /* 0x000fe400078208ff */
[----:B------:R-:W-:Y:S01]  /*5f70*/  LEA.HI.X R13, R9, c[0x0][0x1fc], R0, 0x1, P2 ;  /* 0x00007f00090d7a11 */ /* 0x000fe200010f0c00 */
[----:B------:R-:W-:Y:S01]  /*5f80*/  IMAD.X R0, R3, 0x1, R242, P0 ;  /* 0x0000000103007824 */ /* 0x000fe200000e06f2 */
[C---:B------:R-:W-:Y:S02]  /*5f90*/  LEA R10, P2, R5.reuse, c[0x0][0x1f8], 0x1 ;  /* 0x00007e00050a7a11 */ /* 0x040fe400078408ff */
[----:B------:R-:W-:Y:S01]  /*5fa0*/  @!P3 IADD3 R4, P0, R226, R4, RZ ;  /* 0x00000004e204b210 */ /* 0x000fe20007f1e0ff */
[----:B------:R-:W-:Y:S01]  /*5fb0*/  @!PT LDS RZ, [RZ] ;  /* 0x00000000fffff984 */ /* 0x000fe20000000800 */
[----:B------:R-:W-:Y:S01]  /*5fc0*/  @!PT LDS RZ, [RZ] ;  /* 0x00000000fffff984 */ /* 0x000fe20000000800 */
[----:B------:R-:W-:Y:S01]  /*5fd0*/  @!PT LDS RZ, [RZ] ;  /* 0x00000000fffff984 */ /* 0x000fe20000000800 */
[----:B------:R4:W-:Y:S01]  /*5fe0*/  LDGSTS.E.BYPASS.LTC128B.128 [R218+0x100], [R12.64], !P6 ;  /* 0x001000000cda7fae */ /* 0x0009e2000f101d4c */
[----:B------:R-:W-:Y:S02]  /*5ff0*/  LEA.HI.X R11, R5, c[0x0][0x1fc], R0, 0x1, P2 ;  /* 0x00007f00050b7a11 */ /* 0x000fe400010f0c00 */
[C---:B------:R-:W-:Y:S01]  /*6000*/  @!P3 IADD3 R0, P2, R4.reuse, R220, RZ ;  /* 0x000000dc0400b210 */ /* 0x040fe20007f5e0ff */
[----:B------:R-:W-:Y:S01]  /*6010*/  @!P3 IMAD.X R3, R3, 0x1, R223, P0 ;  /* 0x000000010303b824 */ /* 0x000fe200000e06df */
[----:B------:R-:W-:Y:S01]  /*6020*/  LEA.HI.X R7, R7, c[0x0][0x1fc], R2, 0x1, P1 ;  /* 0x00007f0007077a11 */ /* 0x000fe200008f0c02 */
[----:B------:R4:W-:Y:S01]  /*6030*/  LDGSTS.E.BYPASS.LTC128B.128 [R218+0xd00], [R10.64], !P5 ;  /* 0x00d000000ada7fae */ /* 0x0009e2000e901d4c */
[----:B------:R-:W-:Y:S01]  /*6040*/  @!P3 IADD3 R2, P1, R4, R243, RZ ;  /* 0x000000f30402b210 */ /* 0x000fe20007f3e0ff */
[C---:B------:R-:W-:Y:S01]  /*6050*/  @!P3 IMAD.X R5, R3.reuse, 0x1, R231, P2 ;  /* 0x000000010305b824 */ /* 0x040fe200010e06e7 */
[----:B------:R-:W-:Y:S02]  /*6060*/  @!P3 LEA R14, P2, R0, c[0x0][0x1f8], 0x1 ;  /* 0x00007e00000eba11 */ /* 0x000fe400078408ff */
[----:B------:R4:W-:Y:S01]  /*6070*/  LDGSTS.E.BYPASS.LTC128B.128 [R218+0x1900], [R6.64], !P4 ;  /* 0x0190000006da7fae */ /* 0x0009e2000e101d4c */
[----:B------:R-:W-:Y:S01]  /*6080*/  @!P3 IADD3 R4, P0, R4, R241, RZ ;  /* 0x000000f10404b210 */ /* 0x000fe20007f1e0ff */
[C---:B------:R-:W-:Y:S01]  /*6090*/  @!P3 IMAD.X R9, R3.reuse, 0x1, R242, P1 ;  /* 0x000000010309b824 */ /* 0x040fe200008e06f2 */
[----:B------:R-:W-:Y:S02]  /*60a0*/  @!P3 LEA.HI.X R15, R0, c[0x0][0x1fc], R5, 0x1, P2 ;  /* 0x00007f00000fba11 */ /* 0x000fe400010f0c05 */
[----:B------:R-:W-:Y:S01]  /*60b0*/  @!P3 LEA R8, P1, R2, c[0x0][0x1f8], 0x1 ;  /* 0x00007e000208ba11 */ /* 0x000fe200078208ff */
[----:B------:R-:W-:Y:S01]  /*60c0*/  @!P3 IMAD.X R3, R3, 0x1, R240, P0 ;  /* 0x000000010303b824 */ /* 0x000fe200000e06f0 */
[----:B------:R-:W-:Y:S01]  /*60d0*/  @!P3 LEA R16, P0, R4, c[0x0][0x1f8], 0x1 ;  /* 0x00007e000410ba11 */ /* 0x000fe200078008ff */
[----:B------:R4:W-:Y:S01]  /*60e0*/  @!P3 LDGSTS.E.BYPASS.LTC128B.128 [R218+0x900], [R14.64], !P6 ;  /* 0x009000000edabfae */ /* 0x0009e2000f101d4c */
[----:B------:R-:W-:Y:S02]  /*60f0*/  @!P3 LEA.HI.X R9, R2, c[0x0][0x1fc], R9, 0x1, P1 ;  /* 0x00007f000209ba11 */ /* 0x000fe400008f0c09 */
[----:B------:R-:W-:Y:S03]  /*6100*/  @!P3 LEA.HI.X R17, R4, c[0x0][0x1fc], R3, 0x1, P0 ;  /* 0x00007f000411ba11 */ /* 0x000fe600000f0c03 */
[----:B------:R4:W-:Y:S05]  /*6110*/  @!P3 LDGSTS.E.BYPASS.LTC128B.128 [R218+0x1500], [R8.64], !P5 ;  /* 0x0150000008dabfae */ /* 0x0009ea000e901d4c */
[----:B------:R4:W-:Y:S02]  /*6120*/  @!P3 LDGSTS.E.BYPASS.LTC128B.128 [R218+0x2100], [R16.64], !P4 ;  /* 0x0210000010dabfae */ /* 0x0009e4000e101d4c */
.L_x_407:
[-C--:B--2-4-:R-:W-:Y:S01]  /*6130*/  HMMA.16816.F32 R4, R152, R156.reuse, RZ ;  /* 0x0000009c9804723c */ /* 0x094fe200000018ff */
[----:B------:R-:W-:Y:S02]  /*6140*/  LDSM.16.M88.4 R192, [R216+0x3100] ;  /* 0x00310000d8c0783b */ /* 0x000fe40000000200 */
[----:B------:R-:W-:Y:S05]  /*6150*/  ISETP.GT.AND P0, PT, R238, R219, PT ;  /* 0x000000dbee00720c */ /* 0x000fea0003f04270 */
[C---:B---3--:R-:W-:Y:S01]  /*6160*/  HMMA.16816.F32 R8, R160.reuse, R156, RZ ;  /* 0x0000009ca008723c */ /* 0x048fe200000018ff */
[----:B------:R-:W0:Y:S07]  /*6170*/  LDGDEPBAR ;  /* 0x00000000000079af */ /* 0x000e2e0000000000 */
[-C--:B------:R-:W-:Y:S01]  /*6180*/  HMMA.16816.F32 R12, R160, R158.reuse, RZ ;  /* 0x0000009ea00c723c */ /* 0x080fe200000018ff */
[----:B------:R-:W-:Y:S07]  /*6190*/  LDSM.16.M88.4 R196, [R217+0x7900] ;  /* 0x00790000d9c4783b */ /* 0x000fee0000000200 */
[C---:B------:R-:W-:Y:S01]  /*61a0*/  HMMA.16816.F32 R16, R152.reuse, R158, RZ ;  /* 0x0000009e9810723c */ /* 0x040fe200000018ff */
[----:B------:R-:W2:Y:S07]  /*61b0*/  LDSM.16.M88.4 R156, [R217+0x6900] ;  /* 0x00690000d99c783b */ /* 0x000eae0000000200 */
[-C--:B-1----:R-:W-:Y:S08]  /*61c0*/  HMMA.16816.F32 R20, R152, R164.reuse, RZ ;  /* 0x000000a49814723c */ /* 0x082ff000000018ff */
[C---:B------:R-:W-:Y:S08]  /*61d0*/  HMMA.16816.F32 R24, R160.reuse, R164, RZ ;  /* 0x000000a4a018723c */ /* 0x040ff000000018ff */
[-C--:B------:R-:W-:Y:S08]  /*61e0*/  HMMA.16816.F32 R28, R160, R166.reuse, RZ ;  /* 0x000000a6a01c723c */ /* 0x080ff000000018ff */
[C---:B------:R-:W-:Y:S01]  /*61f0*/  HMMA.16816.F32 R32, R152.reuse, R166, RZ ;  /* 0x000000a69820723c */ /* 0x040fe200000018ff */
[----:B------:R-:W1:Y:S07]  /*6200*/  LDSM.16.M88.4 R164, [R216+0x3500] ;  /* 0x00350000d8a4783b */ /* 0x000e6e0000000200 */
[-C--:B------:R-:W-:Y:S08]  /*6210*/  HMMA.16816.F32 R36, R152, R168.reuse, RZ ;  /* 0x000000a89824723c */ /* 0x080ff000000018ff */
[C---:B------:R-:W-:Y:S08]  /*6220*/  HMMA.16816.F32 R40, R160.reuse, R168, RZ ;  /* 0x000000a8a028723c */ /* 0x040ff000000018ff */
[-C--:B------:R-:W-:Y:S01]  /*6230*/  HMMA.16816.F32 R44, R160, R170.reuse, RZ ;  /* 0x000000aaa02c723c */ /* 0x080fe200000018ff */
[----:B------:R-:W-:Y:S07]  /*6240*/  LDSM.16.M88.4 R160, [R213+0x6900] ;  /* 0x00690000d5a0783b */ /* 0x000fee0000000200 */
[----:B------:R-:W-:Y:S01]  /*6250*/  HMMA.16816.F32 R48, R152, R170, RZ ;  /* 0x000000aa9830723c */ /* 0x000fe200000018ff */
[----:B------:R-:W3:Y:S07]  /*6260*/  LDSM.16.M88.4 R152, [R216+0x3900] ;  /* 0x00390000d898783b */ /* 0x000eee0000000200 */
[-C--:B------:R-:W-:Y:S01]  /*6270*/  HMMA.16816.F32 R4, R172, R176.reuse, R4 ;  /* 0x000000b0ac04723c */ /* 0x080fe20000001804 */
[----:B------:R-:W4:Y:S07]  /*6280*/  LDSM.16.M88.4 R168, [R209] ;  /* 0x00000000d1a8783b */ /* 0x000f2e0000000200 */
[C---:B------:R-:W-:Y:S08]  /*6290*/  HMMA.16816.F32 R8, R180.reuse, R176, R8 ;  /* 0x000000b0b408723c */ /* 0x040ff00000001808 */
[-C--:B------:R-:W-:Y:S08]  /*62a0*/  HMMA.16816.F32 R12, R180, R178.reuse, R12 ;  /* 0x000000b2b40c723c */ /* 0x080ff0000000180c */
[C---:B------:R-:W-:Y:S01]  /*62b0*/  HMMA.16816.F32 R16, R172.reuse, R178, R16 ;  /* 0x000000b2ac10723c */ /* 0x040fe20000001810 */
[----:B------:R-:W5:Y:S07]  /*62c0*/  LDSM.16.M88.4 R176, [R213+0x7900] ;  /* 0x00790000d5b0783b */ /* 0x000f6e0000000200 */
[-C--:B------:R-:W-:Y:S08]  /*62d0*/  HMMA.16816.F32 R20, R172, R184.reuse, R20 ;  /* 0x000000b8ac14723c */ /* 0x080ff00000001814 */
[C---:B------:R-:W-:Y:S08]  /*62e0*/  HMMA.16816.F32 R24, R180.reuse, R184, R24 ;  /* 0x000000b8b418723c */ /* 0x040ff00000001818 */
[-C--:B------:R-:W-:Y:S08]  /*62f0*/  HMMA.16816.F32 R28, R180, R186.reuse, R28 ;  /* 0x000000bab41c723c */ /* 0x080ff0000000181c */
[C---:B------:R-:W-:Y:S01]  /*6300*/  HMMA.16816.F32 R32, R172.reuse, R186, R32 ;  /* 0x000000baac20723c */ /* 0x040fe20000001820 */
[----:B------:R-:W-:Y:S07]  /*6310*/  LDSM.16.M88.4 R184, [R216+0x3d00] ;  /* 0x003d0000d8b8783b */ /* 0x000fee0000000200 */
[-C--:B------:R-:W-:Y:S08]  /*6320*/  HMMA.16816.F32 R36, R172, R188.reuse, R36 ;  /* 0x000000bcac24723c */ /* 0x080ff00000001824 */
[C---:B------:R-:W-:Y:S08]  /*6330*/  HMMA.16816.F32 R40, R180.reuse, R188, R40 ;  /* 0x000000bcb428723c */ /* 0x040ff00000001828 */
[-C--:B------:R-:W-:Y:S01]  /*6340*/  HMMA.16816.F32 R44, R180, R190.reuse, R44 ;  /* 0x000000beb42c723c */ /* 0x080fe2000000182c */
[----:B------:R-:W-:Y:S07]  /*6350*/  LDSM.16.M88.4 R180, [R207] ;  /* 0x00000000cfb4783b */ /* 0x000fee0000000200 */
[----:B------:R-:W-:Y:S01]  /*6360*/  HMMA.16816.F32 R48, R172, R190, R48 ;  /* 0x000000beac30723c */ /* 0x000fe20000001830 */
[----:B------:R-:W1:Y:S08]  /*6370*/  LDSM.16.M88.4 R172, [R208] ;  /* 0x00000000d0ac783b */ /* 0x000e700000000200 */
[----:B------:R-:W-:Y:S01]  /*6380*/  LDSM.16.M88.4 R188, [R216+0x4500] ;  /* 0x00450000d8bc783b */ /* 0x000fe20000000200 */
[-C--:B--2---:R-:W-:Y:S08]  /*6390*/  HMMA.16816.F32 R4, R156, R192.reuse, R4 ;  /* 0x000000c09c04723c */ /* 0x084ff00000001804 */
[C---:B------:R-:W-:Y:S08]  /*63a0*/  HMMA.16816.F32 R8, R196.reuse, R192, R8 ;  /* 0x000000c0c408723c */ /* 0x040ff00000001808 */
[-C--:B------:R-:W-:Y:S08]  /*63b0*/  HMMA.16816.F32 R12, R196, R194.reuse, R12 ;  /* 0x000000c2c40c723c */ /* 0x080ff0000000180c */
[C---:B------:R-:W-:Y:S01]  /*63c0*/  HMMA.16816.F32 R16, R156.reuse, R194, R16 ;  /* 0x000000c29c10723c */ /* 0x040fe20000001810 */
[----:B------:R-:W-:Y:S07]  /*63d0*/  LDSM.16.M88.4 R192, [R206] ;  /* 0x00000000cec0783b */ /* 0x000fee0000000200 */
[-C--:B-1----:R-:W-:Y:S08]  /*63e0*/  HMMA.16816.F32 R20, R156, R164.reuse, R20 ;  /* 0x000000a49c14723c */ /* 0x082ff00000001814 */
[C---:B------:R-:W-:Y:S08]  /*63f0*/  HMMA.16816.F32 R24, R196.reuse, R164, R24 ;  /* 0x000000a4c418723c */ /* 0x040ff00000001818 */
[-C--:B------:R-:W-:Y:S08]  /*6400*/  HMMA.16816.F32 R28, R196, R166.reuse, R28 ;  /* 0x000000a6c41c723c */ /* 0x080ff0000000181c */
[C---:B------:R-:W-:Y:S01]  /*6410*/  HMMA.16816.F32 R32, R156.reuse, R166, R32 ;  /* 0x000000a69c20723c */ /* 0x040fe20000001820 */
[----:B------:R-:W1:Y:S07]  /*6420*/  LDSM.16.M88.4 R164, [R217+0x8900] ;  /* 0x00890000d9a4783b */ /* 0x000e6e0000000200 */
[-C--:B---3--:R-:W-:Y:S08]  /*6430*/  HMMA.16816.F32 R36, R156, R152.reuse, R36 ;  /* 0x000000989c24723c */ /* 0x088ff00000001824 */
[C---:B------:R-:W-:Y:S08]  /*6440*/  HMMA.16816.F32 R40, R196.reuse, R152, R40 ;  /* 0x00000098c428723c */ /* 0x040ff00000001828 */
[-C--:B------:R-:W-:Y:S08]  /*6450*/  HMMA.16816.F32 R44, R196, R154.reuse, R44 ;  /* 0x0000009ac42c723c */ /* 0x080ff0000000182c */
[----:B------:R-:W-:Y:S01]  /*6460*/  HMMA.16816.F32 R48, R156, R154, R48 ;  /* 0x0000009a9c30723c */ /* 0x000fe20000001830 */
[----:B------:R-:W2:Y:S07]  /*6470*/  LDSM.16.M88.4 R152, [R217+0x9900] ;  /* 0x00990000d998783b */ /* 0x000eae0000000200 */
[-C--:B----4-:R-:W-:Y:S01]  /*6480*/  HMMA.16816.F32 R4, R160, R168.reuse, R4 ;  /* 0x000000a8a004723c */ /* 0x090fe20000001804 */
[----:B------:R-:W3:Y:S07]  /*6490*/  LDSM.16.M88.4 R156, [R216+0x4100] ;  /* 0x00410000d89c783b */ /* 0x000eee0000000200 */
[C---:B-----5:R-:W-:Y:S08]  /*64a0*/  HMMA.16816.F32 R8, R176.reuse, R168, R8 ;  /* 0x000000a8b008723c */ /* 0x060ff00000001808 */
[-C--:B------:R-:W-:Y:S08]  /*64b0*/  HMMA.16816.F32 R12, R176, R170.reuse, R12 ;  /* 0x000000aab00c723c */ /* 0x080ff0000000180c */
[C---:B------:R-:W-:Y:S01]  /*64c0*/  HMMA.16816.F32 R16, R160.reuse, R170, R16 ;  /* 0x000000aaa010723c */ /* 0x040fe20000001810 */
[----:B------:R-:W4:Y:S07]  /*64d0*/  LDSM.16.M88.4 R168, [R213+0x8900] ;  /* 0x00890000d5a8783b */ /* 0x000f2e0000000200 */
[-C--:B------:R-:W-:Y:S08]  /*64e0*/  HMMA.16816.F32 R20, R160, R172.reuse, R20 ;  /* 0x000000aca014723c */ /* 0x080ff00000001814 */
[C---:B------:R-:W-:Y:S08]  /*64f0*/  HMMA.16816.F32 R24, R176.reuse, R172, R24 ;  /* 0x000000acb018723c */ /* 0x040ff00000001818 */
[-C--:B------:R-:W-:Y:S08]  /*6500*/  HMMA.16816.F32 R28, R176, R174.reuse, R28 ;  /* 0x000000aeb01c723c */ /* 0x080ff0000000181c */
[C---:B------:R-:W-:Y:S08]  /*6510*/  HMMA.16816.F32 R32, R160.reuse, R174, R32 ;  /* 0x000000aea020723c */ /* 0x040ff00000001820 */
[-C--:B------:R-:W-:Y:S08]  /*6520*/  HMMA.16816.F32 R36, R160, R180.reuse, R36 ;  /* 0x000000b4a024723c */ /* 0x080ff00000001824 */
[C---:B------:R-:W-:Y:S08]  /*6530*/  HMMA.16816.F32 R40, R176.reuse, R180, R40 ;  /* 0x000000b4b028723c */ /* 0x040ff00000001828 */
[-C--:B------:R-:W-:Y:S08]  /*6540*/  HMMA.16816.F32 R44, R176, R182.reuse, R44 ;  /* 0x000000b6b02c723c */ /* 0x080ff0000000182c */
[----:B------:R-:W-:Y:S01]  /*6550*/  HMMA.16816.F32 R48, R160, R182, R48 ;  /* 0x000000b6a030723c */ /* 0x000fe20000001830 */
[----:B------:R-:W5:Y:S07]  /*6560*/  LDSM.16.M88.4 R160, [R213+0x9900] ;  /* 0x00990000d5a0783b */ /* 0x000f6e0000000200 */
[-C--:B-1----:R-:W-:Y:S08]  /*6570*/  HMMA.16816.F32 R4, R164, R184.reuse, R4 ;  /* 0x000000b8a404723c */ /* 0x082ff00000001804 */
[C---:B--2---:R-:W-:Y:S08]  /*6580*/  HMMA.16816.F32 R8, R152.reuse, R184, R8 ;  /* 0x000000b89808723c */ /* 0x044ff00000001808 */
[-C--:B------:R-:W-:Y:S08]  /*6590*/  HMMA.16816.F32 R12, R152, R186.reuse, R12 ;  /* 0x000000ba980c723c */ /* 0x080ff0000000180c */
[C---:B------:R-:W-:Y:S08]  /*65a0*/  HMMA.16816.F32 R16, R164.reuse, R186, R16 ;  /* 0x000000baa410723c */ /* 0x040ff00000001810 */
[-C--:B---3--:R-:W-:Y:S08]  /*65b0*/  HMMA.16816.F32 R20, R164, R156.reuse, R20 ;  /* 0x0000009ca414723c */ /* 0x088ff00000001814 */
[C---:B------:R-:W-:Y:S08]  /*65c0*/  HMMA.16816.F32 R24, R152.reuse, R156, R24 ;  /* 0x0000009c9818723c */ /* 0x040ff00000001818 */
[-C--:B------:R-:W-:Y:S08]  /*65d0*/  HMMA.16816.F32 R28, R152, R158.reuse, R28 ;  /* 0x0000009e981c723c */ /* 0x080ff0000000181c */
[C---:B------:R-:W-:Y:S01]  /*65e0*/  HMMA.16816.F32 R32, R164.reuse, R158, R32 ;  /* 0x0000009ea420723c */ /* 0x040fe20000001820 */
[----:B------:R-:W-:Y:S07]  /*65f0*/  LDSM.16.M88.4 R156, [R204] ;  /* 0x00000000cc9c783b */ /* 0x000fee0000000200 */
[-C--:B------:R-:W-:Y:S08]  /*6600*/  HMMA.16816.F32 R36, R164, R188.reuse, R36 ;  /* 0x000000bca424723c */ /* 0x080ff00000001824 */
[C---:B------:R-:W-:Y:S08]  /*6610*/  HMMA.16816.F32 R40, R152.reuse, R188, R40 ;  /* 0x000000bc9828723c */ /* 0x040ff00000001828 */
[-C--:B------:R-:W-:Y:S01]  /*6620*/  HMMA.16816.F32 R44, R152, R190.reuse, R44 ;  /* 0x000000be982c723c */ /* 0x080fe2000000182c */
[----:B------:R-:W1:Y:S01]  /*6630*/  LDSM.16.M88.4 R152, [R205] ;  /* 0x00000000cd98783b */ /* 0x000e620000000200 */
[----:B------:R-:W-:Y:S06]  /*6640*/  DEPBAR.LE SB0, 0x0 ;  /* 0x000080000000791a */ /* 0x000fec0000000000 */
[----:B------:R-:W-:Y:S01]  /*6650*/  HMMA.16816.F32 R48, R164, R190, R48 ;  /* 0x000000bea430723c */ /* 0x000fe20000001830 */
[----:B------:R-:W-:Y:S07]  /*6660*/  BAR.SYNC.DEFER_BLOCKING 0x0 ;  /* 0x0000000000007b1d */ /* 0x000fee0000010000 */
[-C--:B----4-:R-:W-:Y:S08]  /*6670*/  HMMA.16816.F32 R4, R168, R192.reuse, R4 ;  /* 0x000000c0a804723c */ /* 0x090ff00000001804 */
[C---:B-----5:R-:W-:Y:S08]  /*6680*/  HMMA.16816.F32 R8, R160.reuse, R192, R8 ;  /* 0x000000c0a008723c */ /* 0x060ff00000001808 */
[-C--:B------:R-:W-:Y:S08]  /*6690*/  HMMA.16816.F32 R12, R160, R194.reuse, R12 ;  /* 0x000000c2a00c723c */ /* 0x080ff0000000180c */
[C---:B------:R-:W-:Y:S04]  /*66a0*/  HMMA.16816.F32 R16, R168.reuse, R194, R16 ;  /* 0x000000c2a810723c */ /* 0x040fe80000001810 */
[----:B------:R-:W-:Y:S02]  /*66b0*/  FMUL.FTZ R248, R4, c[0x0][0x320] ;  /* 0x0000c80004f87a20 */ /* 0x000fe40000410000 */
[----:B------:R-:W-:Y:S02]  /*66c0*/  FMUL.FTZ R250, R5, c[0x0][0x320] ;  /* 0x0000c80005fa7a20 */ /* 0x000fe40000410000 */
[-C--:B-1----:R-:W-:Y:S02]  /*66d0*/  HMMA.16816.F32 R20, R168, R152.reuse, R20 ;  /* 0x00000098a814723c */ /* 0x082fe40000001814 */
[----:B------:R-:W1:Y:S02]  /*66e0*/  MUFU.TANH R248, R248 ;  /* 0x000000f800f87308 */ /* 0x000e640000002400 */
[----:B------:R-:W-:Y:S02]  /*66f0*/  FMUL.FTZ R244, R6, c[0x0][0x320] ;  /* 0x0000c80006f47a20 */ /* 0x000fe40000410000 */
[----:B------:R-:W-:Y:S02]  /*6700*/  FMUL.FTZ R246, R7, c[0x0][0x320] ;  /* 0x0000c80007f67a20 */ /* 0x000fe40000410000 */
[C---:B------:R-:W-:Y:S04]  /*6710*/  HMMA.16816.F32 R24, R160.reuse, R152, R24 ;  /* 0x00000098a018723c */ /* 0x040fe80000001818 */
[----:B------:R-:W2:Y:S01]  /*6720*/  MUFU.TANH R250, R250 ;  /* 0x000000fa00fa7308 */ /* 0x000ea20000002400 */
[----:B------:R-:W-:Y:S02]  /*6730*/  FMUL.FTZ R247, R14, c[0x0][0x320] ;  /* 0x0000c8000ef77a20 */ /* 0x000fe40000410000 */
[----:B------:R-:W-:Y:S01]  /*6740*/  FMUL.FTZ R0, R8, c[0x0][0x320] ;  /* 0x0000c80008007a20 */ /* 0x000fe20000410000 */
[-C--:B------:R-:W-:Y:S04]  /*6750*/  HMMA.16816.F32 R28, R160, R154.reuse, R28 ;  /* 0x0000009aa01c723c */ /* 0x080fe8000000181c */
[----:B------:R-:W-:Y:S02]  /*6760*/  FMUL.FTZ R195, R17, c[0x0][0x320] ;  /* 0x0000c80011c37a20 */ /* 0x000fe40000410000 */
[----:B------:R-:W3:Y:S01]  /*6770*/  MUFU.TANH R244, R244 ;  /* 0x000000f400f47308 */ /* 0x000ee20000002400 */
[----:B------:R-:W-:Y:S01]  /*6780*/  FMUL.FTZ R185, R18, c[0x0][0x320] ;  /* 0x0000c80012b97a20 */ /* 0x000fe20000410000 */
[C---:B------:R-:W-:Y:S04]  /*6790*/  HMMA.16816.F32 R32, R168.reuse, R154, R32 ;  /* 0x0000009aa820723c */ /* 0x040fe80000001820 */
[----:B------:R-:W-:Y:S02]  /*67a0*/  FMUL.FTZ R190, R20, c[0x0][0x320] ;  /* 0x0000c80014be7a20 */ /* 0x000fe40000410000 */
[----:B------:R-:W-:Y:S02]  /*67b0*/  FMUL.FTZ R189, R21, c[0x0][0x320] ;  /* 0x0000c80015bd7a20 */ /* 0x000fe40000410000 */
[----:B------:R-:W4:Y:S01]  /*67c0*/  MUFU.TANH R18, R190 ;  /* 0x000000be00127308 */ /* 0x000f220000002400 */
[-C--:B------:R-:W-:Y:S03]  /*67d0*/  HMMA.16816.F32 R36, R168, R156.reuse, R36 ;  /* 0x0000009ca824723c */ /* 0x080fe60000001824 */
[----:B------:R-:W-:Y:S02]  /*67e0*/  FMUL.FTZ R187, R22, c[0x0][0x320] ;  /* 0x0000c80016bb7a20 */ /* 0x000fe40000410000 */
[----:B------:R-:W-:Y:S02]  /*67f0*/  FMUL.FTZ R245, R9, c[0x0][0x320] ;  /* 0x0000c80009f57a20 */ /* 0x000fe40000410000 */
[----:B------:R-:W-:Y:S01]  /*6800*/  FMUL.FTZ R2, R10, c[0x0][0x320] ;  /* 0x0000c8000a027a20 */ /* 0x000fe20000410000 */
[C---:B------:R-:W-:Y:S01]  /*6810*/  HMMA.16816.F32 R40, R160.reuse, R156, R40 ;  /* 0x0000009ca028723c */ /* 0x040fe20000001828 */
[----:B------:R5:W1:Y:S03]  /*6820*/  MUFU.TANH R17, R189 ;  /* 0x000000bd00117308 */ /* 0x000a660000002400 */
[----:B------:R-:W-:Y:S02]  /*6830*/  FMUL.FTZ R3, R11, c[0x0][0x320] ;  /* 0x0000c8000b037a20 */ /* 0x000fe40000410000 */
[----:B------:R-:W-:Y:S02]  /*6840*/  FMUL.FTZ R251, R12, c[0x0][0x320] ;  /* 0x0000c8000cfb7a20 */ /* 0x000fe40000410000 */
[-C--:B------:R-:W-:Y:S03]  /*6850*/  HMMA.16816.F32 R44, R160, R158.reuse, R44 ;  /* 0x0000009ea02c723c */ /* 0x080fe6000000182c */
[----:B------:R1:W1:Y:S01]  /*6860*/  MUFU.TANH R14, R187 ;  /* 0x000000bb000e7308 */ /* 0x0002620000002400 */
[----:B------:R-:W-:Y:S02]  /*6870*/  FMUL.FTZ R252, R13, c[0x0][0x320] ;  /* 0x0000c8000dfc7a20 */ /* 0x000fe40000410000 */
[----:B------:R-:W-:Y:S02]  /*6880*/  FMUL.FTZ R249, R15, c[0x0][0x320] ;  /* 0x0000c8000ff97a20 */ /* 0x000fe40000410000 */
[----:B------:R-:W-:Y:S04]  /*6890*/  HMMA.16816.F32 R48, R168, R158, R48 ;  /* 0x0000009ea830723c */ /* 0x000fe80000001830 */
[----:B------:R-:W-:Y:S01]  /*68a0*/  FMUL.FTZ R194, R16, c[0x0][0x320] ;  /* 0x0000c80010c27a20 */ /* 0x000fe20000410000 */
[----:B------:R-:W2:Y:S01]  /*68b0*/  MUFU.TANH R246, R246 ;  /* 0x000000f600f67308 */ /* 0x000ea20000002400 */
[----:B------:R-:W-:Y:S02]  /*68c0*/  FMUL.FTZ R186, R19, c[0x0][0x320] ;  /* 0x0000c80013ba7a20 */ /* 0x000fe40000410000 */
[----:B------:R-:W-:Y:S04]  /*68d0*/  FMUL.FTZ R197, R23, c[0x0][0x320] ;  /* 0x0000c80017c57a20 */ /* 0x000fe80000410000 */
[----:B------:R-:W-:Y:S02]  /*68e0*/  FMUL.FTZ R198, R24, c[0x0][0x320] ;  /* 0x0000c80018c67a20 */ /* 0x000fe40000410000 */
[----:B------:R-:W-:Y:S01]  /*68f0*/  FMUL.FTZ R199, R25, c[0x0][0x320] ;  /* 0x0000c80019c77a20 */ /* 0x000fe20000410000 */
[----:B------:R-:W2:Y:S01]  /*6900*/  MUFU.TANH R0, R0 ;  /* 0x0000000000007308 */ /* 0x000ea20000002400 */
[----:B-----5:R-:W-:Y:S02]  /*6910*/  FMUL.FTZ R189, R26, c[0x0][0x320] ;  /* 0x0000c8001abd7a20 */ /* 0x020fe40000410000 */
[----:B------:R-:W-:Y:S02]  /*6920*/  FMUL.FTZ R13, R28, c[0x0][0x320] ;  /* 0x0000c8001c0d7a20 */ /* 0x000fe40000410000 */
[----:B-1----:R-:W-:Y:S02]  /*6930*/  FMUL.FTZ R187, R27, c[0x0][0x320] ;  /* 0x0000c8001bbb7a20 */ /* 0x002fe40000410000 */
        /* <DEDUP_REMOVED lines=27> */
[----:B------:R-:W-:Y:S09]  /*6af0*/  FMUL.FTZ R50, R50, c[0x0][0x320] ;  /* 0x0000c80032327a20 */ /* 0x000ff20000410000 */
[----:B------:R-:W1:Y:S10]  /*6b00*/  MUFU.TANH R247, R247 ;  /* 0x000000f700f77308 */ /* 0x000e740000002400 */
        /* <DEDUP_REMOVED lines=23> */
[----:B------:R1:W1:Y:S10]  /*6c80*/  MUFU.TANH R167, R41 ;  /* 0x0000002900a77308 */ /* 0x0002740000002400 */
        /* <DEDUP_REMOVED lines=9> */
[----:B------:R-:W1:Y:S01]  /*6d20*/  MUFU.TANH R45, R45 ;  /* 0x0000002d002d7308 */ /* 0x000e620000002400 */
[----:B------:R-:W-:-:S05]  /*6d30*/  @!P0 BRA `(.L_x_408) ;  /* 0x000002f000008947 */ /* 0x000fca0003800000 */
[----:B--234-:R-:W-:Y:S02]  /*6d40*/  IADD3 R6, R238, -0x1, RZ ;  /* 0xffffffffee067810 */ /* 0x01cfe40007ffe0ff */
[----:B------:R-:W-:Y:S02]  /*6d50*/  IADD3 R4, -R239, 0x30, RZ ;  /* 0x00000030ef047810 */ /* 0x000fe40007ffe1ff */
[----:B------:R-:W-:Y:S01]  /*6d60*/  SHF.R.S32.HI R5, RZ, 0x1f, R6 ;  /* 0x0000001fff057819 */ /* 0x000fe20000011406 */
[----:B-1----:R-:W-:Y:S01]  /*6d70*/  IMAD.WIDE.U32 R40, R6, c[0x0][0x1e0], RZ ;  /* 0x0000780006287a25 */ /* 0x002fe200078e00ff */
[----:B------:R-:W-:Y:S03]  /*6d80*/  ISETP.GE.AND P1, PT, R4, 0x1, PT ;  /* 0x000000010400780c */ /* 0x000fe60003f26270 */
[----:B------:R-:W-:Y:S04]  /*6d90*/  IMAD R5, R5, c[0x0][0x1e0], RZ ;  /* 0x0000780005057a24 */ /* 0x000fe800078e02ff */
[----:B------:R-:W-:Y:S04]  /*6da0*/  IMAD R5, R6, c[0x0][0x1e4], R5 ;  /* 0x0000790006057a24 */ /* 0x000fe800078e0205 */
[----:B------:R-:W-:Y:S02]  /*6db0*/  IMAD.IADD R5, R41, 0x1, R5 ;  /* 0x0000000129057824 */ /* 0x000fe400078e0205 */
[----:B------:R-:W-:Y:S04]  /*6dc0*/  IMAD.WIDE.U32 R40, R40, 0x30, RZ ;  /* 0x0000003028287825 */ /* 0x000fe800078e00ff */
[----:B------:R-:W-:Y:S01]  /*6dd0*/  IMAD R5, R5, 0x30, RZ ;  /* 0x0000003005057824 */ /* 0x000fe200078e02ff */
[-C--:B------:R-:W-:Y:S02]  /*6de0*/  @P1 IADD3 R7, P0, R224, R40.reuse, RZ ;  /* 0x00000028e0071210 */ /* 0x080fe40007f1e0ff */
[-C--:B------:R-:W-:Y:S01]  /*6df0*/  @P1 IADD3 R9, P2, R203, R40.reuse, RZ ;  /* 0x00000028cb091210 */ /* 0x080fe20007f5e0ff */
[----:B------:R-:W-:Y:S04]  /*6e00*/  IMAD.IADD R5, R41, 0x1, R5 ;  /* 0x0000000129057824 */ /* 0x000fe800078e0205 */
[----:B------:R-:W-:Y:S01]  /*6e10*/  @P1 IMAD.X R6, R5, 0x1, R237, P0 ;  /* 0x0000000105061824 */ /* 0x000fe200000e06ed */
[----:B------:R-:W-:Y:S01]  /*6e20*/  @P1 LEA R38, P0, R7, c[0x0][0x1c8], 0x1 ;  /* 0x0000720007261a11 */ /* 0x000fe200078008ff */
[----:B------:R-:W-:Y:S01]  /*6e30*/  @P1 IMAD.X R8, R5, 0x1, R202, P2 ;  /* 0x0000000105081824 */ /* 0x000fe200010e06ca */
[----:B------:R-:W-:Y:S02]  /*6e40*/  @P1 LEA R10, P2, R9, c[0x0][0x1c8], 0x1 ;  /* 0x00007200090a1a11 */ /* 0x000fe400078408ff */
[----:B------:R-:W-:Y:S02]  /*6e50*/  @P1 LEA.HI.X R39, R7, c[0x0][0x1cc], R6, 0x1, P0 ;  /* 0x0000730007271a11 */ /* 0x000fe400000f0c06 */
[----:B------:R-:W-:Y:S02]  /*6e60*/  ISETP.GE.AND P0, PT, R4, 0x21, PT ;  /* 0x000000210400780c */ /* 0x000fe40003f06270 */
[----:B------:R-:W-:Y:S01]  /*6e70*/  @P1 LEA.HI.X R11, R9, c[0x0][0x1cc], R8, 0x1, P2 ;  /* 0x00007300090b1a11 */ /* 0x000fe200010f0c08 */
[----:B------:R-:W-:Y:S01]  /*6e80*/  @!PT LDS RZ, [RZ] ;  /* 0x00000000fffff984 */ /* 0x000fe20000000800 */
[----:B------:R-:W-:Y:S01]  /*6e90*/  @!PT LDS RZ, [RZ] ;  /* 0x00000000fffff984 */ /* 0x000fe20000000800 */
[----:B------:R-:W-:Y:S01]  /*6ea0*/  @!PT LDS RZ, [RZ] ;  /* 0x00000000fffff984 */ /* 0x000fe20000000800 */
[----:B------:R1:W-:Y:S01]  /*6eb0*/  @P1 LDGSTS.E.BYPASS.LTC128B.128 [R218+0x2500], [R38.64], !P6 ;  /* 0x0250000026da1fae */ /* 0x0003e2000f101d4c */
[-C--:B------:R-:W-:Y:S04]  /*6ec0*/  @P1 IADD3 R7, P2, R201, R40.reuse, RZ ;  /* 0x00000028c9071210 */ /* 0x080fe80007f5e0ff */
[----:B------:R1:W-:Y:S01]  /*6ed0*/  @P1 LDGSTS.E.BYPASS.LTC128B.128 [R218+0x3100], [R10.64], !P5 ;  /* 0x031000000ada1fae */ /* 0x0003e2000e901d4c */
[----:B------:R-:W-:Y:S01]  /*6ee0*/  @P1 IMAD.X R4, R5, 0x1, R200, P2 ;  /* 0x0000000105041824 */ /* 0x000fe200010e06c8 */
[C---:B------:R-:W-:Y:S04]  /*6ef0*/  @P1 LEA R8, P2, R7.reuse, c[0x0][0x1c8], 0x1 ;  /* 0x0000720007081a11 */ /* 0x040fe800078408ff */
[----:B------:R-:W-:Y:S02]  /*6f00*/  @P1 LEA.HI.X R9, R7, c[0x0][0x1cc], R4, 0x1, P2 ;  /* 0x0000730007091a11 */ /* 0x000fe400010f0c04 */
[----:B------:R-:W-:Y:S03]  /*6f10*/  @P0 IADD3 R4, P2, R228, R40, RZ ;  /* 0x00000028e4040210 */ /* 0x000fe60007f5e0ff */
[----:B------:R1:W-:Y:S02]  /*6f20*/  @P1 LDGSTS.E.BYPASS.LTC128B.128 [R218+0x3d00], [R8.64], !P4 ;  /* 0x03d0000008da1fae */ /* 0x0003e4000e101d4c */
[----:B------:R-:W-:Y:S01]  /*6f30*/  @P0 IMAD.X R5, R229, 0x1, R5, P2 ;  /* 0x00000001e5050824 */ /* 0x000fe200010e0605 */
[C---:B------:R-:W-:Y:S05]  /*6f40*/  @P0 IADD3 R7, P2, R4.reuse, R224, RZ ;  /* 0x000000e004070210 */ /* 0x040fea0007f5e0ff */
[----:B------:R-:W-:Y:S01]  /*6f50*/  @P0 IMAD.X R6, R5, 0x1, R237, P2 ;  /* 0x0000000105060824 */ /* 0x000fe200010e06ed */
[C---:B------:R-:W-:Y:S04]  /*6f60*/  @P0 LEA R40, P2, R7.reuse, c[0x0][0x1c8], 0x1 ;  /* 0x0000720007280a11 */ /* 0x040fe800078408ff */
[----:B------:R-:W-:Y:S02]  /*6f70*/  @P0 LEA.HI.X R41, R7, c[0x0][0x1cc], R6, 0x1, P2 ;  /* 0x0000730007290a11 */ /* 0x000fe400010f0c06 */
[C---:B------:R-:W-:Y:S03]  /*6f80*/  @P0 IADD3 R7, P2, R4.reuse, R203, RZ ;  /* 0x000000cb04070210 */ /* 0x040fe60007f5e0ff */
[----:B------:R1:W-:Y:S02]  /*6f90*/  @P0 LDGSTS.E.BYPASS.LTC128B.128 [R218+0x2d00], [R40.64], !P6 ;  /* 0x02d0000028da0fae */ /* 0x0003e4000f101d4c */
[----:B------:R-:W-:Y:S01]  /*6fa0*/  @P0 IMAD.X R6, R5, 0x1, R202, P2 ;  /* 0x0000000105060824 */ /* 0x000fe200010e06ca */
[C---:B------:R-:W-:Y:S04]  /*6fb0*/  @P0 LEA R42, P2, R7.reuse, c[0x0][0x1c8], 0x1 ;  /* 0x00007200072a0a11 */ /* 0x040fe800078408ff */
[----:B------:R-:W-:Y:S02]  /*6fc0*/  @P0 LEA.HI.X R43, R7, c[0x0][0x1cc], R6, 0x1, P2 ;  /* 0x00007300072b0a11 */ /* 0x000fe400010f0c06 */
[----:B------:R-:W-:Y:S03]  /*6fd0*/  @P0 IADD3 R4, P2, R4, R201, RZ ;  /* 0x000000c904040210 */ /* 0x000fe60007f5e0ff */
[----:B------:R1:W-:Y:S02]  /*6fe0*/  @P0 LDGSTS.E.BYPASS.LTC128B.128 [R218+0x3900], [R42.64], !P5 ;  /* 0x039000002ada0fae */ /* 0x0003e4000e901d4c */
[----:B------:R-:W-:Y:S01]  /*6ff0*/  @P0 IMAD.X R5, R5, 0x1, R200, P2 ;  /* 0x0000000105050824 */ /* 0x000fe200010e06c8 */
[C---:B------:R-:W-:Y:S04]  /*7000*/  @P0 LEA R6, P2, R4.reuse, c[0x0][0x1c8], 0x1 ;  /* 0x0000720004060a11 */ /* 0x040fe800078408ff */
[----:B------:R-:W-:Y:S05]  /*7010*/  @P0 LEA.HI.X R7, R4, c[0x0][0x1cc], R5, 0x1, P2 ;  /* 0x0000730004070a11 */ /* 0x000fea00010f0c05 */
[----:B------:R1:W-:Y:S04]  /*7020*/  @P0 LDGSTS.E.BYPASS.LTC128B.128 [R218+0x4500], [R6.64], !P4 ;  /* 0x0450000006da0fae */ /* 0x0003e8000e101d4c */
.L_x_408:
[----:B--234-:R-:W-:Y:S01]  /*7030*/  PLOP3.LUT P1, PT, PT, PT, UP2, 0x80, 0x0 ;  /* 0x000000000000781c */ /* 0x01cfe20003f2f028 */
[----:B------:R-:W0:Y:S01]  /*7040*/  LDGDEPBAR ;  /* 0x00000000000079af */ /* 0x000e220000000000 */
[----:B------:R-:W-:Y:S01]  /*7050*/  PLOP3.LUT P0, PT, PT, PT, UP2, 0x80, 0x0 ;  /* 0x000000000000781c */ /* 0x000fe20003f0f028 */
[----:B-1----:R-:W-:Y:S02]  /*7060*/  IMAD.MOV.U32 R9, RZ, RZ, R222 ;  /* 0x000000ffff097224 */ /* 0x002fe400078e00de */
[----:B------:R-:W-:Y:S05]  /*7070*/  IMAD R10, R238, -0x30, RZ ;  /* 0xffffffd0ee0a7824 */ /* 0x000fea00078e02ff */
[----:B------:R-:W-:Y:S03]  /*7080*/  IADD3 R5, -R227, 0x1, R10 ;  /* 0x00000001e3057810 */ /* 0x000fe60007ffe10a */
[----:B------:R-:W-:Y:S01]  /*7090*/  @P1 IMAD.HI.U32 R4, R222, c[0x0][0x2c8], RZ ;  /* 0x0000b200de041a27 */ /* 0x000fe200078e00ff */
[----:B------:R-:W-:Y:S04]  /*70a0*/  IADD3 R5, R5, c[0x0][0x1d0], RZ ;  /* 0x0000740005057a10 */ /* 0x000fe80007ffe0ff */
[----:B------:R-:W-:Y:S02]  /*70b0*/  @P0 SHF.R.U32.HI R9, RZ, c[0x0][0x2cc], R4 ;  /* 0x0000b300ff090a19 */ /* 0x000fe40000011604 */
[----:B------:R-:W-:Y:S02]  /*70c0*/  PLOP3.LUT P0, PT, PT, PT, UP1, 0x40, 0x0 ;  /* 0x000000000000781c */ /* 0x000fe40003f0e818 */
[----:B------:R-:W-:Y:S01]  /*70d0*/  IADD3 R5, R5, -c[0x0][0x168], RZ ;  /* 0x80005a0005057a10 */ /* 0x000fe20007ffe0ff */
[----:B------:R-:W1:Y:S03]  /*70e0*/  SHFL.IDX PT, R4, R9, RZ, 0x1c1f ;  /* 0x001c1fff09047589 */ /* 0x000e6600000e0000 */
[C---:B------:R-:W-:Y:S02]  /*70f0*/  IADD3 R8, R5.reuse, c[0x0][0x328], RZ ;  /* 0x0000ca0005087a10 */ /* 0x040fe40007ffe0ff */
[----:B------:R-:W-:Y:S03]  /*7100*/  IADD3 R5, R5, UR6, RZ ;  /* 0x0000000605057c10 */ /* 0x000fe6000fffe0ff */
[----:B-1----:R-:W-:Y:S02]  /*7110*/  IMAD.IADD R7, R8, 0x1, R4 ;  /* 0x0000000108077824 */ /* 0x002fe400078e0204 */
[----:B------:R-:W-:Y:S01]  /*7120*/  IMAD.IADD R6, R4, 0x1, R5 ;  /* 0x0000000104067824 */ /* 0x000fe200078e0205 */
[----:B------:R-:W-:-:S05]  /*7130*/  @P0 BRA `(.L_x_409) ;  /* 0x0000019000000947 */ /* 0x000fca0003800000 */
[----:B------:R-:W-:Y:S01]  /*7140*/  IADD3 R4, R4, c[0x0][0x1d0], RZ ;  /* 0x0000740004047a10 */ /* 0x000fe20007ffe0ff */
[----:B------:R-:W-:Y:S03]  /*7150*/  BSSY B0, `(.L_x_410) ;  /* 0x0000012000007945 */ /* 0x000fe60003800000 */
[----:B------:R-:W-:Y:S04]  /*7160*/  IADD3 R11, R4, -c[0x0][0x168], RZ ;  /* 0x80005a00040b7a10 */ /* 0x000fe80007ffe0ff */
[----:B------:R-:W-:Y:S11]  /*7170*/  ISETP.GT.AND P0, PT, R11, -0x1, PT ;  /* 0xffffffff0b00780c */ /* 0x000ff60003f04270 */
[----:B------:R-:W-:Y:S02]  /*7180*/  @!UPT UIADD3 URZ, URZ, URZ, URZ ;  /* 0x0000003f3f3ff290 */ /* 0x000fe4000fffe03f */
[----:B------:R-:W-:-:S05]  /*7190*/  @P0 BRA `(.L_x_411) ;  /* 0x0000008000000947 */ /* 0x000fca0003800000 */
[----:B------:R-:W-:Y:S01]  /*71a0*/  LOP3.LUT R11, RZ, R11, RZ, 0x33, !PT ;  /* 0x0000000bff0b7212 */ /* 0x000fe200078e33ff */
[----:B------:R-:W-:Y:S05]  /*71b0*/  IMAD.MOV.U32 R4, RZ, RZ, c[0x0][0x32c] ;  /* 0x0000cb00ff047624 */ /* 0x000fea00078e00ff */
[----:B------:R-:W-:Y:S11]  /*71c0*/  ISETP.NE.AND P0, PT, R4, 0x1, PT ;  /* 0x000000010400780c */ /* 0x000ff60003f05270 */
[----:B------:R-:W-:Y:S02]  /*71d0*/  @!UPT UIADD3 URZ, URZ, URZ, URZ ;  /* 0x0000003f3f3ff290 */ /* 0x000fe4000fffe03f */
[----:B------:R-:W-:Y:S05]  /*71e0*/  @P0 IMAD.HI.U32 R4, R11, c[0x0][0x330], RZ ;  /* 0x0000cc000b040a27 */ /* 0x000fea00078e00ff */
[----:B------:R-:W-:Y:S04]  /*71f0*/  @P0 SHF.R.U32.HI R11, RZ, c[0x0][0x334], R4 ;  /* 0x0000cd00ff0b0a19 */ /* 0x000fe80000011604 */
[----:B------:R-:W-:Y:S01]  /*7200*/  LOP3.LUT R11, RZ, R11, RZ, 0x33, !PT ;  /* 0x0000000bff0b7212 */ /* 0x000fe200078e33ff */
[----:B------:R-:W-:-:S05]  /*7210*/  BRA `(.L_x_412) ;  /* 0x0000005000007947 */ /* 0x000fca0003800000 */
.L_x_411:
[----:B------:R-:W-:Y:S04]  /*7220*/  MOV R4, c[0x0][0x32c] ;  /* 0x0000cb0000047a02 */ /* 0x000fe80000000f00 */
[----:B------:R-:W-:Y:S11]  /*7230*/  ISETP.NE.AND P0, PT, R4, 0x1, PT ;  /* 0x000000010400780c */ /* 0x000ff60003f05270 */
[----:B------:R-:W-:Y:S02]  /*7240*/  @!UPT UIADD3 URZ, URZ, URZ, URZ ;  /* 0x0000003f3f3ff290 */ /* 0x000fe4000fffe03f */
[----:B------:R-:W-:Y:S05]  /*7250*/  @P0 IMAD.HI.U32 R4, R11, c[0x0][0x330], RZ ;  /* 0x0000cc000b040a27 */ /* 0x000fea00078e00ff */
[----:B------:R-:W-:Y:S02]  /*7260*/  @P0 SHF.R.U32.HI R11, RZ, c[0x0][0x334], R4 ;  /* 0x0000cd00ff0b0a19 */ /* 0x000fe40000011604 */
.L_x_412:
[----:B------:R-:W-:Y:S05]  /*7270*/  BSYNC B0 ;  /* 0x0000000000007941 */ /* 0x000fea0003800000 */
.L_x_410:
[----:B------:R-:W-:Y:S04]  /*7280*/  IMAD.IADD R4, R10, 0x1, -R227 ;  /* 0x000000010a047824 */ /* 0x000fe800078e0ae3 */
[----:B------:R-:W-:Y:S05]  /*7290*/  IMAD R11, R11, c[0x0][0x32c], R4 ;  /* 0x0000cb000b0b7a24 */ /* 0x000fea00078e0204 */
[----:B------:R-:W-:Y:S02]  /*72a0*/  IADD3 R4, R11, c[0x0][0x32c], RZ ;  /* 0x0000cb000b047a10 */ /* 0x000fe40007ffe0ff */
[----:B------:R-:W-:Y:S02]  /*72b0*/  IMNMX R6, R6, R11, !PT ;  /* 0x0000000b06067217 */ /* 0x000fe40007800200 */
[----:B------:R-:W-:Y:S02]  /*72c0*/  IMNMX R7, R7, R4, PT ;  /* 0x0000000407077217 */ /* 0x000fe40003800200 */
.L_x_409:
[C---:B------:R-:W-:Y:S02]  /*72d0*/  ISETP.GE.AND P0, PT, R10.reuse, 0x1, PT ;  /* 0x000000010a00780c */ /* 0x040fe40003f06270 */
[----:B------:R-:W-:Y:S02]  /*72e0*/  ISETP.GE.AND P1, PT, R10, 0x2, PT ;  /* 0x000000020a00780c */ /* 0x000fe40003f26270 */
[----:B------:R-:W-:Y:S02]  /*72f0*/  P2R R43, PR, RZ, 0x1 ;  /* 0x00000001ff2b7803 */ /* 0x000fe40000000000 */
[----:B------:R-:W-:Y:S02]  /*7300*/  ISETP.GT.AND P0, PT, R6, RZ, !P0 ;  /* 0x000000ff0600720c */ /* 0x000fe40004704270 */
[----:B------:R-:W-:Y:S02]  /*7310*/  P2R R12, PR, RZ, 0x2 ;  /* 0x00000002ff0c7803 */ /* 0x000fe40000000000 */
[C---:B------:R-:W-:Y:S04]  /*7320*/  ISETP.LT.OR P0, PT, R7.reuse, 0x1, P0 ;  /* 0x000000010700780c */ /* 0x040fe80000701670 */
[----:B------:R-:W-:Y:S02]  /*7330*/  FSEL R24, R248, -INF , !P0 ;  /* 0xff800000f8187808 */ /* 0x000fe40004000000 */
[----:B------:R-:W-:Y:S02]  /*7340*/  ISETP.GT.AND P0, PT, R6, 0x1, !P1 ;  /* 0x000000010600780c */ /* 0x000fe40004f04270 */
[----:B------:R-:W-:Y:S02]  /*7350*/  ISETP.GE.AND P1, PT, R10, 0x9, PT ;  /* 0x000000090a00780c */ /* 0x000fe40003f26270 */
[C---:B------:R-:W-:Y:S02]  /*7360*/  ISETP.LT.OR P0, PT, R7.reuse, 0x2, P0 ;  /* 0x000000020700780c */ /* 0x040fe40000701670 */
[----:B------:R-:W-:Y:S02]  /*7370*/  P2R R41, PR, RZ, 0x2 ;  /* 0x00000002ff297803 */ /* 0x000fe40000000000 */
        /* <DEDUP_REMOVED lines=8> */
[----:B------:R-:W-:Y:S02]  /*7400*/  ISETP.LT.OR P0, PT, R7, 0xa, P0 ;  /* 0x0000000a0700780c */ /* 0x000fe40000701670 */
        /* <DEDUP_REMOVED lines=14> */
[----:B------:R-:W-:Y:S04]  /*74f0*/  ISETP.LT.OR P0, PT, R7, 0x19, P0 ;  /* 0x000000190700780c */ /* 0x000fe80000701670 */
[----:B------:R-:W-:Y:S02]  /*7500*/  FSEL R194, R29, -INF , !P0 ;  /* 0xff8000001dc27808 */ /* 0x000fe40004000000 */
[----:B------:R-:W-:Y:S02]  /*7510*/  ISETP.GT.AND P0, PT, R6, 0x19, !P1 ;  /* 0x000000190600780c */ /* 0x000fe40004f04270 */
[----:B------:R-:W-:Y:S02]  /*7520*/  P2R R29, PR, RZ, 0x2 ;  /* 0x00000002ff1d7803 */ /* 0x000fe40000000000 */
[----:B------:R-:W-:Y:S02]  /*7530*/  ISETP.LT.OR P0, PT, R7, 0x1a, P0 ;  /* 0x0000001a0700780c */ /* 0x000fe40000701670 */
[----:B------:R-:W-:Y:S02]  /*7540*/  ISETP.GE.AND P1, PT, R10, 0x21, PT ;  /* 0x000000210a00780c */ /* 0x000fe40003f26270 */
        /* <DEDUP_REMOVED lines=11> */
[----:B------:R-:W-:Y:S04]  /*7600*/  ISETP.GT.AND P0, PT, R6, 0x28, !P1 ;  /* 0x000000280600780c */ /* 0x000fe80004f04270 */
[----:B------:R-:W-:Y:S04]  /*7610*/  ISETP.LT.OR P0, PT, R7, 0x29, P0 ;  /* 0x000000290700780c */ /* 0x000fe80000701670 */
[----:B------:R-:W-:Y:S02]  /*7620*/  FSEL R174, R47, -INF , !P0 ;  /* 0xff8000002fae7808 */ /* 0x000fe40004000000 */
[----:B------:R-:W-:Y:S04]  /*7630*/  ISETP.GE.AND P0, PT, R10, 0x2a, PT ;  /* 0x0000002a0a00780c */ /* 0x000fe80003f06270 */
[----:B------:R-:W-:Y:S02]  /*7640*/  ISETP.GT.AND P2, PT, R6, 0x29, !P0 ;  /* 0x000000290600780c */ /* 0x000fe40004744270 */
[----:B------:R-:W1:Y:S02]  /*7650*/  SHFL.IDX PT, R6, R9, 0x1, 0x1c1f ;  /* 0x003c1f0009067f89 */ /* 0x000e6400000e0000 */
[----:B------:R-:W-:Y:S04]  /*7660*/  ISETP.LT.OR P2, PT, R7, 0x2a, P2 ;  /* 0x0000002a0700780c */ /* 0x000fe80001741670 */
[----:B------:R-:W-:Y:S02]  /*7670*/  FSEL R172, R46, -INF , !P2 ;  /* 0xff8000002eac7808 */ /* 0x000fe40005000000 */
[----:B------:R-:W-:Y:S01]  /*7680*/  PLOP3.LUT P2, PT, PT, PT, UP1, 0x40, 0x0 ;  /* 0x000000000000781c */ /* 0x000fe20003f4e818 */
[--C-:B-1----:R-:W-:Y:S02]  /*7690*/  IMAD.IADD R11, R8, 0x1, R6.reuse ;  /* 0x00000001080b7824 */ /* 0x102fe400078e0206 */
[----:B------:R-:W-:Y:S10]  /*76a0*/  IMAD.IADD R7, R5, 0x1, R6 ;  /* 0x0000000105077824 */ /* 0x000ff400078e0206 */
        /* <DEDUP_REMOVED lines=15> */
.L_x_415:
[----:B------:R-:W-:Y:S04]  /*77a0*/  MOV R6, c[0x0][0x32c] ;  /* 0x0000cb0000067a02 */ /* 0x000fe80000000f00 */
[----:B------:R-:W-:Y:S11]  /*77b0*/  ISETP.NE.AND P2, PT, R6, 0x1, PT ;  /* 0x000000010600780c */ /* 0x000ff60003f45270 */
[----:B------:R-:W-:Y:S02]  /*77c0*/  @!UPT UIADD3 URZ, URZ, URZ, URZ ;  /* 0x0000003f3f3ff290 */ /* 0x000fe4000fffe03f */
[----:B------:R-:W-:Y:S05]  /*77d0*/  @P2 IMAD.HI.U32 R6, R17, c[0x0][0x330], RZ ;  /* 0x0000cc0011062a27 */ /* 0x000fea00078e00ff */
[----:B------:R-:W-:Y:S02]  /*77e0*/  @P2 SHF.R.U32.HI R17, RZ, c[0x0][0x334], R6 ;  /* 0x0000cd00ff112a19 */ /* 0x000fe40000011606 */
.L_x_416:
[----:B------:R-:W-:Y:S05]  /*77f0*/  BSYNC B0 ;  /* 0x0000000000007941 */ /* 0x000fea0003800000 */
.L_x_414:
[----:B------:R-:W-:Y:S04]  /*7800*/  IMAD.IADD R6, R10, 0x1, -R227 ;  /* 0x000000010a067824 */ /* 0x000fe800078e0ae3 */
[----:B------:R-:W-:Y:S05]  /*7810*/  IMAD R6, R17, c[0x0][0x32c], R6 ;  /* 0x0000cb0011067a24 */ /* 0x000fea00078e0206 */
[----:B------:R-:W-:Y:S02]  /*7820*/  IADD3 R18, R6, c[0x0][0x32c], RZ ;  /* 0x0000cb0006127a10 */ /* 0x000fe40007ffe0ff */
[----:B------:R-:W-:Y:S02]  /*7830*/  IMNMX R7, R7, R6, !PT ;  /* 0x0000000607077217 */ /* 0x000fe40007800200 */
[----:B------:R-:W-:Y:S02]  /*7840*/  IMNMX R11, R11, R18, PT ;  /* 0x000000120b0b7217 */ /* 0x000fe40003800200 */
.L_x_413:
[----:B------:R-:W-:Y:S04]  /*7850*/  ISETP.NE.AND P2, PT, R12, RZ, PT ;  /* 0x000000ff0c00720c */ /* 0x000fe80003f45270 */
[----:B------:R-:W-:Y:S04]  /*7860*/  ISETP.GT.AND P2, PT, R7, 0x1, !P2 ;  /* 0x000000010700780c */ /* 0x000fe80005744270 */
[----:B------:R-:W-:Y:S04]  /*7870*/  ISETP.LT.OR P2, PT, R11, 0x2, P2 ;  /* 0x000000020b00780c */ /* 0x000fe80001741670 */
[----:B------:R-:W-:Y:S02]  /*7880*/  FSEL R18, R246, -INF , !P2 ;  /* 0xff800000f6127808 */ /* 0x000fe40005000000 */
        /* <DEDUP_REMOVED lines=32> */
[----:B------:R-:W-:Y:S04]  /*7a90*/  ISETP.GT.AND P2, PT, R7, 0x28, !P1 ;  /* 0x000000280700780c */ /* 0x000fe80004f44270 */
[----:B------:R-:W-:Y:S04]  /*7aa0*/  ISETP.LT.OR P2, PT, R11, 0x29, P2 ;  /* 0x000000290b00780c */ /* 0x000fe80001741670 */
[----:B------:R-:W-:Y:S02]  /*7ab0*/  FSEL R170, R170, -INF , !P2 ;  /* 0xff800000aaaa7808 */ /* 0x000fe40005000000 */
[----:B------:R-:W-:Y:S04]  /*7ac0*/  ISETP.NE.AND P2, PT, R43, RZ, PT ;  /* 0x000000ff2b00720c */ /* 0x000fe80003f45270 */
[----:B------:R-:W-:Y:S04]  /*7ad0*/  ISETP.GT.AND P2, PT, R7, RZ, !P2 ;  /* 0x000000ff0700720c */ /* 0x000fe80005744270 */
[----:B------:R-:W-:Y:S04]  /*7ae0*/  ISETP.LT.OR P2, PT, R11, 0x1, P2 ;  /* 0x000000010b00780c */ /* 0x000fe80001741670 */
[----:B------:R-:W-:Y:S02]  /*7af0*/  FSEL R14, R244, -INF , !P2 ;  /* 0xff800000f40e7808 */ /* 0x000fe40005000000 */
        /* <DEDUP_REMOVED lines=22> */
.L_x_419:
[----:B------:R-:W-:Y:S04]  /*7c60*/  MOV R7, c[0x0][0x32c] ;  /* 0x0000cb0000077a02 */ /* 0x000fe80000000f00 */
[----:B------:R-:W-:Y:S11]  /*7c70*/  ISETP.NE.AND P2, PT, R7, 0x1, PT ;  /* 0x000000010700780c */ /* 0x000ff60003f45270 */
[----:B------:R-:W-:Y:S02]  /*7c80*/  @!UPT UIADD3 URZ, URZ, URZ, URZ ;  /* 0x0000003f3f3ff290 */ /* 0x000fe4000fffe03f */
[----:B------:R-:W-:Y:S05]  /*7c90*/  @P2 IMAD.HI.U32 R7, R30, c[0x0][0x330], RZ ;  /* 0x0000cc001e072a27 */ /* 0x000fea00078e00ff */
[----:B------:R-:W-:Y:S02]  /*7ca0*/  @P2 SHF.R.U32.HI R30, RZ, c[0x0][0x334], R7 ;  /* 0x0000cd00ff1e2a19 */ /* 0x000fe40000011607 */
.L_x_420:
[----:B------:R-:W-:Y:S05]  /*7cb0*/  BSYNC B0 ;  /* 0x0000000000007941 */ /* 0x000fea0003800000 */
.L_x_418:
[----:B------:R-:W-:Y:S04]  /*7cc0*/  IMAD.IADD R7, R10, 0x1, -R227 ;  /* 0x000000010a077824 */ /* 0x000fe800078e0ae3 */
[----:B------:R-:W-:Y:S05]  /*7cd0*/  IMAD R7, R30, c[0x0][0x32c], R7 ;  /* 0x0000cb001e077a24 */ /* 0x000fea00078e0207 */
[----:B------:R-:W-:Y:S02]  /*7ce0*/  IADD3 R30, R7, c[0x0][0x32c], RZ ;  /* 0x0000cb00071e7a10 */ /* 0x000fe40007ffe0ff */
[----:B------:R-:W-:Y:S02]  /*7cf0*/  IMNMX R19, R19, R7, !PT ;  /* 0x0000000713137217 */ /* 0x000fe40007800200 */
[----:B------:R-:W-:Y:S02]  /*7d00*/  IMNMX R21, R21, R30, PT ;  /* 0x0000001e15157217 */ /* 0x000fe40003800200 */
.L_x_417:
[----:B------:R-:W-:Y:S01]  /*7d10*/  ISETP.NE.AND P2, PT, R12, RZ, PT ;  /* 0x000000ff0c00720c */ /* 0x000fe20003f45270 */
[----:B------:R-:W1:Y:S03]  /*7d20*/  SHFL.IDX PT, R9, R9, 0x3, 0x1c1f ;  /* 0x007c1f0009097f89 */ /* 0x000e6600000e0000 */
[----:B------:R-:W-:Y:S04]  /*7d30*/  ISETP.GT.AND P2, PT, R19, 0x1, !P2 ;  /* 0x000000011300780c */ /* 0x000fe80005744270 */
[----:B------:R-:W-:Y:S04]  /*7d40*/  ISETP.LT.OR P2, PT, R21, 0x2, P2 ;  /* 0x000000021500780c */ /* 0x000fe80001741670 */
[----:B------:R-:W-:Y:S02]  /*7d50*/  FSEL R17, R245, -INF , !P2 ;  /* 0xff800000f5117808 */ /* 0x000fe40005000000 */
[----:B------:R-:W-:Y:S04]  /*7d60*/  ISETP.NE.AND P2, PT, R41, RZ, PT ;  /* 0x000000ff2900720c */ /* 0x000fe80003f45270 */
[----:B------:R-:W-:Y:S04]  /*7d70*/  ISETP.GT.AND P2, PT, R19, 0x8, !P2 ;  /* 0x000000081300780c */ /* 0x000fe80005744270 */
[----:B------:R-:W-:Y:S01]  /*7d80*/  ISETP.LT.OR P2, PT, R21, 0x9, P2 ;  /* 0x000000091500780c */ /* 0x000fe20001741670 */
[--C-:B-1----:R-:W-:Y:S03]  /*7d90*/  IMAD.IADD R5, R5, 0x1, R9.reuse ;  /* 0x0000000105057824 */ /* 0x102fe600078e0209 */
        /* <DEDUP_REMOVED lines=35> */
[----:B------:R-:W-:Y:S01]  /*7fd0*/  FSEL R13, R0, -INF , !P2 ;  /* 0xff800000000d7808 */ /* 0x000fe20005000000 */
[----:B------:R-:W-:Y:S01]  /*7fe0*/  IMAD.IADD R0, R8, 0x1, R9 ;  /* 0x0000000108007824 */ /* 0x000fe200078e0209 */
[----:B------:R-:W-:Y:S04]  /*7ff0*/  ISETP.GT.AND P2, PT, R19, 0x29, !P0 ;  /* 0x000000291300780c */ /* 0x000fe80004744270 */
[----:B------:R-:W-:Y:S04]  /*8000*/  ISETP.LT.OR P2, PT, R21, 0x2a, P2 ;  /* 0x0000002a1500780c */ /* 0x000fe80001741670 */
[----:B------:R-:W-:Y:S02]  /*8010*/  FSEL R163, R37, -INF , !P2 ;  /* 0xff80000025a37808 */ /* 0x000fe40005000000 */
[----:B------:R-:W-:Y:S11]  /*8020*/  PLOP3.LUT P2, PT, PT, PT, UP1, 0x40, 0x0 ;  /* 0x000000000000781c */ /* 0x000ff60003f4e818 */
[----:B------:R-:W-:Y:S02]  /*8030*/  @!UPT UIADD3 URZ, URZ, URZ, URZ ;  /* 0x0000003f3f3ff290 */ /* 0x000fe4000fffe03f */
        /* <DEDUP_REMOVED lines=15> */
.L_x_423:
[----:B------:R-:W-:Y:S04]  /*8130*/  MOV R8, c[0x0][0x32c] ;  /* 0x0000cb0000087a02 */ /* 0x000fe80000000f00 */
[----:B------:R-:W-:Y:S11]  /*8140*/  ISETP.NE.AND P2, PT, R8, 0x1, PT ;  /* 0x000000010800780c */ /* 0x000ff60003f45270 */
[----:B------:R-:W-:Y:S02]  /*8150*/  @!UPT UIADD3 URZ, URZ, URZ, URZ ;  /* 0x0000003f3f3ff290 */ /* 0x000fe4000fffe03f */
[----:B------:R-:W-:Y:S05]  /*8160*/  @P2 IMAD.HI.U32 R8, R9, c[0x0][0x330], RZ ;  /* 0x0000cc0009082a27 */ /* 0x000fea00078e00ff */
[----:B------:R-:W-:Y:S02]  /*8170*/  @P2 SHF.R.U32.HI R9, RZ, c[0x0][0x334], R8 ;  /* 0x0000cd00ff092a19 */ /* 0x000fe40000011608 */
.L_x_424:
[----:B------:R-:W-:Y:S05]  /*8180*/  BSYNC B0 ;  /* 0x0000000000007941 */ /* 0x000fea0003800000 */
.L_x_422:
[----:B------:R-:W-:Y:S04]  /*8190*/  IMAD.IADD R10, R10, 0x1, -R227 ;  /* 0x000000010a0a7824 */ /* 0x000fe800078e0ae3 */
[----:B------:R-:W-:Y:S05]  /*81a0*/  IMAD R10, R9, c[0x0][0x32c], R10 ;  /* 0x0000cb00090a7a24 */ /* 0x000fea00078e020a */
[----:B------:R-:W-:Y:S02]  /*81b0*/  IADD3 R9, R10, c[0x0][0x32c], RZ ;  /* 0x0000cb000a097a10 */ /* 0x000fe40007ffe0ff */
[----:B------:R-:W-:Y:S02]  /*81c0*/  IMNMX R5, R5, R10, !PT ;  /* 0x0000000a05057217 */ /* 0x000fe40007800200 */
[----:B------:R-:W-:Y:S02]  /*81d0*/  IMNMX R0, R0, R9, PT ;  /* 0x0000000900007217 */ /* 0x000fe40003800200 */
.L_x_421:
[----:B------:R-:W-:Y:S02]  /*81e0*/  ISETP.NE.AND P2, PT, R43, RZ, PT ;  /* 0x000000ff2b00720c */ /* 0x000fe40003f45270 */
[----:B------:R-:W-:Y:S02]  /*81f0*/  FMNMX.FTZ R15, R14, R150, !PT ;  /* 0x000000960e0f7209 */ /* 0x000fe40007810000 */
[C---:B------:R-:W-:Y:S02]  /*8200*/  ISETP.GT.AND P2, PT, R5.reuse, RZ, !P2 ;  /* 0x000000ff0500720c */ /* 0x040fe40005744270 */
[----:B------:R-:W-:Y:S02]  /*8210*/  FMNMX.FTZ R15, R18, R15, !PT ;  /* 0x0000000f120f7209 */ /* 0x000fe40007810000 */
[----:B------:R-:W-:Y:S02]  /*8220*/  ISETP.LT.OR P2, PT, R0, 0x1, P2 ;  /* 0x000000010000780c */ /* 0x000fe40001741670 */
[----:B------:R-:W-:Y:S02]  /*8230*/  FMNMX.FTZ R15, R6, R15, !PT ;  /* 0x0000000f060f7209 */ /* 0x000fe40007810000 */
[----:B------:R-:W-:Y:S02]  /*8240*/  FSEL R9, R2, -INF , !P2 ;  /* 0xff80000002097808 */ /* 0x000fe40005000000 */
[----:B------:R-:W-:Y:S02]  /*8250*/  ISETP.NE.AND P2, PT, R12, RZ, PT ;  /* 0x000000ff0c00720c */ /* 0x000fe40003f45270 */
[----:B------:R-:W-:Y:S02]  /*8260*/  FMNMX.FTZ R15, R186, R15, !PT ;  /* 0x0000000fba0f7209 */ /* 0x000fe40007810000 */
[----:B------:R-:W-:Y:S02]  /*8270*/  ISETP.GT.AND P2, PT, R5, 0x1, !P2 ;  /* 0x000000010500780c */ /* 0x000fe40005744270 */
        /* <DEDUP_REMOVED lines=26> */
[----:B------:R-:W-:Y:S01]  /*8420*/  FMNMX.FTZ R19, R250, R19, !PT ;  /* 0x00000013fa137209 */ /* 0x000fe20007810000 */
[----:B------:R-:W-:Y:S01]  /*8430*/  LDSM.16.MT88.4 R36, [R212+0x100] ;  /* 0x00010000d424783b */ /* 0x000fe20000004200 */
        /* <DEDUP_REMOVED lines=8> */
[----:B------:R-:W-:Y:S01]  /*84c0*/  FMNMX.FTZ R19, R197, R2, !PT ;  /* 0x00000002c5137209 */ /* 0x000fe20007810000 */
[----:B------:R-:W1:Y:S01]  /*84d0*/  SHFL.BFLY PT, R30, R3, 0x2, 0x1f ;  /* 0x0c401f00031e7f89 */ /* 0x000e6200000e0000 */
[----:B------:R-:W-:Y:S02]  /*84e0*/  ISETP.LT.OR P2, PT, R0, 0x19, P2 ;  /* 0x000000190000780c */ /* 0x000fe40001741670 */
[----:B------:R-:W-:Y:S02]  /*84f0*/  FMNMX.FTZ R19, R248, R19, !PT ;  /* 0x00000013f8137209 */ /* 0x000fe40007810000 */
[----:B------:R-:W-:Y:S02]  /*8500*/  FSEL R251, R191, -INF , !P2 ;  /* 0xff800000bffb7808 */ /* 0x000fe40005000000 */
[----:B------:R-:W-:Y:S02]  /*8510*/  ISETP.NE.AND P2, PT, R29, RZ, PT ;  /* 0x000000ff1d00720c */ /* 0x000fe40003f45270 */
[----:B------:R-:W-:Y:S02]  /*8520*/  FMNMX.FTZ R19, R246, R19, !PT ;  /* 0x00000013f6137209 */ /* 0x000fe40007810000 */
[----:B------:R-:W-:Y:S02]  /*8530*/  ISETP.GT.AND P2, PT, R5, 0x19, !P2 ;  /* 0x000000190500780c */ /* 0x000fe40005744270 */
[----:B------:R-:W-:Y:S02]  /*8540*/  FMNMX.FTZ R19, R170, R19, !PT ;  /* 0x00000013aa137209 */ /* 0x000fe40007810000 */
[----:B------:R-:W-:Y:S02]  /*8550*/  FMNMX.FTZ R2, R13, R149, !PT ;  /* 0x000000950d027209 */ /* 0x000fe40007810000 */
[----:B------:R-:W-:Y:S02]  /*8560*/  ISETP.LT.OR P2, PT, R0, 0x1a, P2 ;  /* 0x0000001a0000780c */ /* 0x000fe40001741670 */
[----:B------:R-:W-:Y:S02]  /*8570*/  FMNMX.FTZ R15, R168, R19, !PT ;  /* 0x00000013a80f7209 */ /* 0x000fe40007810000 */
[----:B------:R-:W-:Y:S02]  /*8580*/  FSEL R249, R190, -INF , !P2 ;  /* 0xff800000bef97808 */ /* 0x000fe40005000000 */
[----:B------:R-:W-:Y:S02]  /*8590*/  ISETP.NE.AND P2, PT, R28, RZ, PT ;  /* 0x000000ff1c00720c */ /* 0x000fe40003f45270 */
[----:B------:R-:W-:Y:S02]  /*85a0*/  FMNMX.FTZ R28, R17, R2, !PT ;  /* 0x00000002111c7209 */ /* 0x000fe40007810000 */
[----:B------:R-:W2:Y:S01]  /*85b0*/  SHFL.BFLY PT, R2, R15, 0x2, 0x1f ;  /* 0x0c401f000f027f89 */ /* 0x000ea200000e0000 */
[----:B------:R-:W-:Y:S02]  /*85c0*/  ISETP.GT.AND P2, PT, R5, 0x20, !P2 ;  /* 0x000000200500780c */ /* 0x000fe40005744270 */
[----:B------:R-:W-:Y:S02]  /*85d0*/  FMNMX.FTZ R28, R11, R28, !PT ;  /* 0x0000001c0b1c7209 */ /* 0x000fe40007810000 */
[----:B------:R-:W-:Y:S02]  /*85e0*/  ISETP.LT.OR P2, PT, R0, 0x21, P2 ;  /* 0x000000210000780c */ /* 0x000fe40001741670 */
[----:B------:R-:W-:Y:S02]  /*85f0*/  FMNMX.FTZ R19, R7, R28, !PT ;  /* 0x0000001c07137209 */ /* 0x000fe40007810000 */
[----:B------:R-:W-:Y:S02]  /*8600*/  FSEL R164, R23, -INF , !P2 ;  /* 0xff80000017a47808 */ /* 0x000fe40005000000 */
[----:B------:R-:W-:Y:S02]  /*8610*/  FMNMX.FTZ R28, R198, R19, !PT ;  /* 0x00000013c61c7209 */ /* 0x000fe40007810000 */
[----:B------:R-:W-:Y:S02]  /*8620*/  ISETP.NE.AND P2, PT, R27, RZ, PT ;  /* 0x000000ff1b00720c */ /* 0x000fe40003f45270 */
[----:B------:R-:W-:Y:S02]  /*8630*/  FMNMX.FTZ R19, R199, R28, !PT ;  /* 0x0000001cc7137209 */ /* 0x000fe40007810000 */
[----:B------:R-:W-:Y:S02]  /*8640*/  ISETP.GT.AND P2, PT, R5, 0x21, !P2 ;  /* 0x000000210500780c */ /* 0x000fe40005744270 */
[----:B------:R-:W-:Y:S02]  /*8650*/  FMNMX.FTZ R28, R244, R19, !PT ;  /* 0x00000013f41c7209 */ /* 0x000fe40007810000 */
[----:B------:R-:W-:Y:S02]  /*8660*/  ISETP.LT.OR P2, PT, R0, 0x22, P2 ;  /* 0x000000220000780c */ /* 0x000fe40001741670 */
[----:B------:R-:W-:Y:S02]  /*8670*/  FMNMX.FTZ R21, R9, R148, !PT ;  /* 0x0000009409157209 */ /* 0x000fe40007810000 */
[----:B-1----:R-:W-:Y:S02]  /*8680*/  FMNMX.FTZ R30, R3, R30, !PT ;  /* 0x0000001e031e7209 */ /* 0x002fe40007810000 */
[----:B--2---:R-:W-:Y:S02]  /*8690*/  FMNMX.FTZ R2, R15, R2, !PT ;  /* 0x000000020f027209 */ /* 0x004fe40007810000 */
[----:B------:R-:W-:Y:S01]  /*86a0*/  FSEL R162, R22, -INF , !P2 ;  /* 0xff80000016a27808 */ /* 0x000fe20005000000 */
[----:B------:R-:W1:Y:S01]  /*86b0*/  SHFL.BFLY PT, R3, R30, 0x1, 0x1f ;  /* 0x0c201f001e037f89 */ /* 0x000e6200000e0000 */
[----:B------:R-:W-:Y:S02]  /*86c0*/  FMNMX.FTZ R21, R12, R21, !PT ;  /* 0x000000150c157209 */ /* 0x000fe40007810000 */
[----:B------:R-:W-:Y:S02]  /*86d0*/  FMNMX.FTZ R28, R245, R28, !PT ;  /* 0x0000001cf51c7209 */ /* 0x000fe40007810000 */
[----:B------:R-:W-:Y:S02]  /*86e0*/  FMNMX.FTZ R21, R10, R21, !PT ;  /* 0x000000150a157209 */ /* 0x000fe40007810000 */
[----:B------:R-:W-:Y:S01]  /*86f0*/  FMNMX.FTZ R28, R169, R28, !PT ;  /* 0x0000001ca91c7209 */ /* 0x000fe20007810000 */
[----:B------:R-:W2:Y:S01]  /*8700*/  SHFL.BFLY PT, R19, R2, 0x1, 0x1f ;  /* 0x0c201f0002137f89 */ /* 0x000ea200000e0000 */
[----:B------:R-:W-:Y:S02]  /*8710*/  ISETP.GT.AND P1, PT, R5, 0x28, !P1 ;  /* 0x000000280500780c */ /* 0x000fe40004f24270 */
[----:B------:R-:W-:Y:S02]  /*8720*/  FMNMX.FTZ R22, R167, R28, !PT ;  /* 0x0000001ca7167209 */ /* 0x000fe40007810000 */
[----:B------:R-:W-:Y:S02]  /*8730*/  ISETP.GT.AND P0, PT, R5, 0x29, !P0 ;  /* 0x000000290500780c */ /* 0x000fe40004704270 */
[----:B------:R-:W-:Y:S02]  /*8740*/  FMNMX.FTZ R22, R165, R22, !PT ;  /* 0x00000016a5167209 */ /* 0x000fe40007810000 */
[----:B------:R-:W-:Y:S02]  /*8750*/  ISETP.LT.OR P1, PT, R0, 0x29, P1 ;  /* 0x000000290000780c */ /* 0x000fe40000f21670 */
[----:B------:R-:W-:Y:S02]  /*8760*/  FMNMX.FTZ R15, R163, R22, !PT ;  /* 0x00000016a30f7209 */ /* 0x000fe40007810000 */
[----:B------:R-:W-:Y:S02]  /*8770*/  FSEL R160, R26, -INF , !P1 ;  /* 0xff8000001aa07808 */ /* 0x000fe40004800000 */
[----:B------:R-:W-:Y:S01]  /*8780*/  ISETP.LT.OR P0, PT, R0, 0x2a, P0 ;  /* 0x0000002a0000780c */ /* 0x000fe20000701670 */
[----:B------:R-:W3:Y:S01]  /*8790*/  SHFL.BFLY PT, R22, R15, 0x2, 0x1f ;  /* 0x0c401f000f167f89 */ /* 0x000ee200000e0000 */
[----:B-1----:R-:W-:Y:S02]  /*87a0*/  FMNMX.FTZ R3, R30, R3, !PT ;  /* 0x000000031e037209 */ /* 0x002fe40007810000 */
[----:B------:R-:W-:Y:S02]  /*87b0*/  FSEL R153, R25, -INF , !P0 ;  /* 0xff80000019997808 */ /* 0x000fe40004000000 */
[C---:B------:R-:W-:Y:S01]  /*87c0*/  FSETP.NEU.FTZ.AND P2, PT, R3.reuse, -INF , PT ;  /* 0xff8000000300780b */ /* 0x040fe20003f5d000 */
[----:B------:R-:W-:Y:S01]  /*87d0*/  FMUL.FTZ R173, R3, c[0x0][0x2d0] ;  /* 0x0000b40003ad7a20 */ /* 0x000fe20000410000 */
[----:B--2---:R-:W-:Y:S04]  /*87e0*/  FMNMX.FTZ R2, R2, R19, !PT ;  /* 0x0000001302027209 */ /* 0x004fe80007810000 */
[----:B------:R-:W-:Y:S01]  /*87f0*/  FSEL R173, R173, RZ, P2 ;  /* 0x000000ffadad7208 */ /* 0x000fe20001000000 */
[C---:B------:R-:W-:Y:S01]  /*8800*/  FMUL.FTZ R171, R2.reuse, c[0x0][0x2d0] ;  /* 0x0000b40002ab7a20 */ /* 0x040fe20000410000 */
[----:B------:R-:W-:Y:S03]  /*8810*/  FSETP.NEU.FTZ.AND P1, PT, R2, -INF , PT ;  /* 0xff8000000200780b */ /* 0x000fe60003f3d000 */
[--C-:B------:R-:W-:Y:S01]  /*8820*/  FFMA.FTZ R177, R16, c[0x0][0x2d0], -R173.reuse ;  /* 0x0000b40010b17a23 */ /* 0x100fe200000108ad */
[----:B------:R-:W-:Y:S01]  /*8830*/  FMNMX.FTZ R16, R8, R21, !PT ;  /* 0x0000001508107209 */ /* 0x000fe20007810000 */
[--C-:B------:R-:W-:Y:S01]  /*8840*/  FFMA.FTZ R176, R4, c[0x0][0x2d0], -R173.reuse ;  /* 0x0000b40004b07a23 */ /* 0x100fe200000108ad */
[----:B------:R-:W-:Y:S01]  /*8850*/  FSEL R171, R171, RZ, P1 ;  /* 0x000000ffabab7208 */ /* 0x000fe20000800000 */
[--C-:B------:R-:W-:Y:S01]  /*8860*/  FFMA.FTZ R178, R20, c[0x0][0x2d0], -R173.reuse ;  /* 0x0000b40014b27a23 */ /* 0x100fe200000108ad */
[----:B------:R-:W-:Y:S01]  /*8870*/  FMNMX.FTZ R19, R247, R16, !PT ;  /* 0x00000010f7137209 */ /* 0x000fe20007810000 */
[----:B------:R-:W-:Y:S01]  /*8880*/  FFMA.FTZ R179, R24, c[0x0][0x2d0], -R173 ;  /* 0x0000b40018b37a23 */ /* 0x000fe200000108ad */
[----:B------:R-:W-:Y:S01]  /*8890*/  MUFU.EX2 R177, R177 ;  /* 0x000000b100b17308 */ /* 0x000fe20000000800 */
[----:B---3--:R-:W-:Y:S01]  /*88a0*/  FMNMX.FTZ R16, R15, R22, !PT ;  /* 0x000000160f107209 */ /* 0x008fe20007810000 */
[--C-:B------:R-:W-:Y:S01]  /*88b0*/  FFMA.FTZ R183, R6, c[0x0][0x2d0], -R171.reuse ;  /* 0x0000b40006b77a23 */ /* 0x100fe200000108ab */
[----:B------:R-:W-:Y:S01]  /*88c0*/  FMNMX.FTZ R4, R252, R19, !PT ;  /* 0x00000013fc047209 */ /* 0x000fe20007810000 */
[----:B------:R-:W-:Y:S01]  /*88d0*/  LDSM.16.MT88.4 R20, [R214+0x100] ;  /* 0x00010000d614783b */ /* 0x000fe20000004200 */
[--C-:B------:R-:W-:Y:S02]  /*88e0*/  FFMA.FTZ R155, R14, c[0x0][0x2d0], -R171.reuse ;  /* 0x0000b4000e9b7a23 */ /* 0x100fe400000108ab */
[----:B------:R-:W-:Y:S01]  /*88f0*/  FMNMX.FTZ R4, R251, R4, !PT ;  /* 0x00000004fb047209 */ /* 0x000fe20007810000 */
[--C-:B------:R-:W-:Y:S02]  /*8900*/  FFMA.FTZ R154, R18, c[0x0][0x2d0], -R171.reuse ;  /* 0x0000b400129a7a23 */ /* 0x100fe400000108ab */
[----:B------:R-:W-:Y:S01]  /*8910*/  FFMA.FTZ R182, R186, c[0x0][0x2d0], -R171 ;  /* 0x0000b400bab67a23 */ /* 0x000fe200000108ab */
[----:B------:R-:W-:Y:S01]  /*8920*/  FMNMX.FTZ R19, R249, R4, !PT ;  /* 0x00000004f9137209 */ /* 0x000fe20007810000 */
[----:B------:R-:W1:Y:S01]  /*8930*/  SHFL.BFLY PT, R15, R16, 0x1, 0x1f ;  /* 0x0c201f00100f7f89 */ /* 0x000e6200000e0000 */
[----:B------:R-:W-:Y:S01]  /*8940*/  MUFU.EX2 R179, R179 ;  /* 0x000000b300b37308 */ /* 0x000fe20000000800 */
[--C-:B------:R-:W-:Y:S01]  /*8950*/  FFMA.FTZ R175, R175, c[0x0][0x2d0], -R173.reuse ;  /* 0x0000b400afaf7a23 */ /* 0x100fe200000108ad */
[----:B------:R-:W-:Y:S01]  /*8960*/  FMNMX.FTZ R5, R164, R19, !PT ;  /* 0x00000013a4057209 */ /* 0x000fe20007810000 */
[----:B------:R-:W-:Y:S02]  /*8970*/  FFMA.FTZ R174, R174, c[0x0][0x2d0], -R173 ;  /* 0x0000b400aeae7a23 */ /* 0x000fe400000108ad */
[----:B------:R-:W-:Y:S01]  /*8980*/  FFMA.FTZ R170, R170, c[0x0][0x2d0], -R171 ;  /* 0x0000b400aaaa7a23 */ /* 0x000fe200000108ab */
[----:B------:R-:W-:Y:S01]  /*8990*/  FMNMX.FTZ R5, R162, R5, !PT ;  /* 0x00000005a2057209 */ /* 0x000fe20007810000 */
[--C-:B------:R-:W-:Y:S02]  /*89a0*/  FFMA.FTZ R190, R42, c[0x0][0x2d0], -R173.reuse ;  /* 0x0000b4002abe7a23 */ /* 0x100fe400000108ad */
[----:B------:R-:W-:Y:S01]  /*89b0*/  FFMA.FTZ R191, R40, c[0x0][0x2d0], -R173 ;  /* 0x0000b40028bf7a23 */ /* 0x000fe200000108ad */
[----:B------:R-:W-:Y:S01]  /*89c0*/  FMNMX.FTZ R0, R160, R5, !PT ;  /* 0x00000005a0007209 */ /* 0x000fe20007810000 */
[----:B------:R-:W2:Y:S01]  /*89d0*/  MUFU.EX2 R178, R178 ;  /* 0x000000b200b27308 */ /* 0x000ea20000000800 */
[--C-:B------:R-:W-:Y:S02]  /*89e0*/  FFMA.FTZ R192, R46, c[0x0][0x2d0], -R171.reuse ;  /* 0x0000b4002ec07a23 */ /* 0x100fe400000108ab */
[----:B------:R-:W-:Y:S01]  /*89f0*/  FMNMX.FTZ R4, R153, R0, !PT ;  /* 0x0000000099047209 */ /* 0x000fe20007810000 */
[----:B------:R-:W-:Y:S02]  /*8a00*/  FFMA.FTZ R193, R44, c[0x0][0x2d0], -R171 ;  /* 0x0000b4002cc17a23 */ /* 0x000fe400000108ab */
[--C-:B------:R-:W-:Y:S02]  /*8a10*/  FFMA.FTZ R194, R194, c[0x0][0x2d0], -R173.reuse ;  /* 0x0000b400c2c27a23 */ /* 0x100fe400000108ad */
[----:B------:R-:W3:Y:S01]  /*8a20*/  SHFL.BFLY PT, R5, R4, 0x2, 0x1f ;  /* 0x0c401f0004057f89 */ /* 0x000ee200000e0000 */
[----:B------:R-:W-:Y:S01]  /*8a30*/  FFMA.FTZ R195, R195, c[0x0][0x2d0], -R173 ;  /* 0x0000b400c3c37a23 */ /* 0x000fe200000108ad */
[----:B------:R-:W4:Y:S01]  /*8a40*/  MUFU.EX2 R176, R176 ;  /* 0x000000b000b07308 */ /* 0x000f220000000800 */
[--C-:B------:R-:W-:Y:S01]  /*8a50*/  FFMA.FTZ R196, R196, c[0x0][0x2d0], -R171.reuse ;  /* 0x0000b400c4c47a23 */ /* 0x100fe200000108ab */
[----:B-1----:R-:W-:Y:S01]  /*8a60*/  FMNMX.FTZ R0, R16, R15, !PT ;  /* 0x0000000f10007209 */ /* 0x002fe20007810000 */
[----:B------:R-:W-:Y:S02]  /*8a70*/  FFMA.FTZ R197, R197, c[0x0][0x2d0], -R171 ;  /* 0x0000b400c5c57a23 */ /* 0x000fe400000108ab */
[--C-:B------:R-:W-:Y:S01]  /*8a80*/  FFMA.FTZ R250, R250, c[0x0][0x2d0], -R173.reuse ;  /* 0x0000b400fafa7a23 */ /* 0x100fe200000108ad */
[C---:B------:R-:W-:Y:S01]  /*8a90*/  FSETP.NEU.FTZ.AND P0, PT, R0.reuse, -INF , PT ;  /* 0xff8000000000780b */ /* 0x040fe20003f1d000 */
[----:B------:R-:W-:Y:S02]  /*8aa0*/  FMUL.FTZ R166, R0, c[0x0][0x2d0] ;  /* 0x0000b40000a67a20 */ /* 0x000fe40000410000 */
[----:B------:R-:W-:Y:S01]  /*8ab0*/  FFMA.FTZ R173, R172, c[0x0][0x2d0], -R173 ;  /* 0x0000b400acad7a23 */ /* 0x000fe200000108ad */
[----:B------:R-:W-:Y:S01]  /*8ac0*/  MUFU.EX2 R155, R155 ;  /* 0x0000009b009b7308 */ /* 0x000fe20000000800 */
[--C-:B------:R-:W-:Y:S01]  /*8ad0*/  FFMA.FTZ R248, R248, c[0x0][0x2d0], -R171.reuse ;  /* 0x0000b400f8f87a23 */ /* 0x100fe200000108ab */
[----:B------:R-:W-:Y:S01]  /*8ae0*/  FSEL R166, R166, RZ, P0 ;  /* 0x000000ffa6a67208 */ /* 0x000fe20000000000 */
[--C-:B------:R-:W-:Y:S01]  /*8af0*/  FFMA.FTZ R246, R246, c[0x0][0x2d0], -R171.reuse ;  /* 0x0000b400f6f67a23 */ /* 0x100fe200000108ab */
[----:B--2---:R-:W-:Y:S01]  /*8b00*/  F2FP.PACK_AB R156, R178, R179 ;  /* 0x000000b3b29c723e */ /* 0x004fe200000000ff */
[----:B------:R-:W-:Y:S02]  /*8b10*/  FFMA.FTZ R171, R168, c[0x0][0x2d0], -R171 ;  /* 0x0000b400a8ab7a23 */ /* 0x000fe400000108ab */
[--C-:B------:R-:W-:Y:S01]  /*8b20*/  FFMA.FTZ R184, R7, c[0x0][0x2d0], -R166.reuse ;  /* 0x0000b40007b87a23 */ /* 0x100fe200000108a6 */
[----:B------:R-:W-:Y:S01]  /*8b30*/  FSEL R7, R2, RZ, P1 ;  /* 0x000000ff02077208 */ /* 0x000fe20000800000 */
[--C-:B------:R-:W-:Y:S01]  /*8b40*/  FFMA.FTZ R181, R13, c[0x0][0x2d0], -R166.reuse ;  /* 0x0000b4000db57a23 */ /* 0x100fe200000108a6 */
[----:B------:R-:W1:Y:S01]  /*8b50*/  MUFU.EX2 R154, R154 ;  /* 0x0000009a009a7308 */ /* 0x000e620000000800 */
[----:B------:R-:W-:Y:S01]  /*8b60*/  FFMA.FTZ R180, R17, c[0x0][0x2d0], -R166 ;  /* 0x0000b40011b47a23 */ /* 0x000fe200000108a6 */
[----:B---3--:R-:W-:Y:S01]  /*8b70*/  FMNMX.FTZ R5, R4, R5, !PT ;  /* 0x0000000504057209 */ /* 0x008fe20007810000 */
[----:B------:R-:W-:Y:S01]  /*8b80*/  FADD.FTZ R6, -R7, R150 ;  /* 0x0000009607067221 */ /* 0x000fe20000010100 */
[----:B------:R-:W-:Y:S01]  /*8b90*/  FSEL R4, R3, RZ, P2 ;  /* 0x000000ff03047208 */ /* 0x000fe20001000000 */
[--C-:B------:R-:W-:Y:S01]  /*8ba0*/  FFMA.FTZ R185, R11, c[0x0][0x2d0], -R166.reuse ;  /* 0x0000b4000bb97a23 */ /* 0x100fe200000108a6 */
[----:B----4-:R-:W-:Y:S01]  /*8bb0*/  F2FP.PACK_AB R158, R176, R177 ;  /* 0x000000b1b09e723e */ /* 0x010fe200000000ff */
[----:B------:R-:W2:Y:S01]  /*8bc0*/  SHFL.BFLY PT, R152, R5, 0x1, 0x1f ;  /* 0x0c201f0005987f89 */ /* 0x000ea200000e0000 */
[----:B------:R-:W-:Y:S02]  /*8bd0*/  FMUL.FTZ R150, R6, c[0x0][0x2d0] ;  /* 0x0000b40006967a20 */ /* 0x000fe40000410000 */
[----:B------:R-:W-:Y:S01]  /*8be0*/  FADD.FTZ R4, -R4, R151 ;  /* 0x0000009704047221 */ /* 0x000fe20000010100 */
[----:B------:R-:W-:Y:S01]  /*8bf0*/  MUFU.EX2 R183, R183 ;  /* 0x000000b700b77308 */ /* 0x000fe20000000800 */
[--C-:B------:R-:W-:Y:S02]  /*8c00*/  FFMA.FTZ R169, R169, c[0x0][0x2d0], -R166.reuse ;  /* 0x0000b400a9a97a23 */ /* 0x100fe400000108a6 */
[----:B------:R-:W-:Y:S01]  /*8c10*/  FMUL.FTZ R151, R4, c[0x0][0x2d0] ;  /* 0x0000b40004977a20 */ /* 0x000fe20000410000 */
[----:B------:R-:W-:Y:S01]  /*8c20*/  FSEL R4, R0, RZ, P0 ;  /* 0x000000ff00047208 */ /* 0x000fe20000000000 */
[--C-:B------:R-:W-:Y:S02]  /*8c30*/  FFMA.FTZ R167, R167, c[0x0][0x2d0], -R166.reuse ;  /* 0x0000b400a7a77a23 */ /* 0x100fe400000108a6 */
[--C-:B------:R-:W-:Y:S02]  /*8c40*/  FFMA.FTZ R165, R165, c[0x0][0x2d0], -R166.reuse ;  /* 0x0000b400a5a57a23 */ /* 0x100fe400000108a6 */
[----:B------:R-:W-:Y:S01]  /*8c50*/  FADD.FTZ R4, -R4, R149 ;  /* 0x0000009504047221 */ /* 0x000fe20000010100 */
[----:B------:R-:W3:Y:S01]  /*8c60*/  MUFU.EX2 R151, R151 ;  /* 0x0000009700977308 */ /* 0x000ee20000000800 */
[--C-:B------:R-:W-:Y:S02]  /*8c70*/  FFMA.FTZ R198, R198, c[0x0][0x2d0], -R166.reuse ;  /* 0x0000b400c6c67a23 */ /* 0x100fe400000108a6 */
[----:B------:R-:W-:Y:S01]  /*8c80*/  FMUL.FTZ R149, R4, c[0x0][0x2d0] ;  /* 0x0000b40004957a20 */ /* 0x000fe20000410000 */
[----:B-1----:R-:W-:Y:S01]  /*8c90*/  F2FP.PACK_AB R157, R154, R155 ;  /* 0x0000009b9a9d723e */ /* 0x002fe200000000ff */
[--C-:B------:R-:W-:Y:S02]  /*8ca0*/  FFMA.FTZ R199, R199, c[0x0][0x2d0], -R166.reuse ;  /* 0x0000b400c7c77a23 */ /* 0x100fe400000108a6 */
[--C-:B------:R-:W-:Y:S02]  /*8cb0*/  FFMA.FTZ R244, R244, c[0x0][0x2d0], -R166.reuse ;  /* 0x0000b400f4f47a23 */ /* 0x100fe400000108a6 */
[--C-:B------:R-:W-:Y:S01]  /*8cc0*/  FFMA.FTZ R245, R245, c[0x0][0x2d0], -R166.reuse ;  /* 0x0000b400f5f57a23 */ /* 0x100fe200000108a6 */
[----:B--2---:R-:W-:Y:S01]  /*8cd0*/  FMNMX.FTZ R152, R5, R152, !PT ;  /* 0x0000009805987209 */ /* 0x004fe20007810000 */
[----:B------:R-:W1:Y:S01]  /*8ce0*/  MUFU.EX2 R150, R150 ;  /* 0x0000009600967308 */ /* 0x000e620000000800 */
[----:B------:R-:W-:Y:S02]  /*8cf0*/  FFMA.FTZ R166, R163, c[0x0][0x2d0], -R166 ;  /* 0x0000b400a3a67a23 */ /* 0x000fe400000108a6 */
[C---:B------:R-:W-:Y:S01]  /*8d00*/  FSETP.NEU.FTZ.AND P0, PT, R152.reuse, -INF , PT ;  /* 0xff8000009800780b */ /* 0x040fe20003f1d000 */
[C---:B------:R-:W-:Y:S03]  /*8d10*/  FMUL.FTZ R161, R152.reuse, c[0x0][0x2d0] ;  /* 0x0000b40098a17a20 */ /* 0x040fe60000410000 */
[----:B------:R-:W-:Y:S02]  /*8d20*/  FSEL R5, R152, RZ, P0 ;  /* 0x000000ff98057208 */ /* 0x000fe40000000000 */
[----:B------:R-:W-:Y:S01]  /*8d30*/  FSEL R161, R161, RZ, P0 ;  /* 0x000000ffa1a17208 */ /* 0x000fe20000000000 */
[----:B------:R-:W2:Y:S01]  /*8d40*/  MUFU.EX2 R182, R182 ;  /* 0x000000b600b67308 */ /* 0x000ea20000000800 */
[C---:B------:R-:W-:Y:S01]  /*8d50*/  ISETP.GT.AND P0, PT, R238.reuse, UR4, PT ;  /* 0x00000004ee007c0c */ /* 0x040fe2000bf04270 */
[----:B------:R-:W-:Y:S01]  /*8d60*/  FADD.FTZ R5, -R5, R148 ;  /* 0x0000009405057221 */ /* 0x000fe20000010100 */
[----:B------:R-:W-:Y:S01]  /*8d70*/  IADD3 R238, R238, -0x1, RZ ;  /* 0xffffffffeeee7810 */ /* 0x000fe20007ffe0ff */
[--C-:B------:R-:W-:Y:S02]  /*8d80*/  FFMA.FTZ R188, R12, c[0x0][0x2d0], -R161.reuse ;  /* 0x0000b4000cbc7a23 */ /* 0x100fe400000108a1 */
[--C-:B------:R-:W-:Y:S02]  /*8d90*/  FFMA.FTZ R189, R9, c[0x0][0x2d0], -R161.reuse ;  /* 0x0000b40009bd7a23 */ /* 0x100fe400000108a1 */
[--C-:B------:R-:W-:Y:S02]  /*8da0*/  FFMA.FTZ R187, R10, c[0x0][0x2d0], -R161.reuse ;  /* 0x0000b4000abb7a23 */ /* 0x100fe400000108a1 */
[--C-:B------:R-:W-:Y:S01]  /*8db0*/  FFMA.FTZ R186, R8, c[0x0][0x2d0], -R161.reuse ;  /* 0x0000b40008ba7a23 */ /* 0x100fe200000108a1 */
[----:B------:R-:W4:Y:S01]  /*8dc0*/  MUFU.EX2 R149, R149 ;  /* 0x0000009500957308 */ /* 0x000f220000000800 */
[----:B------:R-:W-:Y:S02]  /*8dd0*/  FMUL.FTZ R8, R5, c[0x0][0x2d0] ;  /* 0x0000b40005087a20 */ /* 0x000fe40000410000 */
[C---:B---3--:R-:W-:Y:S02]  /*8de0*/  FMUL.FTZ R4, R151.reuse, R144 ;  /* 0x0000009097047220 */ /* 0x048fe40000410000 */
[C---:B------:R-:W-:Y:S02]  /*8df0*/  FMUL.FTZ R5, R151.reuse, R145 ;  /* 0x0000009197057220 */ /* 0x040fe40000410000 */
[C---:B-1----:R-:W-:Y:S02]  /*8e00*/  FMUL.FTZ R6, R150.reuse, R146 ;  /* 0x0000009296067220 */ /* 0x042fe40000410000 */
[----:B------:R-:W-:Y:S01]  /*8e10*/  FMUL.FTZ R7, R150, R147 ;  /* 0x0000009396077220 */ /* 0x000fe20000410000 */
[----:B------:R1:W3:Y:S01]  /*8e20*/  MUFU.EX2 R148, R8 ;  /* 0x0000000800947308 */ /* 0x0002e20000000800 */
[C---:B------:R-:W-:Y:S01]  /*8e30*/  FMUL.FTZ R16, R151.reuse, R132 ;  /* 0x0000008497107220 */ /* 0x040fe20000410000 */
[----:B--2---:R-:W-:Y:S01]  /*8e40*/  F2FP.PACK_AB R159, R182, R183 ;  /* 0x000000b7b69f723e */ /* 0x004fe200000000ff */
[C---:B------:R-:W-:Y:S02]  /*8e50*/  FMUL.FTZ R17, R151.reuse, R133 ;  /* 0x0000008597117220 */ /* 0x040fe40000410000 */
[C---:B------:R-:W-:Y:S02]  /*8e60*/  FMUL.FTZ R18, R150.reuse, R134 ;  /* 0x0000008696127220 */ /* 0x040fe40000410000 */
[----:B------:R-:W-:Y:S02]  /*8e70*/  FMUL.FTZ R19, R150, R135 ;  /* 0x0000008796137220 */ /* 0x000fe40000410000 */
[-C--:B------:R-:W-:Y:S01]  /*8e80*/  HMMA.16816.F32 R4, R156, R20.reuse, R4 ;  /* 0x000000149c04723c */ /* 0x080fe20000001804 */
[----:B------:R-:W-:Y:S01]  /*8e90*/  MUFU.EX2 R181, R181 ;  /* 0x000000b500b57308 */ /* 0x000fe20000000800 */
[----:B------:R-:W-:Y:S01]  /*8ea0*/  LDSM.16.MT88.4 R132, [R214+0x900] ;  /* 0x00090000d684783b */ /* 0x000fe20000004200 */
[----:B------:R-:W-:Y:S02]  /*8eb0*/  FMUL.FTZ R32, R151, R116 ;  /* 0x0000007497207220 */ /* 0x000fe40000410000 */
[C---:B----4-:R-:W-:Y:S02]  /*8ec0*/  FMUL.FTZ R9, R149.reuse, R141 ;  /* 0x0000008d95097220 */ /* 0x050fe40000410000 */
[C---:B------:R-:W-:Y:S02]  /*8ed0*/  FMUL.FTZ R12, R149.reuse, R136 ;  /* 0x00000088950c7220 */ /* 0x040fe40000410000 */
[----:B------:R-:W-:Y:S02]  /*8ee0*/  FMUL.FTZ R13, R149, R137 ;  /* 0x00000089950d7220 */ /* 0x000fe40000410000 */
[----:B------:R-:W2:Y:S01]  /*8ef0*/  MUFU.EX2 R180, R180 ;  /* 0x000000b400b47308 */ /* 0x000ea20000000800 */
[----:B------:R-:W-:Y:S02]  /*8f00*/  FMUL.FTZ R33, R151, R117 ;  /* 0x0000007597217220 */ /* 0x000fe40000410000 */
[C---:B-1----:R-:W-:Y:S02]  /*8f10*/  FMUL.FTZ R8, R149.reuse, R140 ;  /* 0x0000008c95087220 */ /* 0x042fe40000410000 */
[C---:B---3--:R-:W-:Y:S02]  /*8f20*/  FMUL.FTZ R10, R148.reuse, R142 ;  /* 0x0000008e940a7220 */ /* 0x048fe40000410000 */
[C---:B------:R-:W-:Y:S02]  /*8f30*/  FMUL.FTZ R11, R148.reuse, R143 ;  /* 0x0000008f940b7220 */ /* 0x040fe40000410000 */
[C---:B------:R-:W-:Y:S01]  /*8f40*/  FMUL.FTZ R14, R148.reuse, R138 ;  /* 0x0000008a940e7220 */ /* 0x040fe20000410000 */
[----:B------:R-:W-:Y:S01]  /*8f50*/  MUFU.EX2 R185, R185 ;  /* 0x000000b900b97308 */ /* 0x000fe20000000800 */
[----:B------:R-:W-:Y:S02]  /*8f60*/  FMUL.FTZ R15, R148, R139 ;  /* 0x0000008b940f7220 */ /* 0x000fe40000410000 */
[C---:B------:R-:W-:Y:S02]  /*8f70*/  FMUL.FTZ R34, R150.reuse, R118 ;  /* 0x0000007696227220 */ /* 0x040fe40000410000 */
[----:B------:R-:W-:Y:S02]  /*8f80*/  FMUL.FTZ R35, R150, R119 ;  /* 0x0000007796237220 */ /* 0x000fe40000410000 */
[----:B------:R-:W-:Y:S01]  /*8f90*/  LDSM.16.MT88.4 R116, [R214+0x1100] ;  /* 0x00110000d674783b */ /* 0x000fe20000004200 */
[C---:B------:R-:W-:Y:S02]  /*8fa0*/  FMUL.FTZ R40, R149.reuse, R108 ;  /* 0x0000006c95287220 */ /* 0x040fe40000410000 */
[----:B------:R-:W1:Y:S01]  /*8fb0*/  MUFU.EX2 R184, R184 ;  /* 0x000000b800b87308 */ /* 0x000e620000000800 */
[C---:B------:R-:W-:Y:S02]  /*8fc0*/  FMUL.FTZ R41, R149.reuse, R109 ;  /* 0x0000006d95297220 */ /* 0x040fe40000410000 */
[----:B------:R-:W-:Y:S01]  /*8fd0*/  FMUL.FTZ R42, R148, R110 ;  /* 0x0000006e942a7220 */ /* 0x000fe20000410000 */
[----:B--2---:R-:W-:Y:S01]  /*8fe0*/  F2FP.PACK_AB R144, R180, R181 ;  /* 0x000000b5b490723e */ /* 0x004fe200000000ff */
[C---:B------:R-:W-:Y:S02]  /*8ff0*/  FMUL.FTZ R43, R148.reuse, R111 ;  /* 0x0000006f942b7220 */ /* 0x040fe40000410000 */
[----:B------:R-:W-:Y:S01]  /*9000*/  LDSM.16.MT88.4 R108, [R214+0x500] ;  /* 0x00050000d66c783b */ /* 0x000fe20000004200 */
[C---:B------:R-:W-:Y:S02]  /*9010*/  FMUL.FTZ R44, R149.reuse, R104 ;  /* 0x00000068952c7220 */ /* 0x040fe40000410000 */
[----:B------:R-:W-:Y:S01]  /*9020*/  MUFU.EX2 R189, R189 ;  /* 0x000000bd00bd7308 */ /* 0x000fe20000000800 */
[----:B------:R-:W-:Y:S02]  /*9030*/  FMUL.FTZ R45, R149, R105 ;  /* 0x00000069952d7220 */ /* 0x000fe40000410000 */
[C---:B------:R-:W-:Y:S02]  /*9040*/  FMUL.FTZ R46, R148.reuse, R106 ;  /* 0x0000006a942e7220 */ /* 0x040fe40000410000 */
[----:B------:R-:W-:Y:S02]  /*9050*/  FMUL.FTZ R47, R148, R107 ;  /* 0x0000006b942f7220 */ /* 0x000fe40000410000 */
[----:B------:R-:W-:Y:S01]  /*9060*/  LDSM.16.MT88.4 R104, [R212+0x1900] ;  /* 0x00190000d468783b */ /* 0x000fe20000004200 */
[C---:B------:R-:W-:Y:S02]  /*9070*/  FMUL.FTZ R48, R151.reuse, R100 ;  /* 0x0000006497307220 */ /* 0x040fe40000410000 */
[----:B------:R-:W2:Y:S01]  /*9080*/  MUFU.EX2 R188, R188 ;  /* 0x000000bc00bc7308 */ /* 0x000ea20000000800 */
[----:B------:R-:W-:Y:S02]  /*9090*/  FMUL.FTZ R49, R151, R101 ;  /* 0x0000006597317220 */ /* 0x000fe40000410000 */
[----:B------:R-:W-:Y:S01]  /*90a0*/  FMUL.FTZ R50, R150, R102 ;  /* 0x0000006696327220 */ /* 0x000fe20000410000 */
[----:B-1----:R-:W-:Y:S01]  /*90b0*/  F2FP.PACK_AB R146, R184, R185 ;  /* 0x000000b9b892723e */ /* 0x002fe200000000ff */
[----:B------:R-:W-:Y:S02]  /*90c0*/  FMUL.FTZ R51, R150, R103 ;  /* 0x0000006796337220 */ /* 0x000fe40000410000 */
[----:B------:R-:W-:Y:S01]  /*90d0*/  LDSM.16.MT88.4 R100, [R214+0x1900] ;  /* 0x00190000d664783b */ /* 0x000fe20000004200 */
[--C-:B------:R-:W-:Y:S02]  /*90e0*/  FFMA.FTZ R164, R164, c[0x0][0x2d0], -R161.reuse ;  /* 0x0000b400a4a47a23 */ /* 0x100fe400000108a1 */
[----:B------:R-:W-:Y:S01]  /*90f0*/  MUFU.EX2 R187, R187 ;  /* 0x000000bb00bb7308 */ /* 0x000fe20000000800 */
[C---:B------:R-:W-:Y:S02]  /*9100*/  FMUL.FTZ R24, R149.reuse, R124 ;  /* 0x0000007c95187220 */ /* 0x040fe40000410000 */
[C---:B------:R-:W-:Y:S02]  /*9110*/  FMUL.FTZ R25, R149.reuse, R125 ;  /* 0x0000007d95197220 */ /* 0x040fe40000410000 */
[C---:B------:R-:W-:Y:S02]  /*9120*/  FMUL.FTZ R26, R148.reuse, R126 ;  /* 0x0000007e941a7220 */ /* 0x040fe40000410000 */
[C---:B------:R-:W-:Y:S02]  /*9130*/  FMUL.FTZ R27, R148.reuse, R127 ;  /* 0x0000007f941b7220 */ /* 0x040fe40000410000 */
[----:B------:R-:W-:Y:S01]  /*9140*/  FMUL.FTZ R28, R149, R120 ;  /* 0x00000078951c7220 */ /* 0x000fe20000410000 */
[----:B------:R-:W1:Y:S01]  /*9150*/  MUFU.EX2 R186, R186 ;  /* 0x000000ba00ba7308 */ /* 0x000e620000000800 */
[C---:B------:R-:W-:Y:S02]  /*9160*/  FMUL.FTZ R30, R148.reuse, R122 ;  /* 0x0000007a941e7220 */ /* 0x040fe40000410000 */
[----:B------:R-:W-:Y:S01]  /*9170*/  FMUL.FTZ R31, R148, R123 ;  /* 0x0000007b941f7220 */ /* 0x000fe20000410000 */
[----:B--2---:R-:W-:Y:S01]  /*9180*/  F2FP.PACK_AB R145, R188, R189 ;  /* 0x000000bdbc91723e */ /* 0x004fe200000000ff */
[C---:B------:R-:W-:Y:S02]  /*9190*/  FMUL.FTZ R52, R151.reuse, R52 ;  /* 0x0000003497347220 */ /* 0x040fe40000410000 */
[----:B------:R-:W-:Y:S02]  /*91a0*/  FMUL.FTZ R53, R151, R53 ;  /* 0x0000003597357220 */ /* 0x000fe40000410000 */
[C---:B------:R-:W-:Y:S01]  /*91b0*/  FMUL.FTZ R54, R150.reuse, R54 ;  /* 0x0000003696367220 */ /* 0x040fe20000410000 */
[----:B------:R-:W-:Y:S01]  /*91c0*/  MUFU.EX2 R124, R175 ;  /* 0x000000af007c7308 */ /* 0x000fe20000000800 */
[----:B------:R-:W-:Y:S02]  /*91d0*/  FMUL.FTZ R55, R150, R55 ;  /* 0x0000003796377220 */ /* 0x000fe40000410000 */
[C---:B------:R-:W-:Y:S02]  /*91e0*/  FMUL.FTZ R56, R149.reuse, R56 ;  /* 0x0000003895387220 */ /* 0x040fe40000410000 */
[C---:B------:R-:W-:Y:S02]  /*91f0*/  FMUL.FTZ R57, R149.reuse, R57 ;  /* 0x0000003995397220 */ /* 0x040fe40000410000 */
[C---:B------:R-:W-:Y:S02]  /*9200*/  FMUL.FTZ R58, R148.reuse, R58 ;  /* 0x0000003a943a7220 */ /* 0x040fe40000410000 */
[----:B------:R-:W-:Y:S01]  /*9210*/  FMUL.FTZ R59, R148, R59 ;  /* 0x0000003b943b7220 */ /* 0x000fe20000410000 */
[----:B------:R-:W-:Y:S01]  /*9220*/  MUFU.EX2 R120, R174 ;  /* 0x000000ae00787308 */ /* 0x000fe20000000800 */
[C---:B------:R-:W-:Y:S02]  /*9230*/  FMUL.FTZ R60, R149.reuse, R60 ;  /* 0x0000003c953c7220 */ /* 0x040fe40000410000 */
[----:B------:R-:W-:Y:S01]  /*9240*/  FMUL.FTZ R61, R149, R61 ;  /* 0x0000003d953d7220 */ /* 0x000fe20000410000 */
[----:B-1----:R-:W-:Y:S01]  /*9250*/  F2FP.PACK_AB R147, R186, R187 ;  /* 0x000000bbba93723e */ /* 0x002fe200000000ff */
[C---:B------:R-:W-:Y:S02]  /*9260*/  FMUL.FTZ R62, R148.reuse, R62 ;  /* 0x0000003e943e7220 */ /* 0x040fe40000410000 */
[----:B------:R-:W-:Y:S02]  /*9270*/  FMUL.FTZ R63, R148, R63 ;  /* 0x0000003f943f7220 */ /* 0x000fe40000410000 */
[C---:B------:R-:W-:Y:S01]  /*9280*/  FMUL.FTZ R64, R151.reuse, R64 ;  /* 0x0000004097407220 */ /* 0x040fe20000410000 */
[----:B------:R1:W-:Y:S01]  /*9290*/  MUFU.EX2 R136, R173 ;  /* 0x000000ad00887308 */ /* 0x0003e20000000800 */
[C---:B------:R-:W-:Y:S01]  /*92a0*/  HMMA.16816.F32 R8, R144.reuse, R20, R8 ;  /* 0x000000149008723c */ /* 0x040fe20000001808 */
[C---:B------:R-:W-:Y:S02]  /*92b0*/  FMUL.FTZ R65, R151.reuse, R65 ;  /* 0x0000004197417220 */ /* 0x040fe40000410000 */
[C---:B------:R-:W-:Y:S02]  /*92c0*/  FMUL.FTZ R66, R150.reuse, R66 ;  /* 0x0000004296427220 */ /* 0x040fe40000410000 */
[----:B------:R-:W-:Y:S02]  /*92d0*/  FMUL.FTZ R67, R150, R67 ;  /* 0x0000004396437220 */ /* 0x000fe40000410000 */
[C---:B------:R-:W-:Y:S01]  /*92e0*/  FMUL.FTZ R20, R151.reuse, R128 ;  /* 0x0000008097147220 */ /* 0x040fe20000410000 */
[-C--:B------:R-:W-:Y:S01]  /*92f0*/  HMMA.16816.F32 R12, R144, R22.reuse, R12 ;  /* 0x00000016900c723c */ /* 0x080fe2000000180c */
[----:B------:R-:W-:Y:S01]  /*9300*/  FMUL.FTZ R21, R151, R129 ;  /* 0x0000008197157220 */ /* 0x000fe20000410000 */
[----:B------:R-:W-:Y:S02]  /*9310*/  MUFU.EX2 R122, R170 ;  /* 0x000000aa007a7308 */ /* 0x000fe40000000800 */
[C---:B------:R-:W-:Y:S02]  /*9320*/  FMUL.FTZ R29, R149.reuse, R121 ;  /* 0x00000079951d7220 */ /* 0x040fe40000410000 */
[C---:B------:R-:W-:Y:S02]  /*9330*/  FMUL.FTZ R72, R149.reuse, R72 ;  /* 0x0000004895487220 */ /* 0x040fe40000410000 */
[C---:B------:R-:W-:Y:S01]  /*9340*/  HMMA.16816.F32 R16, R156.reuse, R22, R16 ;  /* 0x000000169c10723c */ /* 0x040fe20000001810 */
[C---:B------:R-:W-:Y:S03]  /*9350*/  FMUL.FTZ R73, R149.reuse, R73 ;  /* 0x0000004995497220 */ /* 0x040fe60000410000 */
[----:B------:R-:W-:Y:S01]  /*9360*/  MUFU.EX2 R138, R171 ;  /* 0x000000ab008a7308 */ /* 0x000fe20000000800 */
[----:B------:R-:W-:Y:S02]  /*9370*/  FMUL.FTZ R74, R148, R74 ;  /* 0x0000004a944a7220 */ /* 0x000fe40000410000 */
[C---:B------:R-:W-:Y:S01]  /*9380*/  FMUL.FTZ R22, R150.reuse, R130 ;  /* 0x0000008296167220 */ /* 0x040fe20000410000 */
[----:B-1----:R-:W-:Y:S01]  /*9390*/  LDSM.16.MT88.4 R172, [R214+0x2100] ;  /* 0x00210000d6ac783b */ /* 0x002fe20000004200 */
[----:B------:R-:W-:Y:S03]  /*93a0*/  FMUL.FTZ R23, R150, R131 ;  /* 0x0000008396177220 */ /* 0x000fe60000410000 */
[C---:B------:R-:W-:Y:S02]  /*93b0*/  FMUL.FTZ R75, R148.reuse, R75 ;  /* 0x0000004b944b7220 */ /* 0x040fe40000410000 */
[----:B------:R1:W-:Y:S01]  /*93c0*/  MUFU.EX2 R125, R169 ;  /* 0x000000a9007d7308 */ /* 0x0003e20000000800 */
[C---:B------:R-:W-:Y:S01]  /*93d0*/  FMUL.FTZ R76, R149.reuse, R76 ;  /* 0x0000004c954c7220 */ /* 0x040fe20000410000 */
[-C--:B------:R-:W-:Y:S01]  /*93e0*/  HMMA.16816.F32 R20, R156, R36.reuse, R20 ;  /* 0x000000249c14723c */ /* 0x080fe20000001814 */
[----:B------:R-:W2:Y:S01]  /*93f0*/  LDSM.16.MT88.4 R128, [R214+0xd00] ;  /* 0x000d0000d680783b */ /* 0x000ea20000004200 */
[C---:B------:R-:W-:Y:S02]  /*9400*/  FMUL.FTZ R77, R149.reuse, R77 ;  /* 0x0000004d954d7220 */ /* 0x040fe40000410000 */
[C---:B------:R-:W-:Y:S02]  /*9410*/  FMUL.FTZ R78, R148.reuse, R78 ;  /* 0x0000004e944e7220 */ /* 0x040fe40000410000 */
[C---:B------:R-:W-:Y:S02]  /*9420*/  FMUL.FTZ R79, R148.reuse, R79 ;  /* 0x0000004f944f7220 */ /* 0x040fe40000410000 */
[C---:B------:R-:W-:Y:S01]  /*9430*/  HMMA.16816.F32 R24, R144.reuse, R36, R24 ;  /* 0x000000249018723c */ /* 0x040fe20000001818 */
[----:B------:R-:W-:Y:S03]  /*9440*/  MUFU.EX2 R127, R167 ;  /* 0x000000a7007f7308 */ /* 0x000fe60000000800 */
[C---:B------:R-:W-:Y:S02]  /*9450*/  FMUL.FTZ R88, R149.reuse, R88 ;  /* 0x0000005895587220 */ /* 0x040fe40000410000 */
[----:B------:R-:W-:Y:S02]  /*9460*/  FMUL.FTZ R89, R149, R89 ;  /* 0x0000005995597220 */ /* 0x000fe40000410000 */
[-C--:B------:R-:W-:Y:S01]  /*9470*/  HMMA.16816.F32 R28, R144, R38.reuse, R28 ;  /* 0x00000026901c723c */ /* 0x080fe2000000181c */
[C---:B------:R-:W-:Y:S02]  /*9480*/  FMUL.FTZ R36, R151.reuse, R112 ;  /* 0x0000007097247220 */ /* 0x040fe40000410000 */
[----:B------:R-:W-:Y:S01]  /*9490*/  MUFU.EX2 R123, R165 ;  /* 0x000000a5007b7308 */ /* 0x000fe20000000800 */
[----:B------:R-:W-:Y:S01]  /*94a0*/  FMUL.FTZ R37, R151, R113 ;  /* 0x0000007197257220 */ /* 0x000fe20000410000 */
[----:B-1----:R-:W-:Y:S01]  /*94b0*/  LDSM.16.MT88.4 R168, [R212+0x1500] ;  /* 0x00150000d4a8783b */ /* 0x002fe20000004200 */
[C---:B------:R-:W-:Y:S02]  /*94c0*/  FMUL.FTZ R90, R148.reuse, R90 ;  /* 0x0000005a945a7220 */ /* 0x040fe40000410000 */
[C---:B------:R-:W-:Y:S01]  /*94d0*/  HMMA.16816.F32 R32, R156.reuse, R38, R32 ;  /* 0x000000269c20723c */ /* 0x040fe20000001820 */
[----:B------:R-:W-:Y:S03]  /*94e0*/  FMUL.FTZ R91, R148, R91 ;  /* 0x0000005b945b7220 */ /* 0x000fe60000410000 */
[C---:B------:R-:W-:Y:S01]  /*94f0*/  FMUL.FTZ R92, R149.reuse, R92 ;  /* 0x0000005c955c7220 */ /* 0x040fe20000410000 */
[----:B------:R-:W-:Y:S01]  /*9500*/  MUFU.EX2 R139, R166 ;  /* 0x000000a6008b7308 */ /* 0x000fe20000000800 */
[----:B------:R-:W-:Y:S02]  /*9510*/  FMUL.FTZ R93, R149, R93 ;  /* 0x0000005d955d7220 */ /* 0x000fe40000410000 */
[C---:B------:R-:W-:Y:S04]  /*9520*/  FMUL.FTZ R38, R150.reuse, R114 ;  /* 0x0000007296267220 */ /* 0x040fe80000410000 */
[----:B------:R-:W-:Y:S02]  /*9530*/  FMUL.FTZ R39, R150, R115 ;  /* 0x0000007396277220 */ /* 0x000fe40000410000 */
[----:B------:R-:W1:Y:S01]  /*9540*/  LDSM.16.MT88.4 R112, [R212+0xd00] ;  /* 0x000d0000d470783b */ /* 0x000e620000004200 */
[----:B------:R3:W-:Y:S01]  /*9550*/  MUFU.EX2 R126, R164 ;  /* 0x000000a4007e7308 */ /* 0x0007e20000000800 */
[C---:B------:R-:W-:Y:S02]  /*9560*/  FMUL.FTZ R94, R148.reuse, R94 ;  /* 0x0000005e945e7220 */ /* 0x040fe40000410000 */
[----:B------:R-:W-:Y:S01]  /*9570*/  FMUL.FTZ R95, R148, R95 ;  /* 0x0000005f945f7220 */ /* 0x000fe20000410000 */
[-C--:B--2---:R-:W-:Y:S01]  /*9580*/  HMMA.16816.F32 R36, R156, R128.reuse, R36 ;  /* 0x000000809c24723c */ /* 0x084fe20000001824 */
[C---:B------:R-:W-:Y:S02]  /*9590*/  FMUL.FTZ R96, R151.reuse, R96 ;  /* 0x0000006097607220 */ /* 0x040fe40000410000 */
[C---:B------:R-:W-:Y:S02]  /*95a0*/  FMUL.FTZ R97, R151.reuse, R97 ;  /* 0x0000006197617220 */ /* 0x040fe40000410000 */
[C---:B------:R-:W-:Y:S01]  /*95b0*/  FMUL.FTZ R98, R150.reuse, R98 ;  /* 0x0000006296627220 */ /* 0x040fe20000410000 */
[----:B------:R-:W-:Y:S01]  /*95c0*/  MUFU.EX2 R190, R190 ;  /* 0x000000be00be7308 */ /* 0x000fe20000000800 */
[C---:B------:R-:W-:Y:S01]  /*95d0*/  FMUL.FTZ R99, R150.reuse, R99 ;  /* 0x0000006396637220 */ /* 0x040fe20000410000 */
[C---:B------:R-:W-:Y:S01]  /*95e0*/  HMMA.16816.F32 R40, R144.reuse, R128, R40 ;  /* 0x000000809028723c */ /* 0x040fe20000001828 */
[C---:B------:R-:W-:Y:S03]  /*95f0*/  FMUL.FTZ R68, R151.reuse, R68 ;  /* 0x0000004497447220 */ /* 0x040fe60000410000 */
[C---:B------:R-:W-:Y:S02]  /*9600*/  FMUL.FTZ R69, R151.reuse, R69 ;  /* 0x0000004597457220 */ /* 0x040fe40000410000 */
[C---:B------:R-:W-:Y:S02]  /*9610*/  FMUL.FTZ R70, R150.reuse, R70 ;  /* 0x0000004696467220 */ /* 0x040fe40000410000 */
[-C--:B------:R-:W-:Y:S01]  /*9620*/  HMMA.16816.F32 R44, R144, R130.reuse, R44 ;  /* 0x00000082902c723c */ /* 0x080fe2000000182c */
[----:B------:R-:W2:Y:S01]  /*9630*/  MUFU.EX2 R191, R191 ;  /* 0x000000bf00bf7308 */ /* 0x000ea20000000800 */
[----:B---3--:R-:W-:Y:S02]  /*9640*/  LDSM.16.MT88.4 R164, [R214+0x1500] ;  /* 0x00150000d6a4783b */ /* 0x008fe40000004200 */
[C---:B------:R-:W-:Y:S02]  /*9650*/  FMUL.FTZ R71, R150.reuse, R71 ;  /* 0x0000004796477220 */ /* 0x040fe40000410000 */
[C---:B------:R-:W-:Y:S02]  /*9660*/  FMUL.FTZ R80, R151.reuse, R80 ;  /* 0x0000005097507220 */ /* 0x040fe40000410000 */
[C---:B------:R-:W-:Y:S01]  /*9670*/  HMMA.16816.F32 R48, R156.reuse, R130, R48 ;  /* 0x000000829c30723c */ /* 0x040fe20000001830 */
[C---:B------:R-:W-:Y:S02]  /*9680*/  FMUL.FTZ R81, R151.reuse, R81 ;  /* 0x0000005197517220 */ /* 0x040fe40000410000 */
[----:B------:R-:W-:Y:S01]  /*9690*/  MUFU.EX2 R192, R192 ;  /* 0x000000c000c07308 */ /* 0x000fe20000000800 */
[C---:B------:R-:W-:Y:S02]  /*96a0*/  FMUL.FTZ R82, R150.reuse, R82 ;  /* 0x0000005296527220 */ /* 0x040fe40000410000 */
[C---:B------:R-:W-:Y:S02]  /*96b0*/  FMUL.FTZ R83, R150.reuse, R83 ;  /* 0x0000005396537220 */ /* 0x040fe40000410000 */
[C---:B------:R-:W-:Y:S01]  /*96c0*/  FMUL.FTZ R84, R151.reuse, R84 ;  /* 0x0000005497547220 */ /* 0x040fe20000410000 */
[-C--:B-1----:R-:W-:Y:S03]  /*96d0*/  HMMA.16816.F32 R52, R156, R112.reuse, R52 ;  /* 0x000000709c34723c */ /* 0x082fe60000001834 */
[----:B------:R-:W-:Y:S01]  /*96e0*/  FMUL.FTZ R85, R151, R85 ;  /* 0x0000005597557220 */ /* 0x000fe20000410000 */
[----:B------:R-:W1:Y:S01]  /*96f0*/  MUFU.EX2 R193, R193 ;  /* 0x000000c100c17308 */ /* 0x000e620000000800 */
[C---:B------:R-:W-:Y:S02]  /*9700*/  FMUL.FTZ R86, R150.reuse, R86 ;  /* 0x0000005696567220 */ /* 0x040fe40000410000 */
[----:B------:R-:W-:Y:S02]  /*9710*/  FMUL.FTZ R87, R150, R87 ;  /* 0x0000005796577220 */ /* 0x000fe40000410000 */
[--C-:B------:R-:W-:Y:S01]  /*9720*/  FFMA.FTZ R247, R247, c[0x0][0x2d0], -R161.reuse ;  /* 0x0000b400f7f77a23 */ /* 0x100fe200000108a1 */
[C---:B------:R-:W-:Y:S02]  /*9730*/  HMMA.16816.F32 R56, R144.reuse, R112, R56 ;  /* 0x000000709038723c */ /* 0x040fe40000001838 */
[--C-:B------:R-:W-:Y:S02]  /*9740*/  FFMA.FTZ R252, R252, c[0x0][0x2d0], -R161.reuse ;  /* 0x0000b400fcfc7a23 */ /* 0x100fe400000108a1 */
[----:B------:R-:W-:Y:S01]  /*9750*/  MUFU.EX2 R194, R194 ;  /* 0x000000c200c27308 */ /* 0x000fe20000000800 */
[--C-:B------:R-:W-:Y:S02]  /*9760*/  FFMA.FTZ R251, R251, c[0x0][0x2d0], -R161.reuse ;  /* 0x0000b400fbfb7a23 */ /* 0x100fe400000108a1 */
[--C-:B------:R-:W-:Y:S01]  /*9770*/  FFMA.FTZ R249, R249, c[0x0][0x2d0], -R161.reuse ;  /* 0x0000b400f9f97a23 */ /* 0x100fe200000108a1 */
[-C--:B------:R-:W-:Y:S01]  /*9780*/  HMMA.16816.F32 R60, R144, R114.reuse, R60 ;  /* 0x00000072903c723c */ /* 0x080fe2000000183c */
[--C-:B------:R-:W-:Y:S03]  /*9790*/  FFMA.FTZ R162, R162, c[0x0][0x2d0], -R161.reuse ;  /* 0x0000b400a2a27a23 */ /* 0x100fe600000108a1 */
[--C-:B------:R-:W-:Y:S02]  /*97a0*/  FFMA.FTZ R160, R160, c[0x0][0x2d0], -R161.reuse ;  /* 0x0000b400a0a07a23 */ /* 0x100fe400000108a1 */
[----:B------:R-:W3:Y:S01]  /*97b0*/  MUFU.EX2 R195, R195 ;  /* 0x000000c300c37308 */ /* 0x000ee20000000800 */
[----:B------:R-:W-:Y:S01]  /*97c0*/  FFMA.FTZ R161, R153, c[0x0][0x2d0], -R161 ;  /* 0x0000b40099a17a23 */ /* 0x000fe200000108a1 */
[C---:B------:R-:W-:Y:S01]  /*97d0*/  HMMA.16816.F32 R64, R156.reuse, R114, R64 ;  /* 0x000000729c40723c */ /* 0x040fe20000001840 */
[----:B------:R-:W4:Y:S03]  /*97e0*/  LDSM.16.MT88.4 R112, [R212+0x500] ;  /* 0x00050000d470783b */ /* 0x000f260000004200 */
[----:B------:R-:W-:Y:S01]  /*97f0*/  FFMA.FTZ R179, R151, R234, R179 ;  /* 0x000000ea97b37223 */ /* 0x000fe200000100b3 */
[----:B------:R-:W-:Y:S01]  /*9800*/  MOV R151, R3 ;  /* 0x0000000300977202 */ /* 0x000fe20000000f00 */
[----:B------:R-:W-:Y:S01]  /*9810*/  FFMA.FTZ R155, R150, R235, R155 ;  /* 0x000000eb969b7223 */ /* 0x000fe2000001009b */
[----:B------:R-:W-:Y:S01]  /*9820*/  MOV R150, R2 ;  /* 0x0000000200967202 */ /* 0x000fe20000000f00 */
[-C--:B------:R-:W-:Y:S01]  /*9830*/  HMMA.16816.F32 R68, R156, R100.reuse, R68 ;  /* 0x000000649c44723c */ /* 0x080fe20000001844 */
[----:B------:R-:W-:Y:S03]  /*9840*/  MUFU.EX2 R196, R196 ;  /* 0x000000c400c47308 */ /* 0x000fe60000000800 */
[----:B------:R-:W-:Y:S01]  /*9850*/  FFMA.FTZ R181, R149, R232, R181 ;  /* 0x000000e895b57223 */ /* 0x000fe200000100b5 */
[----:B------:R-:W-:Y:S01]  /*9860*/  MOV R149, R0 ;  /* 0x0000000000957202 */ /* 0x000fe20000000f00 */
[----:B------:R-:W-:Y:S01]  /*9870*/  FFMA.FTZ R189, R148, R233, R189 ;  /* 0x000000e994bd7223 */ /* 0x000fe200000100bd */
[----:B------:R-:W-:Y:S01]  /*9880*/  MOV R148, R152 ;  /* 0x0000009800947202 */ /* 0x000fe20000000f00 */
[C---:B------:R-:W-:Y:S01]  /*9890*/  HMMA.16816.F32 R72, R144.reuse, R100, R72 ;  /* 0x000000649048723c */ /* 0x040fe20000001848 */
[----:B------:R-:W-:Y:S02]  /*98a0*/  FADD.FTZ R178, R178, R179 ;  /* 0x000000b3b2b27221 */ /* 0x000fe40000010000 */
[----:B------:R-:W5:Y:S01]  /*98b0*/  MUFU.EX2 R197, R197 ;  /* 0x000000c500c57308 */ /* 0x000f620000000800 */
[----:B------:R-:W-:Y:S02]  /*98c0*/  FADD.FTZ R154, R154, R155 ;  /* 0x0000009b9a9a7221 */ /* 0x000fe40000010000 */
[----:B------:R-:W-:Y:S01]  /*98d0*/  FADD.FTZ R180, R180, R181 ;  /* 0x000000b5b4b47221 */ /* 0x000fe20000010000 */
[----:B--2---:R-:W-:Y:S01]  /*98e0*/  F2FP.PACK_AB R100, R191, R190 ;  /* 0x000000bebf64723e */ /* 0x004fe200000000ff */
[-C--:B------:R-:W-:Y:S01]  /*98f0*/  HMMA.16816.F32 R76, R144, R102.reuse, R76 ;  /* 0x00000066904c723c */ /* 0x080fe2000000184c */
[----:B-1----:R-:W-:Y:S03]  /*9900*/  F2FP.PACK_AB R101, R193, R192 ;  /* 0x000000c0c165723e */ /* 0x002fe600000000ff */
[----:B------:R-:W-:Y:S01]  /*9910*/  FADD.FTZ R188, R188, R189 ;  /* 0x000000bdbcbc7221 */ /* 0x000fe20000010000 */
[----:B------:R-:W-:Y:S01]  /*9920*/  MUFU.EX2 R198, R198 ;  /* 0x000000c600c67308 */ /* 0x000fe20000000800 */
[----:B------:R-:W-:Y:S02]  /*9930*/  FADD.FTZ R177, R177, R178 ;  /* 0x000000b2b1b17221 */ /* 0x000fe40000010000 */
[C---:B------:R-:W-:Y:S01]  /*9940*/  HMMA.16816.F32 R80, R156.reuse, R102, R80 ;  /* 0x000000669c50723c */ /* 0x040fe20000001850 */
[----:B------:R-:W-:Y:S03]  /*9950*/  FADD.FTZ R183, R183, R154 ;  /* 0x0000009ab7b77221 */ /* 0x000fe60000010000 */
[----:B------:R-:W-:Y:S02]  /*9960*/  FADD.FTZ R185, R185, R180 ;  /* 0x000000b4b9b97221 */ /* 0x000fe40000010000 */
[----:B------:R-:W-:Y:S01]  /*9970*/  FADD.FTZ R187, R187, R188 ;  /* 0x000000bcbbbb7221 */ /* 0x000fe20000010000 */
[----:B---3--:R-:W-:Y:S01]  /*9980*/  F2FP.PACK_AB R102, R195, R194 ;  /* 0x000000c2c366723e */ /* 0x008fe200000000ff */
[-C--:B------:R-:W-:Y:S01]  /*9990*/  HMMA.16816.F32 R84, R156, R104.reuse, R84 ;  /* 0x000000689c54723c */ /* 0x080fe20000001854 */
[----:B------:R-:W1:Y:S03]  /*99a0*/  MUFU.EX2 R199, R199 ;  /* 0x000000c700c77308 */ /* 0x000e660000000800 */
[----:B-----5:R-:W-:Y:S01]  /*99b0*/  F2FP.PACK_AB R103, R197, R196 ;  /* 0x000000c4c567723e */ /* 0x020fe200000000ff */
[----:B------:R-:W-:Y:S02]  /*99c0*/  FADD.FTZ R177, R176, R177 ;  /* 0x000000b1b0b17221 */ /* 0x000fe40000010000 */
[----:B------:R-:W-:Y:S01]  /*99d0*/  FADD.FTZ R183, R182, R183 ;  /* 0x000000b7b6b77221 */ /* 0x000fe20000010000 */
[C---:B------:R-:W-:Y:S01]  /*99e0*/  HMMA.16816.F32 R88, R144.reuse, R104, R88 ;  /* 0x000000689058723c */ /* 0x040fe20000001858 */
[----:B------:R-:W-:Y:S02]  /*99f0*/  FADD.FTZ R185, R184, R185 ;  /* 0x000000b9b8b97221 */ /* 0x000fe40000010000 */
[----:B------:R-:W-:Y:S01]  /*9a00*/  MUFU.EX2 R244, R244 ;  /* 0x000000f400f47308 */ /* 0x000fe20000000800 */
[----:B------:R-:W-:Y:S02]  /*9a10*/  FADD.FTZ R186, R186, R187 ;  /* 0x000000bbbaba7221 */ /* 0x000fe40000010000 */
[----:B------:R-:W-:Y:S02]  /*9a20*/  FADD.FTZ R190, R190, R177 ;  /* 0x000000b1bebe7221 */ /* 0x000fe40000010000 */
[-C--:B------:R-:W-:Y:S01]  /*9a30*/  HMMA.16816.F32 R92, R144, R106.reuse, R92 ;  /* 0x0000006a905c723c */ /* 0x080fe2000000185c */
[----:B------:R-:W-:Y:S03]  /*9a40*/  FADD.FTZ R192, R192, R183 ;  /* 0x000000b7c0c07221 */ /* 0x000fe60000010000 */
[----:B------:R-:W-:Y:S01]  /*9a50*/  FADD.FTZ R191, R191, R190 ;  /* 0x000000bebfbf7221 */ /* 0x000fe20000010000 */
[----:B------:R-:W2:Y:S01]  /*9a60*/  MUFU.EX2 R245, R245 ;  /* 0x000000f500f57308 */ /* 0x000ea20000000800 */
[----:B------:R-:W-:Y:S02]  /*9a70*/  FADD.FTZ R193, R193, R192 ;  /* 0x000000c0c1c17221 */ /* 0x000fe40000010000 */
[----:B------:R-:W-:Y:S01]  /*9a80*/  HMMA.16816.F32 R96, R156, R106, R96 ;  /* 0x0000006a9c60723c */ /* 0x000fe20000001860 */
[C---:B-1----:R-:W-:Y:S03]  /*9a90*/  F2FP.PACK_AB R104, R199.reuse, R198 ;  /* 0x000000c6c768723e */ /* 0x042fe600000000ff */
[----:B------:R-:W-:Y:S02]  /*9aa0*/  FADD.FTZ R198, R198, R185 ;  /* 0x000000b9c6c67221 */ /* 0x000fe40000010000 */
[----:B------:R-:W-:Y:S01]  /*9ab0*/  FADD.FTZ R194, R194, R191 ;  /* 0x000000bfc2c27221 */ /* 0x000fe20000010000 */
[----:B------:R-:W-:Y:S01]  /*9ac0*/  MUFU.EX2 R247, R247 ;  /* 0x000000f700f77308 */ /* 0x000fe20000000800 */
[-C--:B------:R-:W-:Y:S01]  /*9ad0*/  HMMA.16816.F32 R4, R100, R108.reuse, R4 ;  /* 0x0000006c6404723c */ /* 0x080fe20000001804 */
[----:B------:R-:W-:Y:S03]  /*9ae0*/  F2FP.PACK_AB R158, R136, R120 ;  /* 0x00000078889e723e */ /* 0x000fe600000000ff */
[----:B------:R-:W-:Y:S01]  /*9af0*/  F2FP.PACK_AB R159, R138, R122 ;  /* 0x0000007a8a9f723e */ /* 0x000fe200000000ff */
[----:B------:R-:W-:Y:S02]  /*9b00*/  FADD.FTZ R199, R199, R198 ;  /* 0x000000c6c7c77221 */ /* 0x000fe40000010000 */
[----:B------:R-:W-:Y:S02]  /*9b10*/  FADD.FTZ R196, R196, R193 ;  /* 0x000000c1c4c47221 */ /* 0x000fe40000010000 */
[----:B------:R-:W1:Y:S03]  /*9b20*/  MUFU.EX2 R252, R252 ;  /* 0x000000fc00fc7308 */ /* 0x000e660000000800 */
[----:B------:R-:W-:Y:S01]  /*9b30*/  FADD.FTZ R194, R195, R194 ;  /* 0x000000c2c3c27221 */ /* 0x000fe20000010000 */
[----:B--2---:R-:W-:Y:S01]  /*9b40*/  F2FP.PACK_AB R106, R245, R244 ;  /* 0x000000f4f56a723e */ /* 0x004fe200000000ff */
[----:B------:R-:W-:Y:S02]  /*9b50*/  FADD.FTZ R244, R244, R199 ;  /* 0x000000c7f4f47221 */ /* 0x000fe40000010000 */
[----:B------:R-:W-:Y:S02]  /*9b60*/  FADD.FTZ R197, R197, R196 ;  /* 0x000000c4c5c57221 */ /* 0x000fe40000010000 */
[----:B------:R-:W-:Y:S01]  /*9b70*/  FADD.FTZ R244, R245, R244 ;  /* 0x000000f4f5f47221 */ /* 0x000fe20000010000 */
[----:B------:R-:W2:Y:S10]  /*9b80*/  MUFU.EX2 R251, R251 ;  /* 0x000000fb00fb7308 */ /* 0x000eb40000000800 */
[----:B------:R-:W3:Y:S01]  /*9b90*/  MUFU.EX2 R249, R249 ;  /* 0x000000f900f97308 */ /* 0x000ee20000000800 */
[C---:B-1----:R-:W-:Y:S01]  /*9ba0*/  F2FP.PACK_AB R105, R252.reuse, R247 ;  /* 0x000000f7fc69723e */ /* 0x042fe200000000ff */
[----:B------:R-:W-:Y:S04]  /*9bb0*/  FADD.FTZ R247, R247, R186 ;  /* 0x000000baf7f77221 */ /* 0x000fe80000010000 */
[----:B------:R-:W-:Y:S04]  /*9bc0*/  FADD.FTZ R252, R252, R247 ;  /* 0x000000f7fcfc7221 */ /* 0x000fe80000010000 */
[----:B------:R-:W1:Y:S01]  /*9bd0*/  MUFU.EX2 R250, R250 ;  /* 0x000000fa00fa7308 */ /* 0x000e620000000800 */
[----:B--2---:R-:W-:Y:S09]  /*9be0*/  FADD.FTZ R252, R251, R252 ;  /* 0x000000fcfbfc7221 */ /* 0x004ff20000010000 */
[----:B------:R-:W2:Y:S01]  /*9bf0*/  MUFU.EX2 R248, R248 ;  /* 0x000000f800f87308 */ /* 0x000ea20000000800 */
[C---:B---3--:R-:W-:Y:S01]  /*9c00*/  F2FP.PACK_AB R107, R249.reuse, R251 ;  /* 0x000000fbf96b723e */ /* 0x048fe200000000ff */
[----:B------:R-:W-:Y:S08]  /*9c10*/  FADD.FTZ R252, R249, R252 ;  /* 0x000000fcf9fc7221 */ /* 0x000ff00000010000 */
[----:B------:R-:W3:Y:S01]  /*9c20*/  MUFU.EX2 R246, R246 ;  /* 0x000000f600f67308 */ /* 0x000ee20000000800 */
[C---:B------:R-:W-:Y:S01]  /*9c30*/  HMMA.16816.F32 R8, R104.reuse, R108, R8 ;  /* 0x0000006c6808723c */ /* 0x040fe20000001808 */
[----:B-1----:R-:W-:Y:S07]  /*9c40*/  F2FP.PACK_AB R156, R250, R124 ;  /* 0x0000007cfa9c723e */ /* 0x002fee00000000ff */
[-C--:B------:R-:W-:Y:S01]  /*9c50*/  HMMA.16816.F32 R12, R104, R110.reuse, R12 ;  /* 0x0000006e680c723c */ /* 0x080fe2000000180c */
[----:B------:R1:W5:Y:S03]  /*9c60*/  MUFU.EX2 R121, R162 ;  /* 0x000000a200797308 */ /* 0x0003660000000800 */
[----:B--2---:R-:W-:Y:S04]  /*9c70*/  FADD.FTZ R197, R248, R197 ;  /* 0x000000c5f8c57221 */ /* 0x004fe80000010000 */
[C---:B------:R-:W-:Y:S01]  /*9c80*/  HMMA.16816.F32 R16, R100.reuse, R110, R16 ;  /* 0x0000006e6410723c */ /* 0x040fe20000001810 */
[----:B------:R-:W2:Y:S02]  /*9c90*/  LDSM.16.MT88.4 R108, [R212+0x1100] ;  /* 0x00110000d46c783b */ /* 0x000ea40000004200 */
[----:B------:R5:W-:Y:S01]  /*9ca0*/  MUFU.EX2 R137, R160 ;  /* 0x000000a000897308 */ /* 0x000be20000000800 */
[C---:B---3--:R-:W-:Y:S04]  /*9cb0*/  F2FP.PACK_AB R157, R246.reuse, R248 ;  /* 0x000000f8f69d723e */ /* 0x048fe800000000ff */
[-C--:B----4-:R-:W-:Y:S01]  /*9cc0*/  HMMA.16816.F32 R20, R100, R112.reuse, R20 ;  /* 0x000000706414723c */ /* 0x090fe20000001814 */
[----:B------:R-:W-:Y:S04]  /*9cd0*/  FADD.FTZ R197, R246, R197 ;  /* 0x000000c5f6c57221 */ /* 0x000fe80000010000 */
[----:B------:R3:W4:Y:S03]  /*9ce0*/  MUFU.EX2 R153, R161 ;  /* 0x000000a100997308 */ /* 0x0007260000000800 */
[C---:B------:R-:W-:Y:S01]  /*9cf0*/  HMMA.16816.F32 R24, R104.reuse, R112, R24 ;  /* 0x000000706818723c */ /* 0x040fe20000001818 */
[----:B-1----:R-:W-:Y:S07]  /*9d00*/  F2FP.PACK_AB R162, R139, R123 ;  /* 0x0000007b8ba2723e */ /* 0x002fee00000000ff */
[-C--:B------:R-:W-:Y:S01]  /*9d10*/  HMMA.16816.F32 R28, R104, R114.reuse, R28 ;  /* 0x00000072681c723c */ /* 0x080fe2000000181c */
[----:B-----5:R-:W-:Y:S07]  /*9d20*/  F2FP.PACK_AB R160, R127, R125 ;  /* 0x0000007d7fa0723e */ /* 0x020fee00000000ff */
[C---:B------:R-:W-:Y:S01]  /*9d30*/  HMMA.16816.F32 R32, R100.reuse, R114, R32 ;  /* 0x000000726420723c */ /* 0x040fe20000001820 */
[----:B------:R-:W1:Y:S03]  /*9d40*/  LDSM.16.MT88.4 R112, [R214+0x1d00] ;  /* 0x001d0000d670783b */ /* 0x000e660000004200 */
[----:B---3--:R-:W-:Y:S02]  /*9d50*/  F2FP.PACK_AB R161, R121, R126 ;  /* 0x0000007e79a1723e */ /* 0x008fe400000000ff */
[----:B----4-:R-:W-:Y:S02]  /*9d60*/  F2FP.PACK_AB R163, R153, R137 ;  /* 0x0000008999a3723e */ /* 0x010fe400000000ff */
[-C--:B------:R-:W-:Y:S08]  /*9d70*/  HMMA.16816.F32 R36, R100, R116.reuse, R36 ;  /* 0x000000746424723c */ /* 0x080ff00000001824 */
[C---:B------:R-:W-:Y:S08]  /*9d80*/  HMMA.16816.F32 R40, R104.reuse, R116, R40 ;  /* 0x000000746828723c */ /* 0x040ff00000001828 */
[-C--:B------:R-:W-:Y:S08]  /*9d90*/  HMMA.16816.F32 R44, R104, R118.reuse, R44 ;  /* 0x00000076682c723c */ /* 0x080ff0000000182c */
[C---:B------:R-:W-:Y:S01]  /*9da0*/  HMMA.16816.F32 R48, R100.reuse, R118, R48 ;  /* 0x000000766430723c */ /* 0x040fe20000001830 */
[----:B------:R-:W3:Y:S07]  /*9db0*/  LDSM.16.MT88.4 R116, [R212+0x1d00] ;  /* 0x001d0000d474783b */ /* 0x000eee0000004200 */
        /* <DEDUP_REMOVED lines=8> */
[C---:B------:R-:W-:Y:S08]  /*9e40*/  HMMA.16816.F32 R80, R100.reuse, R114, R80 ;  /* 0x000000726450723c */ /* 0x040ff00000001850 */
[-C--:B---3--:R-:W-:Y:S08]  /*9e50*/  HMMA.16816.F32 R84, R100, R116.reuse, R84 ;  /* 0x000000746454723c */ /* 0x088ff00000001854 */
[C---:B------:R-:W-:Y:S08]  /*9e60*/  HMMA.16816.F32 R88, R104.reuse, R116, R88 ;  /* 0x000000746858723c */ /* 0x040ff00000001858 */
[-C--:B------:R-:W-:Y:S08]  /*9e70*/  HMMA.16816.F32 R92, R104, R118.reuse, R92 ;  /* 0x00000076685c723c */ /* 0x080ff0000000185c */
[----:B------:R-:W-:Y:S08]  /*9e80*/  HMMA.16816.F32 R96, R100, R118, R96 ;  /* 0x000000766460723c */ /* 0x000ff00000001860 */
[-C--:B------:R-:W-:Y:S01]  /*9e90*/  HMMA.16816.F32 R144, R156, R132.reuse, R4 ;  /* 0x000000849c90723c */ /* 0x080fe20000001804 */
[----:B------:R-:W1:Y:S07]  /*9ea0*/  LDSM.16.MT88.4 R4, [R212+0x2100] ;  /* 0x00210000d404783b */ /* 0x000e6e0000004200 */
[C---:B------:R-:W-:Y:S07]  /*9eb0*/  HMMA.16816.F32 R140, R160.reuse, R132, R8 ;  /* 0x00000084a08c723c */ /* 0x040fee0000001808 */
[----:B------:R-:W-:Y:S02]  /*9ec0*/  MOV R11, R139 ;  /* 0x0000008b000b7202 */ /* 0x000fe40000000f00 */
[----:B------:R-:W-:Y:S03]  /*9ed0*/  MOV R10, R138 ;  /* 0x0000008a000a7202 */ /* 0x000fe60000000f00 */
[----:B------:R-:W-:Y:S02]  /*9ee0*/  MOV R9, R137 ;  /* 0x0000008900097202 */ /* 0x000fe40000000f00 */
[----:B------:R-:W-:Y:S02]  /*9ef0*/  MOV R8, R136 ;  /* 0x0000008800087202 */ /* 0x000fe40000000f00 */
[-C--:B------:R-:W-:Y:S07]  /*9f00*/  HMMA.16816.F32 R136, R160, R134.reuse, R12 ;  /* 0x00000086a088723c */ /* 0x080fee000000180c */
[----:B------:R-:W-:Y:S01]  /*9f10*/  MOV R15, R123 ;  /* 0x0000007b000f7202 */ /* 0x000fe20000000f00 */
[C---:B------:R-:W-:Y:S01]  /*9f20*/  HMMA.16816.F32 R132, R156.reuse, R134, R16 ;  /* 0x000000869c84723c */ /* 0x040fe20000001810 */
[----:B------:R-:W-:Y:S03]  /*9f30*/  MOV R14, R122 ;  /* 0x0000007a000e7202 */ /* 0x000fe60000000f00 */
[----:B------:R-:W-:Y:S02]  /*9f40*/  MOV R13, R121 ;  /* 0x00000079000d7202 */ /* 0x000fe40000000f00 */
[----:B------:R-:W-:Y:S01]  /*9f50*/  MOV R12, R120 ;  /* 0x00000078000c7202 */ /* 0x000fe20000000f00 */
[----:B------:R-:W-:Y:S01]  /*9f60*/  FADD.FTZ R197, R14, R197 ;  /* 0x000000c50ec57221 */ /* 0x000fe20000010000 */
[-C--:B--2---:R-:W-:Y:S01]  /*9f70*/  HMMA.16816.F32 R128, R156, R108.reuse, R20 ;  /* 0x0000006c9c80723c */ /* 0x084fe20000001814 */
[----:B------:R-:W-:Y:S03]  /*9f80*/  MOV R19, R127 ;  /* 0x0000007f00137202 */ /* 0x000fe60000000f00 */
[----:B------:R-:W-:Y:S01]  /*9f90*/  MOV R18, R126 ;  /* 0x0000007e00127202 */ /* 0x000fe20000000f00 */
[----:B------:R-:W-:Y:S01]  /*9fa0*/  FADD.FTZ R235, R10, R197 ;  /* 0x000000c50aeb7221 */ /* 0x000fe20000010000 */
[----:B------:R-:W-:Y:S02]  /*9fb0*/  MOV R17, R125 ;  /* 0x0000007d00117202 */ /* 0x000fe40000000f00 */
[----:B------:R-:W-:Y:S01]  /*9fc0*/  MOV R16, R124 ;  /* 0x0000007c00107202 */ /* 0x000fe20000000f00 */
[----:B------:R-:W-:Y:S01]  /*9fd0*/  FADD.FTZ R252, R18, R252 ;  /* 0x000000fc12fc7221 */ /* 0x000fe20000010000 */
[C---:B------:R-:W-:Y:S02]  /*9fe0*/  HMMA.16816.F32 R124, R160.reuse, R108, R24 ;  /* 0x0000006ca07c723c */ /* 0x040fe40000001818 */
[----:B------:R-:W-:Y:S02]  /*9ff0*/  FADD.FTZ R244, R17, R244 ;  /* 0x000000f411f47221 */ /* 0x000fe40000010000 */
[----:B------:R-:W-:Y:S02]  /*a000*/  FADD.FTZ R252, R13, R252 ;  /* 0x000000fc0dfc7221 */ /* 0x000fe40000010000 */
[----:B------:R-:W-:Y:S02]  /*a010*/  FADD.FTZ R244, R19, R244 ;  /* 0x000000f413f47221 */ /* 0x000fe40000010000 */
[-C--:B------:R-:W-:Y:S01]  /*a020*/  HMMA.16816.F32 R120, R160, R110.reuse, R28 ;  /* 0x0000006ea078723c */ /* 0x080fe2000000181c */
[----:B------:R-:W-:Y:S03]  /*a030*/  FADD.FTZ R252, R9, R252 ;  /* 0x000000fc09fc7221 */ /* 0x000fe60000010000 */
[----:B------:R-:W-:Y:S02]  /*a040*/  FADD.FTZ R244, R15, R244 ;  /* 0x000000f40ff47221 */ /* 0x000fe40000010000 */
[----:B------:R-:W-:Y:S02]  /*a050*/  FADD.FTZ R233, R153, R252 ;  /* 0x000000fc99e97221 */ /* 0x000fe40000010000 */
[C---:B------:R-:W-:Y:S01]  /*a060*/  HMMA.16816.F32 R116, R156.reuse, R110, R32 ;  /* 0x0000006e9c74723c */ /* 0x040fe20000001820 */
[----:B------:R-:W-:Y:S07]  /*a070*/  FADD.FTZ R232, R11, R244 ;  /* 0x000000f40be87221 */ /* 0x000fee0000010000 */
        /* <DEDUP_REMOVED lines=16> */
[----:B------:R-:W-:Y:S04]  /*a180*/  FADD.FTZ R5, R250, R5 ;  /* 0x00000005fa057221 */ /* 0x000fe80000010000 */
[----:B------:R-:W-:Y:S01]  /*a190*/  HMMA.16816.F32 R96, R156, R6, R96 ;  /* 0x000000069c60723c */ /* 0x000fe20000001860 */
[----:B------:R-:W-:Y:S04]  /*a1a0*/  FADD.FTZ R5, R12, R5 ;  /* 0x000000050c057221 */ /* 0x000fe80000010000 */
[----:B------:R-:W-:Y:S01]  /*a1b0*/  FADD.FTZ R234, R8, R5 ;  /* 0x0000000508ea7221 */ /* 0x000fe20000010000 */
[----:B------:R-:W-:-:S05]  /*a1c0*/  @P0 BRA `(.L_x_425) ;  /* 0xffffbbd000000947 */ /* 0x000fca000383ffff */
.L_x_406:
[----:B------:R-:W1:Y:S01]  /*a1d0*/  S2UR UR8, SR_CTAID.X ;  /* 0x00000000000879c3 */ /* 0x000e620000002500 */
[----:B------:R-:W-:Y:S01]  /*a1e0*/  ULDC.64 UR4, c[0x0][0x2c8] ;  /* 0x0000b20000047ab9 */ /* 0x000fe20000000a00 */
[----:B------:R-:W-:Y:S01]  /*a1f0*/  PLOP3.LUT P0, PT, PT, PT, UP1, 0x40, 0x0 ;  /* 0x000000000000781c */ /* 0x000fe20003f0e818 */
[----:B-1----:R-:W-:-:S04]  /*a200*/  ULEA UR8, UR8, 0x7f, 0x7 ;  /* 0x0000007f08087891 */ /* 0x002fc8000f8e383f */
[----:B------:R-:W-:-:S03]  /*a210*/  UIMAD.WIDE.U32 UR14, UR8, UR4, URZ ;  /* 0x00000004080e72a5 */ /* 0x000fc6000f8e003f */
[----:B------:R-:W-:Y:S02]  /*a220*/  ULDC UR4, c[0x0][0x168] ;  /* 0x00005a0000047ab9 */ /* 0x000fe40000000800 */
[----:B------:R-:W-:Y:S02]  /*a230*/  @UP2 USHF.R.U32.HI UR8, URZ, UR5, UR15 ;  /* 0x000000053f082299 */ /* 0x000fe4000801160f */
[----:B------:R-:W-:Y:S02]  /*a240*/  UIADD3 UR4, -UR4, 0x1, URZ ;  /* 0x0000000104047890 */ /* 0x000fe4000fffe13f */
[----:B------:R-:W-:Y:S02]  /*a250*/  ULDC UR5, c[0x0][0x1d0] ;  /* 0x0000740000057ab9 */ /* 0x000fe40000000800 */
[----:B------:R-:W-:-:S03]  /*a260*/  UIADD3 UR9, UR8, UR5, UR4 ;  /* 0x0000000508097290 */ /* 0x000fc6000fffe004 */
[----:B------:R-:W-:Y:S02]  /*a270*/  ULDC UR8, c[0x0][0x324] ;  /* 0x0000c90000087ab9 */ /* 0x000fe40000000800 */
[----:B------:R-:W-:Y:S01]  /*a280*/  UIADD3 UR8, UR9, -UR8, URZ ;  /* 0x8000000809087290 */ /* 0x000fe2000fffe03f */
[----:B------:R-:W-:Y:S05]  /*a290*/  @P0 BRA `(.L_x_426) ;  /* 0x0000016000000947 */ /* 0x000fea0003800000 */
[----:B------:R-:W-:-:S06]  /*a2a0*/  UISETP.GT.AND UP0, UPT, UR9, -0x1, UPT ;  /* 0xffffffff0900788c */ /* 0x000fcc000bf04270 */
[----:B------:R-:W-:-:S13]  /*a2b0*/  PLOP3.LUT P0, PT, PT, PT, UP0, 0x80, 0x0 ;  /* 0x000000000000781c */ /* 0x000fda0003f0f008 */
[----:B------:R-:W-:Y:S05]  /*a2c0*/  @P0 BRA `(.L_x_427) ;  /* 0x0000009000000947 */ /* 0x000fea0003800000 */
[----:B------:R-:W-:Y:S02]  /*a2d0*/  ULDC UR4, c[0x0][0x32c] ;  /* 0x0000cb0000047ab9 */ /* 0x000fe40000000800 */
[----:B------:R-:W-:Y:S02]  /*a2e0*/  UISETP.NE.AND UP0, UPT, UR4, 0x1, UPT ;  /* 0x000000010400788c */ /* 0x000fe4000bf05270 */
[----:B------:R-:W-:Y:S02]  /*a2f0*/  ULOP3.LUT UR9, URZ, UR9, URZ, 0x33, !UPT ;  /* 0x000000093f097292 */ /* 0x000fe4000f8e333f */
[----:B------:R-:W-:Y:S02]  /*a300*/  ULDC.64 UR4, c[0x0][0x330] ;  /* 0x0000cc0000047ab9 */ /* 0x000fe40000000a00 */
[----:B------:R-:W-:-:S07]  /*a310*/  UIMAD.WIDE.U32 UR14, UR9, UR4, URZ ;  /* 0x00000004090e72a5 */ /* 0x000fce000f8e003f */
[----:B------:R-:W-:Y:S02]  /*a320*/  @UP0 UMOV UR11, UR15 ;  /* 0x0000000f000b0c82 */ /* 0x000fe40008000000 */
[----:B------:R-:W-:-:S04]  /*a330*/  @UP0 USHF.R.U32.HI UR9, URZ, UR5, UR11 ;  /* 0x000000053f090299 */ /* 0x000fc8000801160b */
[----:B------:R-:W-:Y:S01]  /*a340*/  ULOP3.LUT UR9, URZ, UR9, URZ, 0x33, !UPT ;  /* 0x000000093f097292 */ /* 0x000fe2000f8e333f */
[----:B------:R-:W-:Y:S05]  /*a350*/  BRA `(.L_x_428) ;  /* 0x0000006000007947 */ /* 0x000fea0003800000 */
.L_x_427:
[----:B------:R-:W-:Y:S02]  /*a360*/  ULDC UR4, c[0x0][0x32c] ;  /* 0x0000cb0000047ab9 */ /* 0x000fe40000000800 */
[----:B------:R-:W-:-:S03]  /*a370*/  UISETP.NE.AND UP0, UPT, UR4, 0x1, UPT ;  /* 0x000000010400788c */ /* 0x000fc6000bf05270 */
[----:B------:R-:W-:Y:S02]  /*a380*/  ULDC.64 UR4, c[0x0][0x330] ;  /* 0x0000cc0000047ab9 */ /* 0x000fe40000000a00 */
[----:B------:R-:W-:-:S07]  /*a390*/  UIMAD.WIDE.U32 UR14, UR9, UR4, URZ ;  /* 0x00000004090e72a5 */ /* 0x000fce000f8e003f */
[----:B------:R-:W-:Y:S02]  /*a3a0*/  @UP0 UMOV UR11, UR15 ;  /* 0x0000000f000b0c82 */ /* 0x000fe40008000000 */
[----:B------:R-:W-:Y:S02]  /*a3b0*/  @UP0 USHF.R.U32.HI UR9, URZ, UR5, UR11 ;  /* 0x000000053f090299 */ /* 0x000fe4000801160b */
.L_x_428:
[----:B------:R-:W-:Y:S02]  /*a3c0*/  ULDC UR4, c[0x0][0x32c] ;  /* 0x0000cb0000047ab9 */ /* 0x000fe40000000800 */
[----:B------:R-:W-:-:S04]  /*a3d0*/  UIMAD UR4, UR9, UR4, URZ ;  /* 0x00000004090472a4 */ /* 0x000fc8000f8e023f */
[----:B------:R-:W-:-:S04]  /*a3e0*/  UISETP.LT.AND UP0, UPT, UR8, UR4, UPT ;  /* 0x000000040800728c */ /* 0x000fc8000bf01270 */
[----:B------:R-:W-:-:S04]  /*a3f0*/  USEL UR8, UR8, UR4, !UP0 ;  /* 0x0000000408087287 */ /* 0x000fc8000c000000 */
.L_x_426:
[----:B------:R-:W-:-:S04]  /*a400*/  UIADD3 UR8, UR8, 0x2f, URZ ;  /* 0x0000002f08087890 */ /* 0x000fc8000fffe03f */
[----:B------:R-:W-:-:S04]  /*a410*/  UIMAD.WIDE UR4, UR8, 0x2aaaaaab, URZ ;  /* 0x2aaaaaab080478a5 */ /* 0x000fc8000f8e023f */
[----:B------:R-:W-:-:S04]  /*a420*/  USHF.R.U32.HI UR4, URZ, 0x1f, UR5 ;  /* 0x0000001f3f047899 */ /* 0x000fc80008011605 */
[----:B------:R-:W-:-:S04]  /*a430*/  ULEA.HI.SX32 UR4, UR5, UR4, 0x1d ;  /* 0x0000000405047291 */ /* 0x000fc8000f8fea3f */
[----:B------:R-:W-:-:S04]  /*a440*/  UISETP.LT.AND UP0, UPT, UR7, UR4, UPT ;  /* 0x000000040700728c */ /* 0x000fc8000bf01270 */
[----:B------:R-:W-:-:S06]  /*a450*/  USEL UR4, UR7, UR4, !UP0 ;  /* 0x0000000407047287 */ /* 0x000fcc000c000000 */
[----:B------:R-:W-:-:S13]  /*a460*/  ISETP.GE.AND P0, PT, R238, UR4, PT ;  /* 0x00000004ee007c0c */ /* 0x000fda000bf06270 */
[----:B------:R-:W-:Y:S05]  /*a470*/  @!P0 BRA `(.L_x_429) ;  /* 0x0000304000008947 */ /* 0x000fea0003800000 */
[C---:B------:R-:W-:Y:S02]  /*a480*/  IADD3 R247, P0, R220.reuse, 0x20, RZ ;  /* 0x00000020dcf77810 */ /* 0x040fe40007f1e0ff */
[----:B------:R-:W-:Y:S02]  /*a490*/  IADD3 R245, P2, R220, 0x40, RZ ;  /* 0x00000040dcf57810 */ /* 0x000fe40007f5e0ff */
[C---:B------:R-:W-:Y:S01]  /*a4a0*/  IADD3 R243, P1, R224.reuse, 0x20, RZ ;  /* 0x00000020e0f37810 */ /* 0x040fe20007f3e0ff */
[--C-:B------:R-:W-:Y:S01]  /*a4b0*/  IMAD.X R246, RZ, RZ, R231.reuse, P0 ;  /* 0x000000fffff67224 */ /* 0x100fe200000e06e7 */
[----:B------:R-:W-:Y:S01]  /*a4c0*/  IADD3 R241, P0, R224, 0x40, RZ ;  /* 0x00000040e0f17810 */ /* 0x000fe20007f1e0ff */
[----:B------:R-:W-:Y:S02]  /*a4d0*/  IMAD.X R244, RZ, RZ, R231, P2 ;  /* 0x000000fffff47224 */ /* 0x000fe400010e06e7 */
[--C-:B------:R-:W-:Y:S02]  /*a4e0*/  IMAD.X R242, RZ, RZ, R237.reuse, P1 ;  /* 0x000000fffff27224 */ /* 0x100fe400008e06ed */
[----:B------:R-:W-:-:S02]  /*a4f0*/  IMAD.X R240, RZ, RZ, R237, P0 ;  /* 0x000000fffff07224 */ /* 0x000fc400000e06ed */
.L_x_432:
[----:B------:R-:W-:Y:S04]  /*a500*/  DEPBAR.LE SB0, 0x0 ;  /* 0x000080000000791a */ /* 0x000fe80000000000 */
[----:B------:R-:W-:Y:S01]  /*a510*/  BAR.SYNC.DEFER_BLOCKING 0x0 ;  /* 0x0000000000007b1d */ /* 0x000fe20000010000 */
[----:B------:R-:W-:Y:S01]  /*a520*/  ISETP.GT.AND P0, PT, R219, R238, PT ;  /* 0x000000eedb00720c */ /* 0x000fe20003f04270 */
[----:B------:R-:W-:Y:S01]  /*a530*/  IMAD.MOV.U32 R148, RZ, RZ, R3 ;  /* 0x000000ffff947224 */ /* 0x000fe200078e0003 */
[----:B------:R-:W-:Y:S01]  /*a540*/  MOV R153, R2 ;  /* 0x0000000200997202 */ /* 0x000fe20000000f00 */
[----:B------:R-:W-:Y:S02]  /*a550*/  IMAD.MOV.U32 R149, RZ, RZ, R0 ;  /* 0x000000ffff957224 */ /* 0x000fe400078e0000 */
        /* <DEDUP_REMOVED lines=18> */
[-C--:B------:R-:W-:Y:S03]  /*a680*/  IADD3 R11, P0, R220, R8.reuse, RZ ;  /* 0x00000008dc0b7210 */ /* 0x080fe60007f1e0ff */
[----:B------:R-:W-:Y:S01]  /*a690*/  IMAD.IADD R5, R9, 0x1, R5 ;  /* 0x0000000109057824 */ /* 0x000fe200078e0205 */
[----:B------:R-:W-:Y:S02]  /*a6a0*/  LEA R14, P2, R11, c[0x0][0x1f8], 0x1 ;  /* 0x00007e000b0e7a11 */ /* 0x000fe400078408ff */
[-C--:B------:R-:W-:Y:S01]  /*a6b0*/  IADD3 R9, P1, R245, R8.reuse, RZ ;  /* 0x00000008f5097210 */ /* 0x080fe20007f3e0ff */
[----:B------:R-:W-:Y:S01]  /*a6c0*/  IMAD.X R4, R5, 0x1, R231, P0 ;  /* 0x0000000105047824 */ /* 0x000fe200000e06e7 */
[-C--:B------:R-:W-:Y:S03]  /*a6d0*/  IADD3 R7, P0, R247, R8.reuse, RZ ;  /* 0x00000008f7077210 */ /* 0x080fe60007f1e0ff */
[----:B------:R-:W-:Y:S01]  /*a6e0*/  IMAD.X R6, R5, 0x1, R244, P1 ;  /* 0x0000000105067824 */ /* 0x000fe200008e06f4 */
        /* <DEDUP_REMOVED lines=11> */
[----:B------:R-:W-:Y:S01]  /*a7a0*/  LEA R10, P1, R9, c[0x0][0x1f8], 0x1 ;  /* 0x00007e00090a7a11 */ /* 0x000fe200078208ff */
[----:B------:R4:W-:Y:S02]  /*a7b0*/  LDGSTS.E.BYPASS.LTC128B.128 [R218+0xd00], [R12.64], !P5 ;  /* 0x00d000000cda7fae */ /* 0x0009e4000e901d4c */
[----:B------:R-:W-:Y:S01]  /*a7c0*/  @!P3 IMAD.X R7, R5, 0x1, R231, P2 ;  /* 0x000000010507b824 */ /* 0x000fe200010e06e7 */
[----:B------:R-:W-:Y:S02]  /*a7d0*/  LEA.HI.X R11, R9, c[0x0][0x1fc], R6, 0x1, P1 ;  /* 0x00007f00090b7a11 */ /* 0x000fe400008f0c06 */
[----:B------:R-:W-:Y:S02]  /*a7e0*/  @!P3 IADD3 R6, P1, R8, R247, RZ ;  /* 0x000000f70806b210 */ /* 0x000fe40007f3e0ff */
[----:B------:R-:W-:Y:S01]  /*a7f0*/  @!P3 LEA R18, P2, R4, c[0x0][0x1f8], 0x1 ;  /* 0x00007e000412ba11 */ /* 0x000fe200078408ff */
        /* <DEDUP_REMOVED lines=12> */
.L_x_430:
        /* <DEDUP_REMOVED lines=9> */
[-C--:B-1----:R-:W-:Y:S01]  /*a950*/  HMMA.16816.F32 R20, R156, R32.reuse, RZ ;  /* 0x000000209c14723c */ /* 0x082fe200000018ff */
[----:B------:R-:W1:Y:S07]  /*a960*/  LDSM.16.M88.4 R192, [R216+0x3500] ;  /* 0x00350000d8c0783b */ /* 0x000e6e0000000200 */
[C---:B------:R-:W-:Y:S01]  /*a970*/  HMMA.16816.F32 R24, R44.reuse, R32, RZ ;  /* 0x000000202c18723c */ /* 0x040fe200000018ff */
[----:B------:R-:W-:Y:S07]  /*a980*/  LDSM.16.M88.4 R196, [R209] ;  /* 0x00000000d1c4783b */ /* 0x000fee0000000200 */
[-C--:B------:R-:W-:Y:S01]  /*a990*/  HMMA.16816.F32 R28, R44, R34.reuse, RZ ;  /* 0x000000222c1c723c */ /* 0x080fe200000018ff */
[----:B------:R-:W-:Y:S07]  /*a9a0*/  LDSM.16.M88.4 R200, [R213+0x7900] ;  /* 0x00790000d5c8783b */ /* 0x000fee0000000200 */
[C---:B------:R-:W-:Y:S08]  /*a9b0*/  HMMA.16816.F32 R32, R156.reuse, R34, RZ ;  /* 0x000000229c20723c */ /* 0x040ff000000018ff */
[-C--:B------:R-:W-:Y:S08]  /*a9c0*/  HMMA.16816.F32 R36, R156, R48.reuse, RZ ;  /* 0x000000309c24723c */ /* 0x080ff000000018ff */
[C---:B------:R-:W-:Y:S08]  /*a9d0*/  HMMA.16816.F32 R40, R44.reuse, R48, RZ ;  /* 0x000000302c28723c */ /* 0x040ff000000018ff */
[-C--:B------:R-:W-:Y:S08]  /*a9e0*/  HMMA.16816.F32 R44, R44, R50.reuse, RZ ;  /* 0x000000322c2c723c */ /* 0x080ff000000018ff */
[----:B------:R-:W-:Y:S01]  /*a9f0*/  HMMA.16816.F32 R48, R156, R50, RZ ;  /* 0x000000329c30723c */ /* 0x000fe200000018ff */
[----:B------:R-:W3:Y:S07]  /*aa00*/  LDSM.16.M88.4 R156, [R216+0x3900] ;  /* 0x00390000d89c783b */ /* 0x000eee0000000200 */
[-C--:B------:R-:W-:Y:S08]  /*aa10*/  HMMA.16816.F32 R4, R164, R168.reuse, R4 ;  /* 0x000000a8a404723c */ /* 0x080ff00000001804 */
[C---:B------:R-:W-:Y:S08]  /*aa20*/  HMMA.16816.F32 R8, R172.reuse, R168, R8 ;  /* 0x000000a8ac08723c */ /* 0x040ff00000001808 */
[-C--:B------:R-:W-:Y:S08]  /*aa30*/  HMMA.16816.F32 R12, R172, R170.reuse, R12 ;  /* 0x000000aaac0c723c */ /* 0x080ff0000000180c */
[C---:B------:R-:W-:Y:S01]  /*aa40*/  HMMA.16816.F32 R16, R164.reuse, R170, R16 ;  /* 0x000000aaa410723c */ /* 0x040fe20000001810 */
[----:B------:R-:W4:Y:S07]  /*aa50*/  LDSM.16.M88.4 R168, [R213+0x6900] ;  /* 0x00690000d5a8783b */ /* 0x000f2e0000000200 */
        /* <DEDUP_REMOVED lines=10> */
[----:B------:R-:W5:Y:S08]  /*ab00*/  LDSM.16.M88.4 R164, [R208] ;  /* 0x00000000d0a4783b */ /* 0x000f700000000200 */
[----:B------:R-:W3:Y:S01]  /*ab10*/  LDSM.16.M88.4 R180, [R216+0x3d00] ;  /* 0x003d0000d8b4783b */ /* 0x000ee20000000200 */
[-C--:B--2---:R-:W-:Y:S08]  /*ab20*/  HMMA.16816.F32 R4, R160, R184.reuse, R4 ;  /* 0x000000b8a004723c */ /* 0x084ff00000001804 */
        /* <DEDUP_REMOVED lines=8> */
[----:B------:R-:W-:Y:S07]  /*abb0*/  LDSM.16.M88.4 R192, [R206] ;  /* 0x00000000cec0783b */ /* 0x000fee0000000200 */
[-C--:B---3--:R-:W-:Y:S08]  /*abc0*/  HMMA.16816.F32 R36, R160, R156.reuse, R36 ;  /* 0x0000009ca024723c */ /* 0x088ff00000001824 */
[C---:B------:R-:W-:Y:S08]  /*abd0*/  HMMA.16816.F32 R40, R188.reuse, R156, R40 ;  /* 0x0000009cbc28723c */ /* 0x040ff00000001828 */
[-C--:B------:R-:W-:Y:S01]  /*abe0*/  HMMA.16816.F32 R44, R188, R158.reuse, R44 ;  /* 0x0000009ebc2c723c */ /* 0x080fe2000000182c */
[----:B------:R-:W-:Y:S07]  /*abf0*/  LDSM.16.M88.4 R188, [R213+0x8900] ;  /* 0x00890000d5bc783b */ /* 0x000fee0000000200 */
[----:B------:R-:W-:Y:S01]  /*ac00*/  HMMA.16816.F32 R48, R160, R158, R48 ;  /* 0x0000009ea030723c */ /* 0x000fe20000001830 */
[----:B------:R-:W1:Y:S07]  /*ac10*/  LDSM.16.M88.4 R156, [R217+0x9900] ;  /* 0x00990000d99c783b */ /* 0x000e6e0000000200 */
[-C--:B----4-:R-:W-:Y:S01]  /*ac20*/  HMMA.16816.F32 R4, R168, R196.reuse, R4 ;  /* 0x000000c4a804723c */ /* 0x090fe20000001804 */
[----:B------:R-:W2:Y:S07]  /*ac30*/  LDSM.16.M88.4 R160, [R216+0x4100] ;  /* 0x00410000d8a0783b */ /* 0x000eae0000000200 */
[C---:B------:R-:W-:Y:S08]  /*ac40*/  HMMA.16816.F32 R8, R200.reuse, R196, R8 ;  /* 0x000000c4c808723c */ /* 0x040ff00000001808 */
[-C--:B------:R-:W-:Y:S08]  /*ac50*/  HMMA.16816.F32 R12, R200, R198.reuse, R12 ;  /* 0x000000c6c80c723c */ /* 0x080ff0000000180c */
[C---:B------:R-:W-:Y:S08]  /*ac60*/  HMMA.16816.F32 R16, R168.reuse, R198, R16 ;  /* 0x000000c6a810723c */ /* 0x040ff00000001810 */
[-C--:B-----5:R-:W-:Y:S08]  /*ac70*/  HMMA.16816.F32 R20, R168, R164.reuse, R20 ;  /* 0x000000a4a814723c */ /* 0x0a0ff00000001814 */
[C---:B------:R-:W-:Y:S08]  /*ac80*/  HMMA.16816.F32 R24, R200.reuse, R164, R24 ;  /* 0x000000a4c818723c */ /* 0x040ff00000001818 */
[-C--:B------:R-:W-:Y:S08]  /*ac90*/  HMMA.16816.F32 R28, R200, R166.reuse, R28 ;  /* 0x000000a6c81c723c */ /* 0x080ff0000000181c */
[C---:B------:R-:W-:Y:S01]  /*aca0*/  HMMA.16816.F32 R32, R168.reuse, R166, R32 ;  /* 0x000000a6a820723c */ /* 0x040fe20000001820 */
[----:B------:R-:W3:Y:S07]  /*acb0*/  LDSM.16.M88.4 R164, [R213+0x9900] ;  /* 0x00990000d5a4783b */ /* 0x000eee0000000200 */
[-C--:B------:R-:W-:Y:S08]  /*acc0*/  HMMA.16816.F32 R36, R168, R172.reuse, R36 ;  /* 0x000000aca824723c */ /* 0x080ff00000001824 */
[C---:B------:R-:W-:Y:S08]  /*acd0*/  HMMA.16816.F32 R40, R200.reuse, R172, R40 ;  /* 0x000000acc828723c */ /* 0x040ff00000001828 */
[-C--:B------:R-:W-:Y:S08]  /*ace0*/  HMMA.16816.F32 R44, R200, R174.reuse, R44 ;  /* 0x000000aec82c723c */ /* 0x080ff0000000182c */
[----:B------:R-:W-:Y:S08]  /*acf0*/  HMMA.16816.F32 R48, R168, R174, R48 ;  /* 0x000000aea830723c */ /* 0x000ff00000001830 */
[-C--:B------:R-:W-:Y:S08]  /*ad00*/  HMMA.16816.F32 R4, R176, R180.reuse, R4 ;  /* 0x000000b4b004723c */ /* 0x080ff00000001804 */
[C---:B-1----:R-:W-:Y:S08]  /*ad10*/  HMMA.16816.F32 R8, R156.reuse, R180, R8 ;  /* 0x000000b49c08723c */ /* 0x042ff00000001808 */
[-C--:B------:R-:W-:Y:S08]  /*ad20*/  HMMA.16816.F32 R12, R156, R182.reuse, R12 ;  /* 0x000000b69c0c723c */ /* 0x080ff0000000180c */
[C---:B------:R-:W-:Y:S08]  /*ad30*/  HMMA.16816.F32 R16, R176.reuse, R182, R16 ;  /* 0x000000b6b010723c */ /* 0x040ff00000001810 */
[-C--:B--2---:R-:W-:Y:S08]  /*ad40*/  HMMA.16816.F32 R20, R176, R160.reuse, R20 ;  /* 0x000000a0b014723c */ /* 0x084ff00000001814 */
[C---:B------:R-:W-:Y:S08]  /*ad50*/  HMMA.16816.F32 R24, R156.reuse, R160, R24 ;  /* 0x000000a09c18723c */ /* 0x040ff00000001818 */
[-C--:B------:R-:W-:Y:S08]  /*ad60*/  HMMA.16816.F32 R28, R156, R162.reuse, R28 ;  /* 0x000000a29c1c723c */ /* 0x080ff0000000181c */
[C---:B------:R-:W-:Y:S08]  /*ad70*/  HMMA.16816.F32 R32, R176.reuse, R162, R32 ;  /* 0x000000a2b020723c */ /* 0x040ff00000001820 */
[-C--:B------:R-:W-:Y:S08]  /*ad80*/  HMMA.16816.F32 R36, R176, R184.reuse, R36 ;  /* 0x000000b8b024723c */ /* 0x080ff00000001824 */
[C---:B------:R-:W-:Y:S08]  /*ad90*/  HMMA.16816.F32 R40, R156.reuse, R184, R40 ;  /* 0x000000b89c28723c */ /* 0x040ff00000001828 */
[-C--:B------:R-:W-:Y:S01]  /*ada0*/  HMMA.16816.F32 R44, R156, R186.reuse, R44 ;  /* 0x000000ba9c2c723c */ /* 0x080fe2000000182c */
[----:B------:R-:W1:Y:S07]  /*adb0*/  LDSM.16.M88.4 R156, [R205] ;  /* 0x00000000cd9c783b */ /* 0x000e6e0000000200 */
[----:B------:R-:W-:Y:S08]  /*adc0*/  HMMA.16816.F32 R48, R176, R186, R48 ;  /* 0x000000bab030723c */ /* 0x000ff00000001830 */
[-C--:B------:R-:W-:Y:S08]  /*add0*/  HMMA.16816.F32 R4, R188, R192.reuse, R4 ;  /* 0x000000c0bc04723c */ /* 0x080ff00000001804 */
[C---:B---3--:R-:W-:Y:S08]  /*ade0*/  HMMA.16816.F32 R8, R164.reuse, R192, R8 ;  /* 0x000000c0a408723c */ /* 0x048ff00000001808 */
[-C--:B------:R-:W-:Y:S08]  /*adf0*/  HMMA.16816.F32 R12, R164, R194.reuse, R12 ;  /* 0x000000c2a40c723c */ /* 0x080ff0000000180c */
[----:B------:R-:W-:Y:S01]  /*ae00*/  FMUL.FTZ R183, R7, c[0x0][0x320] ;  /* 0x0000c80007b77a20 */ /* 0x000fe20000410000 */
[C---:B------:R-:W-:Y:S04]  /*ae10*/  HMMA.16816.F32 R16, R188.reuse, R194, R16 ;  /* 0x000000c2bc10723c */ /* 0x040fe80000001810 */
[----:B------:R-:W-:Y:S01]  /*ae20*/  FMUL.FTZ R182, R4, c[0x0][0x320] ;  /* 0x0000c80004b67a20 */ /* 0x000fe20000410000 */
[----:B------:R-:W2:Y:S01]  /*ae30*/  MUFU.TANH R183, R183 ;  /* 0x000000b700b77308 */ /* 0x000ea20000002400 */
[----:B------:R-:W-:Y:S02]  /*ae40*/  FMUL.FTZ R180, R5, c[0x0][0x320] ;  /* 0x0000c80005b47a20 */ /* 0x000fe40000410000 */
[----:B------:R-:W-:Y:S01]  /*ae50*/  FMUL.FTZ R9, R9, c[0x0][0x320] ;  /* 0x0000c80009097a20 */ /* 0x000fe20000410000 */
[-C--:B-1----:R-:W-:Y:S03]  /*ae60*/  HMMA.16816.F32 R20, R188, R156.reuse, R20 ;  /* 0x0000009cbc14723c */ /* 0x082fe60000001814 */
[----:B------:R-:W-:Y:S02]  /*ae70*/  FMUL.FTZ R10, R10, c[0x0][0x320] ;  /* 0x0000c8000a0a7a20 */ /* 0x000fe40000410000 */
[----:B------:R-:W-:Y:S01]  /*ae80*/  FMUL.FTZ R11, R11, c[0x0][0x320] ;  /* 0x0000c8000b0b7a20 */ /* 0x000fe20000410000 */
[----:B------:R-:W1:Y:S01]  /*ae90*/  MUFU.TANH R252, R9 ;  /* 0x0000000900fc7308 */ /* 0x000e620000002400 */
[----:B------:R-:W-:Y:S01]  /*aea0*/  FMUL.FTZ R192, R8, c[0x0][0x320] ;  /* 0x0000c80008c07a20 */ /* 0x000fe20000410000 */
[C---:B------:R-:W-:Y:S04]  /*aeb0*/  HMMA.16816.F32 R24, R164.reuse, R156, R24 ;  /* 0x0000009ca418723c */ /* 0x040fe80000001818 */
[----:B------:R-:W-:Y:S02]  /*aec0*/  FMUL.FTZ R8, R13, c[0x0][0x320] ;  /* 0x0000c8000d087a20 */ /* 0x000fe40000410000 */
[----:B------:R-:W-:Y:S02]  /*aed0*/  FMUL.FTZ R185, R6, c[0x0][0x320] ;  /* 0x0000c80006b97a20 */ /* 0x000fe40000410000 */
[----:B------:R-:W3:Y:S01]  /*aee0*/  MUFU.TANH R7, R10 ;  /* 0x0000000a00077308 */ /* 0x000ee20000002400 */
[-C--:B------:R-:W-:Y:S03]  /*aef0*/  HMMA.16816.F32 R28, R164, R158.reuse, R28 ;  /* 0x0000009ea41c723c */ /* 0x080fe6000000181c */
[----:B------:R-:W-:Y:S02]  /*af00*/  FMUL.FTZ R193, R12, c[0x0][0x320] ;  /* 0x0000c8000cc17a20 */ /* 0x000fe40000410000 */
[----:B------:R-:W-:Y:S02]  /*af10*/  FMUL.FTZ R12, R14, c[0x0][0x320] ;  /* 0x0000c8000e0c7a20 */ /* 0x000fe40000410000 */
[----:B------:R-:W-:Y:S01]  /*af20*/  FMUL.FTZ R13, R15, c[0x0][0x320] ;  /* 0x0000c8000f0d7a20 */ /* 0x000fe20000410000 */
[C---:B------:R-:W-:Y:S01]  /*af30*/  HMMA.16816.F32 R32, R188.reuse, R158, R32 ;  /* 0x0000009ebc20723c */ /* 0x040fe20000001820 */
[----:B------:R-:W4:Y:S03]  /*af40*/  MUFU.TANH R197, R11 ;  /* 0x0000000b00c57308 */ /* 0x000f260000002400 */
[----:B------:R-:W-:Y:S02]  /*af50*/  FMUL.FTZ R14, R16, c[0x0][0x320] ;  /* 0x0000c800100e7a20 */ /* 0x000fe40000410000 */
[----:B------:R-:W-:Y:S02]  /*af60*/  FMUL.FTZ R16, R17, c[0x0][0x320] ;  /* 0x0000c80011107a20 */ /* 0x000fe40000410000 */
[----:B------:R-:W-:Y:S03]  /*af70*/  FMUL.FTZ R17, R18, c[0x0][0x320] ;  /* 0x0000c80012117a20 */ /* 0x000fe60000410000 */
[----:B------:R5:W1:Y:S01]  /*af80*/  MUFU.TANH R161, R8 ;  /* 0x0000000800a17308 */ /* 0x000a620000002400 */
        /* <DEDUP_REMOVED lines=13> */
[----:B------:R-:W-:Y:S01]  /*b060*/  FMUL.FTZ R29, R29, c[0x0][0x320] ;  /* 0x0000c8001d1d7a20 */ /* 0x000fe20000410000 */
[----:B-----5:R-:W5:Y:S01]  /*b070*/  LDSM.16.M88.4 R8, [R204] ;  /* 0x00000000cc08783b */ /* 0x020f620000000200 */
[----:B------:R-:W-:Y:S04]  /*b080*/  DEPBAR.LE SB0, 0x0 ;  /* 0x000080000000791a */ /* 0x000fe80000000000 */
[----:B------:R-:W-:Y:S01]  /*b090*/  FMUL.FTZ R30, R30, c[0x0][0x320] ;  /* 0x0000c8001e1e7a20 */ /* 0x000fe20000410000 */
[----:B------:R-:W1:Y:S01]  /*b0a0*/  MUFU.TANH R185, R185 ;  /* 0x000000b900b97308 */ /* 0x000e620000002400 */
[----:B------:R-:W-:Y:S01]  /*b0b0*/  FMUL.FTZ R31, R31, c[0x0][0x320] ;  /* 0x0000c8001f1f7a20 */ /* 0x000fe20000410000 */
[----:B------:R-:W-:Y:S01]  /*b0c0*/  BAR.SYNC.DEFER_BLOCKING 0x0 ;  /* 0x0000000000007b1d */ /* 0x000fe20000010000 */
[----:B------:R-:W-:Y:S02]  /*b0d0*/  FMUL.FTZ R33, R33, c[0x0][0x320] ;  /* 0x0000c80021217a20 */ /* 0x000fe40000410000 */
[----:B------:R-:W-:Y:S02]  /*b0e0*/  FMUL.FTZ R34, R34, c[0x0][0x320] ;  /* 0x0000c80022227a20 */ /* 0x000fe40000410000 */
[----:B------:R-:W-:Y:S03]  /*b0f0*/  FMUL.FTZ R35, R35, c[0x0][0x320] ;  /* 0x0000c80023237a20 */ /* 0x000fe60000410000 */
[----:B------:R-:W1:Y:S10]  /*b100*/  MUFU.TANH R192, R192 ;  /* 0x000000c000c07308 */ /* 0x000e740000002400 */
[----:B------:R-:W1:Y:S10]  /*b110*/  MUFU.TANH R193, R193 ;  /* 0x000000c100c17308 */ /* 0x000e740000002400 */
[----:B------:R-:W1:Y:S01]  /*b120*/  MUFU.TANH R12, R12 ;  /* 0x0000000c000c7308 */ /* 0x000e620000002400 */
[-C--:B-----5:R-:W-:Y:S09]  /*b130*/  HMMA.16816.F32 R36, R188, R8.reuse, R36 ;  /* 0x00000008bc24723c */ /* 0x0a0ff20000001824 */
[----:B------:R-:W1:Y:S01]  /*b140*/  MUFU.TANH R13, R13 ;  /* 0x0000000d000d7308 */ /* 0x000e620000002400 */
[C---:B------:R-:W-:Y:S09]  /*b150*/  HMMA.16816.F32 R40, R164.reuse, R8, R40 ;  /* 0x00000008a428723c */ /* 0x040ff20000001828 */
[----:B------:R-:W1:Y:S01]  /*b160*/  MUFU.TANH R14, R14 ;  /* 0x0000000e000e7308 */ /* 0x000e620000002400 */
[-C--:B------:R-:W-:Y:S04]  /*b170*/  HMMA.16816.F32 R44, R164, R10.reuse, R44 ;  /* 0x0000000aa42c723c */ /* 0x080fe8000000182c */
[----:B------:R-:W-:Y:S04]  /*b180*/  FMUL.FTZ R171, R36, c[0x0][0x320] ;  /* 0x0000c80024ab7a20 */ /* 0x000fe80000410000 */
[----:B------:R-:W-:Y:S01]  /*b190*/  HMMA.16816.F32 R48, R188, R10, R48 ;  /* 0x0000000abc30723c */ /* 0x000fe20000001830 */
[----:B------:R-:W1:Y:S03]  /*b1a0*/  MUFU.TANH R16, R16 ;  /* 0x0000001000107308 */ /* 0x000e660000002400 */
[----:B------:R-:W-:Y:S02]  /*b1b0*/  FMUL.FTZ R37, R37, c[0x0][0x320] ;  /* 0x0000c80025257a20 */ /* 0x000fe40000410000 */
[----:B------:R-:W-:Y:S02]  /*b1c0*/  FMUL.FTZ R38, R38, c[0x0][0x320] ;  /* 0x0000c80026267a20 */ /* 0x000fe40000410000 */
[----:B------:R-:W-:Y:S03]  /*b1d0*/  FMUL.FTZ R167, R40, c[0x0][0x320] ;  /* 0x0000c80028a77a20 */ /* 0x000fe60000410000 */
        /* <DEDUP_REMOVED lines=14> */
[----:B------:R-:W-:Y:S07]  /*b2c0*/  FMUL.FTZ R51, R51, c[0x0][0x320] ;  /* 0x0000c80033337a20 */ /* 0x000fee0000410000 */
[----:B------:R1:W1:Y:S10]  /*b2d0*/  MUFU.TANH R196, R21 ;  /* 0x0000001500c47308 */ /* 0x0002740000002400 */
[----:B------:R1:W1:Y:S10]  /*b2e0*/  MUFU.TANH R201, R22 ;  /* 0x0000001600c97308 */ /* 0x0002740000002400 */
[----:B------:R1:W1:Y:S10]  /*b2f0*/  MUFU.TANH R199, R23 ;  /* 0x0000001700c77308 */ /* 0x0002740000002400 */
[----:B------:R-:W1:Y:S10]  /*b300*/  MUFU.TANH R202, R202 ;  /* 0x000000ca00ca7308 */ /* 0x000e740000002400 */
        /* <DEDUP_REMOVED lines=26> */
[----:B------:R1:W1:Y:S01]  /*b4b0*/  MUFU.TANH R172, R51 ;  /* 0x0000003300ac7308 */ /* 0x0002620000002400 */
[----:B------:R-:W-:-:S05]  /*b4c0*/  @!P0 BRA `(.L_x_431) ;  /* 0x0000038000008947 */ /* 0x000fca0003800000 */
[----:B--234-:R-:W-:Y:S04]  /*b4d0*/  IADD3 R6, -R239, 0x30, RZ ;  /* 0x00000030ef067810 */ /* 0x01cfe80007ffe1ff */
[----:B------:R-:W-:Y:S11]  /*b4e0*/  ISETP.GE.AND P1, PT, R6, 0x1, PT ;  /* 0x000000010600780c */ /* 0x000ff60003f26270 */
[----:B------:R-:W-:Y:S02]  /*b4f0*/  @!UPT UIADD3 URZ, URZ, URZ, URZ ;  /* 0x0000003f3f3ff290 */ /* 0x000fe4000fffe03f */
[----:B------:R-:W-:Y:S01]  /*b500*/  @P1 IMAD.MOV.U32 R8, RZ, RZ, R224 ;  /* 0x000000ffff081224 */ /* 0x000fe200078e00e0 */
[----:B------:R-:W-:Y:S01]  /*b510*/  @P1 IADD3 R5, R238, -0x1, RZ ;  /* 0xffffffffee051810 */ /* 0x000fe20007ffe0ff */
[----:B------:R-:W-:Y:S03]  /*b520*/  @P1 IMAD.MOV.U32 R9, RZ, RZ, R237 ;  /* 0x000000ffff091224 */ /* 0x000fe600078e00ed */
[----:B------:R-:W-:Y:S01]  /*b530*/  @P1 SHF.R.S32.HI R4, RZ, 0x1f, R5 ;  /* 0x0000001fff041819 */ /* 0x000fe20000011405 */
[C---:B------:R-:W-:Y:S04]  /*b540*/  @P1 IMAD.WIDE.U32 R10, R5.reuse, c[0x0][0x1e0], RZ ;  /* 0x00007800050a1a25 */ /* 0x040fe800078e00ff */
[----:B------:R-:W-:Y:S02]  /*b550*/  @P1 IMAD R4, R4, c[0x0][0x1e0], RZ ;  /* 0x0000780004041a24 */ /* 0x000fe400078e02ff */
[----:B------:R-:W-:Y:S04]  /*b560*/  @P1 IMAD.WIDE.U32 R8, R10, 0x30, R8 ;  /* 0x000000300a081825 */ /* 0x000fe800078e0008 */
[----:B------:R-:W-:Y:S02]  /*b570*/  @P1 IMAD R4, R5, c[0x0][0x1e4], R4 ;  /* 0x0000790005041a24 */ /* 0x000fe400078e0204 */
[----:B------:R-:W-:Y:S02]  /*b580*/  @P1 IMAD.SHL.U32 R5, R8, 0x2, RZ ;  /* 0x0000000208051824 */ /* 0x000fe400078e00ff */
[----:B------:R-:W-:Y:S03]  /*b590*/  @P1 IMAD.IADD R4, R11, 0x1, R4 ;  /* 0x000000010b041824 */ /* 0x000fe600078e0204 */
[----:B------:R-:W-:Y:S01]  /*b5a0*/  @P1 IADD3 R20, P2, R5, 0x40, RZ ;  /* 0x0000004005141810 */ /* 0x000fe20007f5e0ff */
[----:B------:R-:W-:Y:S03]  /*b5b0*/  @P1 IMAD R4, R4, 0x30, RZ ;  /* 0x0000003004041824 */ /* 0x000fe600078e02ff */
[----:B------:R-:W-:Y:S01]  /*b5c0*/  @P1 IADD3 R20, P0, R20, c[0x0][0x1c8], RZ ;  /* 0x0000720014141a10 */ /* 0x000fe20007f1e0ff */
[----:B------:R-:W-:Y:S05]  /*b5d0*/  @P1 IMAD.IADD R4, R9, 0x1, R4 ;  /* 0x0000000109041824 */ /* 0x000fea00078e0204 */
[----:B------:R-:W-:Y:S04]  /*b5e0*/  @P1 SHF.L.U64.HI R4, R8, 0x1, R4 ;  /* 0x0000000108041819 */ /* 0x000fe80000010204 */
[--C-:B-1----:R-:W-:Y:S02]  /*b5f0*/  @P1 IADD3.X R21, RZ, c[0x0][0x1cc], R4.reuse, P0, P2 ;  /* 0x00007300ff151a10 */ /* 0x102fe400007e4404 */
[----:B------:R-:W-:Y:S04]  /*b600*/  @P1 IADD3 R18, P2, R5, 0x80, RZ ;  /* 0x0000008005121810 */ /* 0x000fe80007f5e0ff */
[----:B------:R-:W-:Y:S04]  /*b610*/  @P1 IADD3 R18, P0, R18, c[0x0][0x1c8], RZ ;  /* 0x0000720012121a10 */ /* 0x000fe80007f1e0ff */
[----:B------:R-:W-:Y:S02]  /*b620*/  @P1 IADD3.X R19, RZ, c[0x0][0x1cc], R4, P0, P2 ;  /* 0x00007300ff131a10 */ /* 0x000fe400007e4404 */
[----:B------:R-:W-:Y:S11]  /*b630*/  ISETP.GE.AND P0, PT, R6, 0x21, PT ;  /* 0x000000210600780c */ /* 0x000ff60003f06270 */
[----:B------:R-:W-:Y:S02]  /*b640*/  @!UPT UIADD3 URZ, URZ, URZ, URZ ;  /* 0x0000003f3f3ff290 */ /* 0x000fe4000fffe03f */
[----:B------:R-:W-:Y:S04]  /*b650*/  @P0 IADD3 R9, R238, -0x1, RZ ;  /* 0xffffffffee090810 */ /* 0x000fe80007ffe0ff */
[----:B------:R-:W-:Y:S01]  /*b660*/  @P0 SHF.R.S32.HI R6, RZ, 0x1f, R9 ;  /* 0x0000001fff060819 */ /* 0x000fe20000011409 */
[C---:B------:R-:W-:Y:S04]  /*b670*/  @P0 IMAD.WIDE.U32 R24, R9.reuse, c[0x0][0x1e0], RZ ;  /* 0x0000780009180a25 */ /* 0x040fe800078e00ff */
[----:B------:R-:W-:Y:S04]  /*b680*/  @P0 IMAD R6, R6, c[0x0][0x1e0], RZ ;  /* 0x0000780006060a24 */ /* 0x000fe800078e02ff */
[----:B------:R-:W-:Y:S04]  /*b690*/  @P0 IMAD R6, R9, c[0x0][0x1e4], R6 ;  /* 0x0000790009060a24 */ /* 0x000fe800078e0206 */
[----:B------:R-:W-:Y:S02]  /*b6a0*/  @P0 IMAD.IADD R6, R25, 0x1, R6 ;  /* 0x0000000119060824 */ /* 0x000fe400078e0206 */
[----:B------:R-:W-:Y:S04]  /*b6b0*/  @P0 IMAD.WIDE.U32 R24, R24, 0x30, R228 ;  /* 0x0000003018180825 */ /* 0x000fe800078e00e4 */
[----:B------:R-:W-:Y:S01]  /*b6c0*/  @P0 IMAD R9, R6, 0x30, RZ ;  /* 0x0000003006090824 */ /* 0x000fe200078e02ff */
[-C--:B------:R-:W-:Y:S03]  /*b6d0*/  @P0 IADD3 R11, P2, R224, R24.reuse, RZ ;  /* 0x00000018e00b0210 */ /* 0x080fe60007f5e0ff */
[----:B------:R-:W-:Y:S04]  /*b6e0*/  @P0 IMAD.IADD R9, R9, 0x1, R25 ;  /* 0x0000000109090824 */ /* 0x000fe800078e0219 */
[----:B------:R-:W-:Y:S01]  /*b6f0*/  @P0 IMAD.X R6, R9, 0x1, R237, P2 ;  /* 0x0000000109060824 */ /* 0x000fe200010e06ed */
[C---:B------:R-:W-:Y:S04]  /*b700*/  @P0 LEA R22, P2, R11.reuse, c[0x0][0x1c8], 0x1 ;  /* 0x000072000b160a11 */ /* 0x040fe800078408ff */
[----:B------:R-:W-:Y:S02]  /*b710*/  @P0 LEA.HI.X R23, R11, c[0x0][0x1cc], R6, 0x1, P2 ;  /* 0x000073000b170a11 */ /* 0x000fe400010f0c06 */
[-C--:B------:R-:W-:Y:S05]  /*b720*/  @P0 IADD3 R11, P2, R243, R24.reuse, RZ ;  /* 0x00000018f30b0210 */ /* 0x080fea0007f5e0ff */
[----:B------:R-:W-:Y:S01]  /*b730*/  @P0 IMAD.X R6, R9, 0x1, R242, P2 ;  /* 0x0000000109060824 */ /* 0x000fe200010e06f2 */
[C---:B------:R-:W-:Y:S04]  /*b740*/  @P0 LEA R10, P2, R11.reuse, c[0x0][0x1c8], 0x1 ;  /* 0x000072000b0a0a11 */ /* 0x040fe800078408ff */
[----:B------:R-:W-:Y:S02]  /*b750*/  @P0 LEA.HI.X R11, R11, c[0x0][0x1cc], R6, 0x1, P2 ;  /* 0x000073000b0b0a11 */ /* 0x000fe400010f0c06 */
[----:B------:R-:W-:Y:S05]  /*b760*/  @P0 IADD3 R6, P2, R241, R24, RZ ;  /* 0x00000018f1060210 */ /* 0x000fea0007f5e0ff */
[----:B------:R-:W-:Y:S01]  /*b770*/  @P0 IMAD.X R9, R9, 0x1, R240, P2 ;  /* 0x0000000109090824 */ /* 0x000fe200010e06f0 */
[----:B------:R-:W-:Y:S04]  /*b780*/  @P1 IADD3 R24, P2, R5, c[0x0][0x1c8], RZ ;  /* 0x0000720005181a10 */ /* 0x000fe80007f5e0ff */
[----:B------:R-:W-:Y:S02]  /*b790*/  @P1 IADD3.X R25, R4, c[0x0][0x1cc], RZ, P2, !PT ;  /* 0x0000730004191a10 */ /* 0x000fe400017fe4ff */
[C---:B------:R-:W-:Y:S03]  /*b7a0*/  @P0 LEA R4, P2, R6.reuse, c[0x0][0x1c8], 0x1 ;  /* 0x0000720006040a11 */ /* 0x040fe600078408ff */
[----:B------:R-:W-:Y:S01]  /*b7b0*/  @!PT LDS RZ, [RZ] ;  /* 0x00000000fffff984 */ /* 0x000fe20000000800 */
[----:B------:R-:W-:Y:S01]  /*b7c0*/  @!PT LDS RZ, [RZ] ;  /* 0x00000000fffff984 */ /* 0x000fe20000000800 */
[----:B------:R-:W-:Y:S01]  /*b7d0*/  @!PT LDS RZ, [RZ] ;  /* 0x00000000fffff984 */ /* 0x000fe20000000800 */
[----:B------:R1:W-:Y:S01]  /*b7e0*/  @P1 LDGSTS.E.BYPASS.LTC128B.128 [R218+0x2500], [R24.64], !P6 ;  /* 0x0250000018da1fae */ /* 0x0003e2000f101d4c */
[----:B------:R-:W-:Y:S06]  /*b7f0*/  @P0 LEA.HI.X R5, R6, c[0x0][0x1cc], R9, 0x1, P2 ;  /* 0x0000730006050a11 */ /* 0x000fec00010f0c09 */
[----:B------:R1:W-:Y:S07]  /*b800*/  @P1 LDGSTS.E.BYPASS.LTC128B.128 [R218+0x3100], [R20.64], !P5 ;  /* 0x0310000014da1fae */ /* 0x0003ee000e901d4c */
[----:B------:R1:W-:Y:S07]  /*b810*/  @P1 LDGSTS.E.BYPASS.LTC128B.128 [R218+0x3d00], [R18.64], !P4 ;  /* 0x03d0000012da1fae */ /* 0x0003ee000e101d4c */
[----:B------:R1:W-:Y:S07]  /*b820*/  @P0 LDGSTS.E.BYPASS.LTC128B.128 [R218+0x2d00], [R22.64], !P6 ;  /* 0x02d0000016da0fae */ /* 0x0003ee000f101d4c */
[----:B------:R1:W-:Y:S07]  /*b830*/  @P0 LDGSTS.E.BYPASS.LTC128B.128 [R218+0x3900], [R10.64], !P5 ;  /* 0x039000000ada0fae */ /* 0x0003ee000e901d4c */
[----:B------:R1:W-:Y:S02]  /*b840*/  @P0 LDGSTS.E.BYPASS.LTC128B.128 [R218+0x4500], [R4.64], !P4 ;  /* 0x0450000004da0fae */ /* 0x0003e4000e101d4c */
.L_x_431:
[----:B-1234-:R-:W-:Y:S01]  /*b850*/  FMNMX.FTZ R5, R182, R3, !PT ;  /* 0x00000003b6057209 */ /* 0x01efe20007810000 */
[----:B------:R-:W-:Y:S01]  /*b860*/  LDSM.16.MT88.4 R36, [R212+0x100] ;  /* 0x00010000d424783b */ /* 0x000fe20000004200 */
        /* <DEDUP_REMOVED lines=31> */
[----:B------:R-:W-:Y:S01]  /*ba60*/  SHFL.BFLY PT, R0, R21, 0x2, 0x1f ;  /* 0x0c401f0015007f89 */ /* 0x000fe200000e0000 */
[----:B------:R-:W-:Y:S02]  /*ba70*/  FMNMX.FTZ R5, R167, R2, !PT ;  /* 0x00000002a7057209 */ /* 0x000fe40007810000 */
[----:B------:R-:W-:Y:S02]  /*ba80*/  FMNMX.FTZ R19, R172, R9, !PT ;  /* 0x00000009ac137209 */ /* 0x000fe40007810000 */
[----:B------:R-:W-:Y:S02]  /*ba90*/  FMNMX.FTZ R5, R166, R5, !PT ;  /* 0x00000005a6057209 */ /* 0x000fe40007810000 */
[----:B------:R-:W-:Y:S01]  /*baa0*/  ISETP.GT.AND P0, PT, R238, UR4, PT ;  /* 0x00000004ee007c0c */ /* 0x000fe2000bf04270 */
[----:B------:R-:W-:Y:S01]  /*bab0*/  SHFL.BFLY PT, R2, R19, 0x2, 0x1f ;  /* 0x0c401f0013027f89 */ /* 0x000fe200000e0000 */
[----:B------:R-:W-:Y:S02]  /*bac0*/  FMNMX.FTZ R8, R162, R5, !PT ;  /* 0x00000005a2087209 */ /* 0x000fe40007810000 */
[----:B------:R-:W-:Y:S02]  /*bad0*/  IADD3 R238, R238, -0x1, RZ ;  /* 0xffffffffeeee7810 */ /* 0x000fe40007ffe0ff */
[----:B------:R-:W-:Y:S05]  /*bae0*/  FMNMX.FTZ R4, R165, R8, !PT ;  /* 0x00000008a5047209 */ /* 0x000fea0007810000 */
[----:B------:R-:W1:Y:S02]  /*baf0*/  SHFL.BFLY PT, R9, R4, 0x2, 0x1f ;  /* 0x0c401f0004097f89 */ /* 0x000e6400000e0000 */
[----:B-1----:R-:W-:Y:S02]  /*bb00*/  FMNMX.FTZ R9, R4, R9, !PT ;  /* 0x0000000904097209 */ /* 0x002fe40007810000 */
[----:B------:R-:W-:Y:S02]  /*bb10*/  FMNMX.FTZ R6, R21, R0, !PT ;  /* 0x0000000015067209 */ /* 0x000fe40007810000 */
[----:B------:R-:W-:Y:S02]  /*bb20*/  FMNMX.FTZ R0, R7, R152, !PT ;  /* 0x0000009807007209 */ /* 0x000fe40007810000 */
[----:B------:R-:W-:Y:S01]  /*bb30*/  SHFL.BFLY PT, R4, R9, 0x1, 0x1f ;  /* 0x0c201f0009047f89 */ /* 0x000fe200000e0000 */
[----:B------:R-:W-:Y:S02]  /*bb40*/  FMNMX.FTZ R11, R19, R2, !PT ;  /* 0x00000002130b7209 */ /* 0x000fe40007810000 */
[----:B------:R-:W-:Y:S04]  /*bb50*/  FMNMX.FTZ R21, R197, R0, !PT ;  /* 0x00000000c5157209 */ /* 0x000fe80007810000 */
[----:B------:R-:W-:Y:S01]  /*bb60*/  FMNMX.FTZ R0, R12, R21, !PT ;  /* 0x000000150c007209 */ /* 0x000fe20007810000 */
[----:B------:R-:W1:Y:S03]  /*bb70*/  SHFL.BFLY PT, R5, R6, 0x1, 0x1f ;  /* 0x0c201f0006057f89 */ /* 0x000e6600000e0000 */
[----:B------:R-:W-:Y:S04]  /*bb80*/  FMNMX.FTZ R19, R13, R0, !PT ;  /* 0x000000000d137209 */ /* 0x000fe80007810000 */
[----:B------:R-:W-:Y:S01]  /*bb90*/  FMNMX.FTZ R0, R248, R19, !PT ;  /* 0x00000013f8007209 */ /* 0x000fe20007810000 */
[----:B------:R-:W2:Y:S03]  /*bba0*/  SHFL.BFLY PT, R2, R11, 0x1, 0x1f ;  /* 0x0c201f000b027f89 */ /* 0x000ea600000e0000 */
[----:B------:R-:W-:Y:S04]  /*bbb0*/  FMNMX.FTZ R0, R251, R0, !PT ;  /* 0x00000000fb007209 */ /* 0x000fe80007810000 */
[----:B------:R-:W-:Y:S01]  /*bbc0*/  FMNMX.FTZ R0, R179, R0, !PT ;  /* 0x00000000b3007209 */ /* 0x000fe20007810000 */
[----:B------:R-:W-:Y:S01]  /*bbd0*/  LDSM.16.MT88.4 R20, [R214+0x100] ;  /* 0x00010000d614783b */ /* 0x000fe20000004200 */
        /* <DEDUP_REMOVED lines=8> */
[----:B------:R-:W-:Y:S02]  /*bc60*/  FFMA.FTZ R181, R182, c[0x0][0x2d0], -R159 ;  /* 0x0000b400b6b57a23 */ /* 0x000fe4000001089f */
[C---:B------:R-:W-:Y:S01]  /*bc70*/  FADD.FTZ R6, -R2.reuse, R153 ;  /* 0x0000009902067221 */ /* 0x040fe20000010100 */
[----:B------:R-:W-:Y:S01]  /*bc80*/  FMNMX.FTZ R5, R155, R0, !PT ;  /* 0x000000009b057209 */ /* 0x000fe20007810000 */
[----:B------:R-:W-:Y:S01]  /*bc90*/  FMUL.FTZ R158, R2, c[0x0][0x2d0] ;  /* 0x0000b400029e7a20 */ /* 0x000fe20000410000 */
[----:B------:R-:W-:Y:S01]  /*bca0*/  FMNMX.FTZ R0, R9, R4, !PT ;  /* 0x0000000409007209 */ /* 0x000fe20007810000 */
[----:B------:R-:W-:Y:S01]  /*bcb0*/  FMUL.FTZ R150, R6, c[0x0][0x2d0] ;  /* 0x0000b40006967a20 */ /* 0x000fe20000410000 */
[----:B------:R-:W-:Y:S01]  /*bcc0*/  FMNMX.FTZ R4, R154, R5, !PT ;  /* 0x000000059a047209 */ /* 0x000fe20007810000 */
[----:B------:R-:W-:Y:S01]  /*bcd0*/  FFMA.FTZ R180, R180, c[0x0][0x2d0], -R159 ;  /* 0x0000b400b4b47a23 */ /* 0x000fe2000001089f */
[----:B------:R-:W1:Y:S01]  /*bce0*/  MUFU.EX2 R151, R151 ;  /* 0x0000009700977308 */ /* 0x000e620000000800 */
[----:B------:R-:W-:Y:S02]  /*bcf0*/  FADD.FTZ R6, -R0, R149 ;  /* 0x0000009500067221 */ /* 0x000fe40000010100 */
[----:B------:R-:W2:Y:S01]  /*bd00*/  SHFL.BFLY PT, R5, R4, 0x2, 0x1f ;  /* 0x0c401f0004057f89 */ /* 0x000ea200000e0000 */
[--C-:B------:R-:W-:Y:S02]  /*bd10*/  FFMA.FTZ R184, R185, c[0x0][0x2d0], -R158.reuse ;  /* 0x0000b400b9b87a23 */ /* 0x100fe4000001089e */
[----:B------:R-:W-:Y:S02]  /*bd20*/  FMUL.FTZ R149, R6, c[0x0][0x2d0] ;  /* 0x0000b40006957a20 */ /* 0x000fe40000410000 */
[--C-:B------:R-:W-:Y:S02]  /*bd30*/  FFMA.FTZ R183, R183, c[0x0][0x2d0], -R158.reuse ;  /* 0x0000b400b7b77a23 */ /* 0x100fe4000001089e */
[--C-:B------:R-:W-:Y:S01]  /*bd40*/  FFMA.FTZ R186, R14, c[0x0][0x2d0], -R159.reuse ;  /* 0x0000b4000eba7a23 */ /* 0x100fe2000001089f */
[----:B------:R-:W3:Y:S01]  /*bd50*/  MUFU.EX2 R150, R150 ;  /* 0x0000009600967308 */ /* 0x000ee20000000800 */
[--C-:B------:R-:W-:Y:S02]  /*bd60*/  FFMA.FTZ R185, R16, c[0x0][0x2d0], -R159.reuse ;  /* 0x0000b40010b97a23 */ /* 0x100fe4000001089f */
[--C-:B------:R-:W-:Y:S02]  /*bd70*/  FFMA.FTZ R182, R17, c[0x0][0x2d0], -R158.reuse ;  /* 0x0000b40011b67a23 */ /* 0x100fe4000001089e */
[----:B------:R-:W-:Y:S02]  /*bd80*/  FFMA.FTZ R187, R15, c[0x0][0x2d0], -R158 ;  /* 0x0000b4000fbb7a23 */ /* 0x000fe4000001089e */
[----:B------:R-:W-:Y:S02]  /*bd90*/  FMUL.FTZ R157, R0, c[0x0][0x2d0] ;  /* 0x0000b400009d7a20 */ /* 0x000fe40000410000 */
[----:B------:R-:W-:Y:S01]  /*bda0*/  FFMA.FTZ R171, R171, c[0x0][0x2d0], -R159 ;  /* 0x0000b400abab7a23 */ /* 0x000fe2000001089f */
[----:B------:R-:W-:Y:S01]  /*bdb0*/  MUFU.EX2 R181, R181 ;  /* 0x000000b500b57308 */ /* 0x000fe20000000800 */
[--C-:B------:R-:W-:Y:S02]  /*bdc0*/  FFMA.FTZ R195, R192, c[0x0][0x2d0], -R157.reuse ;  /* 0x0000b400c0c37a23 */ /* 0x100fe4000001089d */
[--C-:B------:R-:W-:Y:S02]  /*bdd0*/  FFMA.FTZ R192, R252, c[0x0][0x2d0], -R157.reuse ;  /* 0x0000b400fcc07a23 */ /* 0x100fe4000001089d */
[--C-:B------:R-:W-:Y:S01]  /*bde0*/  FFMA.FTZ R193, R193, c[0x0][0x2d0], -R157.reuse ;  /* 0x0000b400c1c17a23 */ /* 0x100fe2000001089d */
[----:B--2---:R-:W-:Y:S01]  /*bdf0*/  FMNMX.FTZ R6, R4, R5, !PT ;  /* 0x0000000504067209 */ /* 0x004fe20007810000 */
[--C-:B------:R-:W-:Y:S02]  /*be00*/  FFMA.FTZ R190, R161, c[0x0][0x2d0], -R157.reuse ;  /* 0x0000b400a1be7a23 */ /* 0x100fe4000001089d */
[C---:B-1----:R-:W-:Y:S01]  /*be10*/  FMUL.FTZ R5, R151.reuse, R145 ;  /* 0x0000009197057220 */ /* 0x042fe20000410000 */
[----:B------:R-:W-:Y:S01]  /*be20*/  MUFU.EX2 R180, R180 ;  /* 0x000000b400b47308 */ /* 0x000fe20000000800 */
[----:B------:R-:W1:Y:S01]  /*be30*/  SHFL.BFLY PT, R153, R6, 0x1, 0x1f ;  /* 0x0c201f0006997f89 */ /* 0x000e6200000e0000 */
[C---:B------:R-:W-:Y:S02]  /*be40*/  FMUL.FTZ R16, R151.reuse, R132 ;  /* 0x0000008497107220 */ /* 0x040fe40000410000 */
[C---:B------:R-:W-:Y:S02]  /*be50*/  FMUL.FTZ R17, R151.reuse, R133 ;  /* 0x0000008597117220 */ /* 0x040fe40000410000 */
[C---:B---3--:R-:W-:Y:S02]  /*be60*/  FMUL.FTZ R18, R150.reuse, R134 ;  /* 0x0000008696127220 */ /* 0x048fe40000410000 */
[C---:B------:R-:W-:Y:S02]  /*be70*/  FMUL.FTZ R19, R150.reuse, R135 ;  /* 0x0000008796137220 */ /* 0x040fe40000410000 */
[----:B------:R-:W-:Y:S01]  /*be80*/  MUFU.EX2 R184, R184 ;  /* 0x000000b800b87308 */ /* 0x000fe20000000800 */
[----:B------:R-:W-:Y:S01]  /*be90*/  LDSM.16.MT88.4 R132, [R214+0x900] ;  /* 0x00090000d684783b */ /* 0x000fe20000004200 */
[C---:B------:R-:W-:Y:S02]  /*bea0*/  FMUL.FTZ R32, R151.reuse, R116 ;  /* 0x0000007497207220 */ /* 0x040fe40000410000 */
[C---:B------:R-:W-:Y:S02]  /*beb0*/  FMUL.FTZ R33, R151.reuse, R117 ;  /* 0x0000007597217220 */ /* 0x040fe40000410000 */
[C---:B------:R-:W-:Y:S02]  /*bec0*/  FMUL.FTZ R34, R150.reuse, R118 ;  /* 0x0000007696227220 */ /* 0x040fe40000410000 */
[----:B------:R-:W-:Y:S02]  /*bed0*/  FMUL.FTZ R35, R150, R119 ;  /* 0x0000007796237220 */ /* 0x000fe40000410000 */
[----:B------:R-:W2:Y:S01]  /*bee0*/  MUFU.EX2 R183, R183 ;  /* 0x000000b700b77308 */ /* 0x000ea20000000800 */
[----:B------:R-:W-:Y:S01]  /*bef0*/  LDSM.16.MT88.4 R116, [R214+0x1100] ;  /* 0x00110000d674783b */ /* 0x000fe20000004200 */
[C---:B------:R-:W-:Y:S02]  /*bf00*/  FMUL.FTZ R48, R151.reuse, R100 ;  /* 0x0000006497307220 */ /* 0x040fe40000410000 */
[----:B------:R-:W-:Y:S01]  /*bf10*/  FMUL.FTZ R49, R151, R101 ;  /* 0x0000006597317220 */ /* 0x000fe20000410000 */
[----:B-1----:R-:W-:Y:S01]  /*bf20*/  FMNMX.FTZ R153, R6, R153, !PT ;  /* 0x0000009906997209 */ /* 0x002fe20007810000 */
[C---:B------:R-:W-:Y:S02]  /*bf30*/  FMUL.FTZ R6, R150.reuse, R146 ;  /* 0x0000009296067220 */ /* 0x040fe40000410000 */
[----:B------:R-:W-:Y:S02]  /*bf40*/  FMUL.FTZ R50, R150, R102 ;  /* 0x0000006696327220 */ /* 0x000fe40000410000 */
[C---:B------:R-:W-:Y:S01]  /*bf50*/  FMUL.FTZ R156, R153.reuse, c[0x0][0x2d0] ;  /* 0x0000b400999c7a20 */ /* 0x040fe20000410000 */
[----:B------:R-:W-:Y:S01]  /*bf60*/  MUFU.EX2 R186, R186 ;  /* 0x000000ba00ba7308 */ /* 0x000fe20000000800 */
[----:B------:R-:W-:Y:S02]  /*bf70*/  FADD.FTZ R4, -R153, R152 ;  /* 0x0000009899047221 */ /* 0x000fe40000010100 */
[--C-:B------:R-:W-:Y:S02]  /*bf80*/  FFMA.FTZ R188, R197, c[0x0][0x2d0], -R156.reuse ;  /* 0x0000b400c5bc7a23 */ /* 0x100fe4000001089c */
[----:B------:R-:W-:Y:S02]  /*bf90*/  FMUL.FTZ R148, R4, c[0x0][0x2d0] ;  /* 0x0000b40004947a20 */ /* 0x000fe40000410000 */
[--C-:B------:R-:W-:Y:S02]  /*bfa0*/  FFMA.FTZ R189, R12, c[0x0][0x2d0], -R156.reuse ;  /* 0x0000b4000cbd7a23 */ /* 0x100fe4000001089c */
[--C-:B------:R-:W-:Y:S01]  /*bfb0*/  FFMA.FTZ R191, R7, c[0x0][0x2d0], -R156.reuse ;  /* 0x0000b40007bf7a23 */ /* 0x100fe2000001089c */
[----:B------:R-:W1:Y:S01]  /*bfc0*/  MUFU.EX2 R185, R185 ;  /* 0x000000b900b97308 */ /* 0x000e620000000800 */
[--C-:B------:R-:W-:Y:S01]  /*bfd0*/  FFMA.FTZ R152, R13, c[0x0][0x2d0], -R156.reuse ;  /* 0x0000b4000d987a23 */ /* 0x100fe2000001089c */
[----:B--2---:R-:W-:Y:S01]  /*bfe0*/  F2FP.PACK_AB R145, R183, R184 ;  /* 0x000000b8b791723e */ /* 0x004fe200000000ff */
[----:B------:R-:W-:Y:S01]  /*bff0*/  FMUL.FTZ R4, R151, R144 ;  /* 0x0000009097047220 */ /* 0x000fe20000410000 */
[----:B------:R-:W-:Y:S01]  /*c000*/  F2FP.PACK_AB R144, R180, R181 ;  /* 0x000000b5b490723e */ /* 0x000fe200000000ff */
[C---:B------:R-:W-:Y:S02]  /*c010*/  FMUL.FTZ R7, R150.reuse, R147 ;  /* 0x0000009396077220 */ /* 0x040fe40000410000 */
[----:B------:R-:W-:Y:S03]  /*c020*/  FMUL.FTZ R51, R150, R103 ;  /* 0x0000006796337220 */ /* 0x000fe60000410000 */
[----:B------:R-:W-:Y:S01]  /*c030*/  MUFU.EX2 R182, R182 ;  /* 0x000000b600b67308 */ /* 0x000fe20000000800 */
[----:B------:R-:W-:Y:S01]  /*c040*/  LDSM.16.MT88.4 R100, [R214+0x1900] ;  /* 0x00190000d664783b */ /* 0x000fe20000004200 */
[----:B------:R-:W-:Y:S02]  /*c050*/  FFMA.FTZ R252, R178, c[0x0][0x2d0], -R157 ;  /* 0x0000b400b2fc7a23 */ /* 0x000fe4000001089d */
[--C-:B------:R-:W-:Y:S02]  /*c060*/  FFMA.FTZ R179, R179, c[0x0][0x2d0], -R156.reuse ;  /* 0x0000b400b3b37a23 */ /* 0x100fe4000001089c */
[----:B------:R-:W-:Y:S02]  /*c070*/  FFMA.FTZ R177, R177, c[0x0][0x2d0], -R156 ;  /* 0x0000b400b1b17a23 */ /* 0x000fe4000001089c */
[--C-:B------:R-:W-:Y:S02]  /*c080*/  FFMA.FTZ R170, R170, c[0x0][0x2d0], -R159.reuse ;  /* 0x0000b400aaaa7a23 */ /* 0x100fe4000001089f */
[----:B------:R-:W2:Y:S01]  /*c090*/  MUFU.EX2 R187, R187 ;  /* 0x000000bb00bb7308 */ /* 0x000ea20000000800 */
[--C-:B------:R-:W-:Y:S02]  /*c0a0*/  FFMA.FTZ R169, R169, c[0x0][0x2d0], -R158.reuse ;  /* 0x0000b400a9a97a23 */ /* 0x100fe4000001089e */
[--C-:B------:R-:W-:Y:S01]  /*c0b0*/  FFMA.FTZ R168, R168, c[0x0][0x2d0], -R158.reuse ;  /* 0x0000b400a8a87a23 */ /* 0x100fe2000001089e */
[----:B-1----:R-:W-:Y:S01]  /*c0c0*/  F2FP.PACK_AB R146, R185, R186 ;  /* 0x000000bab992723e */ /* 0x002fe200000000ff */
[----:B------:R-:W-:Y:S02]  /*c0d0*/  FFMA.FTZ R175, R175, c[0x0][0x2d0], -R159 ;  /* 0x0000b400afaf7a23 */ /* 0x000fe4000001089f */
[----:B------:R-:W-:Y:S02]  /*c0e0*/  FFMA.FTZ R173, R173, c[0x0][0x2d0], -R158 ;  /* 0x0000b400adad7a23 */ /* 0x000fe4000001089e */
[--C-:B------:R-:W-:Y:S01]  /*c0f0*/  FFMA.FTZ R167, R167, c[0x0][0x2d0], -R157.reuse ;  /* 0x0000b400a7a77a23 */ /* 0x100fe2000001089d */
[----:B------:R-:W1:Y:S01]  /*c100*/  MUFU.EX2 R149, R149 ;  /* 0x0000009500957308 */ /* 0x000e620000000800 */
[----:B------:R-:W-:Y:S02]  /*c110*/  FFMA.FTZ R166, R166, c[0x0][0x2d0], -R157 ;  /* 0x0000b400a6a67a23 */ /* 0x000fe4000001089d */
[----:B------:R-:W-:Y:S02]  /*c120*/  FFMA.FTZ R164, R164, c[0x0][0x2d0], -R156 ;  /* 0x0000b400a4a47a23 */ /* 0x000fe4000001089c */
[C---:B------:R-:W-:Y:S02]  /*c130*/  FMUL.FTZ R52, R151.reuse, R52 ;  /* 0x0000003497347220 */ /* 0x040fe40000410000 */
[C---:B------:R-:W-:Y:S02]  /*c140*/  FMUL.FTZ R53, R151.reuse, R53 ;  /* 0x0000003597357220 */ /* 0x040fe40000410000 */
[C---:B------:R-:W-:Y:S01]  /*c150*/  FMUL.FTZ R54, R150.reuse, R54 ;  /* 0x0000003696367220 */ /* 0x040fe20000410000 */
[----:B------:R-:W3:Y:S01]  /*c160*/  MUFU.EX2 R148, R148 ;  /* 0x0000009400947308 */ /* 0x000ee20000000800 */
[C---:B------:R-:W-:Y:S02]  /*c170*/  FMUL.FTZ R55, R150.reuse, R55 ;  /* 0x0000003796377220 */ /* 0x040fe40000410000 */
[----:B------:R-:W-:Y:S01]  /*c180*/  FMUL.FTZ R64, R151, R64 ;  /* 0x0000004097407220 */ /* 0x000fe20000410000 */
[----:B--2---:R-:W-:Y:S01]  /*c190*/  F2FP.PACK_AB R147, R187, R182 ;  /* 0x000000b6bb93723e */ /* 0x004fe200000000ff */
[----:B------:R-:W-:Y:S02]  /*c1a0*/  FMUL.FTZ R65, R151, R65 ;  /* 0x0000004197417220 */ /* 0x000fe40000410000 */
[C---:B------:R-:W-:Y:S02]  /*c1b0*/  FMUL.FTZ R66, R150.reuse, R66 ;  /* 0x0000004296427220 */ /* 0x040fe40000410000 */
[----:B------:R-:W-:Y:S01]  /*c1c0*/  FMUL.FTZ R67, R150, R67 ;  /* 0x0000004396437220 */ /* 0x000fe20000410000 */
[----:B------:R-:W-:Y:S01]  /*c1d0*/  MUFU.EX2 R195, R195 ;  /* 0x000000c300c37308 */ /* 0x000fe20000000800 */
[-C--:B------:R-:W-:Y:S05]  /*c1e0*/  HMMA.16816.F32 R4, R144, R20.reuse, R4 ;  /* 0x000000149004723c */ /* 0x080fea0000001804 */
[C---:B-1----:R-:W-:Y:S02]  /*c1f0*/  FMUL.FTZ R8, R149.reuse, R140 ;  /* 0x0000008c95087220 */ /* 0x042fe40000410000 */
[C---:B------:R-:W-:Y:S02]  /*c200*/  FMUL.FTZ R9, R149.reuse, R141 ;  /* 0x0000008d95097220 */ /* 0x040fe40000410000 */
[----:B------:R-:W1:Y:S03]  /*c210*/  MUFU.EX2 R192, R192 ;  /* 0x000000c000c07308 */ /* 0x000e660000000800 */
[C---:B------:R-:W-:Y:S02]  /*c220*/  FMUL.FTZ R12, R149.reuse, R136 ;  /* 0x00000088950c7220 */ /* 0x040fe40000410000 */
[C---:B---3--:R-:W-:Y:S02]  /*c230*/  FMUL.FTZ R10, R148.reuse, R142 ;  /* 0x0000008e940a7220 */ /* 0x048fe40000410000 */
[C---:B------:R-:W-:Y:S02]  /*c240*/  FMUL.FTZ R11, R148.reuse, R143 ;  /* 0x0000008f940b7220 */ /* 0x040fe40000410000 */
[C---:B------:R-:W-:Y:S01]  /*c250*/  FMUL.FTZ R14, R148.reuse, R138 ;  /* 0x0000008a940e7220 */ /* 0x040fe20000410000 */
[----:B------:R-:W-:Y:S01]  /*c260*/  MUFU.EX2 R193, R193 ;  /* 0x000000c100c17308 */ /* 0x000fe20000000800 */
[C---:B------:R-:W-:Y:S02]  /*c270*/  FMUL.FTZ R15, R148.reuse, R139 ;  /* 0x0000008b940f7220 */ /* 0x040fe40000410000 */
[C---:B------:R-:W-:Y:S02]  /*c280*/  FMUL.FTZ R13, R149.reuse, R137 ;  /* 0x00000089950d7220 */ /* 0x040fe40000410000 */
[C---:B------:R-:W-:Y:S02]  /*c290*/  FMUL.FTZ R40, R149.reuse, R108 ;  /* 0x0000006c95287220 */ /* 0x040fe40000410000 */
[C---:B------:R-:W-:Y:S02]  /*c2a0*/  FMUL.FTZ R41, R149.reuse, R109 ;  /* 0x0000006d95297220 */ /* 0x040fe40000410000 */
[C---:B------:R-:W-:Y:S01]  /*c2b0*/  FMUL.FTZ R42, R148.reuse, R110 ;  /* 0x0000006e942a7220 */ /* 0x040fe20000410000 */
[----:B------:R-:W2:Y:S01]  /*c2c0*/  MUFU.EX2 R190, R190 ;  /* 0x000000be00be7308 */ /* 0x000ea20000000800 */
[----:B------:R-:W-:Y:S02]  /*c2d0*/  FMUL.FTZ R43, R148, R111 ;  /* 0x0000006f942b7220 */ /* 0x000fe40000410000 */
[----:B------:R-:W-:Y:S01]  /*c2e0*/  LDSM.16.MT88.4 R108, [R214+0x500] ;  /* 0x00050000d66c783b */ /* 0x000fe20000004200 */
[----:B-1----:R-:W-:Y:S01]  /*c2f0*/  F2FP.PACK_AB R140, R192, R195 ;  /* 0x000000c3c08c723e */ /* 0x002fe200000000ff */
[C---:B------:R-:W-:Y:S02]  /*c300*/  FMUL.FTZ R44, R149.reuse, R104 ;  /* 0x00000068952c7220 */ /* 0x040fe40000410000 */
[C---:B------:R-:W-:Y:S02]  /*c310*/  FMUL.FTZ R45, R149.reuse, R105 ;  /* 0x00000069952d7220 */ /* 0x040fe40000410000 */
[C---:B------:R-:W-:Y:S01]  /*c320*/  FMUL.FTZ R46, R148.reuse, R106 ;  /* 0x0000006a942e7220 */ /* 0x040fe20000410000 */
[----:B------:R-:W-:Y:S01]  /*c330*/  MUFU.EX2 R191, R191 ;  /* 0x000000bf00bf7308 */ /* 0x000fe20000000800 */
[C---:B------:R-:W-:Y:S02]  /*c340*/  FMUL.FTZ R47, R148.reuse, R107 ;  /* 0x0000006b942f7220 */ /* 0x040fe40000410000 */
[----:B------:R-:W-:Y:S01]  /*c350*/  LDSM.16.MT88.4 R104, [R212+0x1900] ;  /* 0x00190000d468783b */ /* 0x000fe20000004200 */
[C---:B------:R-:W-:Y:S02]  /*c360*/  FMUL.FTZ R24, R149.reuse, R124 ;  /* 0x0000007c95187220 */ /* 0x040fe40000410000 */
[C---:B------:R-:W-:Y:S02]  /*c370*/  FMUL.FTZ R25, R149.reuse, R125 ;  /* 0x0000007d95197220 */ /* 0x040fe40000410000 */
[C---:B------:R-:W-:Y:S02]  /*c380*/  FMUL.FTZ R26, R148.reuse, R126 ;  /* 0x0000007e941a7220 */ /* 0x040fe40000410000 */
[----:B------:R-:W1:Y:S01]  /*c390*/  MUFU.EX2 R188, R188 ;  /* 0x000000bc00bc7308 */ /* 0x000e620000000800 */
[----:B------:R-:W-:Y:S02]  /*c3a0*/  FMUL.FTZ R27, R148, R127 ;  /* 0x0000007f941b7220 */ /* 0x000fe40000410000 */
[C---:B------:R-:W-:Y:S01]  /*c3b0*/  FMUL.FTZ R28, R149.reuse, R120 ;  /* 0x00000078951c7220 */ /* 0x040fe20000410000 */
[----:B--2---:R-:W-:Y:S01]  /*c3c0*/  F2FP.PACK_AB R142, R190, R193 ;  /* 0x000000c1be8e723e */ /* 0x004fe200000000ff */
[C---:B------:R-:W-:Y:S02]  /*c3d0*/  FMUL.FTZ R29, R149.reuse, R121 ;  /* 0x00000079951d7220 */ /* 0x040fe40000410000 */
        /* <DEDUP_REMOVED lines=10> */
[----:B------:R-:W-:Y:S01]  /*c480*/  FMUL.FTZ R62, R148, R62 ;  /* 0x0000003e943e7220 */ /* 0x000fe20000410000 */
[----:B-1----:R-:W-:Y:S01]  /*c490*/  F2FP.PACK_AB R141, R188, R191 ;  /* 0x000000bfbc8d723e */ /* 0x002fe200000000ff */
[----:B------:R-:W-:Y:S02]  /*c4a0*/  FMUL.FTZ R63, R148, R63 ;  /* 0x0000003f943f7220 */ /* 0x000fe40000410000 */
[--C-:B------:R-:W-:Y:S02]  /*c4b0*/  FFMA.FTZ R194, R194, c[0x0][0x2d0], -R159.reuse ;  /* 0x0000b400c2c27a23 */ /* 0x100fe4000001089f */
[--C-:B------:R-:W-:Y:S01]  /*c4c0*/  FFMA.FTZ R197, R196, c[0x0][0x2d0], -R159.reuse ;  /* 0x0000b400c4c57a23 */ /* 0x100fe2000001089f */
[----:B------:R-:W-:Y:S01]  /*c4d0*/  MUFU.EX2 R124, R179 ;  /* 0x000000b3007c7308 */ /* 0x000fe20000000800 */
[--C-:B------:R-:W-:Y:S02]  /*c4e0*/  FFMA.FTZ R196, R201, c[0x0][0x2d0], -R158.reuse ;  /* 0x0000b400c9c47a23 */ /* 0x100fe4000001089e */
[--C-:B------:R-:W-:Y:S02]  /*c4f0*/  FFMA.FTZ R199, R199, c[0x0][0x2d0], -R158.reuse ;  /* 0x0000b400c7c77a23 */ /* 0x100fe4000001089e */
[--C-:B------:R-:W-:Y:S02]  /*c500*/  FFMA.FTZ R198, R198, c[0x0][0x2d0], -R159.reuse ;  /* 0x0000b400c6c67a23 */ /* 0x100fe4000001089f */
[--C-:B------:R-:W-:Y:S02]  /*c510*/  FFMA.FTZ R201, R200, c[0x0][0x2d0], -R159.reuse ;  /* 0x0000b400c8c97a23 */ /* 0x100fe4000001089f */
[----:B------:R-:W-:Y:S01]  /*c520*/  FFMA.FTZ R159, R174, c[0x0][0x2d0], -R159 ;  /* 0x0000b400ae9f7a23 */ /* 0x000fe2000001089f */
[----:B------:R1:W-:Y:S01]  /*c530*/  MUFU.EX2 R125, R177 ;  /* 0x000000b1007d7308 */ /* 0x0003e20000000800 */
[--C-:B------:R-:W-:Y:S02]  /*c540*/  FFMA.FTZ R200, R249, c[0x0][0x2d0], -R158.reuse ;  /* 0x0000b400f9c87a23 */ /* 0x100fe4000001089e */
[--C-:B------:R-:W-:Y:S01]  /*c550*/  FFMA.FTZ R203, R203, c[0x0][0x2d0], -R158.reuse ;  /* 0x0000b400cbcb7a23 */ /* 0x100fe2000001089e */
[----:B--2---:R-:W-:Y:S01]  /*c560*/  F2FP.PACK_AB R143, R152, R189 ;  /* 0x000000bd988f723e */ /* 0x004fe200000000ff */
[----:B------:R-:W-:Y:S02]  /*c570*/  FFMA.FTZ R158, R172, c[0x0][0x2d0], -R158 ;  /* 0x0000b400ac9e7a23 */ /* 0x000fe4000001089e */
[--C-:B------:R-:W-:Y:S02]  /*c580*/  FFMA.FTZ R202, R202, c[0x0][0x2d0], -R157.reuse ;  /* 0x0000b400caca7a23 */ /* 0x100fe4000001089d */
[--C-:B------:R-:W-:Y:S01]  /*c590*/  FFMA.FTZ R249, R250, c[0x0][0x2d0], -R157.reuse ;  /* 0x0000b400faf97a23 */ /* 0x100fe2000001089d */
[----:B------:R-:W-:Y:S01]  /*c5a0*/  MUFU.EX2 R126, R171 ;  /* 0x000000ab007e7308 */ /* 0x000fe20000000800 */
[C---:B------:R-:W-:Y:S04]  /*c5b0*/  HMMA.16816.F32 R8, R140.reuse, R20, R8 ;  /* 0x000000148c08723c */ /* 0x040fe80000001808 */
[--C-:B------:R-:W-:Y:S02]  /*c5c0*/  FFMA.FTZ R250, R176, c[0x0][0x2d0], -R157.reuse ;  /* 0x0000b400b0fa7a23 */ /* 0x100fe4000001089d */
[--C-:B------:R-:W-:Y:S02]  /*c5d0*/  FFMA.FTZ R162, R162, c[0x0][0x2d0], -R157.reuse ;  /* 0x0000b400a2a27a23 */ /* 0x100fe4000001089d */
[-C--:B------:R-:W-:Y:S01]  /*c5e0*/  HMMA.16816.F32 R12, R140, R22.reuse, R12 ;  /* 0x000000168c0c723c */ /* 0x080fe2000000180c */
[----:B------:R-:W-:Y:S03]  /*c5f0*/  MUFU.EX2 R122, R170 ;  /* 0x000000aa007a7308 */ /* 0x000fe60000000800 */
[C---:B------:R-:W-:Y:S01]  /*c600*/  FMUL.FTZ R20, R151.reuse, R128 ;  /* 0x0000008097147220 */ /* 0x040fe20000410000 */
[----:B-1----:R-:W-:Y:S01]  /*c610*/  LDSM.16.MT88.4 R176, [R212+0x2100] ;  /* 0x00210000d4b0783b */ /* 0x002fe20000004200 */
[----:B------:R-:W-:Y:S02]  /*c620*/  FMUL.FTZ R21, R151, R129 ;  /* 0x0000008197157220 */ /* 0x000fe40000410000 */
[C---:B------:R-:W-:Y:S03]  /*c630*/  HMMA.16816.F32 R16, R144.reuse, R22, R16 ;  /* 0x000000169010723c */ /* 0x040fe60000001810 */
[----:B------:R-:W-:Y:S01]  /*c640*/  MUFU.EX2 R127, R169 ;  /* 0x000000a9007f7308 */ /* 0x000fe20000000800 */
[----:B------:R-:W-:Y:S02]  /*c650*/  FFMA.FTZ R157, R165, c[0x0][0x2d0], -R157 ;  /* 0x0000b400a59d7a23 */ /* 0x000fe4000001089d */
[C---:B------:R-:W-:Y:S02]  /*c660*/  FMUL.FTZ R96, R151.reuse, R96 ;  /* 0x0000006097607220 */ /* 0x040fe40000410000 */
[C---:B------:R-:W-:Y:S04]  /*c670*/  FMUL.FTZ R22, R150.reuse, R130 ;  /* 0x0000008296167220 */ /* 0x040fe80000410000 */
[C---:B------:R-:W-:Y:S01]  /*c680*/  FMUL.FTZ R23, R150.reuse, R131 ;  /* 0x0000008396177220 */ /* 0x040fe20000410000 */
[----:B------:R1:W-:Y:S01]  /*c690*/  MUFU.EX2 R123, R168 ;  /* 0x000000a8007b7308 */ /* 0x0003e20000000800 */
[----:B------:R-:W2:Y:S01]  /*c6a0*/  LDSM.16.MT88.4 R128, [R214+0xd00] ;  /* 0x000d0000d680783b */ /* 0x000ea20000004200 */
[C---:B------:R-:W-:Y:S02]  /*c6b0*/  FMUL.FTZ R97, R151.reuse, R97 ;  /* 0x0000006197617220 */ /* 0x040fe40000410000 */
[C---:B------:R-:W-:Y:S02]  /*c6c0*/  FMUL.FTZ R98, R150.reuse, R98 ;  /* 0x0000006296627220 */ /* 0x040fe40000410000 */
[-C--:B------:R-:W-:Y:S03]  /*c6d0*/  HMMA.16816.F32 R20, R144, R36.reuse, R20 ;  /* 0x000000249014723c */ /* 0x080fe60000001814 */
[C---:B------:R-:W-:Y:S01]  /*c6e0*/  FMUL.FTZ R99, R150.reuse, R99 ;  /* 0x0000006396637220 */ /* 0x040fe20000410000 */
[----:B------:R-:W-:Y:S01]  /*c6f0*/  MUFU.EX2 R138, R175 ;  /* 0x000000af008a7308 */ /* 0x000fe20000000800 */
[C---:B------:R-:W-:Y:S02]  /*c700*/  FMUL.FTZ R68, R151.reuse, R68 ;  /* 0x0000004497447220 */ /* 0x040fe40000410000 */
[C---:B------:R-:W-:Y:S01]  /*c710*/  FMUL.FTZ R69, R151.reuse, R69 ;  /* 0x0000004597457220 */ /* 0x040fe20000410000 */
[C---:B------:R-:W-:Y:S04]  /*c720*/  HMMA.16816.F32 R24, R140.reuse, R36, R24 ;  /* 0x000000248c18723c */ /* 0x040fe80000001818 */
[C---:B------:R-:W-:Y:S02]  /*c730*/  FMUL.FTZ R70, R150.reuse, R70 ;  /* 0x0000004696467220 */ /* 0x040fe40000410000 */
[----:B------:R3:W-:Y:S01]  /*c740*/  MUFU.EX2 R139, R173 ;  /* 0x000000ad008b7308 */ /* 0x0007e20000000800 */
[C---:B------:R-:W-:Y:S01]  /*c750*/  FMUL.FTZ R36, R151.reuse, R112 ;  /* 0x0000007097247220 */ /* 0x040fe20000410000 */
[-C--:B------:R-:W-:Y:S01]  /*c760*/  HMMA.16816.F32 R28, R140, R38.reuse, R28 ;  /* 0x000000268c1c723c */ /* 0x080fe2000000181c */
[----:B-1----:R-:W-:Y:S03]  /*c770*/  LDSM.16.MT88.4 R168, [R212+0x1500] ;  /* 0x00150000d4a8783b */ /* 0x002fe60000004200 */
[----:B------:R-:W-:Y:S02]  /*c780*/  FMUL.FTZ R37, R151, R113 ;  /* 0x0000007197257220 */ /* 0x000fe40000410000 */
[C---:B------:R-:W-:Y:S02]  /*c790*/  FMUL.FTZ R71, R150.reuse, R71 ;  /* 0x0000004796477220 */ /* 0x040fe40000410000 */
[C---:B------:R-:W-:Y:S01]  /*c7a0*/  HMMA.16816.F32 R32, R144.reuse, R38, R32 ;  /* 0x000000269020723c */ /* 0x040fe20000001820 */
[----:B------:R-:W-:Y:S03]  /*c7b0*/  MUFU.EX2 R120, R167 ;  /* 0x000000a700787308 */ /* 0x000fe60000000800 */
[C---:B------:R-:W-:Y:S02]  /*c7c0*/  FMUL.FTZ R72, R149.reuse, R72 ;  /* 0x0000004895487220 */ /* 0x040fe40000410000 */
[C---:B------:R-:W-:Y:S02]  /*c7d0*/  FMUL.FTZ R73, R149.reuse, R73 ;  /* 0x0000004995497220 */ /* 0x040fe40000410000 */
[C---:B------:R-:W-:Y:S03]  /*c7e0*/  FMUL.FTZ R38, R150.reuse, R114 ;  /* 0x0000007296267220 */ /* 0x040fe60000410000 */
[----:B------:R-:W1:Y:S01]  /*c7f0*/  MUFU.EX2 R136, R166 ;  /* 0x000000a600887308 */ /* 0x000e620000000800 */
[----:B------:R-:W-:Y:S02]  /*c800*/  FMUL.FTZ R39, R150, R115 ;  /* 0x0000007396277220 */ /* 0x000fe40000410000 */
[----:B------:R-:W4:Y:S01]  /*c810*/  LDSM.16.MT88.4 R112, [R212+0xd00] ;  /* 0x000d0000d470783b */ /* 0x000f220000004200 */
[C---:B------:R-:W-:Y:S02]  /*c820*/  FMUL.FTZ R74, R148.reuse, R74 ;  /* 0x0000004a944a7220 */ /* 0x040fe40000410000 */
[C---:B------:R-:W-:Y:S02]  /*c830*/  FMUL.FTZ R75, R148.reuse, R75 ;  /* 0x0000004b944b7220 */ /* 0x040fe40000410000 */
[-C--:B--2---:R-:W-:Y:S02]  /*c840*/  HMMA.16816.F32 R36, R144, R128.reuse, R36 ;  /* 0x000000809024723c */ /* 0x084fe40000001824 */
[----:B------:R2:W-:Y:S01]  /*c850*/  MUFU.EX2 R121, R164 ;  /* 0x000000a400797308 */ /* 0x0005e20000000800 */
[----:B---3--:R-:W-:Y:S01]  /*c860*/  LDSM.16.MT88.4 R172, [R214+0x2100] ;  /* 0x00210000d6ac783b */ /* 0x008fe20000004200 */
[C---:B------:R-:W-:Y:S02]  /*c870*/  FMUL.FTZ R76, R149.reuse, R76 ;  /* 0x0000004c954c7220 */ /* 0x040fe40000410000 */
[----:B------:R-:W-:Y:S02]  /*c880*/  FMUL.FTZ R77, R149, R77 ;  /* 0x0000004d954d7220 */ /* 0x000fe40000410000 */
[C---:B------:R-:W-:Y:S04]  /*c890*/  HMMA.16816.F32 R40, R140.reuse, R128, R40 ;  /* 0x000000808c28723c */ /* 0x040fe80000001828 */
[----:B------:R-:W-:Y:S01]  /*c8a0*/  MUFU.EX2 R194, R194 ;  /* 0x000000c200c27308 */ /* 0x000fe20000000800 */
[C---:B------:R-:W-:Y:S02]  /*c8b0*/  FMUL.FTZ R78, R148.reuse, R78 ;  /* 0x0000004e944e7220 */ /* 0x040fe40000410000 */
[----:B------:R-:W-:Y:S01]  /*c8c0*/  FMUL.FTZ R79, R148, R79 ;  /* 0x0000004f944f7220 */ /* 0x000fe20000410000 */
[-C--:B------:R-:W-:Y:S04]  /*c8d0*/  HMMA.16816.F32 R44, R140, R130.reuse, R44 ;  /* 0x000000828c2c723c */ /* 0x080fe8000000182c */
[C---:B------:R-:W-:Y:S01]  /*c8e0*/  FMUL.FTZ R80, R151.reuse, R80 ;  /* 0x0000005097507220 */ /* 0x040fe20000410000 */
[----:B-1----:R-:W-:Y:S01]  /*c8f0*/  F2FP.PACK_AB R160, R136, R120 ;  /* 0x0000007888a0723e */ /* 0x002fe200000000ff */
[----:B------:R-:W1:Y:S01]  /*c900*/  MUFU.EX2 R197, R197 ;  /* 0x000000c500c57308 */ /* 0x000e620000000800 */
[C---:B------:R-:W-:Y:S01]  /*c910*/  FMUL.FTZ R81, R151.reuse, R81 ;  /* 0x0000005197517220 */ /* 0x040fe20000410000 */
[C---:B------:R-:W-:Y:S01]  /*c920*/  HMMA.16816.F32 R48, R144.reuse, R130, R48 ;  /* 0x000000829030723c */ /* 0x040fe20000001830 */
[----:B--2---:R-:W-:Y:S03]  /*c930*/  LDSM.16.MT88.4 R164, [R214+0x1500] ;  /* 0x00150000d6a4783b */ /* 0x004fe60000004200 */
[C---:B------:R-:W-:Y:S02]  /*c940*/  FMUL.FTZ R82, R150.reuse, R82 ;  /* 0x0000005296527220 */ /* 0x040fe40000410000 */
[C---:B------:R-:W-:Y:S02]  /*c950*/  FMUL.FTZ R83, R150.reuse, R83 ;  /* 0x0000005396537220 */ /* 0x040fe40000410000 */
[----:B------:R-:W-:Y:S01]  /*c960*/  MUFU.EX2 R196, R196 ;  /* 0x000000c400c47308 */ /* 0x000fe20000000800 */
[C---:B------:R-:W-:Y:S01]  /*c970*/  FMUL.FTZ R84, R151.reuse, R84 ;  /* 0x0000005497547220 */ /* 0x040fe20000410000 */
[-C--:B----4-:R-:W-:Y:S03]  /*c980*/  HMMA.16816.F32 R52, R144, R112.reuse, R52 ;  /* 0x000000709034723c */ /* 0x090fe60000001834 */
[----:B------:R-:W-:Y:S02]  /*c990*/  FMUL.FTZ R85, R151, R85 ;  /* 0x0000005597557220 */ /* 0x000fe40000410000 */
[C---:B------:R-:W-:Y:S03]  /*c9a0*/  FMUL.FTZ R86, R150.reuse, R86 ;  /* 0x0000005696567220 */ /* 0x040fe60000410000 */
[----:B------:R-:W2:Y:S01]  /*c9b0*/  MUFU.EX2 R199, R199 ;  /* 0x000000c700c77308 */ /* 0x000ea20000000800 */
[C---:B------:R-:W-:Y:S04]  /*c9c0*/  HMMA.16816.F32 R56, R140.reuse, R112, R56 ;  /* 0x000000708c38723c */ /* 0x040fe80000001838 */
[----:B------:R-:W-:Y:S02]  /*c9d0*/  FMUL.FTZ R87, R150, R87 ;  /* 0x0000005796577220 */ /* 0x000fe40000410000 */
[C---:B------:R-:W-:Y:S02]  /*c9e0*/  FMUL.FTZ R88, R149.reuse, R88 ;  /* 0x0000005895587220 */ /* 0x040fe40000410000 */
[-C--:B------:R-:W-:Y:S01]  /*c9f0*/  HMMA.16816.F32 R60, R140, R114.reuse, R60 ;  /* 0x000000728c3c723c */ /* 0x080fe2000000183c */
[----:B------:R-:W-:Y:S03]  /*ca00*/  MUFU.EX2 R198, R198 ;  /* 0x000000c600c67308 */ /* 0x000fe60000000800 */
[----:B------:R-:W-:Y:S02]  /*ca10*/  FMUL.FTZ R89, R149, R89 ;  /* 0x0000005995597220 */ /* 0x000fe40000410000 */
[C---:B------:R-:W-:Y:S02]  /*ca20*/  FMUL.FTZ R90, R148.reuse, R90 ;  /* 0x0000005a945a7220 */ /* 0x040fe40000410000 */
[C---:B------:R-:W-:Y:S01]  /*ca30*/  HMMA.16816.F32 R64, R144.reuse, R114, R64 ;  /* 0x000000729040723c */ /* 0x040fe20000001840 */
[----:B------:R-:W3:Y:S02]  /*ca40*/  LDSM.16.MT88.4 R112, [R212+0x500] ;  /* 0x00050000d470783b */ /* 0x000ee40000004200 */
[----:B------:R-:W4:Y:S01]  /*ca50*/  MUFU.EX2 R201, R201 ;  /* 0x000000c900c97308 */ /* 0x000f220000000800 */
[----:B------:R-:W-:Y:S02]  /*ca60*/  FMUL.FTZ R91, R148, R91 ;  /* 0x0000005b945b7220 */ /* 0x000fe40000410000 */
[--C-:B------:R-:W-:Y:S02]  /*ca70*/  FFMA.FTZ R248, R248, c[0x0][0x2d0], -R156.reuse ;  /* 0x0000b400f8f87a23 */ /* 0x100fe4000001089c */
[-C--:B------:R-:W-:Y:S04]  /*ca80*/  HMMA.16816.F32 R68, R144, R100.reuse, R68 ;  /* 0x000000649044723c */ /* 0x080fe80000001844 */
[--C-:B------:R-:W-:Y:S01]  /*ca90*/  FFMA.FTZ R251, R251, c[0x0][0x2d0], -R156.reuse ;  /* 0x0000b400fbfb7a23 */ /* 0x100fe2000001089c */
[----:B------:R-:W-:Y:S01]  /*caa0*/  MUFU.EX2 R200, R200 ;  /* 0x000000c800c87308 */ /* 0x000fe20000000800 */
[C---:B------:R-:W-:Y:S02]  /*cab0*/  FMUL.FTZ R92, R149.reuse, R92 ;  /* 0x0000005c955c7220 */ /* 0x040fe40000410000 */
[C---:B------:R-:W-:Y:S04]  /*cac0*/  HMMA.16816.F32 R72, R140.reuse, R100, R72 ;  /* 0x000000648c48723c */ /* 0x040fe80000001848 */
[----:B------:R-:W-:Y:S02]  /*cad0*/  FMUL.FTZ R93, R149, R93 ;  /* 0x0000005d955d7220 */ /* 0x000fe40000410000 */
[C---:B------:R-:W-:Y:S01]  /*cae0*/  FMUL.FTZ R94, R148.reuse, R94 ;  /* 0x0000005e945e7220 */ /* 0x040fe20000410000 */
[----:B-1----:R-:W-:Y:S01]  /*caf0*/  F2FP.PACK_AB R100, R197, R194 ;  /* 0x000000c2c564723e */ /* 0x002fe200000000ff */
[-C--:B------:R-:W-:Y:S01]  /*cb00*/  HMMA.16816.F32 R76, R140, R102.reuse, R76 ;  /* 0x000000668c4c723c */ /* 0x080fe2000000184c */
[----:B------:R-:W1:Y:S03]  /*cb10*/  MUFU.EX2 R203, R203 ;  /* 0x000000cb00cb7308 */ /* 0x000e660000000800 */
[----:B--2---:R-:W-:Y:S01]  /*cb20*/  F2FP.PACK_AB R101, R199, R196 ;  /* 0x000000c4c765723e */ /* 0x004fe200000000ff */
[----:B------:R-:W-:Y:S02]  /*cb30*/  FMUL.FTZ R95, R148, R95 ;  /* 0x0000005f945f7220 */ /* 0x000fe40000410000 */
[--C-:B------:R-:W-:Y:S01]  /*cb40*/  FFMA.FTZ R163, R163, c[0x0][0x2d0], -R156.reuse ;  /* 0x0000b400a3a37a23 */ /* 0x100fe2000001089c */
[C---:B------:R-:W-:Y:S03]  /*cb50*/  HMMA.16816.F32 R80, R144.reuse, R102, R80 ;  /* 0x000000669050723c */ /* 0x040fe60000001850 */
[----:B------:R-:W-:Y:S01]  /*cb60*/  MUFU.EX2 R202, R202 ;  /* 0x000000ca00ca7308 */ /* 0x000fe20000000800 */
[--C-:B------:R-:W-:Y:S02]  /*cb70*/  FFMA.FTZ R155, R155, c[0x0][0x2d0], -R156.reuse ;  /* 0x0000b4009b9b7a23 */ /* 0x100fe4000001089c */
[----:B------:R-:W-:Y:S01]  /*cb80*/  FFMA.FTZ R156, R154, c[0x0][0x2d0], -R156 ;  /* 0x0000b4009a9c7a23 */ /* 0x000fe2000001089c */
[----:B----4-:R-:W-:Y:S01]  /*cb90*/  F2FP.PACK_AB R102, R201, R198 ;  /* 0x000000c6c966723e */ /* 0x010fe200000000ff */
[-C--:B------:R-:W-:Y:S04]  /*cba0*/  HMMA.16816.F32 R84, R144, R104.reuse, R84 ;  /* 0x000000689054723c */ /* 0x080fe80000001854 */
[----:B------:R-:W-:Y:S01]  /*cbb0*/  FFMA.FTZ R181, R151, R234, R181 ;  /* 0x000000ea97b57223 */ /* 0x000fe200000100b5 */
[----:B------:R-:W2:Y:S01]  /*cbc0*/  MUFU.EX2 R249, R249 ;  /* 0x000000f900f97308 */ /* 0x000ea20000000800 */
[----:B------:R-:W-:Y:S02]  /*cbd0*/  FFMA.FTZ R184, R150, R235, R184 ;  /* 0x000000eb96b87223 */ /* 0x000fe400000100b8 */
[C---:B------:R-:W-:Y:S04]  /*cbe0*/  HMMA.16816.F32 R88, R140.reuse, R104, R88 ;  /* 0x000000688c58723c */ /* 0x040fe80000001858 */
[----:B-1----:R-:W-:Y:S01]  /*cbf0*/  F2FP.PACK_AB R103, R203, R200 ;  /* 0x000000c8cb67723e */ /* 0x002fe200000000ff */
[----:B------:R-:W-:Y:S02]  /*cc00*/  FFMA.FTZ R195, R149, R232, R195 ;  /* 0x000000e895c37223 */ /* 0x000fe400000100c3 */
[----:B------:R-:W-:Y:S01]  /*cc10*/  MUFU.EX2 R248, R248 ;  /* 0x000000f800f87308 */ /* 0x000fe20000000800 */
[-C--:B------:R-:W-:Y:S04]  /*cc20*/  HMMA.16816.F32 R92, R140, R106.reuse, R92 ;  /* 0x0000006a8c5c723c */ /* 0x080fe8000000185c */
[----:B------:R-:W-:Y:S02]  /*cc30*/  FFMA.FTZ R191, R148, R233, R191 ;  /* 0x000000e994bf7223 */ /* 0x000fe400000100bf */
[----:B------:R-:W-:Y:S02]  /*cc40*/  FADD.FTZ R181, R180, R181 ;  /* 0x000000b5b4b57221 */ /* 0x000fe40000010000 */
[----:B------:R-:W-:Y:S01]  /*cc50*/  HMMA.16816.F32 R96, R144, R106, R96 ;  /* 0x0000006a9060723c */ /* 0x000fe20000001860 */
[----:B------:R-:W1:Y:S03]  /*cc60*/  MUFU.EX2 R251, R251 ;  /* 0x000000fb00fb7308 */ /* 0x000e660000000800 */
[----:B------:R-:W-:Y:S01]  /*cc70*/  FADD.FTZ R183, R183, R184 ;  /* 0x000000b8b7b77221 */ /* 0x000fe20000010000 */
[----:B--2---:R-:W-:Y:S01]  /*cc80*/  F2FP.PACK_AB R104, R249, R202 ;  /* 0x000000caf968723e */ /* 0x004fe200000000ff */
[----:B------:R-:W-:Y:S01]  /*cc90*/  FADD.FTZ R192, R192, R195 ;  /* 0x000000c3c0c07221 */ /* 0x000fe20000010000 */
[----:B------:R-:W-:Y:S01]  /*cca0*/  F2FP.PACK_AB R107, R125, R124 ;  /* 0x0000007c7d6b723e */ /* 0x000fe200000000ff */
[-C--:B------:R-:W-:Y:S03]  /*ccb0*/  HMMA.16816.F32 R4, R100, R108.reuse, R4 ;  /* 0x0000006c6404723c */ /* 0x080fe60000001804 */
[----:B------:R-:W-:Y:S02]  /*ccc0*/  MUFU.EX2 R250, R250 ;  /* 0x000000fa00fa7308 */ /* 0x000fe40000000800 */
[----:B------:R-:W-:Y:S02]  /*ccd0*/  FADD.FTZ R188, R188, R191 ;  /* 0x000000bfbcbc7221 */ /* 0x000fe40000010000 */
[----:B------:R-:W-:Y:S02]  /*cce0*/  FADD.FTZ R186, R186, R181 ;  /* 0x000000b5baba7221 */ /* 0x000fe40000010000 */
[----:B------:R-:W-:Y:S03]  /*ccf0*/  FADD.FTZ R182, R182, R183 ;  /* 0x000000b7b6b67221 */ /* 0x000fe60000010000 */
[----:B------:R-:W-:Y:S01]  /*cd00*/  FADD.FTZ R193, R193, R192 ;  /* 0x000000c0c1c17221 */ /* 0x000fe20000010000 */
[----:B------:R-:W2:Y:S01]  /*cd10*/  MUFU.EX2 R252, R252 ;  /* 0x000000fc00fc7308 */ /* 0x000ea20000000800 */
[----:B------:R-:W-:Y:S02]  /*cd20*/  FADD.FTZ R189, R189, R188 ;  /* 0x000000bcbdbd7221 */ /* 0x000fe40000010000 */
[----:B------:R-:W-:Y:S01]  /*cd30*/  FADD.FTZ R185, R185, R186 ;  /* 0x000000bab9b97221 */ /* 0x000fe20000010000 */
[----:B-1----:R-:W-:Y:S01]  /*cd40*/  F2FP.PACK_AB R105, R251, R248 ;  /* 0x000000f8fb69723e */ /* 0x002fe200000000ff */
[----:B------:R-:W-:Y:S02]  /*cd50*/  FADD.FTZ R187, R187, R182 ;  /* 0x000000b6bbbb7221 */ /* 0x000fe40000010000 */
[----:B------:R-:W-:Y:S02]  /*cd60*/  FADD.FTZ R193, R190, R193 ;  /* 0x000000c1bec17221 */ /* 0x000fe40000010000 */
[----:B------:R-:W-:Y:S01]  /*cd70*/  FADD.FTZ R189, R152, R189 ;  /* 0x000000bd98bd7221 */ /* 0x000fe20000010000 */
[----:B------:R-:W1:Y:S01]  /*cd80*/  MUFU.EX2 R128, R159 ;  /* 0x0000009f00807308 */ /* 0x000e620000000800 */
[----:B------:R-:W-:Y:S01]  /*cd90*/  MOV R152, R153 ;  /* 0x0000009900987202 */ /* 0x000fe20000000f00 */
[----:B------:R-:W-:Y:S02]  /*cda0*/  FADD.FTZ R194, R194, R185 ;  /* 0x000000b9c2c27221 */ /* 0x000fe40000010000 */
[----:B------:R-:W-:Y:S02]  /*cdb0*/  FADD.FTZ R196, R196, R187 ;  /* 0x000000bbc4c47221 */ /* 0x000fe40000010000 */
[----:B------:R-:W-:Y:S02]  /*cdc0*/  FADD.FTZ R202, R202, R193 ;  /* 0x000000c1caca7221 */ /* 0x000fe40000010000 */
[----:B------:R-:W-:Y:S02]  /*cdd0*/  FADD.FTZ R248, R248, R189 ;  /* 0x000000bdf8f87221 */ /* 0x000fe40000010000 */
[----:B------:R1:W4:Y:S01]  /*cde0*/  MUFU.EX2 R131, R158 ;  /* 0x0000009e00837308 */ /* 0x0003220000000800 */
[----:B------:R-:W-:Y:S02]  /*cdf0*/  FADD.FTZ R197, R197, R194 ;  /* 0x000000c2c5c57221 */ /* 0x000fe40000010000 */
[----:B------:R-:W-:Y:S01]  /*ce00*/  FADD.FTZ R199, R199, R196 ;  /* 0x000000c4c7c77221 */ /* 0x000fe20000010000 */
[----:B--2---:R-:W-:Y:S01]  /*ce10*/  F2FP.PACK_AB R106, R252, R250 ;  /* 0x000000fafc6a723e */ /* 0x004fe200000000ff */
[----:B------:R-:W-:Y:S02]  /*ce20*/  FADD.FTZ R249, R249, R202 ;  /* 0x000000caf9f97221 */ /* 0x000fe40000010000 */
[----:B------:R-:W-:Y:S02]  /*ce30*/  FADD.FTZ R248, R251, R248 ;  /* 0x000000f8fbf87221 */ /* 0x000fe40000010000 */
[----:B------:R-:W-:Y:S01]  /*ce40*/  FADD.FTZ R198, R198, R197 ;  /* 0x000000c5c6c67221 */ /* 0x000fe20000010000 */
[----:B------:R2:W-:Y:S01]  /*ce50*/  MUFU.EX2 R130, R157 ;  /* 0x0000009d00827308 */ /* 0x0005e20000000800 */
[C---:B------:R-:W-:Y:S04]  /*ce60*/  HMMA.16816.F32 R8, R104.reuse, R108, R8 ;  /* 0x0000006c6808723c */ /* 0x040fe80000001808 */
[----:B------:R-:W-:Y:S02]  /*ce70*/  FADD.FTZ R200, R200, R199 ;  /* 0x000000c7c8c87221 */ /* 0x000fe40000010000 */
[----:B------:R-:W-:Y:S02]  /*ce80*/  FADD.FTZ R249, R250, R249 ;  /* 0x000000f9faf97221 */ /* 0x000fe40000010000 */
[-C--:B------:R-:W-:Y:S01]  /*ce90*/  HMMA.16816.F32 R12, R104, R110.reuse, R12 ;  /* 0x0000006e680c723c */ /* 0x080fe2000000180c */
[----:B------:R5:W-:Y:S03]  /*cea0*/  MUFU.EX2 R154, R156 ;  /* 0x0000009c009a7308 */ /* 0x000be60000000800 */
[----:B------:R-:W-:Y:S01]  /*ceb0*/  FADD.FTZ R198, R201, R198 ;  /* 0x000000c6c9c67221 */ /* 0x000fe20000010000 */
[----:B-1----:R-:W-:Y:S01]  /*cec0*/  F2FP.PACK_AB R158, R128, R138 ;  /* 0x0000008a809e723e */ /* 0x002fe200000000ff */
[----:B------:R-:W-:Y:S01]  /*ced0*/  FADD.FTZ R200, R203, R200 ;  /* 0x000000c8cbc87221 */ /* 0x000fe20000010000 */
[----:B----4-:R-:W-:Y:S01]  /*cee0*/  F2FP.PACK_AB R159, R131, R139 ;  /* 0x0000008b839f723e */ /* 0x010fe200000000ff */
[C---:B------:R-:W-:Y:S01]  /*cef0*/  HMMA.16816.F32 R16, R100.reuse, R110, R16 ;  /* 0x0000006e6410723c */ /* 0x040fe20000001810 */
[----:B------:R-:W1:Y:S02]  /*cf00*/  LDSM.16.MT88.4 R108, [R212+0x1100] ;  /* 0x00110000d46c783b */ /* 0x000e640000004200 */
[----:B------:R-:W4:Y:S01]  /*cf10*/  MUFU.EX2 R137, R163 ;  /* 0x000000a300897308 */ /* 0x000f220000000800 */
[----:B------:R-:W-:Y:S01]  /*cf20*/  FADD.FTZ R249, R252, R249 ;  /* 0x000000f9fcf97221 */ /* 0x000fe20000010000 */
[----:B--2---:R-:W-:Y:S03]  /*cf30*/  F2FP.PACK_AB R157, R123, R127 ;  /* 0x0000007f7b9d723e */ /* 0x004fe600000000ff */
[-C--:B---3--:R-:W-:Y:S05]  /*cf40*/  HMMA.16816.F32 R20, R100, R112.reuse, R20 ;  /* 0x000000706414723c */ /* 0x088fea0000001814 */
[----:B------:R-:W2:Y:S03]  /*cf50*/  MUFU.EX2 R129, R162 ;  /* 0x000000a200817308 */ /* 0x000ea60000000800 */
[C---:B------:R-:W-:Y:S04]  /*cf60*/  HMMA.16816.F32 R24, R104.reuse, R112, R24 ;  /* 0x000000706818723c */ /* 0x040fe80000001818 */
[----:B-----5:R-:W-:Y:S03]  /*cf70*/  F2FP.PACK_AB R156, R122, R126 ;  /* 0x0000007e7a9c723e */ /* 0x020fe600000000ff */
[----:B------:R-:W3:Y:S01]  /*cf80*/  MUFU.EX2 R155, R155 ;  /* 0x0000009b009b7308 */ /* 0x000ee20000000800 */
[-C--:B------:R-:W-:Y:S04]  /*cf90*/  HMMA.16816.F32 R28, R104, R114.reuse, R28 ;  /* 0x00000072681c723c */ /* 0x080fe8000000181c */
[----:B----4-:R-:W-:Y:S04]  /*cfa0*/  F2FP.PACK_AB R161, R137, R121 ;  /* 0x0000007989a1723e */ /* 0x010fe800000000ff */
[C---:B------:R-:W-:Y:S01]  /*cfb0*/  HMMA.16816.F32 R32, R100.reuse, R114, R32 ;  /* 0x000000726420723c */ /* 0x040fe20000001820 */
[----:B------:R-:W4:Y:S03]  /*cfc0*/  LDSM.16.MT88.4 R112, [R214+0x1d00] ;  /* 0x001d0000d670783b */ /* 0x000f260000004200 */
[----:B--2---:R-:W-:Y:S04]  /*cfd0*/  F2FP.PACK_AB R162, R130, R129 ;  /* 0x0000008182a2723e */ /* 0x004fe800000000ff */
[-C--:B------:R-:W-:Y:S04]  /*cfe0*/  HMMA.16816.F32 R36, R100, R116.reuse, R36 ;  /* 0x000000746424723c */ /* 0x080fe80000001824 */
[----:B---3--:R-:W-:Y:S04]  /*cff0*/  F2FP.PACK_AB R163, R154, R155 ;  /* 0x0000009b9aa3723e */ /* 0x008fe800000000ff */
        /* <DEDUP_REMOVED lines=9> */
[-C--:B----4-:R-:W-:Y:S08]  /*d090*/  HMMA.16816.F32 R68, R100, R112.reuse, R68 ;  /* 0x000000706444723c */ /* 0x090ff00000001844 */
[C---:B------:R-:W-:Y:S08]  /*d0a0*/  HMMA.16816.F32 R72, R104.reuse, R112, R72 ;  /* 0x000000706848723c */ /* 0x040ff00000001848 */
[-C--:B------:R-:W-:Y:S08]  /*d0b0*/  HMMA.16816.F32 R76, R104, R114.reuse, R76 ;  /* 0x00000072684c723c */ /* 0x080ff0000000184c */
[C---:B------:R-:W-:Y:S08]  /*d0c0*/  HMMA.16816.F32 R80, R100.reuse, R114, R80 ;  /* 0x000000726450723c */ /* 0x040ff00000001850 */
[-C--:B--2---:R-:W-:Y:S08]  /*d0d0*/  HMMA.16816.F32 R84, R100, R116.reuse, R84 ;  /* 0x000000746454723c */ /* 0x084ff00000001854 */
[C---:B------:R-:W-:Y:S08]  /*d0e0*/  HMMA.16816.F32 R88, R104.reuse, R116, R88 ;  /* 0x000000746858723c */ /* 0x040ff00000001858 */
[-C--:B------:R-:W-:Y:S08]  /*d0f0*/  HMMA.16816.F32 R92, R104, R118.reuse, R92 ;  /* 0x00000076685c723c */ /* 0x080ff0000000185c */
[----:B------:R-:W-:Y:S08]  /*d100*/  HMMA.16816.F32 R96, R100, R118, R96 ;  /* 0x000000766460723c */ /* 0x000ff00000001860 */
[-C--:B------:R-:W-:Y:S07]  /*d110*/  HMMA.16816.F32 R144, R156, R132.reuse, R4 ;  /* 0x000000849c90723c */ /* 0x080fee0000001804 */
[----:B------:R-:W-:Y:S01]  /*d120*/  MOV R7, R130 ;  /* 0x0000008200077202 */ /* 0x000fe20000000f00 */
[C---:B------:R-:W-:Y:S04]  /*d130*/  HMMA.16816.F32 R140, R160.reuse, R132, R8 ;  /* 0x00000084a08c723c */ /* 0x040fe80000001808 */
[----:B------:R-:W-:Y:S02]  /*d140*/  MOV R6, R131 ;  /* 0x0000008300067202 */ /* 0x000fe40000000f00 */
[----:B------:R-:W-:Y:S02]  /*d150*/  MOV R5, R128 ;  /* 0x0000008000057202 */ /* 0x000fe40000000f00 */
[----:B------:R-:W-:Y:S04]  /*d160*/  MOV R11, R139 ;  /* 0x0000008b000b7202 */ /* 0x000fe80000000f00 */
[----:B------:R-:W-:Y:S02]  /*d170*/  MOV R10, R138 ;  /* 0x0000008a000a7202 */ /* 0x000fe40000000f00 */
[----:B------:R-:W-:Y:S02]  /*d180*/  MOV R9, R137 ;  /* 0x0000008900097202 */ /* 0x000fe40000000f00 */
[----:B------:R-:W-:Y:S02]  /*d190*/  MOV R8, R136 ;  /* 0x0000008800087202 */ /* 0x000fe40000000f00 */
[-C--:B------:R-:W-:Y:S03]  /*d1a0*/  HMMA.16816.F32 R136, R160, R134.reuse, R12 ;  /* 0x00000086a088723c */ /* 0x080fe6000000180c */
[----:B------:R-:W-:Y:S04]  /*d1b0*/  MOV R4, R129 ;  /* 0x0000008100047202 */ /* 0x000fe80000000f00 */
[----:B------:R-:W-:Y:S01]  /*d1c0*/  MOV R15, R123 ;  /* 0x0000007b000f7202 */ /* 0x000fe20000000f00 */
[C---:B------:R-:W-:Y:S04]  /*d1d0*/  HMMA.16816.F32 R132, R156.reuse, R134, R16 ;  /* 0x000000869c84723c */ /* 0x040fe80000001810 */
[----:B------:R-:W-:Y:S02]  /*d1e0*/  MOV R14, R122 ;  /* 0x0000007a000e7202 */ /* 0x000fe40000000f00 */
[----:B------:R-:W-:Y:S02]  /*d1f0*/  MOV R13, R121 ;  /* 0x00000079000d7202 */ /* 0x000fe40000000f00 */
[-C--:B-1----:R-:W-:Y:S04]  /*d200*/  HMMA.16816.F32 R128, R156, R108.reuse, R20 ;  /* 0x0000006c9c80723c */ /* 0x082fe80000001814 */
[----:B------:R-:W-:Y:S02]  /*d210*/  MOV R19, R127 ;  /* 0x0000007f00137202 */ /* 0x000fe40000000f00 */
[----:B------:R-:W-:Y:S02]  /*d220*/  MOV R18, R126 ;  /* 0x0000007e00127202 */ /* 0x000fe40000000f00 */
[----:B------:R-:W-:Y:S01]  /*d230*/  MOV R17, R125 ;  /* 0x0000007d00117202 */ /* 0x000fe20000000f00 */
[----:B------:R-:W-:Y:S03]  /*d240*/  FADD.FTZ R200, R19, R200 ;  /* 0x000000c813c87221 */ /* 0x000fe60000010000 */
[----:B------:R-:W-:Y:S01]  /*d250*/  MOV R16, R124 ;  /* 0x0000007c00107202 */ /* 0x000fe20000000f00 */
[----:B------:R-:W-:Y:S01]  /*d260*/  FADD.FTZ R198, R18, R198 ;  /* 0x000000c612c67221 */ /* 0x000fe20000010000 */
[C---:B------:R-:W-:Y:S04]  /*d270*/  HMMA.16816.F32 R124, R160.reuse, R108, R24 ;  /* 0x0000006ca07c723c */ /* 0x040fe80000001818 */
[----:B------:R-:W-:Y:S01]  /*d280*/  MOV R12, R120 ;  /* 0x00000078000c7202 */ /* 0x000fe20000000f00 */
[----:B------:R-:W-:Y:S02]  /*d290*/  FADD.FTZ R248, R16, R248 ;  /* 0x000000f810f87221 */ /* 0x000fe40000010000 */
[----:B------:R-:W-:Y:S01]  /*d2a0*/  FADD.FTZ R198, R14, R198 ;  /* 0x000000c60ec67221 */ /* 0x000fe20000010000 */
[-C--:B------:R-:W-:Y:S04]  /*d2b0*/  HMMA.16816.F32 R120, R160, R110.reuse, R28 ;  /* 0x0000006ea078723c */ /* 0x080fe8000000181c */
[----:B------:R-:W-:Y:S02]  /*d2c0*/  FADD.FTZ R248, R17, R248 ;  /* 0x000000f811f87221 */ /* 0x000fe40000010000 */
[----:B------:R-:W-:Y:S02]  /*d2d0*/  FADD.FTZ R249, R12, R249 ;  /* 0x000000f90cf97221 */ /* 0x000fe40000010000 */
[C---:B------:R-:W-:Y:S04]  /*d2e0*/  HMMA.16816.F32 R116, R156.reuse, R110, R32 ;  /* 0x0000006e9c74723c */ /* 0x040fe80000001820 */
[----:B------:R-:W-:Y:S02]  /*d2f0*/  FADD.FTZ R248, R13, R248 ;  /* 0x000000f80df87221 */ /* 0x000fe40000010000 */
[----:B------:R-:W-:Y:S02]  /*d300*/  FADD.FTZ R200, R15, R200 ;  /* 0x000000c80fc87221 */ /* 0x000fe40000010000 */
        /* <DEDUP_REMOVED lines=26> */
[----:B------:R-:W-:-:S07]  /*d4b0*/  @P0 BRA `(.L_x_432) ;  /* 0xffffd04000000947 */ /* 0x000fce000383ffff */
.L_x_429:
[----:B------:R-:W-:-:S13]  /*d4c0*/  ISETP.GE.AND P0, PT, R238, R219, PT ;  /* 0x000000dbee00720c */ /* 0x000fda0003f06270 */
[----:B------:R-:W-:Y:S05]  /*d4d0*/  @!P0 BRA `(.L_x_433) ;  /* 0x000044c000008947 */ /* 0x000fea0003800000 */
[----:B------:R-:W-:Y:S01]  /*d4e0*/  IADD3 R243, P0, R220, 0x20, RZ ;  /* 0x00000020dcf37810 */ /* 0x000fe20007f1e0ff */
[----:B------:R-:W-:Y:S01]  /*d4f0*/  ULDC.64 UR4, c[0x0][0x208] ;  /* 0x0000820000047ab9 */ /* 0x000fe20000000a00 */
[----:B------:R-:W-:Y:S01]  /*d500*/  IADD3 R203, P1, R224, 0x20, RZ ;  /* 0x00000020e0cb7810 */ /* 0x000fe20007f3e0ff */
[----:B------:R-:W-:Y:S01]  /*d510*/  UIMAD.WIDE.U32 UR8, UR4, 0x30, URZ ;  /* 0x00000030040878a5 */ /* 0x000fe2000f8e003f */
[-C--:B------:R-:W-:Y:S01]  /*d520*/  IADD3.X R242, RZ, R231.reuse, RZ, P0, !PT ;  /* 0x000000e7fff27210 */ /* 0x080fe200007fe4ff */
[----:B------:R-:W-:Y:S01]  /*d530*/  UIMAD UR5, UR5, 0x30, URZ ;  /* 0x00000030050578a4 */ /* 0x000fe2000f8e023f */
[----:B------:R-:W-:Y:S01]  /*d540*/  IADD3 R241, P2, R220, 0x40, RZ ;  /* 0x00000040dcf17810 */ /* 0x000fe20007f5e0ff */
[----:B------:R-:W-:Y:S01]  /*d550*/  IMAD.MOV.U32 R150, RZ, RZ, R2 ;  /* 0x000000ffff967224 */ /* 0x000fe200078e0002 */
[----:B------:R-:W-:Y:S01]  /*d560*/  IADD3 R201, P0, R224, 0x40, RZ ;  /* 0x00000040e0c97810 */ /* 0x000fe20007f1e0ff */
[----:B------:R-:W-:Y:S01]  /*d570*/  IMAD.MOV.U32 R151, RZ, RZ, R3 ;  /* 0x000000ffff977224 */ /* 0x000fe200078e0003 */
[----:B------:R-:W-:Y:S01]  /*d580*/  IADD3 R239, -R239, 0x30, RZ ;  /* 0x00000030efef7810 */ /* 0x000fe20007ffe1ff */
[----:B------:R-:W-:Y:S01]  /*d590*/  IMAD.MOV.U32 R148, RZ, RZ, R152 ;  /* 0x000000ffff947224 */ /* 0x000fe200078e0098 */
[----:B------:R-:W-:Y:S01]  /*d5a0*/  IADD3.X R240, RZ, R231, RZ, P2, !PT ;  /* 0x000000e7fff07210 */ /* 0x000fe200017fe4ff */
[----:B------:R-:W-:Y:S01]  /*d5b0*/  IMAD.MOV.U32 R149, RZ, RZ, R0 ;  /* 0x000000ffff957224 */ /* 0x000fe200078e0000 */
[----:B------:R-:W-:Y:S01]  /*d5c0*/  IADD3.X R200, RZ, R237, RZ, P0, !PT ;  /* 0x000000edffc87210 */ /* 0x000fe200007fe4ff */
[----:B------:R-:W-:Y:S01]  /*d5d0*/  IMAD.X R202, RZ, RZ, R237, P1 ;  /* 0x000000ffffca7224 */ /* 0x000fe200008e06ed */
[----:B------:R-:W-:-:S02]  /*d5e0*/  UIADD3 UR5, UR9, UR5, URZ ;  /* 0x0000000509057290 */ /* 0x000fc4000fffe03f */
.L_x_451:
[----:B------:R-:W-:Y:S04]  /*d5f0*/  DEPBAR.LE SB0, 0x0 ;  /* 0x000080000000791a */ /* 0x000fe80000000000 */
[----:B------:R-:W-:Y:S01]  /*d600*/  BAR.SYNC.DEFER_BLOCKING 0x0 ;  /* 0x0000000000007b1d */ /* 0x000fe20000010000 */
[----:B------:R-:W-:Y:S01]  /*d610*/  SHF.R.S32.HI R0, RZ, 0x1f, R238 ;  /* 0x0000001fff007819 */ /* 0x000fe200000114ee */
[C---:B------:R-:W-:Y:S02]  /*d620*/  IMAD R25, R238.reuse, UR5, RZ ;  /* 0x00000005ee197c24 */ /* 0x040fe4000f8e02ff */
[----:B------:R-:W-:Y:S04]  /*d630*/  IMAD.WIDE.U32 R20, R238, UR8, RZ ;  /* 0x00000008ee147c25 */ /* 0x000fe8000f8e00ff */
[----:B------:R-:W-:Y:S01]  /*d640*/  IMAD R25, R0, UR8, R25 ;  /* 0x0000000800197c24 */ /* 0x000fe2000f8e0219 */
[-C--:B------:R-:W-:Y:S02]  /*d650*/  IADD3 R0, P0, R220, R20.reuse, RZ ;  /* 0x00000014dc007210 */ /* 0x080fe40007f1e0ff */
[----:B------:R-:W-:Y:S02]  /*d660*/  IADD3 R3, P2, R243, R20, RZ ;  /* 0x00000014f3037210 */ /* 0x000fe40007f5e0ff */
[----:B------:R-:W-:Y:S04]  /*d670*/  IADD3 R25, R21, R25, RZ ;  /* 0x0000001915197210 */ /* 0x000fe80007ffe0ff */
[C---:B------:R-:W-:Y:S02]  /*d680*/  IADD3.X R21, R25.reuse, R231, RZ, P0, !PT ;  /* 0x000000e719157210 */ /* 0x040fe400007fe4ff */
[C---:B------:R-:W-:Y:S02]  /*d690*/  LEA R36, P0, R0.reuse, c[0x0][0x1f8], 0x1 ;  /* 0x00007e0000247a11 */ /* 0x040fe400078008ff */
[----:B------:R-:W-:Y:S02]  /*d6a0*/  IADD3.X R2, R25, R242, RZ, P2, !PT ;  /* 0x000000f219027210 */ /* 0x000fe400017fe4ff */
[C---:B------:R-:W-:Y:S01]  /*d6b0*/  LEA R40, P2, R3.reuse, c[0x0][0x1f8], 0x1 ;  /* 0x00007e0003287a11 */ /* 0x040fe200078408ff */
[----:B------:R-:W-:Y:S01]  /*d6c0*/  LDSM.16.M88.4 R48, [R217+0x4900] ;  /* 0x00490000d930783b */ /* 0x000fe20000000200 */
[----:B------:R-:W-:Y:S02]  /*d6d0*/  LEA.HI.X R37, R0, c[0x0][0x1fc], R21, 0x1, P0 ;  /* 0x00007f0000257a11 */ /* 0x000fe400000f0c15 */
[----:B------:R-:W-:Y:S02]  /*d6e0*/  @!P3 IADD3 R0, P0, R226, R20, RZ ;  /* 0x00000014e200b210 */ /* 0x000fe40007f1e0ff */
[----:B------:R-:W-:Y:S02]  /*d6f0*/  LEA.HI.X R41, R3, c[0x0][0x1fc], R2, 0x1, P2 ;  /* 0x00007f0003297a11 */ /* 0x000fe400010f0c02 */
[C---:B------:R-:W-:Y:S01]  /*d700*/  @!P3 IADD3 R3, P2, R0.reuse, R220, RZ ;  /* 0x000000dc0003b210 */ /* 0x040fe20007f5e0ff */
[----:B------:R-:W1:Y:S08]  /*d710*/  LDSM.16.M88.4 R16, [R216+0x2500] ;  /* 0x00250000d810783b */ /* 0x000e700000000200 */
[----:B------:R-:W2:Y:S08]  /*d720*/  LDSM.16.M88.4 R44, [R217+0x5900] ;  /* 0x00590000d92c783b */ /* 0x000eb00000000200 */
[----:B------:R-:W3:Y:S08]  /*d730*/  LDSM.16.M88.4 R32, [R216+0x2900] ;  /* 0x00290000d820783b */ /* 0x000ef00000000200 */
[----:B------:R-:W4:Y:S08]  /*d740*/  LDSM.16.M88.4 R152, [R216+0x2d00] ;  /* 0x002d0000d898783b */ /* 0x000f300000000200 */
[----:B------:R-:W-:Y:S01]  /*d750*/  LDSM.16.M88.4 R156, [R213+0x4900] ;  /* 0x00490000d59c783b */ /* 0x000fe20000000200 */
[-C--:B-1----:R-:W-:Y:S07]  /*d760*/  HMMA.16816.F32 R4, R48, R16.reuse, RZ ;  /* 0x000000103004723c */ /* 0x082fee00000018ff */
[----:B------:R-:W1:Y:S01]  /*d770*/  LDSM.16.M88.4 R160, [R215] ;  /* 0x00000000d7a0783b */ /* 0x000e620000000200 */
[C---:B--2---:R-:W-:Y:S07]  /*d780*/  HMMA.16816.F32 R8, R44.reuse, R16, RZ ;  /* 0x000000102c08723c */ /* 0x044fee00000018ff */
[----:B------:R-:W2:Y:S01]  /*d790*/  LDSM.16.M88.4 R164, [R213+0x5900] ;  /* 0x00590000d5a4783b */ /* 0x000ea20000000200 */
[----:B------:R-:W-:Y:S01]  /*d7a0*/  IADD3 R17, P1, R241, R20, RZ ;  /* 0x00000014f1117210 */ /* 0x000fe20007f3e0ff */
[-C--:B------:R-:W-:Y:S06]  /*d7b0*/  HMMA.16816.F32 R12, R44, R18.reuse, RZ ;  /* 0x000000122c0c723c */ /* 0x080fec00000018ff */
[----:B------:R-:W5:Y:S01]  /*d7c0*/  LDSM.16.M88.4 R168, [R211] ;  /* 0x00000000d3a8783b */ /* 0x000f620000000200 */
[----:B------:R-:W-:Y:S02]  /*d7d0*/  IADD3.X R16, R25, R240, RZ, P1, !PT ;  /* 0x000000f019107210 */ /* 0x000fe40000ffe4ff */
[----:B------:R-:W-:Y:S03]  /*d7e0*/  LEA R194, P1, R17, c[0x0][0x1f8], 0x1 ;  /* 0x00007e0011c27a11 */ /* 0x000fe600078208ff */
[----:B------:R-:W-:Y:S02]  /*d7f0*/  @!P3 IADD3.X R25, R25, R223, RZ, P0, !PT ;  /* 0x000000df1919b210 */ /* 0x000fe400007fe4ff */
[----:B------:R-:W1:Y:S01]  /*d800*/  LDSM.16.M88.4 R172, [R210] ;  /* 0x00000000d2ac783b */ /* 0x000e620000000200 */
[----:B------:R-:W-:Y:S02]  /*d810*/  LEA.HI.X R195, R17, c[0x0][0x1fc], R16, 0x1, P1 ;  /* 0x00007f0011c37a11 */ /* 0x000fe400008f0c10 */
[C---:B------:R-:W-:Y:S02]  /*d820*/  HMMA.16816.F32 R16, R48.reuse, R18, RZ ;  /* 0x000000123010723c */ /* 0x040fe400000018ff */
[C---:B------:R-:W-:Y:S03]  /*d830*/  @!P3 IADD3 R29, P1, R0.reuse, R243, RZ ;  /* 0x000000f3001db210 */ /* 0x040fe60007f3e0ff */
[----:B------:R-:W-:Y:S01]  /*d840*/  @!PT LDS RZ, [RZ] ;  /* 0x00000000fffff984 */ /* 0x000fe20000000800 */
[----:B------:R-:W-:Y:S01]  /*d850*/  @!PT LDS RZ, [RZ] ;  /* 0x00000000fffff984 */ /* 0x000fe20000000800 */
[----:B------:R-:W-:Y:S01]  /*d860*/  @!PT LDS RZ, [RZ] ;  /* 0x00000000fffff984 */ /* 0x000fe20000000800 */
[----:B------:R4:W-:Y:S01]  /*d870*/  LDGSTS.E.BYPASS.LTC128B.128 [R218+0x100], [R36.64], !P6 ;  /* 0x0010000024da7fae */ /* 0x0009e2000f101d4c */
[----:B------:R-:W-:Y:S02]  /*d880*/  @!P3 IADD3 R31, P0, R0, R241, RZ ;  /* 0x000000f1001fb210 */ /* 0x000fe40007f1e0ff */
[C---:B------:R-:W-:Y:S01]  /*d890*/  @!P3 IADD3.X R0, R25.reuse, R231, RZ, P2, !PT ;  /* 0x000000e71900b210 */ /* 0x040fe200017fe4ff */
[-C--:B---3--:R-:W-:Y:S03]  /*d8a0*/  HMMA.16816.F32 R20, R48, R32.reuse, RZ ;  /* 0x000000203014723c */ /* 0x088fe600000018ff */
[C---:B------:R-:W-:Y:S01]  /*d8b0*/  @!P3 IADD3.X R28, R25.reuse, R242, RZ, P1, !PT ;  /* 0x000000f2191cb210 */ /* 0x040fe20000ffe4ff */
[----:B------:R3:W-:Y:S01]  /*d8c0*/  LDGSTS.E.BYPASS.LTC128B.128 [R218+0xd00], [R40.64], !P5 ;  /* 0x00d0000028da7fae */ /* 0x0007e2000e901d4c */
[----:B------:R-:W-:Y:S02]  /*d8d0*/  @!P3 IADD3.X R30, R25, R240, RZ, P0, !PT ;  /* 0x000000f0191eb210 */ /* 0x000fe400007fe4ff */
[----:B------:R-:W-:Y:S01]  /*d8e0*/  @!P3 LEA R196, P2, R3, c[0x0][0x1f8], 0x1 ;  /* 0x00007e0003c4ba11 */ /* 0x000fe200078408ff */
[C---:B------:R-:W-:Y:S04]  /*d8f0*/  HMMA.16816.F32 R24, R44.reuse, R32, RZ ;  /* 0x000000202c18723c */ /* 0x040fe800000018ff */
[----:B------:R1:W-:Y:S01]  /*d900*/  LDGSTS.E.BYPASS.LTC128B.128 [R218+0x1900], [R194.64], !P4 ;  /* 0x01900000c2da7fae */ /* 0x0003e2000e101d4c */
[----:B------:R-:W-:Y:S02]  /*d910*/  @!P3 LEA R192, P1, R29, c[0x0][0x1f8], 0x1 ;  /* 0x00007e001dc0ba11 */ /* 0x000fe400078208ff */
[----:B------:R-:W-:Y:S02]  /*d920*/  @!P3 LEA R2, P0, R31, c[0x0][0x1f8], 0x1 ;  /* 0x00007e001f02ba11 */ /* 0x000fe400078008ff */
[----:B------:R-:W-:Y:S03]  /*d930*/  @!P3 LEA.HI.X R197, R3, c[0x0][0x1fc], R0, 0x1, P2 ;  /* 0x00007f0003c5ba11 */ /* 0x000fe600010f0c00 */
[----:B------:R-:W-:Y:S02]  /*d940*/  @!P3 LEA.HI.X R193, R29, c[0x0][0x1fc], R28, 0x1, P1 ;  /* 0x00007f001dc1ba11 */ /* 0x000fe400008f0c1c */
[----:B------:R1:W-:Y:S01]  /*d950*/  @!P3 LDGSTS.E.BYPASS.LTC128B.128 [R218+0x900], [R196.64], !P6 ;  /* 0x00900000c4dabfae */ /* 0x0003e2000f101d4c */
[----:B------:R-:W-:Y:S02]  /*d960*/  @!P3 LEA.HI.X R3, R31, c[0x0][0x1fc], R30, 0x1, P0 ;  /* 0x00007f001f03ba11 */ /* 0x000fe400000f0c1e */
[-C--:B------:R-:W-:Y:S01]  /*d970*/  HMMA.16816.F32 R28, R44, R34.reuse, RZ ;  /* 0x000000222c1c723c */ /* 0x080fe200000018ff */
[----:B------:R-:W-:Y:S04]  /*d980*/  ISETP.GT.AND P0, PT, R238, R219, PT ;  /* 0x000000dbee00720c */ /* 0x000fe80003f04270 */
[----:B------:R1:W-:Y:S03]  /*d990*/  @!P3 LDGSTS.E.BYPASS.LTC128B.128 [R218+0x1500], [R192.64], !P5 ;  /* 0x01500000c0dabfae */ /* 0x0003e6000e901d4c */
[C---:B------:R-:W-:Y:S05]  /*d9a0*/  HMMA.16816.F32 R32, R48.reuse, R34, RZ ;  /* 0x000000223020723c */ /* 0x040fea00000018ff */
[----:B------:R1:W-:Y:S03]  /*d9b0*/  @!P3 LDGSTS.E.BYPASS.LTC128B.128 [R218+0x2100], [R2.64], !P4 ;  /* 0x0210000002dabfae */ /* 0x0003e6000e101d4c */
[-C--:B----4-:R-:W-:Y:S05]  /*d9c0*/  HMMA.16816.F32 R36, R48, R152.reuse, RZ ;  /* 0x000000983024723c */ /* 0x090fea00000018ff */
[----:B------:R-:W-:Y:S03]  /*d9d0*/  LDSM.16.M88.4 R176, [R217+0x6900] ;  /* 0x00690000d9b0783b */ /* 0x000fe60000000200 */
[C---:B---3--:R-:W-:Y:S05]  /*d9e0*/  HMMA.16816.F32 R40, R44.reuse, R152, RZ ;  /* 0x000000982c28723c */ /* 0x048fea00000018ff */
[----:B------:R-:W0:Y:S03]  /*d9f0*/  LDGDEPBAR ;  /* 0x00000000000079af */ /* 0x000e260000000000 */
[-C--:B------:R-:W-:Y:S05]  /*da00*/  HMMA.16816.F32 R44, R44, R154.reuse, RZ ;  /* 0x0000009a2c2c723c */ /* 0x080fea00000018ff */
[----:B------:R-:W3:Y:S03]  /*da10*/  LDSM.16.M88.4 R180, [R216+0x3100] ;  /* 0x00310000d8b4783b */ /* 0x000ee60000000200 */
[----:B------:R-:W-:Y:S05]  /*da20*/  HMMA.16816.F32 R48, R48, R154, RZ ;  /* 0x0000009a3030723c */ /* 0x000fea00000018ff */
[----:B------:R-:W4:Y:S03]  /*da30*/  LDSM.16.M88.4 R184, [R217+0x7900] ;  /* 0x00790000d9b8783b */ /* 0x000f260000000200 */
[-C--:B-1----:R-:W-:Y:S05]  /*da40*/  HMMA.16816.F32 R4, R156, R160.reuse, R4 ;  /* 0x000000a09c04723c */ /* 0x082fea0000001804 */
[----:B------:R-:W1:Y:S03]  /*da50*/  LDSM.16.M88.4 R188, [R216+0x3500] ;  /* 0x00350000d8bc783b */ /* 0x000e660000000200 */
[C---:B--2---:R-:W-:Y:S05]  /*da60*/  HMMA.16816.F32 R8, R164.reuse, R160, R8 ;  /* 0x000000a0a408723c */ /* 0x044fea0000001808 */
[----:B------:R-:W2:Y:S03]  /*da70*/  LDSM.16.M88.4 R152, [R216+0x3900] ;  /* 0x00390000d898783b */ /* 0x000ea60000000200 */
[-C--:B------:R-:W-:Y:S05]  /*da80*/  HMMA.16816.F32 R12, R164, R162.reuse, R12 ;  /* 0x000000a2a40c723c */ /* 0x080fea000000180c */
[----:B------:R-:W-:Y:S03]  /*da90*/  LDSM.16.M88.4 R192, [R209] ;  /* 0x00000000d1c0783b */ /* 0x000fe60000000200 */
[C---:B------:R-:W-:Y:S05]  /*daa0*/  HMMA.16816.F32 R16, R156.reuse, R162, R16 ;  /* 0x000000a29c10723c */ /* 0x040fea0000001810 */
[----:B------:R-:W1:Y:S03]  /*dab0*/  LDSM.16.M88.4 R160, [R213+0x6900] ;  /* 0x00690000d5a0783b */ /* 0x000e660000000200 */
[-C--:B-----5:R-:W-:Y:S05]  /*dac0*/  HMMA.16816.F32 R20, R156, R168.reuse, R20 ;  /* 0x000000a89c14723c */ /* 0x0a0fea0000001814 */
[----:B------:R-:W5:Y:S03]  /*dad0*/  LDSM.16.M88.4 R196, [R213+0x7900] ;  /* 0x00790000d5c4783b */ /* 0x000f660000000200 */
        /* <DEDUP_REMOVED lines=9> */
[----:B------:R-:W2:Y:S07]  /*db70*/  LDSM.16.M88.4 R156, [R208] ;  /* 0x00000000d09c783b */ /* 0x000eae0000000200 */
[-C--:B---3--:R-:W-:Y:S01]  /*db80*/  HMMA.16816.F32 R4, R176, R180.reuse, R4 ;  /* 0x000000b4b004723c */ /* 0x088fe20000001804 */
[----:B------:R-:W3:Y:S07]  /*db90*/  LDSM.16.M88.4 R172, [R216+0x3d00] ;  /* 0x003d0000d8ac783b */ /* 0x000eee0000000200 */
[C---:B----4-:R-:W-:Y:S08]  /*dba0*/  HMMA.16816.F32 R8, R184.reuse, R180, R8 ;  /* 0x000000b4b808723c */ /* 0x050ff00000001808 */
        /* <DEDUP_REMOVED lines=8> */
[-C--:B--2---:R-:W-:Y:S08]  /*dc30*/  HMMA.16816.F32 R36, R176, R152.reuse, R36 ;  /* 0x00000098b024723c */ /* 0x084ff00000001824 */
[C---:B------:R-:W-:Y:S08]  /*dc40*/  HMMA.16816.F32 R40, R184.reuse, R152, R40 ;  /* 0x00000098b828723c */ /* 0x040ff00000001828 */
[-C--:B------:R-:W-:Y:S01]  /*dc50*/  HMMA.16816.F32 R44, R184, R154.reuse, R44 ;  /* 0x0000009ab82c723c */ /* 0x080fe2000000182c */
[----:B------:R-:W-:Y:S07]  /*dc60*/  LDSM.16.M88.4 R184, [R213+0x8900] ;  /* 0x00890000d5b8783b */ /* 0x000fee0000000200 */
[----:B------:R-:W-:Y:S01]  /*dc70*/  HMMA.16816.F32 R48, R176, R154, R48 ;  /* 0x0000009ab030723c */ /* 0x000fe20000001830 */
[----:B------:R-:W1:Y:S07]  /*dc80*/  LDSM.16.M88.4 R152, [R217+0x9900] ;  /* 0x00990000d998783b */ /* 0x000e6e0000000200 */
[-C--:B------:R-:W-:Y:S01]  /*dc90*/  HMMA.16816.F32 R4, R160, R192.reuse, R4 ;  /* 0x000000c0a004723c */ /* 0x080fe20000001804 */
[----:B------:R-:W2:Y:S07]  /*dca0*/  LDSM.16.M88.4 R176, [R216+0x4100] ;  /* 0x00410000d8b0783b */ /* 0x000eae0000000200 */
[C---:B-----5:R-:W-:Y:S08]  /*dcb0*/  HMMA.16816.F32 R8, R196.reuse, R192, R8 ;  /* 0x000000c0c408723c */ /* 0x060ff00000001808 */
[-C--:B------:R-:W-:Y:S08]  /*dcc0*/  HMMA.16816.F32 R12, R196, R194.reuse, R12 ;  /* 0x000000c2c40c723c */ /* 0x080ff0000000180c */
[C---:B------:R-:W-:Y:S08]  /*dcd0*/  HMMA.16816.F32 R16, R160.reuse, R194, R16 ;  /* 0x000000c2a010723c */ /* 0x040ff00000001810 */
        /* <DEDUP_REMOVED lines=8> */
[----:B------:R-:W-:Y:S08]  /*dd60*/  HMMA.16816.F32 R48, R160, R166, R48 ;  /* 0x000000a6a030723c */ /* 0x000ff00000001830 */
[-C--:B---3--:R-:W-:Y:S08]  /*dd70*/  HMMA.16816.F32 R4, R168, R172.reuse, R4 ;  /* 0x000000aca804723c */ /* 0x088ff00000001804 */
        /* <DEDUP_REMOVED lines=12> */
[C---:B----4-:R-:W-:Y:S08]  /*de40*/  HMMA.16816.F32 R8, R156.reuse, R188, R8 ;  /* 0x000000bc9c08723c */ /* 0x050ff00000001808 */
[-C--:B------:R-:W-:Y:S08]  /*de50*/  HMMA.16816.F32 R12, R156, R190.reuse, R12 ;  /* 0x000000be9c0c723c */ /* 0x080ff0000000180c */
[----:B------:R-:W-:Y:S01]  /*de60*/  FMUL.FTZ R154, R4, c[0x0][0x320] ;  /* 0x0000c800049a7a20 */ /* 0x000fe20000410000 */
[C---:B------:R-:W-:Y:S04]  /*de70*/  HMMA.16816.F32 R16, R184.reuse, R190, R16 ;  /* 0x000000beb810723c */ /* 0x040fe80000001810 */
[----:B------:R-:W-:Y:S01]  /*de80*/  FMUL.FTZ R160, R5, c[0x0][0x320] ;  /* 0x0000c80005a07a20 */ /* 0x000fe20000410000 */
[----:B------:R-:W1:Y:S01]  /*de90*/  MUFU.TANH R154, R154 ;  /* 0x0000009a009a7308 */ /* 0x000e620000002400 */
[----:B------:R-:W-:Y:S02]  /*dea0*/  FMUL.FTZ R152, R6, c[0x0][0x320] ;  /* 0x0000c80006987a20 */ /* 0x000fe40000410000 */
[----:B------:R-:W-:Y:S02]  /*deb0*/  FMUL.FTZ R155, R7, c[0x0][0x320] ;  /* 0x0000c800079b7a20 */ /* 0x000fe40000410000 */
[----:B------:R-:W2:Y:S02]  /*dec0*/  LDSM.16.M88.4 R4, [R205] ;  /* 0x00000000cd04783b */ /* 0x000ea40000000200 */
[----:B------:R-:W-:Y:S02]  /*ded0*/  FMUL.FTZ R9, R9, c[0x0][0x320] ;  /* 0x0000c80009097a20 */ /* 0x000fe40000410000 */
[----:B------:R-:W-:Y:S01]  /*dee0*/  FMUL.FTZ R2, R10, c[0x0][0x320] ;  /* 0x0000c8000a027a20 */ /* 0x000fe20000410000 */
[----:B------:R-:W3:Y:S01]  /*def0*/  MUFU.TANH R160, R160 ;  /* 0x000000a000a07308 */ /* 0x000ee20000002400 */
[----:B------:R-:W-:Y:S02]  /*df00*/  FMUL.FTZ R3, R11, c[0x0][0x320] ;  /* 0x0000c8000b037a20 */ /* 0x000fe40000410000 */
        /* <DEDUP_REMOVED lines=8> */
[----:B------:R-:W-:Y:S02]  /*df90*/  FMUL.FTZ R14, R18, c[0x0][0x320] ;  /* 0x0000c800120e7a20 */ /* 0x000fe40000410000 */
[----:B------:R-:W-:Y:S01]  /*dfa0*/  FMUL.FTZ R15, R19, c[0x0][0x320] ;  /* 0x0000c800130f7a20 */ /* 0x000fe20000410000 */
[----:B------:R5:W1:Y:S10]  /*dfb0*/  MUFU.TANH R16, R8 ;  /* 0x0000000800107308 */ /* 0x000a740000002400 */
[----:B------:R-:W1:Y:S01]  /*dfc0*/  MUFU.TANH R152, R152 ;  /* 0x0000009800987308 */ /* 0x000e620000002400 */
[-C--:B--2---:R-:W-:Y:S09]  /*dfd0*/  HMMA.16816.F32 R20, R184, R4.reuse, R20 ;  /* 0x00000004b814723c */ /* 0x084ff20000001814 */
[----:B------:R-:W2:Y:S01]  /*dfe0*/  MUFU.TANH R155, R155 ;  /* 0x0000009b009b7308 */ /* 0x000ea20000002400 */
[C---:B------:R-:W-:Y:S01]  /*dff0*/  HMMA.16816.F32 R24, R156.reuse, R4, R24 ;  /* 0x000000049c18723c */ /* 0x040fe20000001818 */
[----:B-----5:R-:W5:Y:S01]  /*e000*/  LDSM.16.M88.4 R8, [R204] ;  /* 0x00000000cc08783b */ /* 0x020f620000000200 */
[----:B------:R-:W-:Y:S07]  /*e010*/  DEPBAR.LE SB0, 0x0 ;  /* 0x000080000000791a */ /* 0x000fee0000000000 */
[----:B------:R-:W1:Y:S01]  /*e020*/  MUFU.TANH R0, R0 ;  /* 0x0000000000007308 */ /* 0x000e620000002400 */
[-C--:B------:R-:W-:Y:S01]  /*e030*/  HMMA.16816.F32 R28, R156, R6.reuse, R28 ;  /* 0x000000069c1c723c */ /* 0x080fe2000000181c */
[----:B------:R-:W-:Y:S07]  /*e040*/  BAR.SYNC.DEFER_BLOCKING 0x0 ;  /* 0x0000000000007b1d */ /* 0x000fee0000010000 */
[C---:B------:R-:W-:Y:S01]  /*e050*/  HMMA.16816.F32 R32, R184.reuse, R6, R32 ;  /* 0x00000006b820723c */ /* 0x040fe20000001820 */
        /* <DEDUP_REMOVED lines=13> */
[-C--:B-----5:R-:W-:Y:S03]  /*e130*/  HMMA.16816.F32 R36, R184, R8.reuse, R36 ;  /* 0x00000008b824723c */ /* 0x0a0fe60000001824 */
[----:B------:R-:W-:Y:S02]  /*e140*/  FMUL.FTZ R29, R29, c[0x0][0x320] ;  /* 0x0000c8001d1d7a20 */ /* 0x000fe40000410000 */
[----:B------:R-:W-:Y:S01]  /*e150*/  FMUL.FTZ R30, R30, c[0x0][0x320] ;  /* 0x0000c8001e1e7a20 */ /* 0x000fe20000410000 */
[----:B------:R-:W1:Y:S01]  /*e160*/  MUFU.TANH R162, R162 ;  /* 0x000000a200a27308 */ /* 0x000e620000002400 */
[----:B------:R-:W-:Y:S01]  /*e170*/  FMUL.FTZ R31, R31, c[0x0][0x320] ;  /* 0x0000c8001f1f7a20 */ /* 0x000fe20000410000 */
[C---:B------:R-:W-:Y:S04]  /*e180*/  HMMA.16816.F32 R40, R156.reuse, R8, R40 ;  /* 0x000000089c28723c */ /* 0x040fe80000001828 */
[----:B------:R-:W-:Y:S02]  /*e190*/  FMUL.FTZ R33, R33, c[0x0][0x320] ;  /* 0x0000c80021217a20 */ /* 0x000fe40000410000 */
[----:B------:R-:W-:Y:S02]  /*e1a0*/  FMUL.FTZ R34, R34, c[0x0][0x320] ;  /* 0x0000c80022227a20 */ /* 0x000fe40000410000 */
[----:B------:R-:W1:Y:S01]  /*e1b0*/  MUFU.TANH R12, R12 ;  /* 0x0000000c000c7308 */ /* 0x000e620000002400 */
[-C--:B------:R-:W-:Y:S03]  /*e1c0*/  HMMA.16816.F32 R44, R156, R10.reuse, R44 ;  /* 0x0000000a9c2c723c */ /* 0x080fe6000000182c */
[----:B------:R-:W-:Y:S04]  /*e1d0*/  FMUL.FTZ R35, R35, c[0x0][0x320] ;  /* 0x0000c80023237a20 */ /* 0x000fe80000410000 */
[----:B------:R-:W-:Y:S01]  /*e1e0*/  FMUL.FTZ R175, R36, c[0x0][0x320] ;  /* 0x0000c80024af7a20 */ /* 0x000fe20000410000 */
        /* <DEDUP_REMOVED lines=20> */
[----:B------:R-:W1:Y:S10]  /*e330*/  MUFU.TANH R19, R19 ;  /* 0x0000001300137308 */ /* 0x000e740000002400 */
[----:B------:R-:W1:Y:S10]  /*e340*/  MUFU.TANH R18, R18 ;  /* 0x0000001200127308 */ /* 0x000e740000002400 */
[----:B------:R-:W1:Y:S10]  /*e350*/  MUFU.TANH R5, R5 ;  /* 0x0000000500057308 */ /* 0x000e740000002400 */
[----:B------:R-:W1:Y:S10]  /*e360*/  MUFU.TANH R4, R4 ;  /* 0x0000000400047308 */ /* 0x000e740000002400 */
        /* <DEDUP_REMOVED lines=19> */
[----:B------:R-:W1:Y:S10]  /*e4a0*/  MUFU.TANH R6, R6 ;  /* 0x0000000600067308 */ /* 0x000e740000002400 */
[----:B------:R-:W1:Y:S10]  /*e4b0*/  MUFU.TANH R165, R165 ;  /* 0x000000a500a57308 */ /* 0x000e740000002400 */
[----:B------:R1:W1:Y:S10]  /*e4c0*/  MUFU.TANH R163, R45 ;  /* 0x0000002d00a37308 */ /* 0x0002740000002400 */
[----:B------:R-:W1:Y:S10]  /*e4d0*/  MUFU.TANH R11, R11 ;  /* 0x0000000b000b7308 */ /* 0x000e740000002400 */
[----:B------:R-:W1:Y:S10]  /*e4e0*/  MUFU.TANH R7, R7 ;  /* 0x0000000700077308 */ /* 0x000e740000002400 */
[----:B------:R-:W1:Y:S10]  /*e4f0*/  MUFU.TANH R174, R174 ;  /* 0x000000ae00ae7308 */ /* 0x000e740000002400 */
[----:B------:R1:W1:Y:S10]  /*e500*/  MUFU.TANH R172, R49 ;  /* 0x0000003100ac7308 */ /* 0x0002740000002400 */
[----:B------:R1:W1:Y:S10]  /*e510*/  MUFU.TANH R170, R50 ;  /* 0x0000003200aa7308 */ /* 0x0002740000002400 */
[----:B------:R1:W1:Y:S01]  /*e520*/  MUFU.TANH R168, R51 ;  /* 0x0000003300a87308 */ /* 0x0002620000002400 */
[----:B------:R-:W-:-:S05]  /*e530*/  @!P0 BRA `(.L_x_434) ;  /* 0x000002e000008947 */ /* 0x000fca0003800000 */
[----:B--234-:R-:W-:Y:S02]  /*e540*/  IADD3 R9, R238, -0x1, RZ ;  /* 0xffffffffee097810 */ /* 0x01cfe40007ffe0ff */
[----:B------:R-:W-:Y:S02]  /*e550*/  ISETP.GE.AND P1, PT, R239, 0x1, PT ;  /* 0x00000001ef00780c */ /* 0x000fe40003f26270 */
[----:B------:R-:W-:Y:S01]  /*e560*/  SHF.R.S32.HI R8, RZ, 0x1f, R9 ;  /* 0x0000001fff087819 */ /* 0x000fe20000011409 */
[C---:B-1----:R-:W-:Y:S04]  /*e570*/  IMAD.WIDE.U32 R28, R9.reuse, c[0x0][0x1e0], RZ ;  /* 0x00007800091c7a25 */ /* 0x042fe800078e00ff */
        /* <DEDUP_REMOVED lines=42> */
.L_x_434:
[----:B--234-:R-:W-:Y:S01]  /*e820*/  PLOP3.LUT P1, PT, PT, PT, UP2, 0x80, 0x0 ;  /* 0x000000000000781c */ /* 0x01cfe20003f2f028 */
[----:B------:R-:W0:Y:S01]  /*e830*/  LDGDEPBAR ;  /* 0x00000000000079af */ /* 0x000e220000000000 */
[----:B------:R-:W-:Y:S01]  /*e840*/  PLOP3.LUT P0, PT, PT, PT, UP2, 0x80, 0x0 ;  /* 0x000000000000781c */ /* 0x000fe20003f0f028 */
[----:B-1----:R-:W-:Y:S02]  /*e850*/  IMAD.MOV.U32 R30, RZ, RZ, R222 ;  /* 0x000000ffff1e7224 */ /* 0x002fe400078e00de */
[----:B------:R-:W-:Y:S04]  /*e860*/  IMAD R22, R238, -0x30, RZ ;  /* 0xffffffd0ee167824 */ /* 0x000fe800078e02ff */
[----:B------:R-:W-:Y:S01]  /*e870*/  IMAD.IADD R9, R22, 0x1, -R227 ;  /* 0x0000000116097824 */ /* 0x000fe200078e0ae3 */
        /* <DEDUP_REMOVED lines=9> */
[--C-:B-1----:R-:W-:Y:S02]  /*e910*/  IMAD.IADD R33, R29, 0x1, R8.reuse ;  /* 0x000000011d217824 */ /* 0x102fe400078e0208 */
        /* <DEDUP_REMOVED lines=16> */
.L_x_437:
[----:B------:R-:W-:Y:S04]  /*ea20*/  MOV R8, c[0x0][0x32c] ;  /* 0x0000cb0000087a02 */ /* 0x000fe80000000f00 */
[----:B------:R-:W-:Y:S11]  /*ea30*/  ISETP.NE.AND P0, PT, R8, 0x1, PT ;  /* 0x000000010800780c */ /* 0x000ff60003f05270 */
[----:B------:R-:W-:Y:S02]  /*ea40*/  @!UPT UIADD3 URZ, URZ, URZ, URZ ;  /* 0x0000003f3f3ff290 */ /* 0x000fe4000fffe03f */
[----:B------:R-:W-:Y:S05]  /*ea50*/  @P0 IMAD.HI.U32 R8, R10, c[0x0][0x330], RZ ;  /* 0x0000cc000a080a27 */ /* 0x000fea00078e00ff */
[----:B------:R-:W-:Y:S02]  /*ea60*/  @P0 SHF.R.U32.HI R10, RZ, c[0x0][0x334], R8 ;  /* 0x0000cd00ff0a0a19 */ /* 0x000fe40000011608 */
.L_x_438:
[----:B------:R-:W-:Y:S05]  /*ea70*/  BSYNC B0 ;  /* 0x0000000000007941 */ /* 0x000fea0003800000 */
.L_x_436:
[----:B------:R-:W-:Y:S05]  /*ea80*/  IMAD R10, R10, c[0x0][0x32c], R9 ;  /* 0x0000cb000a0a7a24 */ /* 0x000fea00078e0209 */
[----:B------:R-:W-:Y:S02]  /*ea90*/  IADD3 R8, R10, c[0x0][0x32c], RZ ;  /* 0x0000cb000a087a10 */ /* 0x000fe40007ffe0ff */
[----:B------:R-:W-:Y:S02]  /*eaa0*/  IMNMX R31, R31, R10, !PT ;  /* 0x0000000a1f1f7217 */ /* 0x000fe40007800200 */
[----:B------:R-:W-:Y:S02]  /*eab0*/  IMNMX R33, R33, R8, PT ;  /* 0x0000000821217217 */ /* 0x000fe40003800200 */
.L_x_435:
[C---:B------:R-:W-:Y:S02]  /*eac0*/  ISETP.GE.AND P0, PT, R22.reuse, 0x2, PT ;  /* 0x000000021600780c */ /* 0x040fe40003f06270 */
[C---:B------:R-:W-:Y:S02]  /*ead0*/  ISETP.GE.AND P1, PT, R22.reuse, 0x9, PT ;  /* 0x000000091600780c */ /* 0x040fe40003f26270 */
[----:B------:R-:W-:Y:S02]  /*eae0*/  P2R R10, PR, RZ, 0x1 ;  /* 0x00000001ff0a7803 */ /* 0x000fe40000000000 */
[----:B------:R-:W-:Y:S02]  /*eaf0*/  ISETP.GT.AND P0, PT, R31, 0x1, !P0 ;  /* 0x000000011f00780c */ /* 0x000fe40004704270 */
[----:B------:R-:W-:Y:S02]  /*eb00*/  P2R R27, PR, RZ, 0x2 ;  /* 0x00000002ff1b7803 */ /* 0x000fe40000000000 */
[----:B------:R-:W-:Y:S02]  /*eb10*/  ISETP.LT.OR P0, PT, R33, 0x2, P0 ;  /* 0x000000022100780c */ /* 0x000fe40000701670 */
[----:B------:R-:W-:Y:S02]  /*eb20*/  ISETP.GE.AND P2, PT, R22, 0x1, PT ;  /* 0x000000011600780c */ /* 0x000fe40003f46270 */
[----:B------:R-:W-:Y:S02]  /*eb30*/  FSEL R160, R160, -INF , !P0 ;  /* 0xff800000a0a07808 */ /* 0x000fe40004000000 */
[----:B------:R-:W-:Y:S02]  /*eb40*/  ISETP.GT.AND P0, PT, R31, 0x8, !P1 ;  /* 0x000000081f00780c */ /* 0x000fe40004f04270 */
[----:B------:R-:W-:Y:S02]  /*eb50*/  ISETP.GE.AND P1, PT, R22, 0xa, PT ;  /* 0x0000000a1600780c */ /* 0x000fe40003f26270 */
[----:B------:R-:W-:Y:S02]  /*eb60*/  ISETP.LT.OR P0, PT, R33, 0x9, P0 ;  /* 0x000000092100780c */ /* 0x000fe40000701670 */
[----:B------:R-:W-:Y:S02]  /*eb70*/  P2R R8, PR, RZ, 0x2 ;  /* 0x00000002ff087803 */ /* 0x000fe40000000000 */
[----:B------:R-:W-:Y:S02]  /*eb80*/  FSEL R20, R16, -INF , !P0 ;  /* 0xff80000010147808 */ /* 0x000fe40004000000 */
[----:B------:R-:W-:Y:S02]  /*eb90*/  ISETP.GT.AND P0, PT, R31, 0x9, !P1 ;  /* 0x000000091f00780c */ /* 0x000fe40004f04270 */
[C---:B------:R-:W-:Y:S02]  /*eba0*/  ISETP.GE.AND P1, PT, R22.reuse, 0x11, PT ;  /* 0x000000111600780c */ /* 0x040fe40003f26270 */
        /* <DEDUP_REMOVED lines=9> */
[----:B------:R-:W-:Y:S02]  /*ec40*/  ISETP.GE.AND P1, PT, R22, 0x19, PT ;  /* 0x000000191600780c */ /* 0x000fe40003f26270 */
[----:B------:R-:W-:Y:S02]  /*ec50*/  ISETP.LT.OR P0, PT, R33, 0x12, P0 ;  /* 0x000000122100780c */ /* 0x000fe40000701670 */
[----:B------:R-:W-:Y:S02]  /*ec60*/  P2R R24, PR, RZ, 0x2 ;  /* 0x00000002ff187803 */ /* 0x000fe40000000000 */
[----:B------:R-:W-:Y:S02]  /*ec70*/  FSEL R40, R18, -INF , !P0 ;  /* 0xff80000012287808 */ /* 0x000fe40004000000 */
[----:B------:R-:W-:Y:S01]  /*ec80*/  ISETP.GT.AND P0, PT, R31, 0x18, !P1 ;  /* 0x000000181f00780c */ /* 0x000fe20004f04270 */
[----:B------:R-:W1:Y:S01]  /*ec90*/  SHFL.IDX PT, R18, R30, 0x1, 0x1c1f ;  /* 0x003c1f001e127f89 */ /* 0x000e6200000e0000 */
        /* <DEDUP_REMOVED lines=11> */
[----:B------:R-:W-:Y:S01]  /*ed50*/  ISETP.LT.OR P0, PT, R33, 0x21, P0 ;  /* 0x000000212100780c */ /* 0x000fe20000701670 */
[--C-:B-1----:R-:W-:Y:S01]  /*ed60*/  IMAD.IADD R17, R28, 0x1, R18.reuse ;  /* 0x000000011c117824 */ /* 0x102fe200078e0212 */
[----:B------:R-:W-:Y:S02]  /*ed70*/  P2R R19, PR, RZ, 0x2 ;  /* 0x00000002ff137803 */ /* 0x000fe40000000000 */
[----:B------:R-:W-:Y:S02]  /*ed80*/  FSEL R175, R175, -INF , !P0 ;  /* 0xff800000afaf7808 */ /* 0x000fe40004000000 */
[----:B------:R-:W-:Y:S02]  /*ed90*/  ISETP.GT.AND P0, PT, R31, 0x21, !P1 ;  /* 0x000000211f00780c */ /* 0x000fe40004f04270 */
[----:B------:R-:W-:Y:S02]  /*eda0*/  ISETP.GE.AND P1, PT, R22, 0x29, PT ;  /* 0x000000291600780c */ /* 0x000fe40003f26270 */
[----:B------:R-:W-:Y:S02]  /*edb0*/  ISETP.LT.OR P0, PT, R33, 0x22, P0 ;  /* 0x000000222100780c */ /* 0x000fe40000701670 */
[----:B------:R-:W-:Y:S02]  /*edc0*/  P2R R32, PR, RZ, 0x4 ;  /* 0x00000004ff207803 */ /* 0x000fe40000000000 */
[----:B------:R-:W-:Y:S02]  /*edd0*/  FSEL R250, R250, -INF , !P0 ;  /* 0xff800000fafa7808 */ /* 0x000fe40004000000 */
[----:B------:R-:W-:Y:S04]  /*ede0*/  ISETP.GT.AND P0, PT, R31, 0x28, !P1 ;  /* 0x000000281f00780c */ /* 0x000fe80004f04270 */
[----:B------:R-:W-:Y:S04]  /*edf0*/  ISETP.LT.OR P0, PT, R33, 0x29, P0 ;  /* 0x000000292100780c */ /* 0x000fe80000701670 */
[----:B------:R-:W-:Y:S02]  /*ee00*/  FSEL R174, R174, -INF , !P0 ;  /* 0xff800000aeae7808 */ /* 0x000fe40004000000 */
[----:B------:R-:W-:Y:S04]  /*ee10*/  ISETP.GT.AND P0, PT, R31, RZ, !P2 ;  /* 0x000000ff1f00720c */ /* 0x000fe80005704270 */
[----:B------:R-:W-:Y:S04]  /*ee20*/  ISETP.LT.OR P0, PT, R33, 0x1, P0 ;  /* 0x000000012100780c */ /* 0x000fe80000701670 */
[----:B------:R-:W-:Y:S02]  /*ee30*/  FSEL R154, R154, -INF , !P0 ;  /* 0xff8000009a9a7808 */ /* 0x000fe40004000000 */
[----:B------:R-:W-:Y:S04]  /*ee40*/  ISETP.GE.AND P0, PT, R22, 0x2a, PT ;  /* 0x0000002a1600780c */ /* 0x000fe80003f06270 */
[----:B------:R-:W-:Y:S01]  /*ee50*/  ISETP.GT.AND P2, PT, R31, 0x29, !P0 ;  /* 0x000000291f00780c */ /* 0x000fe20004744270 */
[----:B------:R-:W-:Y:S03]  /*ee60*/  IMAD.IADD R31, R29, 0x1, R18 ;  /* 0x000000011d1f7824 */ /* 0x000fe600078e0212 */
        /* <DEDUP_REMOVED lines=19> */
.L_x_441:
[----:B------:R-:W-:Y:S04]  /*efa0*/  MOV R18, c[0x0][0x32c] ;  /* 0x0000cb0000127a02 */ /* 0x000fe80000000f00 */
[----:B------:R-:W-:Y:S11]  /*efb0*/  ISETP.NE.AND P2, PT, R18, 0x1, PT ;  /* 0x000000011200780c */ /* 0x000ff60003f45270 */
[----:B------:R-:W-:Y:S02]  /*efc0*/  @!UPT UIADD3 URZ, URZ, URZ, URZ ;  /* 0x0000003f3f3ff290 */ /* 0x000fe4000fffe03f */
[----:B------:R-:W-:Y:S05]  /*efd0*/  @P2 IMAD.HI.U32 R18, R22, c[0x0][0x330], RZ ;  /* 0x0000cc0016122a27 */ /* 0x000fea00078e00ff */
[----:B------:R-:W-:Y:S02]  /*efe0*/  @P2 SHF.R.U32.HI R22, RZ, c[0x0][0x334], R18 ;  /* 0x0000cd00ff162a19 */ /* 0x000fe40000011612 */
.L_x_442:
[----:B------:R-:W-:Y:S05]  /*eff0*/  BSYNC B0 ;  /* 0x0000000000007941 */ /* 0x000fea0003800000 */
.L_x_440:
[----:B------:R-:W-:Y:S05]  /*f000*/  IMAD R22, R22, c[0x0][0x32c], R9 ;  /* 0x0000cb0016167a24 */ /* 0x000fea00078e0209 */
[----:B------:R-:W-:Y:S02]  /*f010*/  IADD3 R18, R22, c[0x0][0x32c], RZ ;  /* 0x0000cb0016127a10 */ /* 0x000fe40007ffe0ff */
[----:B------:R-:W-:Y:S02]  /*f020*/  IMNMX R17, R17, R22, !PT ;  /* 0x0000001611117217 */ /* 0x000fe40007800200 */
[----:B------:R-:W-:Y:S02]  /*f030*/  IMNMX R31, R31, R18, PT ;  /* 0x000000121f1f7217 */ /* 0x000fe40003800200 */
.L_x_439:
        /* <DEDUP_REMOVED lines=21> */
[----:B------:R-:W-:Y:S01]  /*f190*/  FSEL R44, R4, -INF , !P2 ;  /* 0xff800000042c7808 */ /* 0x000fe20005000000 */
[----:B------:R-:W-:Y:S01]  /*f1a0*/  IMAD.IADD R4, R28, 0x1, R15 ;  /* 0x000000011c047824 */ /* 0x000fe200078e020f */
        /* <DEDUP_REMOVED lines=43> */
.L_x_445:
[----:B------:R-:W-:Y:S04]  /*f460*/  MOV R15, c[0x0][0x32c] ;  /* 0x0000cb00000f7a02 */ /* 0x000fe80000000f00 */
[----:B------:R-:W-:Y:S11]  /*f470*/  ISETP.NE.AND P2, PT, R15, 0x1, PT ;  /* 0x000000010f00780c */ /* 0x000ff60003f45270 */
[----:B------:R-:W-:Y:S02]  /*f480*/  @!UPT UIADD3 URZ, URZ, URZ, URZ ;  /* 0x0000003f3f3ff290 */ /* 0x000fe4000fffe03f */
[----:B------:R-:W-:Y:S05]  /*f490*/  @P2 IMAD.HI.U32 R15, R34, c[0x0][0x330], RZ ;  /* 0x0000cc00220f2a27 */ /* 0x000fea00078e00ff */
[----:B------:R-:W-:Y:S02]  /*f4a0*/  @P2 SHF.R.U32.HI R34, RZ, c[0x0][0x334], R15 ;  /* 0x0000cd00ff222a19 */ /* 0x000fe4000001160f */
.L_x_446:
[----:B------:R-:W-:Y:S05]  /*f4b0*/  BSYNC B0 ;  /* 0x0000000000007941 */ /* 0x000fea0003800000 */
.L_x_444:
[----:B------:R-:W-:Y:S05]  /*f4c0*/  IMAD R15, R34, c[0x0][0x32c], R9 ;  /* 0x0000cb00220f7a24 */ /* 0x000fea00078e0209 */
[----:B------:R-:W-:Y:S02]  /*f4d0*/  IADD3 R34, R15, c[0x0][0x32c], RZ ;  /* 0x0000cb000f227a10 */ /* 0x000fe40007ffe0ff */
[----:B------:R-:W-:Y:S02]  /*f4e0*/  IMNMX R4, R4, R15, !PT ;  /* 0x0000000f04047217 */ /* 0x000fe40007800200 */
[----:B------:R-:W-:Y:S02]  /*f4f0*/  IMNMX R5, R5, R34, PT ;  /* 0x0000002205057217 */ /* 0x000fe40003800200 */
.L_x_443:
[----:B------:R-:W-:Y:S04]  /*f500*/  ISETP.NE.AND P2, PT, R10, RZ, PT ;  /* 0x000000ff0a00720c */ /* 0x000fe80003f45270 */
[C---:B------:R-:W-:Y:S04]  /*f510*/  ISETP.GT.AND P2, PT, R4.reuse, 0x1, !P2 ;  /* 0x000000010400780c */ /* 0x040fe80005744270 */
        /* <DEDUP_REMOVED lines=8> */
[C---:B------:R-:W-:Y:S04]  /*f5a0*/  ISETP.LT.OR P2, PT, R5.reuse, 0xa, P2 ;  /* 0x0000000a0500780c */ /* 0x040fe80001741670 */
        /* <DEDUP_REMOVED lines=14> */
[C---:B------:R-:W-:Y:S04]  /*f690*/  ISETP.GT.AND P2, PT, R4.reuse, 0x19, !P2 ;  /* 0x000000190400780c */ /* 0x040fe80005744270 */
        /* <DEDUP_REMOVED lines=10> */
[----:B------:R-:W-:Y:S04]  /*f740*/  ISETP.GT.AND P2, PT, R4, 0x28, !P1 ;  /* 0x000000280400780c */ /* 0x000fe80004f44270 */
[----:B------:R-:W-:Y:S04]  /*f750*/  ISETP.LT.OR P2, PT, R5, 0x29, P2 ;  /* 0x000000290500780c */ /* 0x000fe80001741670 */
[----:B------:R-:W-:Y:S02]  /*f760*/  FSEL R165, R165, -INF , !P2 ;  /* 0xff800000a5a57808 */ /* 0x000fe40005000000 */
[----:B------:R-:W-:Y:S04]  /*f770*/  ISETP.NE.AND P2, PT, R32, RZ, PT ;  /* 0x000000ff2000720c */ /* 0x000fe80003f45270 */
[----:B------:R-:W-:Y:S04]  /*f780*/  ISETP.GT.AND P2, PT, R4, RZ, !P2 ;  /* 0x000000ff0400720c */ /* 0x000fe80005744270 */
[C---:B------:R-:W-:Y:S04]  /*f790*/  ISETP.LT.OR P2, PT, R5.reuse, 0x1, P2 ;  /* 0x000000010500780c */ /* 0x040fe80001741670 */
[----:B------:R-:W-:Y:S02]  /*f7a0*/  FSEL R31, R0, -INF , !P2 ;  /* 0xff800000001f7808 */ /* 0x000fe40005000000 */
[----:B------:R-:W1:Y:S01]  /*f7b0*/  SHFL.IDX PT, R0, R30, 0x3, 0x1c1f ;  /* 0x007c1f001e007f89 */ /* 0x000e6200000e0000 */
[----:B------:R-:W-:Y:S04]  /*f7c0*/  ISETP.GT.AND P2, PT, R4, 0x29, !P0 ;  /* 0x000000290400780c */ /* 0x000fe80004744270 */
        /* <DEDUP_REMOVED lines=20> */
.L_x_449:
[----:B------:R-:W-:Y:S04]  /*f910*/  MOV R0, c[0x0][0x32c] ;  /* 0x0000cb0000007a02 */ /* 0x000fe80000000f00 */
[----:B------:R-:W-:Y:S11]  /*f920*/  ISETP.NE.AND P2, PT, R0, 0x1, PT ;  /* 0x000000010000780c */ /* 0x000ff60003f45270 */
[----:B------:R-:W-:Y:S02]  /*f930*/  @!UPT UIADD3 URZ, URZ, URZ, URZ ;  /* 0x0000003f3f3ff290 */ /* 0x000fe4000fffe03f */
[----:B------:R-:W-:Y:S05]  /*f940*/  @P2 IMAD.HI.U32 R0, R4, c[0x0][0x330], RZ ;  /* 0x0000cc0004002a27 */ /* 0x000fea00078e00ff */
[----:B------:R-:W-:Y:S02]  /*f950*/  @P2 SHF.R.U32.HI R4, RZ, c[0x0][0x334], R0 ;  /* 0x0000cd00ff042a19 */ /* 0x000fe40000011600 */
.L_x_450:
[----:B------:R-:W-:Y:S05]  /*f960*/  BSYNC B0 ;  /* 0x0000000000007941 */ /* 0x000fea0003800000 */
.L_x_448:
[----:B------:R-:W-:Y:S05]  /*f970*/  IMAD R9, R4, c[0x0][0x32c], R9 ;  /* 0x0000cb0004097a24 */ /* 0x000fea00078e0209 */
[----:B------:R-:W-:Y:S02]  /*f980*/  IADD3 R0, R9, c[0x0][0x32c], RZ ;  /* 0x0000cb0009007a10 */ /* 0x000fe40007ffe0ff */
[----:B------:R-:W-:Y:S02]  /*f990*/  IMNMX R28, R28, R9, !PT ;  /* 0x000000091c1c7217 */ /* 0x000fe40007800200 */
[----:B------:R-:W-:Y:S02]  /*f9a0*/  IMNMX R29, R29, R0, PT ;  /* 0x000000001d1d7217 */ /* 0x000fe40003800200 */
.L_x_447:
[----:B------:R-:W-:Y:S01]  /*f9b0*/  ISETP.NE.AND P2, PT, R32, RZ, PT ;  /* 0x000000ff2000720c */ /* 0x000fe20003f45270 */
[----:B------:R-:W-:Y:S01]  /*f9c0*/  LDSM.16.MT88.4 R36, [R212+0x100] ;  /* 0x00010000d424783b */ /* 0x000fe20000004200 */
[----:B------:R-:W-:Y:S02]  /*f9d0*/  FMNMX.FTZ R5, R152, R150, !PT ;  /* 0x0000009698057209 */ /* 0x000fe40007810000 */
[----:B------:R-:W-:Y:S02]  /*f9e0*/  ISETP.GT.AND P2, PT, R28, RZ, !P2 ;  /* 0x000000ff1c00720c */ /* 0x000fe40005744270 */
[----:B------:R-:W-:Y:S02]  /*f9f0*/  FMNMX.FTZ R5, R22, R5, !PT ;  /* 0x0000000516057209 */ /* 0x000fe40007810000 */
[C---:B------:R-:W-:Y:S02]  /*fa00*/  ISETP.LT.OR P2, PT, R29.reuse, 0x1, P2 ;  /* 0x000000011d00780c */ /* 0x040fe40001741670 */
        /* <DEDUP_REMOVED lines=37> */
[----:B------:R-:W-:Y:S02]  /*fc60*/  FMNMX.FTZ R13, R197, R0, !PT ;  /* 0x00000000c50d7209 */ /* 0x000fe40007810000 */
[----:B------:R-:W-:Y:S01]  /*fc70*/  FSEL R252, R252, -INF , !P2 ;  /* 0xff800000fcfc7808 */ /* 0x000fe20005000000 */
[----:B------:R-:W1:Y:S01]  /*fc80*/  SHFL.BFLY PT, R4, R3, 0x2, 0x1f ;  /* 0x0c401f0003047f89 */ /* 0x000e6200000e0000 */
[----:B------:R-:W-:Y:S02]  /*fc90*/  ISETP.NE.AND P2, PT, R24, RZ, PT ;  /* 0x000000ff1800720c */ /* 0x000fe40003f45270 */
[----:B------:R-:W-:Y:S02]  /*fca0*/  FMNMX.FTZ R13, R248, R13, !PT ;  /* 0x0000000df80d7209 */ /* 0x000fe40007810000 */
[----:B------:R-:W-:Y:S02]  /*fcb0*/  ISETP.GT.AND P2, PT, R28, 0x18, !P2 ;  /* 0x000000181c00780c */ /* 0x000fe40005744270 */
[----:B------:R-:W-:Y:S02]  /*fcc0*/  FMNMX.FTZ R0, R31, R149, !PT ;  /* 0x000000951f007209 */ /* 0x000fe40007810000 */
[----:B------:R-:W-:Y:S02]  /*fcd0*/  ISETP.LT.OR P2, PT, R29, 0x19, P2 ;  /* 0x000000191d00780c */ /* 0x000fe40001741670 */
[----:B------:R-:W-:Y:S02]  /*fce0*/  FMNMX.FTZ R0, R17, R0, !PT ;  /* 0x0000000011007209 */ /* 0x000fe40007810000 */
[----:B------:R-:W-:Y:S02]  /*fcf0*/  FMNMX.FTZ R13, R246, R13, !PT ;  /* 0x0000000df60d7209 */ /* 0x000fe40007810000 */
[----:B------:R-:W-:Y:S02]  /*fd00*/  FSEL R251, R251, -INF , !P2 ;  /* 0xff800000fbfb7808 */ /* 0x000fe40005000000 */
[----:B------:R-:W-:Y:S02]  /*fd10*/  ISETP.NE.AND P2, PT, R23, RZ, PT ;  /* 0x000000ff1700720c */ /* 0x000fe40003f45270 */
[----:B------:R-:W-:Y:S02]  /*fd20*/  FMNMX.FTZ R13, R170, R13, !PT ;  /* 0x0000000daa0d7209 */ /* 0x000fe40007810000 */
[----:B------:R-:W-:Y:S02]  /*fd30*/  FMNMX.FTZ R0, R161, R0, !PT ;  /* 0x00000000a1007209 */ /* 0x000fe40007810000 */
[----:B------:R-:W-:Y:S02]  /*fd40*/  FMNMX.FTZ R5, R168, R13, !PT ;  /* 0x0000000da8057209 */ /* 0x000fe40007810000 */
[----:B------:R-:W-:Y:S02]  /*fd50*/  ISETP.GT.AND P2, PT, R28, 0x19, !P2 ;  /* 0x000000191c00780c */ /* 0x000fe40005744270 */
[----:B------:R-:W-:Y:S01]  /*fd60*/  FMNMX.FTZ R13, R15, R0, !PT ;  /* 0x000000000f0d7209 */ /* 0x000fe20007810000 */
[----:B------:R-:W2:Y:S01]  /*fd70*/  SHFL.BFLY PT, R2, R5, 0x2, 0x1f ;  /* 0x0c401f0005027f89 */ /* 0x000ea200000e0000 */
        /* <DEDUP_REMOVED lines=10> */
[----:B------:R-:W-:Y:S02]  /*fe20*/  FMNMX.FTZ R0, R169, R0, !PT ;  /* 0x00000000a9007209 */ /* 0x000fe40007810000 */
[----:B------:R-:W-:Y:S02]  /*fe30*/  ISETP.NE.AND P2, PT, R19, RZ, PT ;  /* 0x000000ff1300720c */ /* 0x000fe40003f45270 */
[----:B-1----:R-:W-:Y:S02]  /*fe40*/  FMNMX.FTZ R4, R3, R4, !PT ;  /* 0x0000000403047209 */ /* 0x002fe40007810000 */
[----:B------:R-:W-:Y:S02]  /*fe50*/  FMNMX.FTZ R0, R167, R0, !PT ;  /* 0x00000000a7007209 */ /* 0x000fe40007810000 */
[----:B------:R-:W-:Y:S01]  /*fe60*/  ISETP.GT.AND P2, PT, R28, 0x21, !P2 ;  /* 0x000000211c00780c */ /* 0x000fe20005744270 */
[----:B------:R-:W1:Y:S01]  /*fe70*/  SHFL.BFLY PT, R3, R4, 0x1, 0x1f ;  /* 0x0c201f0004037f89 */ /* 0x000e6200000e0000 */
[----:B------:R-:W-:Y:S02]  /*fe80*/  FMNMX.FTZ R0, R165, R0, !PT ;  /* 0x00000000a5007209 */ /* 0x000fe40007810000 */
[----:B------:R-:W-:Y:S02]  /*fe90*/  ISETP.LT.OR P2, PT, R29, 0x22, P2 ;  /* 0x000000221d00780c */ /* 0x000fe40001741670 */
[----:B--2---:R-:W-:Y:S02]  /*fea0*/  FMNMX.FTZ R2, R5, R2, !PT ;  /* 0x0000000205027209 */ /* 0x004fe40007810000 */
[----:B------:R-:W-:Y:S02]  /*feb0*/  FSEL R162, R6, -INF , !P2 ;  /* 0xff80000006a27808 */ /* 0x000fe40005000000 */
[----:B------:R-:W-:Y:S01]  /*fec0*/  FMNMX.FTZ R6, R163, R0, !PT ;  /* 0x00000000a3067209 */ /* 0x000fe20007810000 */
[----:B------:R-:W2:Y:S01]  /*fed0*/  SHFL.BFLY PT, R13, R2, 0x1, 0x1f ;  /* 0x0c201f00020d7f89 */ /* 0x000ea200000e0000 */
[----:B------:R-:W-:Y:S02]  /*fee0*/  FMNMX.FTZ R19, R9, R148, !PT ;  /* 0x0000009409137209 */ /* 0x000fe40007810000 */
[----:B------:R-:W-:Y:S02]  /*fef0*/  ISETP.GT.AND P1, PT, R28, 0x28, !P1 ;  /* 0x000000281c00780c */ /* 0x000fe40004f24270 */
[----:B------:R-:W-:Y:S02]  /*ff00*/  FMNMX.FTZ R19, R10, R19, !PT ;  /* 0x000000130a137209 */ /* 0x000fe40007810000 */
[C---:B------:R-:W-:Y:S01]  /*ff10*/  ISETP.LT.OR P1, PT, R29.reuse, 0x29, P1 ;  /* 0x000000291d00780c */ /* 0x040fe20000f21670 */
[----:B------:R-:W3:Y:S01]  /*ff20*/  SHFL.BFLY PT, R5, R6, 0x2, 0x1f ;  /* 0x0c401f0006057f89 */ /* 0x000ee200000e0000 */
[----:B------:R-:W-:Y:S02]  /*ff30*/  FMNMX.FTZ R19, R12, R19, !PT ;  /* 0x000000130c137209 */ /* 0x000fe40007810000 */
[----:B------:R-:W-:Y:S02]  /*ff40*/  ISETP.GT.AND P0, PT, R28, 0x29, !P0 ;  /* 0x000000291c00780c */ /* 0x000fe40004704270 */
[----:B------:R-:W-:Y:S02]  /*ff50*/  FMNMX.FTZ R0, R8, R19, !PT ;  /* 0x0000001308007209 */ /* 0x000fe40007810000 */
[----:B-1----:R-:W-:Y:S02]  /*ff60*/  FMNMX.FTZ R3, R4, R3, !PT ;  /* 0x0000000304037209 */ /* 0x002fe40007810000 */
[----:B------:R-:W-:Y:S02]  /*ff70*/  ISETP.LT.OR P0, PT, R29, 0x2a, P0 ;  /* 0x0000002a1d00780c */ /* 0x000fe40000701670 */
[C---:B------:R-:W-:Y:S01]  /*ff80*/  FSETP.NEU.FTZ.AND P2, PT, R3.reuse, -INF , PT ;  /* 0xff8000000300780b */ /* 0x040fe20003f5d000 */
[----:B------:R-:W-:Y:S01]  /*ff90*/  FMUL.FTZ R173, R3, c[0x0][0x2d0] ;  /* 0x0000b40003ad7a20 */ /* 0x000fe20000410000 */
[----:B------:R-:W-:Y:S02]  /*ffa0*/  FSEL R153, R7, -INF , !P0 ;  /* 0xff80000007997808 */ /* 0x000fe40004000000 */
[----:B--2---:R-:W-:Y:S02]  /*ffb0*/  FMNMX.FTZ R2, R2, R13, !PT ;  /* 0x0000000d02027209 */ /* 0x004fe40007810000 */
[----:B------:R-:W-:Y:S03]  /*ffc0*/  FSEL R173, R173, RZ, P2 ;  /* 0x000000ffadad7208 */ /* 0x000fe60001000000 */
[----:B------:R-:W-:Y:S02]  /*ffd0*/  FMUL.FTZ R171, R2, c[0x0][0x2d0] ;  /* 0x0000b40002ab7a20 */ /* 0x000fe40000410000 */
[--C-:B------:R-:W-:Y:S01]  /*ffe0*/  FFMA.FTZ R178, R160, c[0x0][0x2d0], -R173.reuse ;  /* 0x0000b400a0b27a23 */ /* 0x100fe200000108ad */
[----:B------:R-:W-:Y:S01]  /*fff0*/  FSEL R160, R11, -INF , !P1 ;  /* 0xff8000000ba07808 */ /* 0x000fe20004800000 */
[--C-:B------:R-:W-:Y:S01]  /*10000*/  FFMA.FTZ R177, R20, c[0x0][0x2d0], -R173.reuse ;  /* 0x0000b40014b17a23 */ /* 0x100fe200000108ad */
[----:B------:R-:W-:Y:S01]  /*10010*/  FMNMX.FTZ R11, R247, R0, !PT ;  /* 0x00000000f70b7209 */ /* 0x000fe20007810000 */
[--C-:B------:R-:W-:Y:S01]  /*10020*/  FFMA.FTZ R179, R154, c[0x0][0x2d0], -R173.reuse ;  /* 0x0000b4009ab37a23 */ /* 0x100fe200000108ad */
[----:B---3--:R-:W-:Y:S01]  /*10030*/  FMNMX.FTZ R6, R6, R5, !PT ;  /* 0x0000000506067209 */ /* 0x008fe20007810000 */
[--C-:B------:R-:W-:Y:S01]  /*10040*/  FFMA.FTZ R176, R16, c[0x0][0x2d0], -R173.reuse ;  /* 0x0000b40010b07a23 */ /* 0x100fe200000108ad */
[----:B------:R-:W-:Y:S01]  /*10050*/  FMNMX.FTZ R0, R252, R11, !PT ;  /* 0x0000000bfc007209 */ /* 0x000fe20007810000 */
[----:B------:R-:W-:Y:S01]  /*10060*/  MUFU.EX2 R178, R178 ;  /* 0x000000b200b27308 */ /* 0x000fe20000000800 */
[----:B------:R-:W-:Y:S01]  /*10070*/  FSETP.NEU.FTZ.AND P1, PT, R2, -INF , PT ;  /* 0xff8000000200780b */ /* 0x000fe20003f3d000 */
[----:B------:R-:W1:Y:S01]  /*10080*/  SHFL.BFLY PT, R5, R6, 0x1, 0x1f ;  /* 0x0c201f0006057f89 */ /* 0x000e6200000e0000 */
[----:B------:R-:W-:Y:S01]  /*10090*/  FMNMX.FTZ R0, R251, R0, !PT ;  /* 0x00000000fb007209 */ /* 0x000fe20007810000 */
[--C-:B------:R-:W-:Y:S01]  /*100a0*/  FFMA.FTZ R175, R175, c[0x0][0x2d0], -R173.reuse ;  /* 0x0000b400afaf7a23 */ /* 0x100fe200000108ad */
[----:B------:R-:W-:Y:S01]  /*100b0*/  FSEL R171, R171, RZ, P1 ;  /* 0x000000ffabab7208 */ /* 0x000fe20000800000 */
[--C-:B------:R-:W-:Y:S01]  /*100c0*/  FFMA.FTZ R174, R174, c[0x0][0x2d0], -R173.reuse ;  /* 0x0000b400aeae7a23 */ /* 0x100fe200000108ad */
[----:B------:R-:W-:Y:S01]  /*100d0*/  FMNMX.FTZ R11, R249, R0, !PT ;  /* 0x00000000f90b7209 */ /* 0x000fe20007810000 */
[----:B------:R-:W-:Y:S01]  /*100e0*/  FFMA.FTZ R190, R42, c[0x0][0x2d0], -R173 ;  /* 0x0000b4002abe7a23 */ /* 0x000fe200000108ad */
[----:B------:R-:W-:Y:S01]  /*100f0*/  FSEL R7, R2, RZ, P1 ;  /* 0x000000ff02077208 */ /* 0x000fe20000800000 */
[--C-:B------:R-:W-:Y:S01]  /*10100*/  FFMA.FTZ R155, R152, c[0x0][0x2d0], -R171.reuse ;  /* 0x0000b400989b7a23 */ /* 0x100fe200000108ab */
[----:B------:R-:W-:Y:S01]  /*10110*/  FMNMX.FTZ R11, R164, R11, !PT ;  /* 0x0000000ba40b7209 */ /* 0x000fe20007810000 */
[--C-:B------:R-:W-:Y:S01]  /*10120*/  FFMA.FTZ R154, R22, c[0x0][0x2d0], -R171.reuse ;  /* 0x0000b400169a7a23 */ /* 0x100fe200000108ab */
[----:B------:R-:W2:Y:S01]  /*10130*/  MUFU.EX2 R179, R179 ;  /* 0x000000b300b37308 */ /* 0x000ea20000000800 */
[----:B------:R-:W-:Y:S01]  /*10140*/  LDSM.16.MT88.4 R20, [R214+0x100] ;  /* 0x00010000d614783b */ /* 0x000fe20000004200 */
[----:B------:R-:W-:Y:S01]  /*10150*/  FMNMX.FTZ R11, R162, R11, !PT ;  /* 0x0000000ba20b7209 */ /* 0x000fe20007810000 */
[--C-:B------:R-:W-:Y:S02]  /*10160*/  FFMA.FTZ R183, R18, c[0x0][0x2d0], -R171.reuse ;  /* 0x0000b40012b77a23 */ /* 0x100fe400000108ab */
[--C-:B------:R-:W-:Y:S01]  /*10170*/  FFMA.FTZ R182, R14, c[0x0][0x2d0], -R171.reuse ;  /* 0x0000b4000eb67a23 */ /* 0x100fe200000108ab */
[----:B------:R-:W-:Y:S01]  /*10180*/  FMNMX.FTZ R0, R160, R11, !PT ;  /* 0x0000000ba0007209 */ /* 0x000fe20007810000 */
[----:B------:R-:W-:Y:S02]  /*10190*/  FFMA.FTZ R170, R170, c[0x0][0x2d0], -R171 ;  /* 0x0000b400aaaa7a23 */ /* 0x000fe400000108ab */
[----:B------:R-:W-:Y:S01]  /*101a0*/  FFMA.FTZ R191, R40, c[0x0][0x2d0], -R173 ;  /* 0x0000b40028bf7a23 */ /* 0x000fe200000108ad */
[----:B------:R-:W-:Y:S01]  /*101b0*/  FMNMX.FTZ R4, R153, R0, !PT ;  /* 0x0000000099047209 */ /* 0x000fe20007810000 */
[----:B------:R-:W-:Y:S01]  /*101c0*/  MUFU.EX2 R177, R177 ;  /* 0x000000b100b17308 */ /* 0x000fe20000000800 */
[--C-:B------:R-:W-:Y:S01]  /*101d0*/  FFMA.FTZ R192, R46, c[0x0][0x2d0], -R171.reuse ;  /* 0x0000b4002ec07a23 */ /* 0x100fe200000108ab */
[----:B-1----:R-:W-:Y:S01]  /*101e0*/  FMNMX.FTZ R0, R6, R5, !PT ;  /* 0x0000000506007209 */ /* 0x002fe20007810000 */
[----:B------:R-:W-:Y:S01]  /*101f0*/  FADD.FTZ R6, -R7, R150 ;  /* 0x0000009607067221 */ /* 0x000fe20000010100 */
[----:B------:R-:W1:Y:S01]  /*10200*/  SHFL.BFLY PT, R5, R4, 0x2, 0x1f ;  /* 0x0c401f0004057f89 */ /* 0x000e6200000e0000 */
[----:B------:R-:W-:Y:S01]  /*10210*/  FFMA.FTZ R193, R44, c[0x0][0x2d0], -R171 ;  /* 0x0000b4002cc17a23 */ /* 0x000fe200000108ab */
[C---:B------:R-:W-:Y:S01]  /*10220*/  FSETP.NEU.FTZ.AND P0, PT, R0.reuse, -INF , PT ;  /* 0xff8000000000780b */ /* 0x040fe20003f1d000 */
[----:B------:R-:W-:Y:S02]  /*10230*/  FMUL.FTZ R166, R0, c[0x0][0x2d0] ;  /* 0x0000b40000a67a20 */ /* 0x000fe40000410000 */
[----:B------:R-:W-:Y:S01]  /*10240*/  FMUL.FTZ R150, R6, c[0x0][0x2d0] ;  /* 0x0000b40006967a20 */ /* 0x000fe20000410000 */
[----:B------:R-:W3:Y:S01]  /*10250*/  MUFU.EX2 R176, R176 ;  /* 0x000000b000b07308 */ /* 0x000ee20000000800 */
[--C-:B------:R-:W-:Y:S01]  /*10260*/  FFMA.FTZ R194, R194, c[0x0][0x2d0], -R173.reuse ;  /* 0x0000b400c2c27a23 */ /* 0x100fe200000108ad */
[----:B------:R-:W-:Y:S01]  /*10270*/  FSEL R166, R166, RZ, P0 ;  /* 0x000000ffa6a67208 */ /* 0x000fe20000000000 */
[----:B------:R-:W-:Y:S01]  /*10280*/  FFMA.FTZ R195, R195, c[0x0][0x2d0], -R173 ;  /* 0x0000b400c3c37a23 */ /* 0x000fe200000108ad */
[----:B--2---:R-:W-:Y:S01]  /*10290*/  F2FP.PACK_AB R156, R178, R179 ;  /* 0x000000b3b29c723e */ /* 0x004fe200000000ff */
[--C-:B------:R-:W-:Y:S02]  /*102a0*/  FFMA.FTZ R196, R196, c[0x0][0x2d0], -R171.reuse ;  /* 0x0000b400c4c47a23 */ /* 0x100fe400000108ab */
[--C-:B------:R-:W-:Y:S02]  /*102b0*/  FFMA.FTZ R185, R161, c[0x0][0x2d0], -R166.reuse ;  /* 0x0000b400a1b97a23 */ /* 0x100fe400000108a6 */
[--C-:B------:R-:W-:Y:S01]  /*102c0*/  FFMA.FTZ R181, R31, c[0x0][0x2d0], -R166.reuse ;  /* 0x0000b4001fb57a23 */ /* 0x100fe200000108a6 */
[----:B------:R-:W2:Y:S01]  /*102d0*/  MUFU.EX2 R150, R150 ;  /* 0x0000009600967308 */ /* 0x000ea20000000800 */
[--C-:B------:R-:W-:Y:S02]  /*102e0*/  FFMA.FTZ R180, R17, c[0x0][0x2d0], -R166.reuse ;  /* 0x0000b40011b47a23 */ /* 0x100fe400000108a6 */
[--C-:B------:R-:W-:Y:S02]  /*102f0*/  FFMA.FTZ R184, R15, c[0x0][0x2d0], -R166.reuse ;  /* 0x0000b4000fb87a23 */ /* 0x100fe400000108a6 */
[--C-:B------:R-:W-:Y:S02]  /*10300*/  FFMA.FTZ R169, R169, c[0x0][0x2d0], -R166.reuse ;  /* 0x0000b400a9a97a23 */ /* 0x100fe400000108a6 */
[--C-:B------:R-:W-:Y:S01]  /*10310*/  FFMA.FTZ R167, R167, c[0x0][0x2d0], -R166.reuse ;  /* 0x0000b400a7a77a23 */ /* 0x100fe200000108a6 */
[----:B-1----:R-:W-:Y:S01]  /*10320*/  FMNMX.FTZ R5, R4, R5, !PT ;  /* 0x0000000504057209 */ /* 0x002fe20007810000 */
[--C-:B------:R-:W-:Y:S01]  /*10330*/  FFMA.FTZ R165, R165, c[0x0][0x2d0], -R166.reuse ;  /* 0x0000b400a5a57a23 */ /* 0x100fe200000108a6 */
[----:B------:R-:W-:Y:S01]  /*10340*/  FSEL R4, R3, RZ, P2 ;  /* 0x000000ff03047208 */ /* 0x000fe20001000000 */
[----:B------:R-:W-:Y:S01]  /*10350*/  MUFU.EX2 R155, R155 ;  /* 0x0000009b009b7308 */ /* 0x000fe20000000800 */
[----:B------:R-:W-:Y:S01]  /*10360*/  FFMA.FTZ R197, R197, c[0x0][0x2d0], -R171 ;  /* 0x0000b400c5c57a23 */ /* 0x000fe200000108ab */
[----:B------:R-:W1:Y:S01]  /*10370*/  SHFL.BFLY PT, R152, R5, 0x1, 0x1f ;  /* 0x0c201f0005987f89 */ /* 0x000e6200000e0000 */
[----:B---3--:R-:W-:Y:S01]  /*10380*/  F2FP.PACK_AB R158, R176, R177 ;  /* 0x000000b1b09e723e */ /* 0x008fe200000000ff */
[----:B------:R-:W-:Y:S02]  /*10390*/  FADD.FTZ R4, -R4, R151 ;  /* 0x0000009704047221 */ /* 0x000fe40000010100 */
[--C-:B------:R-:W-:Y:S02]  /*103a0*/  FFMA.FTZ R198, R198, c[0x0][0x2d0], -R166.reuse ;  /* 0x0000b400c6c67a23 */ /* 0x100fe400000108a6 */
[----:B------:R-:W-:Y:S01]  /*103b0*/  FMUL.FTZ R151, R4, c[0x0][0x2d0] ;  /* 0x0000b40004977a20 */ /* 0x000fe20000410000 */
[----:B------:R-:W-:Y:S01]  /*103c0*/  FSEL R4, R0, RZ, P0 ;  /* 0x000000ff00047208 */ /* 0x000fe20000000000 */
[----:B------:R-:W3:Y:S01]  /*103d0*/  MUFU.EX2 R154, R154 ;  /* 0x0000009a009a7308 */ /* 0x000ee20000000800 */
[----:B------:R-:W-:Y:S02]  /*103e0*/  FFMA.FTZ R199, R199, c[0x0][0x2d0], -R166 ;  /* 0x0000b400c7c77a23 */ /* 0x000fe400000108a6 */
[----:B--2---:R-:W-:Y:S02]  /*103f0*/  FMUL.FTZ R6, R150, R146 ;  /* 0x0000009296067220 */ /* 0x004fe40000410000 */
[----:B------:R-:W-:Y:S02]  /*10400*/  FADD.FTZ R4, -R4, R149 ;  /* 0x0000009504047221 */ /* 0x000fe40000010100 */
[----:B------:R-:W-:Y:S02]  /*10410*/  FMUL.FTZ R7, R150, R147 ;  /* 0x0000009396077220 */ /* 0x000fe40000410000 */
[----:B------:R-:W-:Y:S01]  /*10420*/  FMUL.FTZ R149, R4, c[0x0][0x2d0] ;  /* 0x0000b40004957a20 */ /* 0x000fe20000410000 */
[----:B------:R-:W2:Y:S01]  /*10430*/  MUFU.EX2 R151, R151 ;  /* 0x0000009700977308 */ /* 0x000ea20000000800 */
[C---:B------:R-:W-:Y:S02]  /*10440*/  FMUL.FTZ R18, R150.reuse, R134 ;  /* 0x0000008696127220 */ /* 0x040fe40000410000 */
[C---:B------:R-:W-:Y:S02]  /*10450*/  FMUL.FTZ R19, R150.reuse, R135 ;  /* 0x0000008796137220 */ /* 0x040fe40000410000 */
[C---:B------:R-:W-:Y:S01]  /*10460*/  FMUL.FTZ R34, R150.reuse, R118 ;  /* 0x0000007696227220 */ /* 0x040fe20000410000 */
[----:B-1----:R-:W-:Y:S01]  /*10470*/  FMNMX.FTZ R152, R5, R152, !PT ;  /* 0x0000009805987209 */ /* 0x002fe20007810000 */
[C---:B------:R-:W-:Y:S02]  /*10480*/  FMUL.FTZ R35, R150.reuse, R119 ;  /* 0x0000007796237220 */ /* 0x040fe40000410000 */
[----:B------:R-:W-:Y:S01]  /*10490*/  FMUL.FTZ R50, R150, R102 ;  /* 0x0000006696327220 */ /* 0x000fe20000410000 */
[C---:B------:R-:W-:Y:S01]  /*104a0*/  FSETP.NEU.FTZ.AND P0, PT, R152.reuse, -INF , PT ;  /* 0xff8000009800780b */ /* 0x040fe20003f1d000 */
[----:B------:R-:W-:Y:S01]  /*104b0*/  FMUL.FTZ R161, R152, c[0x0][0x2d0] ;  /* 0x0000b40098a17a20 */ /* 0x000fe20000410000 */
[----:B------:R-:W-:Y:S01]  /*104c0*/  MUFU.EX2 R183, R183 ;  /* 0x000000b700b77308 */ /* 0x000fe20000000800 */
[----:B------:R-:W-:Y:S01]  /*104d0*/  FMUL.FTZ R51, R150, R103 ;  /* 0x0000006796337220 */ /* 0x000fe20000410000 */
[----:B------:R-:W-:Y:S01]  /*104e0*/  FSEL R5, R152, RZ, P0 ;  /* 0x000000ff98057208 */ /* 0x000fe20000000000 */
[C---:B------:R-:W-:Y:S01]  /*104f0*/  FMUL.FTZ R54, R150.reuse, R54 ;  /* 0x0000003696367220 */ /* 0x040fe20000410000 */
[----:B------:R-:W-:Y:S01]  /*10500*/  FSEL R161, R161, RZ, P0 ;  /* 0x000000ffa1a17208 */ /* 0x000fe20000000000 */
[----:B------:R-:W-:Y:S01]  /*10510*/  FMUL.FTZ R55, R150, R55 ;  /* 0x0000003796377220 */ /* 0x000fe20000410000 */
[----:B---3--:R-:W-:Y:S01]  /*10520*/  F2FP.PACK_AB R157, R154, R155 ;  /* 0x0000009b9a9d723e */ /* 0x008fe200000000ff */
[----:B------:R-:W-:Y:S01]  /*10530*/  FADD.FTZ R5, -R5, R148 ;  /* 0x0000009405057221 */ /* 0x000fe20000010100 */
[----:B------:R-:W-:Y:S01]  /*10540*/  ISETP.GT.AND P0, PT, R238, R219, PT ;  /* 0x000000dbee00720c */ /* 0x000fe20003f04270 */
[--C-:B------:R-:W-:Y:S01]  /*10550*/  FFMA.FTZ R187, R12, c[0x0][0x2d0], -R161.reuse ;  /* 0x0000b4000cbb7a23 */ /* 0x100fe200000108a1 */
[----:B------:R-:W1:Y:S01]  /*10560*/  MUFU.EX2 R182, R182 ;  /* 0x000000b600b67308 */ /* 0x000e620000000800 */
[--C-:B------:R-:W-:Y:S01]  /*10570*/  FFMA.FTZ R189, R9, c[0x0][0x2d0], -R161.reuse ;  /* 0x0000b40009bd7a23 */ /* 0x100fe200000108a1 */
[----:B------:R-:W-:Y:S01]  /*10580*/  IADD3 R238, R238, -0x1, RZ ;  /* 0xffffffffeeee7810 */ /* 0x000fe20007ffe0ff */
[--C-:B------:R-:W-:Y:S02]  /*10590*/  FFMA.FTZ R188, R10, c[0x0][0x2d0], -R161.reuse ;  /* 0x0000b4000abc7a23 */ /* 0x100fe400000108a1 */
[--C-:B------:R-:W-:Y:S02]  /*105a0*/  FFMA.FTZ R186, R8, c[0x0][0x2d0], -R161.reuse ;  /* 0x0000b40008ba7a23 */ /* 0x100fe400000108a1 */
[----:B------:R-:W-:Y:S02]  /*105b0*/  FMUL.FTZ R8, R5, c[0x0][0x2d0] ;  /* 0x0000b40005087a20 */ /* 0x000fe40000410000 */
[C---:B--2---:R-:W-:Y:S01]  /*105c0*/  FMUL.FTZ R4, R151.reuse, R144 ;  /* 0x0000009097047220 */ /* 0x044fe20000410000 */
[----:B------:R-:W2:Y:S01]  /*105d0*/  MUFU.EX2 R149, R149 ;  /* 0x0000009500957308 */ /* 0x000ea20000000800 */
[C---:B------:R-:W-:Y:S02]  /*105e0*/  FMUL.FTZ R5, R151.reuse, R145 ;  /* 0x0000009197057220 */ /* 0x040fe40000410000 */
[C---:B------:R-:W-:Y:S02]  /*105f0*/  FMUL.FTZ R16, R151.reuse, R132 ;  /* 0x0000008497107220 */ /* 0x040fe40000410000 */
[C---:B------:R-:W-:Y:S02]  /*10600*/  FMUL.FTZ R17, R151.reuse, R133 ;  /* 0x0000008597117220 */ /* 0x040fe40000410000 */
[----:B------:R-:W-:Y:S01]  /*10610*/  LDSM.16.MT88.4 R132, [R214+0x900] ;  /* 0x00090000d684783b */ /* 0x000fe20000004200 */
[C---:B------:R-:W-:Y:S02]  /*10620*/  FMUL.FTZ R32, R151.reuse, R116 ;  /* 0x0000007497207220 */ /* 0x040fe40000410000 */
[----:B------:R3:W4:Y:S01]  /*10630*/  MUFU.EX2 R148, R8 ;  /* 0x0000000800947308 */ /* 0x0007220000000800 */
[C---:B------:R-:W-:Y:S02]  /*10640*/  FMUL.FTZ R33, R151.reuse, R117 ;  /* 0x0000007597217220 */ /* 0x040fe40000410000 */
[C---:B------:R-:W-:Y:S01]  /*10650*/  FMUL.FTZ R48, R151.reuse, R100 ;  /* 0x0000006497307220 */ /* 0x040fe20000410000 */
[----:B-1----:R-:W-:Y:S01]  /*10660*/  F2FP.PACK_AB R159, R182, R183 ;  /* 0x000000b7b69f723e */ /* 0x002fe200000000ff */
[----:B------:R-:W-:Y:S01]  /*10670*/  LDSM.16.MT88.4 R116, [R214+0x1100] ;  /* 0x00110000d674783b */ /* 0x000fe20000004200 */
[C---:B------:R-:W-:Y:S02]  /*10680*/  FMUL.FTZ R49, R151.reuse, R101 ;  /* 0x0000006597317220 */ /* 0x040fe40000410000 */
[----:B------:R-:W-:Y:S02]  /*10690*/  FFMA.FTZ R164, R164, c[0x0][0x2d0], -R161 ;  /* 0x0000b400a4a47a23 */ /* 0x000fe400000108a1 */
[----:B------:R-:W-:Y:S01]  /*106a0*/  MUFU.EX2 R181, R181 ;  /* 0x000000b500b57308 */ /* 0x000fe20000000800 */
[-C--:B------:R-:W-:Y:S01]  /*106b0*/  HMMA.16816.F32 R4, R156, R20.reuse, R4 ;  /* 0x000000149c04723c */ /* 0x080fe20000001804 */
[----:B------:R-:W-:Y:S01]  /*106c0*/  FMUL.FTZ R52, R151, R52 ;  /* 0x0000003497347220 */ /* 0x000fe20000410000 */
[----:B------:R-:W-:Y:S01]  /*106d0*/  LDSM.16.MT88.4 R100, [R214+0x1900] ;  /* 0x00190000d664783b */ /* 0x000fe20000004200 */
[C---:B--2---:R-:W-:Y:S02]  /*106e0*/  FMUL.FTZ R9, R149.reuse, R141 ;  /* 0x0000008d95097220 */ /* 0x044fe40000410000 */
[C---:B------:R-:W-:Y:S02]  /*106f0*/  FMUL.FTZ R12, R149.reuse, R136 ;  /* 0x00000088950c7220 */ /* 0x040fe40000410000 */
[C---:B------:R-:W-:Y:S02]  /*10700*/  FMUL.FTZ R13, R149.reuse, R137 ;  /* 0x00000089950d7220 */ /* 0x040fe40000410000 */
[----:B------:R-:W1:Y:S03]  /*10710*/  MUFU.EX2 R180, R180 ;  /* 0x000000b400b47308 */ /* 0x000e660000000800 */
[C---:B------:R-:W-:Y:S02]  /*10720*/  FMUL.FTZ R40, R149.reuse, R108 ;  /* 0x0000006c95287220 */ /* 0x040fe40000410000 */
[C---:B---3--:R-:W-:Y:S02]  /*10730*/  FMUL.FTZ R8, R149.reuse, R140 ;  /* 0x0000008c95087220 */ /* 0x048fe40000410000 */
[C---:B----4-:R-:W-:Y:S02]  /*10740*/  FMUL.FTZ R10, R148.reuse, R142 ;  /* 0x0000008e940a7220 */ /* 0x050fe40000410000 */
[C---:B------:R-:W-:Y:S01]  /*10750*/  FMUL.FTZ R11, R148.reuse, R143 ;  /* 0x0000008f940b7220 */ /* 0x040fe20000410000 */
[----:B------:R-:W-:Y:S01]  /*10760*/  MUFU.EX2 R185, R185 ;  /* 0x000000b900b97308 */ /* 0x000fe20000000800 */
[C---:B------:R-:W-:Y:S02]  /*10770*/  FMUL.FTZ R14, R148.reuse, R138 ;  /* 0x0000008a940e7220 */ /* 0x040fe40000410000 */
[C---:B------:R-:W-:Y:S02]  /*10780*/  FMUL.FTZ R15, R148.reuse, R139 ;  /* 0x0000008b940f7220 */ /* 0x040fe40000410000 */
[C---:B------:R-:W-:Y:S02]  /*10790*/  FMUL.FTZ R41, R149.reuse, R109 ;  /* 0x0000006d95297220 */ /* 0x040fe40000410000 */
[C---:B------:R-:W-:Y:S02]  /*107a0*/  FMUL.FTZ R42, R148.reuse, R110 ;  /* 0x0000006e942a7220 */ /* 0x040fe40000410000 */
[----:B------:R-:W-:Y:S01]  /*107b0*/  FMUL.FTZ R43, R148, R111 ;  /* 0x0000006f942b7220 */ /* 0x000fe20000410000 */
[----:B------:R-:W2:Y:S01]  /*107c0*/  MUFU.EX2 R184, R184 ;  /* 0x000000b800b87308 */ /* 0x000ea20000000800 */
[----:B------:R-:W-:Y:S01]  /*107d0*/  LDSM.16.MT88.4 R108, [R214+0x500] ;  /* 0x00050000d66c783b */ /* 0x000fe20000004200 */
[C---:B------:R-:W-:Y:S01]  /*107e0*/  FMUL.FTZ R44, R149.reuse, R104 ;  /* 0x00000068952c7220 */ /* 0x040fe20000410000 */
[----:B-1----:R-:W-:Y:S01]  /*107f0*/  F2FP.PACK_AB R144, R180, R181 ;  /* 0x000000b5b490723e */ /* 0x002fe200000000ff */
[C---:B------:R-:W-:Y:S02]  /*10800*/  FMUL.FTZ R45, R149.reuse, R105 ;  /* 0x00000069952d7220 */ /* 0x040fe40000410000 */
[C---:B------:R-:W-:Y:S02]  /*10810*/  FMUL.FTZ R46, R148.reuse, R106 ;  /* 0x0000006a942e7220 */ /* 0x040fe40000410000 */
[C---:B------:R-:W-:Y:S02]  /*10820*/  FMUL.FTZ R47, R148.reuse, R107 ;  /* 0x0000006b942f7220 */ /* 0x040fe40000410000 */
[----:B------:R-:W-:Y:S01]  /*10830*/  MUFU.EX2 R189, R189 ;  /* 0x000000bd00bd7308 */ /* 0x000fe20000000800 */
[----:B------:R-:W-:Y:S01]  /*10840*/  LDSM.16.MT88.4 R104, [R212+0x1900] ;  /* 0x00190000d468783b */ /* 0x000fe20000004200 */
[C---:B------:R-:W-:Y:S02]  /*10850*/  FMUL.FTZ R24, R149.reuse, R124 ;  /* 0x0000007c95187220 */ /* 0x040fe40000410000 */
[C---:B------:R-:W-:Y:S02]  /*10860*/  FMUL.FTZ R25, R149.reuse, R125 ;  /* 0x0000007d95197220 */ /* 0x040fe40000410000 */
[C---:B------:R-:W-:Y:S02]  /*10870*/  FMUL.FTZ R26, R148.reuse, R126 ;  /* 0x0000007e941a7220 */ /* 0x040fe40000410000 */
[C---:B------:R-:W-:Y:S02]  /*10880*/  FMUL.FTZ R27, R148.reuse, R127 ;  /* 0x0000007f941b7220 */ /* 0x040fe40000410000 */
[----:B------:R-:W1:Y:S01]  /*10890*/  MUFU.EX2 R188, R188 ;  /* 0x000000bc00bc7308 */ /* 0x000e620000000800 */
[----:B------:R-:W-:Y:S02]  /*108a0*/  FMUL.FTZ R28, R149, R120 ;  /* 0x00000078951c7220 */ /* 0x000fe40000410000 */
[----:B------:R-:W-:Y:S01]  /*108b0*/  FMUL.FTZ R30, R148, R122 ;  /* 0x0000007a941e7220 */ /* 0x000fe20000410000 */
[----:B--2---:R-:W-:Y:S01]  /*108c0*/  F2FP.PACK_AB R146, R184, R185 ;  /* 0x000000b9b892723e */ /* 0x004fe200000000ff */
[C---:B------:R-:W-:Y:S02]  /*108d0*/  FMUL.FTZ R31, R148.reuse, R123 ;  /* 0x0000007b941f7220 */ /* 0x040fe40000410000 */
[----:B------:R-:W-:Y:S02]  /*108e0*/  FMUL.FTZ R53, R151, R53 ;  /* 0x0000003597357220 */ /* 0x000fe40000410000 */
        /* <DEDUP_REMOVED lines=8> */
[C---:B------:R-:W-:Y:S02]  /*10970*/  FMUL.FTZ R62, R148.reuse, R62 ;  /* 0x0000003e943e7220 */ /* 0x040fe40000410000 */
[----:B------:R-:W-:Y:S01]  /*10980*/  FMUL.FTZ R63, R148, R63 ;  /* 0x0000003f943f7220 */ /* 0x000fe20000410000 */
[----:B-1----:R-:W-:Y:S01]  /*10990*/  F2FP.PACK_AB R145, R188, R189 ;  /* 0x000000bdbc91723e */ /* 0x002fe200000000ff */
[C---:B------:R-:W-:Y:S02]  /*109a0*/  FMUL.FTZ R64, R151.reuse, R64 ;  /* 0x0000004097407220 */ /* 0x040fe40000410000 */
[----:B------:R-:W-:Y:S02]  /*109b0*/  FMUL.FTZ R65, R151, R65 ;  /* 0x0000004197417220 */ /* 0x000fe40000410000 */
[C---:B------:R-:W-:Y:S01]  /*109c0*/  FMUL.FTZ R66, R150.reuse, R66 ;  /* 0x0000004296427220 */ /* 0x040fe20000410000 */
[----:B------:R-:W-:Y:S01]  /*109d0*/  MUFU.EX2 R124, R175 ;  /* 0x000000af007c7308 */ /* 0x000fe20000000800 */
[----:B------:R-:W-:Y:S02]  /*109e0*/  FMUL.FTZ R67, R150, R67 ;  /* 0x0000004396437220 */ /* 0x000fe40000410000 */
[--C-:B------:R-:W-:Y:S02]  /*109f0*/  FFMA.FTZ R244, R244, c[0x0][0x2d0], -R166.reuse ;  /* 0x0000b400f4f47a23 */ /* 0x100fe400000108a6 */
[--C-:B------:R-:W-:Y:S02]  /*10a00*/  FFMA.FTZ R245, R245, c[0x0][0x2d0], -R166.reuse ;  /* 0x0000b400f5f57a23 */ /* 0x100fe400000108a6 */
[----:B------:R-:W-:Y:S02]  /*10a10*/  FFMA.FTZ R166, R163, c[0x0][0x2d0], -R166 ;  /* 0x0000b400a3a67a23 */ /* 0x000fe400000108a6 */
[--C-:B------:R-:W-:Y:S01]  /*10a20*/  FFMA.FTZ R250, R250, c[0x0][0x2d0], -R173.reuse ;  /* 0x0000b400fafa7a23 */ /* 0x100fe200000108ad */
[----:B------:R-:W-:Y:S01]  /*10a30*/  MUFU.EX2 R120, R174 ;  /* 0x000000ae00787308 */ /* 0x000fe20000000800 */
[----:B------:R-:W-:Y:S02]  /*10a40*/  FFMA.FTZ R173, R172, c[0x0][0x2d0], -R173 ;  /* 0x0000b400acad7a23 */ /* 0x000fe400000108ad */
[--C-:B------:R-:W-:Y:S01]  /*10a50*/  FFMA.FTZ R248, R248, c[0x0][0x2d0], -R171.reuse ;  /* 0x0000b400f8f87a23 */ /* 0x100fe200000108ab */
[----:B--2---:R-:W-:Y:S01]  /*10a60*/  F2FP.PACK_AB R147, R186, R187 ;  /* 0x000000bbba93723e */ /* 0x004fe200000000ff */
[--C-:B------:R-:W-:Y:S02]  /*10a70*/  FFMA.FTZ R246, R246, c[0x0][0x2d0], -R171.reuse ;  /* 0x0000b400f6f67a23 */ /* 0x100fe400000108ab */
[----:B------:R-:W-:Y:S02]  /*10a80*/  FFMA.FTZ R171, R168, c[0x0][0x2d0], -R171 ;  /* 0x0000b400a8ab7a23 */ /* 0x000fe400000108ab */
[C---:B------:R-:W-:Y:S01]  /*10a90*/  FMUL.FTZ R29, R149.reuse, R121 ;  /* 0x00000079951d7220 */ /* 0x040fe20000410000 */
[----:B------:R1:W-:Y:S01]  /*10aa0*/  MUFU.EX2 R136, R173 ;  /* 0x000000ad00887308 */ /* 0x0003e20000000800 */
[C---:B------:R-:W-:Y:S01]  /*10ab0*/  HMMA.16816.F32 R8, R144.reuse, R20, R8 ;  /* 0x000000149008723c */ /* 0x040fe20000001808 */
[C---:B------:R-:W-:Y:S02]  /*10ac0*/  FMUL.FTZ R72, R149.reuse, R72 ;  /* 0x0000004895487220 */ /* 0x040fe40000410000 */
[----:B------:R-:W-:Y:S02]  /*10ad0*/  FMUL.FTZ R73, R149, R73 ;  /* 0x0000004995497220 */ /* 0x000fe40000410000 */
[C---:B------:R-:W-:Y:S02]  /*10ae0*/  FMUL.FTZ R74, R148.reuse, R74 ;  /* 0x0000004a944a7220 */ /* 0x040fe40000410000 */
        /* <DEDUP_REMOVED lines=28> */
[C---:B------:R-:W-:Y:S01]  /*10cb0*/  FMUL.FTZ R37, R151.reuse, R113 ;  /* 0x0000007197257220 */ /* 0x040fe20000410000 */
[----:B-1----:R-:W-:Y:S01]  /*10cc0*/  LDSM.16.MT88.4 R168, [R212+0x1500] ;  /* 0x00150000d4a8783b */ /* 0x002fe20000004200 */
[C---:B------:R-:W-:Y:S02]  /*10cd0*/  FMUL.FTZ R94, R148.reuse, R94 ;  /* 0x0000005e945e7220 */ /* 0x040fe40000410000 */
[C---:B------:R-:W-:Y:S01]  /*10ce0*/  HMMA.16816.F32 R32, R156.reuse, R38, R32 ;  /* 0x000000269c20723c */ /* 0x040fe20000001820 */
[----:B------:R-:W-:Y:S03]  /*10cf0*/  FMUL.FTZ R95, R148, R95 ;  /* 0x0000005f945f7220 */ /* 0x000fe60000410000 */
[C---:B------:R-:W-:Y:S01]  /*10d00*/  FMUL.FTZ R96, R151.reuse, R96 ;  /* 0x0000006097607220 */ /* 0x040fe20000410000 */
[----:B------:R-:W-:Y:S01]  /*10d10*/  MUFU.EX2 R139, R166 ;  /* 0x000000a6008b7308 */ /* 0x000fe20000000800 */
[C---:B------:R-:W-:Y:S02]  /*10d20*/  FMUL.FTZ R97, R151.reuse, R97 ;  /* 0x0000006197617220 */ /* 0x040fe40000410000 */
[C---:B------:R-:W-:Y:S04]  /*10d30*/  FMUL.FTZ R38, R150.reuse, R114 ;  /* 0x0000007296267220 */ /* 0x040fe80000410000 */
[C---:B------:R-:W-:Y:S02]  /*10d40*/  FMUL.FTZ R39, R150.reuse, R115 ;  /* 0x0000007396277220 */ /* 0x040fe40000410000 */
[----:B------:R-:W1:Y:S01]  /*10d50*/  LDSM.16.MT88.4 R112, [R212+0xd00] ;  /* 0x000d0000d470783b */ /* 0x000e620000004200 */
[----:B------:R3:W-:Y:S01]  /*10d60*/  MUFU.EX2 R126, R164 ;  /* 0x000000a4007e7308 */ /* 0x0007e20000000800 */
[C---:B------:R-:W-:Y:S02]  /*10d70*/  FMUL.FTZ R98, R150.reuse, R98 ;  /* 0x0000006296627220 */ /* 0x040fe40000410000 */
[C---:B------:R-:W-:Y:S01]  /*10d80*/  FMUL.FTZ R99, R150.reuse, R99 ;  /* 0x0000006396637220 */ /* 0x040fe20000410000 */
        /* <DEDUP_REMOVED lines=16> */
[----:B------:R-:W-:Y:S02]  /*10e90*/  FMUL.FTZ R85, R151, R85 ;  /* 0x0000005597557220 */ /* 0x000fe40000410000 */
[----:B------:R-:W-:Y:S01]  /*10ea0*/  MUFU.EX2 R192, R192 ;  /* 0x000000c000c07308 */ /* 0x000fe20000000800 */
[C---:B------:R-:W-:Y:S02]  /*10eb0*/  FMUL.FTZ R86, R150.reuse, R86 ;  /* 0x0000005696567220 */ /* 0x040fe40000410000 */
[----:B------:R-:W-:Y:S02]  /*10ec0*/  FMUL.FTZ R87, R150, R87 ;  /* 0x0000005796577220 */ /* 0x000fe40000410000 */
[--C-:B------:R-:W-:Y:S01]  /*10ed0*/  FFMA.FTZ R247, R247, c[0x0][0x2d0], -R161.reuse ;  /* 0x0000b400f7f77a23 */ /* 0x100fe200000108a1 */
[-C--:B-1----:R-:W-:Y:S03]  /*10ee0*/  HMMA.16816.F32 R52, R156, R112.reuse, R52 ;  /* 0x000000709c34723c */ /* 0x082fe60000001834 */
[--C-:B------:R-:W-:Y:S01]  /*10ef0*/  FFMA.FTZ R252, R252, c[0x0][0x2d0], -R161.reuse ;  /* 0x0000b400fcfc7a23 */ /* 0x100fe200000108a1 */
[----:B------:R-:W1:Y:S01]  /*10f00*/  MUFU.EX2 R193, R193 ;  /* 0x000000c100c17308 */ /* 0x000e620000000800 */
[--C-:B------:R-:W-:Y:S02]  /*10f10*/  FFMA.FTZ R251, R251, c[0x0][0x2d0], -R161.reuse ;  /* 0x0000b400fbfb7a23 */ /* 0x100fe400000108a1 */
[--C-:B------:R-:W-:Y:S02]  /*10f20*/  FFMA.FTZ R249, R249, c[0x0][0x2d0], -R161.reuse ;  /* 0x0000b400f9f97a23 */ /* 0x100fe400000108a1 */
[--C-:B------:R-:W-:Y:S01]  /*10f30*/  FFMA.FTZ R162, R162, c[0x0][0x2d0], -R161.reuse ;  /* 0x0000b400a2a27a23 */ /* 0x100fe200000108a1 */
[C---:B------:R-:W-:Y:S02]  /*10f40*/  HMMA.16816.F32 R56, R144.reuse, R112, R56 ;  /* 0x000000709038723c */ /* 0x040fe40000001838 */
[--C-:B------:R-:W-:Y:S02]  /*10f50*/  FFMA.FTZ R160, R160, c[0x0][0x2d0], -R161.reuse ;  /* 0x0000b400a0a07a23 */ /* 0x100fe400000108a1 */
[----:B------:R-:W-:Y:S01]  /*10f60*/  MUFU.EX2 R194, R194 ;  /* 0x000000c200c27308 */ /* 0x000fe20000000800 */
[----:B------:R-:W-:Y:S02]  /*10f70*/  FFMA.FTZ R161, R153, c[0x0][0x2d0], -R161 ;  /* 0x0000b40099a17a23 */ /* 0x000fe400000108a1 */
[----:B------:R-:W-:Y:S01]  /*10f80*/  FFMA.FTZ R179, R151, R234, R179 ;  /* 0x000000ea97b37223 */ /* 0x000fe200000100b3 */
[-C--:B------:R-:W-:Y:S01]  /*10f90*/  HMMA.16816.F32 R60, R144, R114.reuse, R60 ;  /* 0x00000072903c723c */ /* 0x080fe2000000183c */
[----:B------:R-:W-:Y:S03]  /*10fa0*/  MOV R151, R3 ;  /* 0x0000000300977202 */ /* 0x000fe60000000f00 */
[----:B------:R-:W-:Y:S01]  /*10fb0*/  FFMA.FTZ R155, R150, R235, R155 ;  /* 0x000000eb969b7223 */ /* 0x000fe2000001009b */
[----:B------:R-:W-:Y:S01]  /*10fc0*/  MOV R150, R2 ;  /* 0x0000000200967202 */ /* 0x000fe20000000f00 */
[----:B------:R-:W3:Y:S01]  /*10fd0*/  MUFU.EX2 R195, R195 ;  /* 0x000000c300c37308 */ /* 0x000ee20000000800 */
[----:B------:R-:W-:Y:S01]  /*10fe0*/  FFMA.FTZ R181, R149, R232, R181 ;  /* 0x000000e895b57223 */ /* 0x000fe200000100b5 */
[C---:B------:R-:W-:Y:S01]  /*10ff0*/  HMMA.16816.F32 R64, R156.reuse, R114, R64 ;  /* 0x000000729c40723c */ /* 0x040fe20000001840 */
[----:B------:R-:W4:Y:S03]  /*11000*/  LDSM.16.MT88.4 R112, [R212+0x500] ;  /* 0x00050000d470783b */ /* 0x000f260000004200 */
[----:B------:R-:W-:Y:S01]  /*11010*/  FFMA.FTZ R189, R148, R233, R189 ;  /* 0x000000e994bd7223 */ /* 0x000fe200000100bd */
[----:B------:R-:W-:Y:S01]  /*11020*/  MOV R149, R0 ;  /* 0x0000000000957202 */ /* 0x000fe20000000f00 */
[----:B------:R-:W-:Y:S01]  /*11030*/  FADD.FTZ R178, R178, R179 ;  /* 0x000000b3b2b27221 */ /* 0x000fe20000010000 */
[----:B------:R-:W-:Y:S01]  /*11040*/  MOV R148, R152 ;  /* 0x0000009800947202 */ /* 0x000fe20000000f00 */
[-C--:B------:R-:W-:Y:S01]  /*11050*/  HMMA.16816.F32 R68, R156, R100.reuse, R68 ;  /* 0x000000649c44723c */ /* 0x080fe20000001844 */
[----:B------:R-:W-:Y:S03]  /*11060*/  MUFU.EX2 R196, R196 ;  /* 0x000000c400c47308 */ /* 0x000fe60000000800 */
[----:B------:R-:W-:Y:S02]  /*11070*/  FADD.FTZ R154, R154, R155 ;  /* 0x0000009b9a9a7221 */ /* 0x000fe40000010000 */
[----:B------:R-:W-:Y:S02]  /*11080*/  FADD.FTZ R180, R180, R181 ;  /* 0x000000b5b4b47221 */ /* 0x000fe40000010000 */
        /* <DEDUP_REMOVED lines=32> */
[----:B-1----:R-:W-:Y:S03]  /*11290*/  F2FP.PACK_AB R104, R199, R198 ;  /* 0x000000c6c768723e */ /* 0x002fe600000000ff */
[----:B------:R-:W-:Y:S02]  /*112a0*/  FADD.FTZ R198, R198, R185 ;  /* 0x000000b9c6c67221 */ /* 0x000fe40000010000 */
[----:B------:R-:W-:Y:S01]  /*112b0*/  FADD.FTZ R197, R197, R196 ;  /* 0x000000c4c5c57221 */ /* 0x000fe20000010000 */
[----:B------:R-:W-:Y:S01]  /*112c0*/  MUFU.EX2 R247, R247 ;  /* 0x000000f700f77308 */ /* 0x000fe20000000800 */
[-C--:B------:R-:W-:Y:S01]  /*112d0*/  HMMA.16816.F32 R4, R100, R108.reuse, R4 ;  /* 0x0000006c6404723c */ /* 0x080fe20000001804 */
[----:B------:R-:W-:Y:S03]  /*112e0*/  F2FP.PACK_AB R158, R136, R120 ;  /* 0x00000078889e723e */ /* 0x000fe600000000ff */
[----:B------:R-:W-:Y:S01]  /*112f0*/  F2FP.PACK_AB R159, R138, R122 ;  /* 0x0000007a8a9f723e */ /* 0x000fe200000000ff */
[----:B------:R-:W-:Y:S04]  /*11300*/  FADD.FTZ R199, R199, R198 ;  /* 0x000000c6c7c77221 */ /* 0x000fe80000010000 */
[----:B------:R-:W1:Y:S03]  /*11310*/  MUFU.EX2 R252, R252 ;  /* 0x000000fc00fc7308 */ /* 0x000e660000000800 */
[C---:B--2---:R-:W-:Y:S01]  /*11320*/  F2FP.PACK_AB R106, R245.reuse, R244 ;  /* 0x000000f4f56a723e */ /* 0x044fe200000000ff */
[----:B------:R-:W-:Y:S04]  /*11330*/  FADD.FTZ R244, R244, R199 ;  /* 0x000000c7f4f47221 */ /* 0x000fe80000010000 */
[----:B------:R-:W-:Y:S02]  /*11340*/  FADD.FTZ R244, R245, R244 ;  /* 0x000000f4f5f47221 */ /* 0x000fe40000010000 */
        /* <DEDUP_REMOVED lines=101> */
.L_x_433:
[----:B------:R-:W1:Y:S01]  /*119a0*/  SHFL.BFLY PT, R5, R234, 0x2, 0x1f ;  /* 0x0c401f00ea057f89 */ /* 0x000e6200000e0000 */
[----:B------:R-:W-:-:S03]  /*119b0*/  PLOP3.LUT P4, PT, PT, PT, PT, 0x8, 0x0 ;  /* 0x000000000000781c */ /* 0x000fc60003f8e170 */
[----:B------:R-:W2:Y:S04]  /*119c0*/  SHFL.BFLY PT, R6, R235, 0x2, 0x1f ;  /* 0x0c401f00eb067f89 */ /* 0x000ea800000e0000 */
[----:B------:R-:W3:Y:S01]  /*119d0*/  SHFL.BFLY PT, R4, R233, 0x2, 0x1f ;  /* 0x0c401f00e9047f89 */ /* 0x000ee200000e0000 */
[----:B-1----:R-:W-:-:S03]  /*119e0*/  FADD.FTZ R12, R5, R234 ;  /* 0x000000ea050c7221 */ /* 0x002fc60000010000 */
[----:B------:R-:W1:Y:S01]  /*119f0*/  SHFL.BFLY PT, R5, R232, 0x2, 0x1f ;  /* 0x0c401f00e8057f89 */ /* 0x000e6200000e0000 */
[----:B--2---:R-:W-:-:S03]  /*11a00*/  FADD.FTZ R13, R6, R235 ;  /* 0x000000eb060d7221 */ /* 0x004fc60000010000 */
[----:B------:R-:W2:Y:S01]  /*11a10*/  SHFL.BFLY PT, R9, R12, 0x1, 0x1f ;  /* 0x0c201f000c097f89 */ /* 0x000ea200000e0000 */
[----:B---3--:R-:W-:-:S03]  /*11a20*/  FADD.FTZ R11, R4, R233 ;  /* 0x000000e9040b7221 */ /* 0x008fc60000010000 */
[----:B------:R-:W3:Y:S04]  /*11a30*/  SHFL.BFLY PT, R8, R13, 0x1, 0x1f ;  /* 0x0c201f000d087f89 */ /* 0x000ee800000e0000 */
[----:B------:R-:W4:Y:S01]  /*11a40*/  SHFL.BFLY PT, R6, R11, 0x1, 0x1f ;  /* 0x0c201f000b067f89 */ /* 0x000f2200000e0000 */
[----:B-1----:R-:W-:Y:S02]  /*11a50*/  FADD.FTZ R10, R5, R232 ;  /* 0x000000e8050a7221 */ /* 0x002fe40000010000 */
[----:B------:R-:W-:Y:S01]  /*11a60*/  CS2R R4, SRZ ;  /* 0x0000000000047805 */ /* 0x000fe2000001ff00 */
[----:B--2---:R-:W-:Y:S02]  /*11a70*/  FADD.FTZ R9, R12, R9 ;  /* 0x000000090c097221 */ /* 0x004fe40000010000 */
[----:B------:R-:W1:Y:S01]  /*11a80*/  SHFL.BFLY PT, R7, R10, 0x1, 0x1f ;  /* 0x0c201f000a077f89 */ /* 0x000e6200000e0000 */
[----:B------:R-:W-:Y:S01]  /*11a90*/  MOV R12, 0xff800000 ;  /* 0xff800000000c7802 */ /* 0x000fe20000000f00 */
[----:B---3--:R-:W-:Y:S01]  /*11aa0*/  FADD.FTZ R8, R13, R8 ;  /* 0x000000080d087221 */ /* 0x008fe20000010000 */
[----:B------:R-:W-:Y:S01]  /*11ab0*/  FSETP.NE.FTZ.AND P3, PT, R9, RZ, PT ;  /* 0x000000ff0900720b */ /* 0x000fe20003f75000 */
[----:B----4-:R-:W-:-:S03]  /*11ac0*/  FADD.FTZ R6, R6, R11 ;  /* 0x0000000b06067221 */ /* 0x010fc60000010000 */
[----:B------:R-:W-:Y:S02]  /*11ad0*/  FSETP.NE.FTZ.AND P2, PT, R8, RZ, PT ;  /* 0x000000ff0800720b */ /* 0x000fe40003f55000 */
[----:B------:R-:W-:Y:S02]  /*11ae0*/  MOV R11, 0xff800000 ;  /* 0xff800000000b7802 */ /* 0x000fe40000000f00 */
[----:B------:R-:W-:-:S05]  /*11af0*/  FSETP.NE.FTZ.AND P0, PT, R6, RZ, PT ;  /* 0x000000ff0600720b */ /* 0x000fca0003f15000 */
[----:B------:R-:W2:Y:S01]  /*11b00*/  @P3 MUFU.RCP R5, R9 ;  /* 0x0000000900053308 */ /* 0x000ea20000001000 */
[----:B------:R-:W-:-:S03]  /*11b10*/  @P3 MOV R17, 0x3f317218 ;  /* 0x3f31721800113802 */ /* 0x000fc60000000f00 */
[----:B------:R-:W-:Y:S02]  /*11b20*/  @P2 MOV R16, 0x3f317218 ;  /* 0x3f31721800102802 */ /* 0x000fe40000000f00 */
[----:B------:R-:W-:Y:S02]  /*11b30*/  @P3 FMUL.FTZ R17, R17, c[0x0][0x2d0] ;  /* 0x0000b40011113a20 */ /* 0x000fe40000410000 */
[----:B-1----:R-:W-:Y:S01]  /*11b40*/  FADD.FTZ R7, R10, R7 ;  /* 0x000000070a077221 */ /* 0x002fe20000010000 */
[----:B------:R-:W-:Y:S01]  /*11b50*/  MOV R10, RZ ;  /* 0x000000ff000a7202 */ /* 0x000fe20000000f00 */
[----:B------:R-:W-:Y:S01]  /*11b60*/  @P2 MUFU.RCP R4, R8 ;  /* 0x0000000800042308 */ /* 0x000fe20000001000 */
[----:B------:R-:W-:Y:S01]  /*11b70*/  @P0 MOV R14, 0x3f317218 ;  /* 0x3f317218000e0802 */ /* 0x000fe20000000f00 */
[----:B------:R-:W-:Y:S01]  /*11b80*/  @P2 FMUL.FTZ R16, R16, c[0x0][0x2d0] ;  /* 0x0000b40010102a20 */ /* 0x000fe20000410000 */
[----:B------:R-:W-:Y:S01]  /*11b90*/  FSETP.NE.FTZ.AND P1, PT, R7, RZ, PT ;  /* 0x000000ff0700720b */ /* 0x000fe20003f35000 */
[----:B--2---:R-:W-:-:S02]  /*11ba0*/  FMUL.FTZ R144, R5, R144 ;  /* 0x0000009005907220 */ /* 0x004fc40000410000 */
[C---:B------:R-:W-:Y:S02]  /*11bb0*/  FMUL.FTZ R145, R5.reuse, R145 ;  /* 0x0000009105917220 */ /* 0x040fe40000410000 */
[----:B------:R-:W-:Y:S01]  /*11bc0*/  @P0 MUFU.RCP R10, R6 ;  /* 0x00000006000a0308 */ /* 0x000fe20000001000 */
[C---:B------:R-:W-:Y:S02]  /*11bd0*/  FMUL.FTZ R132, R5.reuse, R132 ;  /* 0x0000008405847220 */ /* 0x040fe40000410000 */
[C---:B------:R-:W-:Y:S02]  /*11be0*/  FMUL.FTZ R133, R5.reuse, R133 ;  /* 0x0000008505857220 */ /* 0x040fe40000410000 */
[C---:B------:R-:W-:Y:S02]  /*11bf0*/  FMUL.FTZ R128, R5.reuse, R128 ;  /* 0x0000008005807220 */ /* 0x040fe40000410000 */
[C---:B------:R-:W-:Y:S01]  /*11c00*/  FMUL.FTZ R129, R5.reuse, R129 ;  /* 0x0000008105817220 */ /* 0x040fe20000410000 */
[----:B------:R-:W1:Y:S01]  /*11c10*/  @P3 MUFU.LG2 R9, R9 ;  /* 0x0000000900093308 */ /* 0x000e620000000c00 */
[C---:B------:R-:W-:Y:S01]  /*11c20*/  FMUL.FTZ R116, R5.reuse, R116 ;  /* 0x0000007405747220 */ /* 0x040fe20000410000 */
[----:B------:R-:W-:Y:S01]  /*11c30*/  @P1 MOV R15, 0x3f317218 ;  /* 0x3f317218000f1802 */ /* 0x000fe20000000f00 */
[----:B------:R-:W-:-:S02]  /*11c40*/  FMUL.FTZ R117, R5, R117 ;  /* 0x0000007505757220 */ /* 0x000fc40000410000 */
[C---:B------:R-:W-:Y:S02]  /*11c50*/  FMUL.FTZ R112, R5.reuse, R112 ;  /* 0x0000007005707220 */ /* 0x040fe40000410000 */
[C---:B------:R-:W-:Y:S01]  /*11c60*/  FMUL.FTZ R113, R5.reuse, R113 ;  /* 0x0000007105717220 */ /* 0x040fe20000410000 */
[----:B------:R-:W2:Y:S01]  /*11c70*/  @P2 MUFU.LG2 R8, R8 ;  /* 0x0000000800082308 */ /* 0x000ea20000000c00 */
        /* <DEDUP_REMOVED lines=8> */
[C---:B------:R-:W-:Y:S01]  /*11d00*/  FMUL.FTZ R69, R5.reuse, R69 ;  /* 0x0000004505457220 */ /* 0x040fe20000410000 */
[----:B------:R-:W4:Y:S01]  /*11d10*/  @P0 MUFU.LG2 R6, R6 ;  /* 0x0000000600060308 */ /* 0x000f220000000c00 */
[C---:B------:R-:W-:Y:S02]  /*11d20*/  FMUL.FTZ R80, R5.reuse, R80 ;  /* 0x0000005005507220 */ /* 0x040fe40000410000 */
[C---:B------:R-:W-:Y:S02]  /*11d30*/  FMUL.FTZ R81, R5.reuse, R81 ;  /* 0x0000005105517220 */ /* 0x040fe40000410000 */
[----:B------:R-:W-:-:S02]  /*11d40*/  FMUL.FTZ R84, R5, R84 ;  /* 0x0000005405547220 */ /* 0x000fc40000410000 */
[C---:B------:R-:W-:Y:S02]  /*11d50*/  FMUL.FTZ R85, R5.reuse, R85 ;  /* 0x0000005505557220 */ /* 0x040fe40000410000 */
[C---:B------:R-:W-:Y:S02]  /*11d60*/  FMUL.FTZ R96, R5.reuse, R96 ;  /* 0x0000006005607220 */ /* 0x040fe40000410000 */
[----:B------:R-:W-:Y:S01]  /*11d70*/  FMUL.FTZ R97, R5, R97 ;  /* 0x0000006105617220 */ /* 0x000fe20000410000 */
[----:B------:R-:W-:Y:S01]  /*11d80*/  MOV R5, RZ ;  /* 0x000000ff00057202 */ /* 0x000fe20000000f00 */
[----:B-1----:R-:W-:Y:S02]  /*11d90*/  @P3 FMUL.FTZ R18, R9, 0.69314718246459960938 ;  /* 0x3f31721809123820 */ /* 0x002fe40000410000 */
[----:B--2---:R-:W-:Y:S02]  /*11da0*/  @P2 FMUL.FTZ R9, R8, 0.69314718246459960938 ;  /* 0x3f31721808092820 */ /* 0x004fe40000410000 */
[----:B---3--:R-:W-:Y:S01]  /*11db0*/  @P1 FMUL.FTZ R13, R13, 0.69314718246459960938 ;  /* 0x3f3172180d0d1820 */ /* 0x008fe20000410000 */
[----:B------:R1:W2:Y:S01]  /*11dc0*/  @P1 MUFU.RCP R5, R7 ;  /* 0x0000000700051308 */ /* 0x0002a20000001000 */
[----:B------:R-:W-:-:S02]  /*11dd0*/  @P1 FMUL.FTZ R15, R15, c[0x0][0x2d0] ;  /* 0x0000b4000f0f1a20 */ /* 0x000fc40000410000 */
[----:B----4-:R-:W-:Y:S02]  /*11de0*/  @P0 FMUL.FTZ R19, R6, 0.69314718246459960938 ;  /* 0x3f31721806130820 */ /* 0x010fe40000410000 */
[----:B------:R-:W-:Y:S02]  /*11df0*/  @P0 FMUL.FTZ R14, R14, c[0x0][0x2d0] ;  /* 0x0000b4000e0e0a20 */ /* 0x000fe40000410000 */
[C---:B------:R-:W-:Y:S02]  /*11e00*/  FMUL.FTZ R146, R4.reuse, R146 ;  /* 0x0000009204927220 */ /* 0x040fe40000410000 */
[C---:B------:R-:W-:Y:S02]  /*11e10*/  FMUL.FTZ R147, R4.reuse, R147 ;  /* 0x0000009304937220 */ /* 0x040fe40000410000 */
[C---:B------:R-:W-:Y:S02]  /*11e20*/  FMUL.FTZ R134, R4.reuse, R134 ;  /* 0x0000008604867220 */ /* 0x040fe40000410000 */
[----:B------:R-:W-:-:S02]  /*11e30*/  FMUL.FTZ R135, R4, R135 ;  /* 0x0000008704877220 */ /* 0x000fc40000410000 */
[C---:B------:R-:W-:Y:S01]  /*11e40*/  FMUL.FTZ R130, R4.reuse, R130 ;  /* 0x0000008204827220 */ /* 0x040fe20000410000 */
[----:B-1----:R-:W-:Y:S01]  /*11e50*/  MOV R7, 0xff800000 ;  /* 0xff80000000077802 */ /* 0x002fe20000000f00 */
        /* <DEDUP_REMOVED lines=43> */
[----:B------:R-:W-:Y:S01]  /*12110*/  MOV R10, 0xff800000 ;  /* 0xff800000000a7802 */ /* 0x000fe20000000f00 */
[C---:B--2---:R-:W-:Y:S02]  /*12120*/  FMUL.FTZ R140, R5.reuse, R140 ;  /* 0x0000008c058c7220 */ /* 0x044fe40000410000 */
        /* <DEDUP_REMOVED lines=23> */
[----:B------:R-:W-:Y:S02]  /*122a0*/  @P3 FFMA.FTZ R7, R17, R3, R18 ;  /* 0x0000000311073223 */ /* 0x000fe40000010012 */
[----:B------:R-:W-:Y:S02]  /*122b0*/  @P2 FFMA.FTZ R10, R16, R2, R9 ;  /* 0x00000002100a2223 */ /* 0x000fe40000010009 */
[----:B------:R-:W-:Y:S02]  /*122c0*/  @P1 FFMA.FTZ R11, R15, R0, R13 ;  /* 0x000000000f0b1223 */ /* 0x000fe4000001000d */
[----:B------:R-:W-:-:S02]  /*122d0*/  @P0 FFMA.FTZ R12, R14, R152, R19 ;  /* 0x000000980e0c0223 */ /* 0x000fc40000010013 */
.L_x_379:
[----:B------:R-:W-:Y:S05]  /*122e0*/  @P4 BRA `(.L_x_452) ;  /* 0x00001a9000004947 */ /* 0x000fea0003800000 */
[----:B------:R-:W1:Y:S01]  /*122f0*/  S2R R9, SR_TID.X ;  /* 0x0000000000097919 */ /* 0x000e620000002100 */
[----:B------:R-:W-:Y:S01]  /*12300*/  IMAD R18, RZ, RZ, -UR10 ;  /* 0x8000000aff127e24 */ /* 0x000fe2000f8e02ff */
[----:B------:R-:W-:Y:S01]  /*12310*/  USHF.R.S32.HI UR6, URZ, 0x1f, UR10 ;  /* 0x0000001f3f067899 */ /* 0x000fe2000801140a */
[----:B------:R-:W-:Y:S01]  /*12320*/  IMAD.MOV.U32 R14, RZ, RZ, c[0x0][0x4e8] ;  /* 0x00013a00ff0e7624 */ /* 0x000fe200078e00ff */
[----:B------:R-:W2:Y:S01]  /*12330*/  S2R R3, SR_CTAID.Y ;  /* 0x0000000000037919 */ /* 0x000ea20000002600 */
[----:B------:R-:W-:Y:S01]  /*12340*/  ULDC.64 UR4, c[0x0][0x4d0] ;  /* 0x0001340000047ab9 */ /* 0x000fe20000000a00 */
[----:B------:R-:W-:Y:S01]  /*12350*/  BSSY B0, `(.L_x_453) ;  /* 0x00000c4000007945 */ /* 0x000fe20003800000 */
[----:B------:R-:W-:Y:S01]  /*12360*/  UIMAD UR7, UR6, UR4, URZ ;  /* 0x00000004060772a4 */ /* 0x000fe2000f8e023f */
[----:B------:R-:W3:Y:S01]  /*12370*/  S2R R22, SR_CTAID.Z ;  /* 0x0000000000167919 */ /* 0x000ee20000002700 */
[----:B------:R-:W-:-:S03]  /*12380*/  UIMAD.WIDE.U32 UR8, UR10, UR4, URZ ;  /* 0x000000040a0872a5 */ /* 0x000fc6000f8e003f */
[----:B------:R-:W-:Y:S01]  /*12390*/  BAR.SYNC.DEFER_BLOCKING 0x1, 0x80 ;  /* 0x0042000000007b1d */ /* 0x000fe20000010000 */
[----:B------:R-:W-:Y:S01]  /*123a0*/  UIMAD UR5, UR10, UR5, UR7 ;  /* 0x000000050a0572a4 */ /* 0x000fe2000f8e0207 */
[C---:B------:R-:W-:Y:S01]  /*123b0*/  ISETP.NE.AND P0, PT, R14.reuse, 0x1, PT ;  /* 0x000000010e00780c */ /* 0x040fe20003f05270 */
[----:B------:R-:W-:Y:S02]  /*123c0*/  IMAD.U32 R25, RZ, RZ, UR9 ;  /* 0x00000009ff197e24 */ /* 0x000fe4000f8e00ff */
[----:B------:R-:W-:Y:S01]  /*123d0*/  UIADD3 UR5, UR9, UR5, URZ ;  /* 0x0000000509057290 */ /* 0x000fe2000fffe03f */
[----:B------:R-:W4:Y:S01]  /*123e0*/  S2R R15, SR_CTAID.X ;  /* 0x00000000000f7919 */ /* 0x000f220000002500 */
[----:B------:R-:W-:Y:S02]  /*123f0*/  IMAD.U32 R24, RZ, RZ, UR8 ;  /* 0x00000008ff187e24 */ /* 0x000fe4000f8e00ff */
[----:B------:R-:W-:Y:S02]  /*12400*/  IMAD R14, R14, c[0x0][0x388], RZ ;  /* 0x0000e2000e0e7a24 */ /* 0x000fe400078e02ff */
[----:B------:R-:W-:Y:S01]  /*12410*/  IMAD.U32 R25, RZ, RZ, UR5 ;  /* 0x00000005ff197e24 */ /* 0x000fe2000f8e00ff */
[----:B-1----:R-:W-:Y:S01]  /*12420*/  SHF.R.S32.HI R6, RZ, 0x1f, R9 ;  /* 0x0000001fff067819 */ /* 0x002fe20000011409 */
[----:B------:R-:W-:-:S02]  /*12430*/  ULDC.64 UR4, c[0x0][0x438] ;  /* 0x00010e0000047ab9 */ /* 0x000fc40000000a00 */
[----:B------:R-:W-:Y:S01]  /*12440*/  UIMAD UR6, UR6, UR4, URZ ;  /* 0x00000004060672a4 */ /* 0x000fe2000f8e023f */
[-C--:B------:R-:W-:Y:S01]  /*12450*/  LEA.HI R0, R6, R9.reuse, RZ, 0x2 ;  /* 0x0000000906007211 */ /* 0x080fe200078f10ff */
[----:B--2---:R-:W-:Y:S01]  /*12460*/  IMAD R18, R18, c[0x0][0x550], R3 ;  /* 0x0001540012127a24 */ /* 0x004fe200078e0203 */
[-C--:B------:R-:W-:Y:S01]  /*12470*/  LEA.HI R6, R6, R9.reuse, RZ, 0x5 ;  /* 0x0000000906067211 */ /* 0x080fe200078f28ff */
[----:B------:R-:W-:Y:S01]  /*12480*/  UIMAD.WIDE.U32 UR8, UR10, UR4, URZ ;  /* 0x000000040a0872a5 */ /* 0x000fe2000f8e003f */
[----:B------:R-:W-:Y:S01]  /*12490*/  LOP3.LUT R0, R0, 0xfffffffc, RZ, 0xc0, !PT ;  /* 0xfffffffc00007812 */ /* 0x000fe200078ec0ff */
[----:B------:R-:W-:Y:S01]  /*124a0*/  UIMAD UR4, UR10, UR5, UR6 ;  /* 0x000000050a0472a4 */ /* 0x000fe2000f8e0206 */
[----:B------:R-:W-:Y:S01]  /*124b0*/  LOP3.LUT R2, R6, 0xffffffe0, RZ, 0xc0, !PT ;  /* 0xffffffe006027812 */ /* 0x000fe200078ec0ff */
[----:B---3--:R-:W-:Y:S01]  /*124c0*/  IMAD.WIDE.U32 R24, R22, c[0x0][0x4d8], R24 ;  /* 0x0001360016187a25 */ /* 0x008fe200078e0018 */
[----:B------:R-:W-:Y:S01]  /*124d0*/  IADD3 R0, -R0, R9, RZ ;  /* 0x0000000900007210 */ /* 0x000fe20007ffe1ff */
[----:B------:R-:W-:Y:S01]  /*124e0*/  UIADD3 UR4, UR9, UR4, URZ ;  /* 0x0000000409047290 */ /* 0x000fe2000fffe03f */
[----:B------:R-:W-:Y:S01]  /*124f0*/  SHF.R.S32.HI R19, RZ, 0x5, R6 ;  /* 0x00000005ff137819 */ /* 0x000fe20000011406 */
[----:B------:R-:W-:Y:S01]  /*12500*/  IMAD.IADD R2, R9, 0x1, -R2 ;  /* 0x0000000109027824 */ /* 0x000fe200078e0a02 */
[----:B------:R-:W-:Y:S01]  /*12510*/  LEA.HI R3, R0, R0, RZ, 0x1 ;  /* 0x0000000000037211 */ /* 0x000fe200078f08ff */
[----:B------:R-:W-:Y:S01]  /*12520*/  IMAD.U32 R17, RZ, RZ, UR9 ;  /* 0x00000009ff117e24 */ /* 0x000fe2000f8e00ff */
[----:B------:R-:W-:Y:S01]  /*12530*/  SHF.R.S32.HI R6, RZ, 0x1f, R6 ;  /* 0x0000001fff067819 */ /* 0x000fe20000011406 */
[----:B------:R-:W-:Y:S01]  /*12540*/  IMAD.U32 R17, RZ, RZ, UR4 ;  /* 0x00000004ff117e24 */ /* 0x000fe2000f8e00ff */
[----:B------:R-:W-:-:S02]  /*12550*/  LOP3.LUT R9, R3, 0x1ffffffe, RZ, 0xc0, !PT ;  /* 0x1ffffffe03097812 */ /* 0x000fc400078ec0ff */
[----:B------:R-:W-:Y:S02]  /*12560*/  LEA.HI R6, R6, R19, RZ, 0x2 ;  /* 0x0000001306067211 */ /* 0x000fe400078f10ff */
[----:B------:R-:W-:Y:S01]  /*12570*/  SHF.R.S32.HI R13, RZ, 0x1f, R2 ;  /* 0x0000001fff0d7819 */ /* 0x000fe20000011402 */
[----:B------:R-:W-:Y:S01]  /*12580*/  IMAD.IADD R0, R0, 0x1, -R9 ;  /* 0x0000000100007824 */ /* 0x000fe200078e0a09 */
[----:B------:R-:W-:Y:S02]  /*12590*/  SHF.L.U32 R9, R3, 0x5, RZ ;  /* 0x0000000503097819 */ /* 0x000fe400000006ff */
[----:B------:R-:W-:Y:S02]  /*125a0*/  LOP3.LUT R6, R6, 0xffffffc, RZ, 0xc0, !PT ;  /* 0x0ffffffc06067812 */ /* 0x000fe400078ec0ff */
[----:B------:R-:W-:Y:S02]  /*125b0*/  LOP3.LUT R9, R9, 0xffffffc0, RZ, 0xc0, !PT ;  /* 0xffffffc009097812 */ /* 0x000fe400078ec0ff */
[----:B------:R-:W-:Y:S01]  /*125c0*/  SHF.R.S32.HI R3, RZ, 0x1f, R22 ;  /* 0x0000001fff037819 */ /* 0x000fe20000011416 */
[----:B------:R-:W-:Y:S01]  /*125d0*/  IMAD.IADD R19, R19, 0x1, -R6 ;  /* 0x0000000113137824 */ /* 0x000fe200078e0a06 */
[----:B------:R-:W-:Y:S01]  /*125e0*/  MOV R16, UR8 ;  /* 0x0000000800107c02 */ /* 0x000fe20008000f00 */
[----:B------:R-:W-:Y:S01]  /*125f0*/  IMAD R9, R0, 0x8, R9 ;  /* 0x0000000800097824 */ /* 0x000fe200078e0209 */
[----:B------:R-:W-:Y:S01]  /*12600*/  LEA.HI R0, R13, R2, RZ, 0x2 ;  /* 0x000000020d007211 */ /* 0x000fe200078f10ff */
[C---:B------:R-:W-:Y:S01]  /*12610*/  IMAD R13, R3.reuse, c[0x0][0x4d8], RZ ;  /* 0x00013600030d7a24 */ /* 0x040fe200078e02ff */
[----:B------:R-:W-:Y:S01]  /*12620*/  LOP3.LUT P1, RZ, R2, 0x3, RZ, 0xc0, !PT ;  /* 0x0000000302ff7812 */ /* 0x000fe2000782c0ff */
[----:B------:R-:W-:Y:S01]  /*12630*/  IMAD R3, R3, c[0x0][0x440], RZ ;  /* 0x0001100003037a24 */ /* 0x000fe200078e02ff */
[----:B------:R-:W-:Y:S01]  /*12640*/  SHF.R.S32.HI R8, RZ, 0x2, R0 ;  /* 0x00000002ff087819 */ /* 0x000fe20000011400 */
[----:B------:R-:W-:-:S02]  /*12650*/  IMAD R13, R22, c[0x0][0x4dc], R13 ;  /* 0x00013700160d7a24 */ /* 0x000fc400078e020d */
[C---:B------:R-:W-:Y:S01]  /*12660*/  IMAD R3, R22.reuse, c[0x0][0x444], R3 ;  /* 0x0001110016037a24 */ /* 0x040fe200078e0203 */
[----:B------:R-:W-:Y:S01]  /*12670*/  LEA R8, R19, R8, 0x4 ;  /* 0x0000000813087211 */ /* 0x000fe200078e20ff */
[----:B------:R-:W-:Y:S02]  /*12680*/  IMAD.IADD R25, R25, 0x1, R13 ;  /* 0x0000000119197824 */ /* 0x000fe400078e020d */
[----:B------:R-:W-:Y:S01]  /*12690*/  IMAD.WIDE.U32 R22, R22, c[0x0][0x440], R16 ;  /* 0x0001100016167a25 */ /* 0x000fe200078e0010 */
[----:B------:R-:W-:-:S03]  /*126a0*/  SHF.R.S32.HI R16, RZ, 0x1f, R18 ;  /* 0x0000001fff107819 */ /* 0x000fc60000011412 */
[----:B------:R-:W-:Y:S02]  /*126b0*/  IMAD.IADD R6, R8, 0x1, R9 ;  /* 0x0000000108067824 */ /* 0x000fe400078e0209 */
[----:B------:R-:W-:Y:S02]  /*126c0*/  IMAD.IADD R23, R23, 0x1, R3 ;  /* 0x0000000117177824 */ /* 0x000fe400078e0203 */
[----:B------:R-:W-:Y:S01]  /*126d0*/  IMAD R17, R16, c[0x0][0x448], RZ ;  /* 0x0001120010117a24 */ /* 0x000fe200078e02ff */
[C---:B----4-:R-:W-:Y:S01]  /*126e0*/  LEA R13, R15.reuse, R6, 0x7 ;  /* 0x000000060f0d7211 */ /* 0x050fe200078e38ff */
[----:B------:R-:W-:Y:S01]  /*126f0*/  IMAD.WIDE.U32 R22, R18, c[0x0][0x448], R22 ;  /* 0x0001120012167a25 */ /* 0x000fe200078e0016 */
[----:B------:R-:W-:Y:S02]  /*12700*/  LEA R15, R15, R8, 0x7 ;  /* 0x000000080f0f7211 */ /* 0x000fe400078e38ff */
[----:B------:R-:W-:Y:S01]  /*12710*/  MOV R6, R13 ;  /* 0x0000000d00067202 */ /* 0x000fe20000000f00 */
[----:B------:R-:W-:Y:S01]  /*12720*/  @P0 IMAD.HI.U32 R19, R13, c[0x0][0x4ec], RZ ;  /* 0x00013b000d130a27 */ /* 0x000fe200078e00ff */
[----:B------:R-:W-:-:S03]  /*12730*/  ISETP.GE.OR P4, PT, R15, R14, P1 ;  /* 0x0000000e0f00720c */ /* 0x000fc60000f86670 */
[----:B------:R-:W-:-:S04]  /*12740*/  @P0 IMAD.HI.U32 R9, R13, c[0x0][0x4ec], RZ ;  /* 0x00013b000d090a27 */ /* 0x000fc800078e00ff */
[----:B------:R-:W-:Y:S01]  /*12750*/  IMAD.MOV.U32 R3, RZ, RZ, R13 ;  /* 0x000000ffff037224 */ /* 0x000fe200078e000d */
[----:B------:R-:W-:Y:S01]  /*12760*/  @P0 SHF.R.U32.HI R3, RZ, c[0x0][0x4f0], R19 ;  /* 0x00013c00ff030a19 */ /* 0x000fe20000011613 */
[----:B------:R-:W-:Y:S01]  /*12770*/  IMAD R17, R18, c[0x0][0x44c], R17 ;  /* 0x0001130012117a24 */ /* 0x000fe200078e0211 */
[----:B------:R-:W-:Y:S01]  /*12780*/  @P0 SHF.R.U32.HI R6, RZ, c[0x0][0x4f0], R9 ;  /* 0x00013c00ff060a19 */ /* 0x000fe20000011609 */
[----:B------:R-:W-:Y:S02]  /*12790*/  IMAD R9, R16, c[0x0][0x4e0], RZ ;  /* 0x0001380010097a24 */ /* 0x000fe400078e02ff */
[----:B------:R-:W-:Y:S02]  /*127a0*/  IMAD.MOV R20, RZ, RZ, -R3 ;  /* 0x000000ffff147224 */ /* 0x000fe400078e0a03 */
[C---:B------:R-:W-:Y:S01]  /*127b0*/  IMAD R16, R18.reuse, c[0x0][0x4e4], R9 ;  /* 0x0001390012107a24 */ /* 0x040fe200078e0209 */
[----:B------:R-:W-:Y:S01]  /*127c0*/  SHF.R.S32.HI R9, RZ, 0x1f, R6 ;  /* 0x0000001fff097819 */ /* 0x000fe20000011406 */
[----:B------:R-:W-:-:S04]  /*127d0*/  IMAD.WIDE.U32 R18, R18, c[0x0][0x4e0], R24 ;  /* 0x0001380012127a25 */ /* 0x000fc800078e0018 */
[----:B------:R-:W-:Y:S01]  /*127e0*/  IMAD R20, R20, c[0x0][0x4e8], R13 ;  /* 0x00013a0014147a24 */ /* 0x000fe200078e020d */
[----:B------:R-:W-:Y:S01]  /*127f0*/  IADD3 R18, P0, R3, R18, RZ ;  /* 0x0000001203127210 */ /* 0x000fe20007f1e0ff */
[----:B------:R-:W-:Y:S01]  /*12800*/  IMAD.IADD R23, R23, 0x1, R17 ;  /* 0x0000000117177824 */ /* 0x000fe200078e0211 */
[----:B------:R-:W-:Y:S01]  /*12810*/  SHF.R.S32.HI R17, RZ, 0x1f, R3 ;  /* 0x0000001fff117819 */ /* 0x000fe20000011403 */
[----:B------:R-:W-:Y:S01]  /*12820*/  IMAD R9, R9, c[0x0][0x430], RZ ;  /* 0x00010c0009097a24 */ /* 0x000fe200078e02ff */
[----:B------:R-:W-:Y:S02]  /*12830*/  SHF.R.S32.HI R3, RZ, 0x1f, R20 ;  /* 0x0000001fff037819 */ /* 0x000fe40000011414 */
[----:B------:R-:W-:Y:S01]  /*12840*/  IADD3.X R19, R17, R19, R16, P0, !PT ;  /* 0x0000001311137210 */ /* 0x000fe200007fe410 */
[----:B------:R-:W-:-:S04]  /*12850*/  IMAD.WIDE.U32 R16, R6, c[0x0][0x430], R22 ;  /* 0x00010c0006107a25 */ /* 0x000fc800078e0016 */
[----:B------:R-:W-:Y:S02]  /*12860*/  IMAD R3, R3, c[0x0][0x4c8], RZ ;  /* 0x0001320003037a24 */ /* 0x000fe400078e02ff */
[C---:B------:R-:W-:Y:S01]  /*12870*/  IMAD R9, R6.reuse, c[0x0][0x434], R9 ;  /* 0x00010d0006097a24 */ /* 0x040fe200078e0209 */
[----:B------:R-:W-:Y:S01]  /*12880*/  IADD3 R6, -R6, RZ, RZ ;  /* 0x000000ff06067210 */ /* 0x000fe20007ffe1ff */
[----:B------:R-:W-:-:S04]  /*12890*/  IMAD.WIDE.U32 R18, R20, c[0x0][0x4c8], R18 ;  /* 0x0001320014127a25 */ /* 0x000fc800078e0012 */
[----:B------:R-:W-:Y:S01]  /*128a0*/  IMAD R3, R20, c[0x0][0x4cc], R3 ;  /* 0x0001330014037a24 */ /* 0x000fe200078e0203 */
[----:B------:R-:W-:Y:S01]  /*128b0*/  LEA R25, P0, R18, c[0x0][0x4a8], 0x2 ;  /* 0x00012a0012197a11 */ /* 0x000fe200078010ff */
[----:B------:R-:W-:Y:S02]  /*128c0*/  IMAD R6, R6, c[0x0][0x4e8], R13 ;  /* 0x00013a0006067a24 */ /* 0x000fe400078e020d */
[----:B------:R-:W-:Y:S02]  /*128d0*/  IMAD.IADD R13, R19, 0x1, R3 ;  /* 0x00000001130d7824 */ /* 0x000fe400078e0203 */
[----:B------:R-:W-:Y:S01]  /*128e0*/  SHFL.IDX PT, R22, R25, RZ, 0x1c1f ;  /* 0x001c1fff19167589 */ /* 0x000fe200000e0000 */
[----:B------:R-:W-:Y:S01]  /*128f0*/  IMAD.IADD R9, R17, 0x1, R9 ;  /* 0x0000000111097824 */ /* 0x000fe200078e0209 */
[----:B------:R-:W-:Y:S01]  /*12900*/  SHF.R.S32.HI R3, RZ, 0x1f, R6 ;  /* 0x0000001fff037819 */ /* 0x000fe20000011406 */
[----:B------:R-:W-:Y:S01]  /*12910*/  IMAD.MOV.U32 R8, RZ, RZ, R16 ;  /* 0x000000ffff087224 */ /* 0x000fe200078e0010 */
[----:B------:R-:W-:Y:S01]  /*12920*/  LEA.HI.X R24, R18, c[0x0][0x4ac], R13, 0x2, P0 ;  /* 0x00012b0012187a11 */ /* 0x000fe200000f140d */
[----:B------:R-:W-:Y:S01]  /*12930*/  SHFL.IDX PT, R20, R25, 0x1, 0x1c1f ;  /* 0x003c1f0019147f89 */ /* 0x000fe200000e0000 */
[C---:B------:R-:W-:Y:S01]  /*12940*/  IADD3 R13, R15.reuse, 0x8, RZ ;  /* 0x000000080f0d7810 */ /* 0x040fe20007ffe0ff */
[C---:B------:R-:W-:Y:S01]  /*12950*/  IMAD.WIDE.U32 R26, R6.reuse, c[0x0][0x428], R8 ;  /* 0x00010a00061a7a25 */ /* 0x040fe200078e0008 */
[C---:B------:R-:W-:Y:S01]  /*12960*/  IADD3 R9, R15.reuse, 0x40, RZ ;  /* 0x000000400f097810 */ /* 0x040fe20007ffe0ff */
[----:B------:R-:W1:Y:S01]  /*12970*/  SHFL.IDX PT, R23, R24, RZ, 0x1c1f ;  /* 0x001c1fff18177589 */ /* 0x000e6200000e0000 */
[----:B------:R-:W-:Y:S01]  /*12980*/  IADD3 R8, R15, 0x48, RZ ;  /* 0x000000480f087810 */ /* 0x000fe20007ffe0ff */
[----:B------:R-:W-:Y:S01]  /*12990*/  IMAD R3, R3, c[0x0][0x428], RZ ;  /* 0x00010a0003037a24 */ /* 0x000fe200078e02ff */
[-C--:B------:R-:W-:Y:S01]  /*129a0*/  ISETP.GE.OR P3, PT, R13, R14.reuse, P1 ;  /* 0x0000000e0d00720c */ /* 0x080fe20000f66670 */
[----:B------:R-:W2:Y:S01]  /*129b0*/  SHFL.IDX PT, R21, R24, 0x1, 0x1c1f ;  /* 0x003c1f0018157f89 */ /* 0x000ea200000e0000 */
[-C--:B------:R-:W-:Y:S01]  /*129c0*/  ISETP.GE.OR P2, PT, R9, R14.reuse, P1 ;  /* 0x0000000e0900720c */ /* 0x080fe20000f46670 */
[----:B------:R-:W-:Y:S01]  /*129d0*/  IMAD R3, R6, c[0x0][0x42c], R3 ;  /* 0x00010b0006037a24 */ /* 0x000fe200078e0203 */
[-C--:B------:R-:W-:Y:S01]  /*129e0*/  ISETP.GE.OR P1, PT, R8, R14.reuse, P1 ;  /* 0x0000000e0800720c */ /* 0x080fe20000f26670 */
[----:B------:R-:W-:Y:S01]  /*129f0*/  SHFL.IDX PT, R18, R25, 0x2, 0x1c1f ;  /* 0x005c1f0019127f89 */ /* 0x000fe200000e0000 */
[----:B------:R-:W-:Y:S01]  /*12a00*/  LEA R6, P0, R26, c[0x0][0x400], 0x2 ;  /* 0x000100001a067a11 */ /* 0x000fe200078010ff */
[----:B------:R-:W-:Y:S01]  /*12a10*/  IMAD.IADD R3, R27, 0x1, R3 ;  /* 0x000000011b037824 */ /* 0x000fe200078e0203 */
[-C--:B------:R-:W-:Y:S01]  /*12a20*/  ISETP.GE.AND P5, PT, R9, R14.reuse, PT ;  /* 0x0000000e0900720c */ /* 0x080fe20003fa6270 */
[----:B------:R-:W3:Y:S01]  /*12a30*/  SHFL.IDX PT, R19, R24, 0x2, 0x1c1f ;  /* 0x005c1f0018137f89 */ /* 0x000ee200000e0000 */
[----:B------:R-:W-:-:S02]  /*12a40*/  ISETP.GE.AND P6, PT, R8, R14, PT ;  /* 0x0000000e0800720c */ /* 0x000fc40003fc6270 */
[----:B------:R-:W-:Y:S01]  /*12a50*/  LEA.HI.X R3, R26, c[0x0][0x404], R3, 0x2, P0 ;  /* 0x000101001a037a11 */ /* 0x000fe200000f1403 */
[----:B------:R-:W-:Y:S01]  /*12a60*/  SHFL.IDX PT, R16, R25, 0x3, 0x1c1f ;  /* 0x007c1f0019107f89 */ /* 0x000fe200000e0000 */
[-C--:B------:R-:W-:Y:S02]  /*12a70*/  ISETP.GE.AND P0, PT, R13, R14.reuse, PT ;  /* 0x0000000e0d00720c */ /* 0x080fe40003f06270 */
[----:B------:R-:W-:Y:S01]  /*12a80*/  LOP3.LUT R13, R0, 0x7ffffffc, RZ, 0xc0, !PT ;  /* 0x7ffffffc000d7812 */ /* 0x000fe200078ec0ff */
[----:B------:R-:W4:Y:S04]  /*12a90*/  SHFL.IDX PT, R17, R24, 0x3, 0x1c1f ;  /* 0x007c1f0018117f89 */ /* 0x000f2800000e0000 */
[----:B-1----:R1:W-:Y:S04]  /*12aa0*/  @!P4 ST.E [R22.64], R7 ;  /* 0x000000071600c985 */ /* 0x0023e8000c10190c */
[----:B--2---:R2:W-:Y:S04]  /*12ab0*/  @!P3 ST.E [R20.64], R10 ;  /* 0x0000000a1400b985 */ /* 0x0045e8000c10190c */
[----:B------:R2:W2:Y:S04]  /*12ac0*/  SHFL.IDX PT, R24, R6, RZ, 0x1c1f ;  /* 0x001c1fff06187589 */ /* 0x0004a800000e0000 */
[----:B---3--:R3:W-:Y:S04]  /*12ad0*/  @!P2 ST.E [R18.64], R11 ;  /* 0x0000000b1200a985 */ /* 0x0087e8000c10190c */
[----:B------:R3:W2:Y:S04]  /*12ae0*/  SHFL.IDX PT, R25, R3, RZ, 0x1c1f ;  /* 0x001c1fff03197589 */ /* 0x0006a800000e0000 */
[----:B----4-:R3:W-:Y:S01]  /*12af0*/  @!P1 ST.E [R16.64], R12 ;  /* 0x0000000c10009985 */ /* 0x0107e2000c10190c */
[----:B------:R-:W-:-:S02]  /*12b00*/  ISETP.GE.AND P1, PT, R15, R14, PT ;  /* 0x0000000e0f00720c */ /* 0x000fc40003f26270 */
[----:B-1----:R-:W-:-:S05]  /*12b10*/  IADD3 R7, R2, -R13, RZ ;  /* 0x8000000d02077210 */ /* 0x002fca0007ffe0ff */
[----:B------:R-:W-:-:S06]  /*12b20*/  IMAD.SHL.U32 R7, R7, 0x2, RZ ;  /* 0x0000000207077824 */ /* 0x000fcc00078e00ff */
[----:B------:R-:W-:Y:S05]  /*12b30*/  @P1 BRA `(.L_x_454) ;  /* 0x0000045000001947 */ /* 0x000fea0003800000 */
[C---:B---3--:R-:W-:Y:S02]  /*12b40*/  IADD3 R11, R7.reuse, 0x8, RZ ;  /* 0x00000008070b7810 */ /* 0x048fe40007ffe0ff */
[C---:B------:R-:W-:Y:S02]  /*12b50*/  IADD3 R9, R7.reuse, 0x10, RZ ;  /* 0x0000001007097810 */ /* 0x040fe40007ffe0ff */
[----:B------:R-:W-:Y:S02]  /*12b60*/  IADD3 R0, R7, 0x18, RZ ;  /* 0x0000001807007810 */ /* 0x000fe40007ffe0ff */
[----:B------:R-:W-:Y:S02]  /*12b70*/  ISETP.GE.AND P3, PT, R11, c[0x0][0x3c8], PT ;  /* 0x0000f2000b007a0c */ /* 0x000fe40003f66270 */
[----:B------:R-:W-:Y:S02]  /*12b80*/  ISETP.GE.AND P2, PT, R9, c[0x0][0x3c8], PT ;  /* 0x0000f20009007a0c */ /* 0x000fe40003f46270 */
[----:B------:R-:W-:-:S02]  /*12b90*/  ISETP.GE.AND P1, PT, R0, c[0x0][0x3c8], PT ;  /* 0x0000f20000007a0c */ /* 0x000fc40003f26270 */
[C---:B------:R-:W-:Y:S02]  /*12ba0*/  ISETP.GE.AND P4, PT, R7.reuse, c[0x0][0x3c8], PT ;  /* 0x0000f20007007a0c */ /* 0x040fe40003f86270 */
[C---:B------:R-:W-:Y:S02]  /*12bb0*/  IADD3 R14, R7.reuse, 0x28, RZ ;  /* 0x00000028070e7810 */ /* 0x040fe40007ffe0ff */
[----:B------:R-:W-:-:S03]  /*12bc0*/  IADD3 R2, R7, 0x30, RZ ;  /* 0x0000003007027810 */ /* 0x000fc60007ffe0ff */
[----:B------:R-:W-:Y:S02]  /*12bd0*/  @!P3 LEA.HI R11, R11, R11, RZ, 0x1 ;  /* 0x0000000b0b0bb211 */ /* 0x000fe400078f08ff */
[----:B------:R-:W-:Y:S02]  /*12be0*/  @!P2 LEA.HI R9, R9, R9, RZ, 0x1 ;  /* 0x000000090909a211 */ /* 0x000fe400078f08ff */
[----:B------:R-:W-:Y:S02]  /*12bf0*/  @!P1 LEA.HI R0, R0, R0, RZ, 0x1 ;  /* 0x0000000000009211 */ /* 0x000fe400078f08ff */
[----:B------:R-:W-:Y:S01]  /*12c00*/  @!P3 LOP3.LUT R11, R11, 0xfffffffe, RZ, 0xc0, !PT ;  /* 0xfffffffe0b0bb812 */ /* 0x000fe200078ec0ff */
[--C-:B--2---:R-:W-:Y:S01]  /*12c10*/  @!P4 IMAD.WIDE R12, R7, 0x4, R24.reuse ;  /* 0x00000004070cc825 */ /* 0x104fe200078e0218 */
[----:B------:R-:W-:Y:S02]  /*12c20*/  @!P2 LOP3.LUT R9, R9, 0xfffffffe, RZ, 0xc0, !PT ;  /* 0xfffffffe0909a812 */ /* 0x000fe400078ec0ff */
[----:B------:R-:W-:Y:S01]  /*12c30*/  @!P1 LOP3.LUT R15, R0, 0xfffffffe, RZ, 0xc0, !PT ;  /* 0xfffffffe000f9812 */ /* 0x000fe200078ec0ff */
[--C-:B------:R-:W-:Y:S01]  /*12c40*/  @!P3 IMAD.WIDE R10, R11, 0x4, R24.reuse ;  /* 0x000000040b0ab825 */ /* 0x100fe200078e0218 */
[----:B------:R-:W-:Y:S01]  /*12c50*/  IADD3 R0, R7, 0x20, RZ ;  /* 0x0000002007007810 */ /* 0x000fe20007ffe0ff */
[----:B------:R1:W-:Y:S02]  /*12c60*/  @!P4 ST.E.64 [R12.64], R144 ;  /* 0x000000900c00c985 */ /* 0x0003e4000c101b0c */
[--C-:B------:R-:W-:Y:S01]  /*12c70*/  @!P2 IMAD.WIDE R8, R9, 0x4, R24.reuse ;  /* 0x000000040908a825 */ /* 0x100fe200078e0218 */
[----:B------:R-:W-:Y:S01]  /*12c80*/  ISETP.GE.AND P4, PT, R0, c[0x0][0x3c8], PT ;  /* 0x0000f20000007a0c */ /* 0x000fe20003f86270 */
[----:B------:R2:W-:Y:S01]  /*12c90*/  @!P3 ST.E.64 [R10.64], R132 ;  /* 0x000000840a00b985 */ /* 0x0005e2000c101b0c */
[----:B------:R-:W-:Y:S01]  /*12ca0*/  ISETP.GE.AND P3, PT, R14, c[0x0][0x3c8], PT ;  /* 0x0000f2000e007a0c */ /* 0x000fe20003f66270 */
[----:B------:R-:W-:Y:S01]  /*12cb0*/  @!P1 IMAD.WIDE R16, R15, 0x4, R24 ;  /* 0x000000040f109825 */ /* 0x000fe200078e0218 */
[----:B------:R-:W-:Y:S01]  /*12cc0*/  IADD3 R15, R7, 0x38, RZ ;  /* 0x00000038070f7810 */ /* 0x000fe20007ffe0ff */
[----:B------:R3:W-:Y:S01]  /*12cd0*/  @!P2 ST.E.64 [R8.64], R128 ;  /* 0x000000800800a985 */ /* 0x0007e2000c101b0c */
[----:B------:R-:W-:-:S03]  /*12ce0*/  ISETP.GE.AND P2, PT, R2, c[0x0][0x3c8], PT ;  /* 0x0000f20002007a0c */ /* 0x000fc60003f46270 */
[----:B------:R4:W-:Y:S01]  /*12cf0*/  @!P1 ST.E.64 [R16.64], R116 ;  /* 0x0000007410009985 */ /* 0x0009e2000c101b0c */
[----:B------:R-:W-:-:S03]  /*12d00*/  ISETP.GE.AND P1, PT, R15, c[0x0][0x3c8], PT ;  /* 0x0000f2000f007a0c */ /* 0x000fc60003f26270 */
[----:B------:R-:W-:Y:S02]  /*12d10*/  @!P4 LEA.HI R0, R0, R0, RZ, 0x1 ;  /* 0x000000000000c211 */ /* 0x000fe400078f08ff */
[----:B------:R-:W-:-:S04]  /*12d20*/  @!P3 LEA.HI R14, R14, R14, RZ, 0x1 ;  /* 0x0000000e0e0eb211 */ /* 0x000fc800078f08ff */
[----:B------:R-:W-:-:S04]  /*12d30*/  @!P2 LEA.HI R2, R2, R2, RZ, 0x1 ;  /* 0x000000020202a211 */ /* 0x000fc800078f08ff */
[----:B------:R-:W-:Y:S02]  /*12d40*/  @!P1 LEA.HI R15, R15, R15, RZ, 0x1 ;  /* 0x0000000f0f0f9211 */ /* 0x000fe400078f08ff */
[----:B-1----:R-:W-:Y:S02]  /*12d50*/  @!P2 LOP3.LUT R13, R2, 0xfffffffe, RZ, 0xc0, !PT ;  /* 0xfffffffe020da812 */ /* 0x002fe400078ec0ff */
[----:B------:R-:W-:Y:S02]  /*12d60*/  @!P1 LOP3.LUT R15, R15, 0xfffffffe, RZ, 0xc0, !PT ;  /* 0xfffffffe0f0f9812 */ /* 0x000fe400078ec0ff */
[----:B--2---:R-:W-:Y:S01]  /*12d70*/  @!P3 LOP3.LUT R11, R14, 0xfffffffe, RZ, 0xc0, !PT ;  /* 0xfffffffe0e0bb812 */ /* 0x004fe200078ec0ff */
[--C-:B------:R-:W-:Y:S01]  /*12d80*/  @!P2 IMAD.WIDE R12, R13, 0x4, R24.reuse ;  /* 0x000000040d0ca825 */ /* 0x100fe200078e0218 */
[----:B------:R-:W-:Y:S02]  /*12d90*/  IADD3 R2, R7, 0x48, RZ ;  /* 0x0000004807027810 */ /* 0x000fe40007ffe0ff */
[----:B---3--:R-:W-:Y:S01]  /*12da0*/  @!P4 LOP3.LUT R9, R0, 0xfffffffe, RZ, 0xc0, !PT ;  /* 0xfffffffe0009c812 */ /* 0x008fe200078ec0ff */
[----:B------:R-:W-:Y:S01]  /*12db0*/  @!P3 IMAD.WIDE R10, R11, 0x4, R24 ;  /* 0x000000040b0ab825 */ /* 0x000fe200078e0218 */
[----:B------:R-:W-:-:S02]  /*12dc0*/  IADD3 R0, R7, 0x40, RZ ;  /* 0x0000004007007810 */ /* 0x000fc40007ffe0ff */
[----:B----4-:R-:W-:Y:S01]  /*12dd0*/  IADD3 R17, R7, 0x50, RZ ;  /* 0x0000005007117810 */ /* 0x010fe20007ffe0ff */
[----:B------:R-:W-:Y:S01]  /*12de0*/  @!P4 IMAD.WIDE R8, R9, 0x4, R24 ;  /* 0x000000040908c825 */ /* 0x000fe200078e0218 */
[----:B------:R-:W-:-:S03]  /*12df0*/  IADD3 R16, R7, 0x58, RZ ;  /* 0x0000005807107810 */ /* 0x000fc60007ffe0ff */
[----:B------:R-:W-:Y:S01]  /*12e00*/  @!P1 IMAD.WIDE R14, R15, 0x4, R24 ;  /* 0x000000040f0e9825 */ /* 0x000fe200078e0218 */
[----:B------:R1:W-:Y:S01]  /*12e10*/  @!P4 ST.E.64 [R8.64], R112 ;  /* 0x000000700800c985 */ /* 0x0003e2000c101b0c */
[----:B------:R-:W-:-:S03]  /*12e20*/  ISETP.GE.AND P4, PT, R0, c[0x0][0x3c8], PT ;  /* 0x0000f20000007a0c */ /* 0x000fc60003f86270 */
[----:B------:R2:W-:Y:S01]  /*12e30*/  @!P3 ST.E.64 [R10.64], R100 ;  /* 0x000000640a00b985 */ /* 0x0005e2000c101b0c */
[----:B------:R-:W-:-:S03]  /*12e40*/  ISETP.GE.AND P3, PT, R2, c[0x0][0x3c8], PT ;  /* 0x0000f20002007a0c */ /* 0x000fc60003f66270 */
[----:B------:R3:W-:Y:S01]  /*12e50*/  @!P2 ST.E.64 [R12.64], R52 ;  /* 0x000000340c00a985 */ /* 0x0007e2000c101b0c */
[----:B------:R-:W-:-:S03]  /*12e60*/  ISETP.GE.AND P2, PT, R17, c[0x0][0x3c8], PT ;  /* 0x0000f20011007a0c */ /* 0x000fc60003f46270 */
[----:B------:R4:W-:Y:S01]  /*12e70*/  @!P1 ST.E.64 [R14.64], R64 ;  /* 0x000000400e009985 */ /* 0x0009e2000c101b0c */
[----:B------:R-:W-:Y:S02]  /*12e80*/  ISETP.GE.AND P1, PT, R16, c[0x0][0x3c8], PT ;  /* 0x0000f20010007a0c */ /* 0x000fe40003f26270 */
[----:B------:R-:W-:-:S03]  /*12e90*/  @!P4 LEA.HI R0, R0, R0, RZ, 0x1 ;  /* 0x000000000000c211 */ /* 0x000fc600078f08ff */
[----:B------:R-:W-:-:S04]  /*12ea0*/  @!P3 LEA.HI R2, R2, R2, RZ, 0x1 ;  /* 0x000000020202b211 */ /* 0x000fc800078f08ff */
[----:B------:R-:W-:-:S04]  /*12eb0*/  @!P2 LEA.HI R17, R17, R17, RZ, 0x1 ;  /* 0x000000111111a211 */ /* 0x000fc800078f08ff */
[----:B------:R-:W-:Y:S02]  /*12ec0*/  @!P1 LEA.HI R16, R16, R16, RZ, 0x1 ;  /* 0x0000001010109211 */ /* 0x000fe400078f08ff */
[----:B------:R-:W-:Y:S02]  /*12ed0*/  @!P2 LOP3.LUT R17, R17, 0xfffffffe, RZ, 0xc0, !PT ;  /* 0xfffffffe1111a812 */ /* 0x000fe400078ec0ff */
[----:B-1----:R-:W-:Y:S02]  /*12ee0*/  @!P4 LOP3.LUT R9, R0, 0xfffffffe, RZ, 0xc0, !PT ;  /* 0xfffffffe0009c812 */ /* 0x002fe400078ec0ff */
[----:B--2---:R-:W-:-:S03]  /*12ef0*/  @!P3 LOP3.LUT R11, R2, 0xfffffffe, RZ, 0xc0, !PT ;  /* 0xfffffffe020bb812 */ /* 0x004fc600078ec0ff */
[----:B------:R-:W-:Y:S01]  /*12f00*/  @!P4 IMAD.WIDE R8, R9, 0x4, R24 ;  /* 0x000000040908c825 */ /* 0x000fe200078e0218 */
[----:B---3--:R-:W-:-:S03]  /*12f10*/  @!P1 LOP3.LUT R13, R16, 0xfffffffe, RZ, 0xc0, !PT ;  /* 0xfffffffe100d9812 */ /* 0x008fc600078ec0ff */
[--C-:B------:R-:W-:Y:S01]  /*12f20*/  @!P3 IMAD.WIDE R10, R11, 0x4, R24.reuse ;  /* 0x000000040b0ab825 */ /* 0x100fe200078e0218 */
[----:B------:R1:W-:Y:S03]  /*12f30*/  @!P4 ST.E.64 [R8.64], R68 ;  /* 0x000000440800c985 */ /* 0x0003e6000c101b0c */
[--C-:B----4-:R-:W-:Y:S01]  /*12f40*/  @!P2 IMAD.WIDE R14, R17, 0x4, R24.reuse ;  /* 0x00000004110ea825 */ /* 0x110fe200078e0218 */
[----:B------:R1:W-:Y:S03]  /*12f50*/  @!P3 ST.E.64 [R10.64], R80 ;  /* 0x000000500a00b985 */ /* 0x0003e6000c101b0c */
[----:B------:R-:W-:Y:S01]  /*12f60*/  @!P1 IMAD.WIDE R24, R13, 0x4, R24 ;  /* 0x000000040d189825 */ /* 0x000fe200078e0218 */
[----:B------:R1:W-:Y:S04]  /*12f70*/  @!P2 ST.E.64 [R14.64], R84 ;  /* 0x000000540e00a985 */ /* 0x0003e8000c101b0c */
[----:B------:R1:W-:Y:S02]  /*12f80*/  @!P1 ST.E.64 [R24.64], R96 ;  /* 0x0000006018009985 */ /* 0x0003e4000c101b0c */
.L_x_454:
[----:B------:R-:W-:Y:S05]  /*12f90*/  BSYNC B0 ;  /* 0x0000000000007941 */ /* 0x000fea0003800000 */
.L_x_453:
[----:B------:R4:W1:Y:S01]  /*12fa0*/  SHFL.IDX PT, R13, R3, 0x1, 0x1c1f ;  /* 0x003c1f00030d7f89 */ /* 0x00086200000e0000 */
[----:B------:R-:W-:Y:S03]  /*12fb0*/  BSSY B0, `(.L_x_455) ;  /* 0x0000048000007945 */ /* 0x000fe60003800000 */
[----:B---3--:R4:W3:Y:S01]  /*12fc0*/  SHFL.IDX PT, R12, R6, 0x1, 0x1c1f ;  /* 0x003c1f00060c7f89 */ /* 0x0088e200000e0000 */
[----:B------:R-:W-:Y:S05]  /*12fd0*/  @P0 BRA `(.L_x_456) ;  /* 0x0000045000000947 */ /* 0x000fea0003800000 */
[C---:B-1----:R-:W-:Y:S02]  /*12fe0*/  IADD3 R11, R7.reuse, 0x8, RZ ;  /* 0x00000008070b7810 */ /* 0x042fe40007ffe0ff */
[----:B------:R-:W-:-:S02]  /*12ff0*/  ISETP.GE.AND P1, PT, R7, c[0x0][0x3c8], PT ;  /* 0x0000f20007007a0c */ /* 0x000fc40003f26270 */
[----:B------:R-:W-:Y:S02]  /*13000*/  ISETP.GE.AND P0, PT, R11, c[0x0][0x3c8], PT ;  /* 0x0000f2000b007a0c */ /* 0x000fe40003f06270 */
[C---:B--2---:R-:W-:Y:S02]  /*13010*/  IADD3 R10, R7.reuse, 0x10, RZ ;  /* 0x00000010070a7810 */ /* 0x044fe40007ffe0ff */
[C---:B------:R-:W-:Y:S02]  /*13020*/  IADD3 R9, R7.reuse, 0x18, RZ ;  /* 0x0000001807097810 */ /* 0x040fe40007ffe0ff */
[----:B------:R-:W-:Y:S02]  /*13030*/  ISETP.GE.AND P4, PT, R10, c[0x0][0x3c8], PT ;  /* 0x0000f2000a007a0c */ /* 0x000fe40003f86270 */
[----:B------:R-:W-:Y:S02]  /*13040*/  IADD3 R8, R7, 0x20, RZ ;  /* 0x0000002007087810 */ /* 0x000fe40007ffe0ff */
[----:B------:R-:W-:Y:S01]  /*13050*/  ISETP.GE.AND P3, PT, R9, c[0x0][0x3c8], PT ;  /* 0x0000f20009007a0c */ /* 0x000fe20003f66270 */
[C---:B---3--:R-:W-:Y:S01]  /*13060*/  @!P1 IMAD.WIDE R14, R7.reuse, 0x4, R12 ;  /* 0x00000004070e9825 */ /* 0x048fe200078e020c */
[----:B------:R-:W-:-:S02]  /*13070*/  IADD3 R2, R7, 0x28, RZ ;  /* 0x0000002807027810 */ /* 0x000fc40007ffe0ff */
[----:B------:R-:W-:Y:S02]  /*13080*/  @!P0 LEA.HI R11, R11, R11, RZ, 0x1 ;  /* 0x0000000b0b0b8211 */ /* 0x000fe400078f08ff */
[----:B------:R-:W-:Y:S01]  /*13090*/  IADD3 R0, R7, 0x30, RZ ;  /* 0x0000003007007810 */ /* 0x000fe20007ffe0ff */
[----:B------:R1:W-:Y:S01]  /*130a0*/  @!P1 ST.E.64 [R14.64], R146 ;  /* 0x000000920e009985 */ /* 0x0003e2000c101b0c */
[----:B------:R-:W-:Y:S02]  /*130b0*/  @!P0 LOP3.LUT R11, R11, 0xfffffffe, RZ, 0xc0, !PT ;  /* 0xfffffffe0b0b8812 */ /* 0x000fe400078ec0ff */
[----:B------:R-:W-:Y:S02]  /*130c0*/  ISETP.GE.AND P2, PT, R8, c[0x0][0x3c8], PT ;  /* 0x0000f20008007a0c */ /* 0x000fe40003f46270 */
[----:B------:R-:W-:Y:S01]  /*130d0*/  ISETP.GE.AND P1, PT, R2, c[0x0][0x3c8], PT ;  /* 0x0000f20002007a0c */ /* 0x000fe20003f26270 */
[----:B------:R-:W-:Y:S01]  /*130e0*/  @!P0 IMAD.WIDE R16, R11, 0x4, R12 ;  /* 0x000000040b108825 */ /* 0x000fe200078e020c */
[----:B------:R-:W-:-:S02]  /*130f0*/  @!P4 LEA.HI R10, R10, R10, RZ, 0x1 ;  /* 0x0000000a0a0ac211 */ /* 0x000fc400078f08ff */
[----:B------:R-:W-:Y:S02]  /*13100*/  @!P3 LEA.HI R9, R9, R9, RZ, 0x1 ;  /* 0x000000090909b211 */ /* 0x000fe400078f08ff */
[----:B------:R2:W-:Y:S01]  /*13110*/  @!P0 ST.E.64 [R16.64], R134 ;  /* 0x0000008610008985 */ /* 0x0005e2000c101b0c */
[----:B------:R-:W-:Y:S02]  /*13120*/  ISETP.GE.AND P0, PT, R0, c[0x0][0x3c8], PT ;  /* 0x0000f20000007a0c */ /* 0x000fe40003f06270 */
[----:B------:R-:W-:Y:S02]  /*13130*/  @!P4 LOP3.LUT R11, R10, 0xfffffffe, RZ, 0xc0, !PT ;  /* 0xfffffffe0a0bc812 */ /* 0x000fe400078ec0ff */
[----:B------:R-:W-:Y:S02]  /*13140*/  @!P2 LEA.HI R8, R8, R8, RZ, 0x1 ;  /* 0x000000080808a211 */ /* 0x000fe400078f08ff */
[----:B------:R-:W-:Y:S01]  /*13150*/  @!P3 LOP3.LUT R9, R9, 0xfffffffe, RZ, 0xc0, !PT ;  /* 0xfffffffe0909b812 */ /* 0x000fe200078ec0ff */
[----:B------:R-:W-:Y:S01]  /*13160*/  @!P4 IMAD.WIDE R18, R11, 0x4, R12 ;  /* 0x000000040b12c825 */ /* 0x000fe200078e020c */
[----:B------:R-:W-:-:S02]  /*13170*/  @!P1 LEA.HI R2, R2, R2, RZ, 0x1 ;  /* 0x0000000202029211 */ /* 0x000fc400078f08ff */
[C---:B------:R-:W-:Y:S02]  /*13180*/  IADD3 R21, R7.reuse, 0x48, RZ ;  /* 0x0000004807157810 */ /* 0x040fe40007ffe0ff */
[----:B------:R-:W-:Y:S01]  /*13190*/  @!P1 LOP3.LUT R11, R2, 0xfffffffe, RZ, 0xc0, !PT ;  /* 0xfffffffe020b9812 */ /* 0x000fe200078ec0ff */
[----:B------:R3:W-:Y:S01]  /*131a0*/  @!P4 ST.E.64 [R18.64], R130 ;  /* 0x000000821200c985 */ /* 0x0007e2000c101b0c */
[----:B------:R-:W-:Y:S02]  /*131b0*/  @!P0 LEA.HI R0, R0, R0, RZ, 0x1 ;  /* 0x0000000000008211 */ /* 0x000fe400078f08ff */
[----:B------:R-:W-:Y:S01]  /*131c0*/  IADD3 R2, R7, 0x40, RZ ;  /* 0x0000004007027810 */ /* 0x000fe20007ffe0ff */
[----:B------:R-:W-:Y:S01]  /*131d0*/  @!P1 IMAD.WIDE R10, R11, 0x4, R12 ;  /* 0x000000040b0a9825 */ /* 0x000fe200078e020c */
[----:B-1----:R-:W-:Y:S02]  /*131e0*/  @!P2 LOP3.LUT R15, R8, 0xfffffffe, RZ, 0xc0, !PT ;  /* 0xfffffffe080fa812 */ /* 0x002fe400078ec0ff */
[----:B------:R-:W-:-:S03]  /*131f0*/  IADD3 R20, R7, 0x50, RZ ;  /* 0x0000005007147810 */ /* 0x000fc60007ffe0ff */
[----:B------:R-:W-:-:S04]  /*13200*/  @!P2 IMAD.WIDE R14, R15, 0x4, R12 ;  /* 0x000000040f0ea825 */ /* 0x000fc800078e020c */
[--C-:B--2---:R-:W-:Y:S01]  /*13210*/  @!P3 IMAD.WIDE R16, R9, 0x4, R12.reuse ;  /* 0x000000040910b825 */ /* 0x104fe200078e020c */
[----:B------:R-:W-:Y:S02]  /*13220*/  @!P0 LOP3.LUT R9, R0, 0xfffffffe, RZ, 0xc0, !PT ;  /* 0xfffffffe00098812 */ /* 0x000fe400078ec0ff */
[----:B------:R-:W-:Y:S02]  /*13230*/  IADD3 R0, R7, 0x38, RZ ;  /* 0x0000003807007810 */ /* 0x000fe40007ffe0ff */
[----:B------:R1:W-:Y:S01]  /*13240*/  @!P3 ST.E.64 [R16.64], R118 ;  /* 0x000000761000b985 */ /* 0x0003e2000c101b0c */
[----:B------:R-:W-:Y:S01]  /*13250*/  @!P0 IMAD.WIDE R8, R9, 0x4, R12 ;  /* 0x0000000409088825 */ /* 0x000fe200078e020c */
[----:B------:R-:W-:Y:S02]  /*13260*/  ISETP.GE.AND P4, PT, R0, c[0x0][0x3c8], PT ;  /* 0x0000f20000007a0c */ /* 0x000fe40003f86270 */
[----:B------:R2:W-:Y:S01]  /*13270*/  @!P2 ST.E.64 [R14.64], R114 ;  /* 0x000000720e00a985 */ /* 0x0005e2000c101b0c */
[----:B------:R-:W-:-:S02]  /*13280*/  ISETP.GE.AND P3, PT, R2, c[0x0][0x3c8], PT ;  /* 0x0000f20002007a0c */ /* 0x000fc40003f66270 */
[----:B------:R-:W-:Y:S01]  /*13290*/  ISETP.GE.AND P2, PT, R21, c[0x0][0x3c8], PT ;  /* 0x0000f20015007a0c */ /* 0x000fe20003f46270 */
[----:B------:R5:W-:Y:S01]  /*132a0*/  @!P1 ST.E.64 [R10.64], R102 ;  /* 0x000000660a009985 */ /* 0x000be2000c101b0c */
[----:B---3--:R-:W-:Y:S02]  /*132b0*/  IADD3 R18, R7, 0x58, RZ ;  /* 0x0000005807127810 */ /* 0x008fe40007ffe0ff */
[----:B------:R-:W-:Y:S01]  /*132c0*/  ISETP.GE.AND P1, PT, R20, c[0x0][0x3c8], PT ;  /* 0x0000f20014007a0c */ /* 0x000fe20003f26270 */
[----:B------:R3:W-:Y:S01]  /*132d0*/  @!P0 ST.E.64 [R8.64], R54 ;  /* 0x0000003608008985 */ /* 0x0007e2000c101b0c */
[----:B------:R-:W-:Y:S02]  /*132e0*/  ISETP.GE.AND P0, PT, R18, c[0x0][0x3c8], PT ;  /* 0x0000f20012007a0c */ /* 0x000fe40003f06270 */
[----:B------:R-:W-:-:S03]  /*132f0*/  @!P4 LEA.HI R0, R0, R0, RZ, 0x1 ;  /* 0x000000000000c211 */ /* 0x000fc600078f08ff */
[----:B------:R-:W-:Y:S02]  /*13300*/  @!P3 LEA.HI R2, R2, R2, RZ, 0x1 ;  /* 0x000000020202b211 */ /* 0x000fe400078f08ff */
[----:B------:R-:W-:-:S04]  /*13310*/  @!P2 LEA.HI R21, R21, R21, RZ, 0x1 ;  /* 0x000000151515a211 */ /* 0x000fc800078f08ff */
[----:B------:R-:W-:Y:S02]  /*13320*/  @!P1 LEA.HI R20, R20, R20, RZ, 0x1 ;  /* 0x0000001414149211 */ /* 0x000fe400078f08ff */
[----:B------:R-:W-:Y:S02]  /*13330*/  @!P0 LEA.HI R18, R18, R18, RZ, 0x1 ;  /* 0x0000001212128211 */ /* 0x000fe400078f08ff */
[----:B------:R-:W-:Y:S02]  /*13340*/  @!P2 LOP3.LUT R21, R21, 0xfffffffe, RZ, 0xc0, !PT ;  /* 0xfffffffe1515a812 */ /* 0x000fe400078ec0ff */
[----:B-1----:R-:W-:Y:S02]  /*13350*/  @!P0 LOP3.LUT R17, R18, 0xfffffffe, RZ, 0xc0, !PT ;  /* 0xfffffffe12118812 */ /* 0x002fe400078ec0ff */
[----:B--2---:R-:W-:Y:S01]  /*13360*/  @!P1 LOP3.LUT R15, R20, 0xfffffffe, RZ, 0xc0, !PT ;  /* 0xfffffffe140f9812 */ /* 0x004fe200078ec0ff */
[----:B------:R-:W-:Y:S01]  /*13370*/  @!P2 IMAD.WIDE R18, R21, 0x4, R12 ;  /* 0x000000041512a825 */ /* 0x000fe200078e020c */
[----:B-----5:R-:W-:-:S03]  /*13380*/  @!P3 LOP3.LUT R11, R2, 0xfffffffe, RZ, 0xc0, !PT ;  /* 0xfffffffe020bb812 */ /* 0x020fc600078ec0ff */
[----:B------:R-:W-:Y:S01]  /*13390*/  @!P1 IMAD.WIDE R14, R15, 0x4, R12 ;  /* 0x000000040f0e9825 */ /* 0x000fe200078e020c */
[----:B---3--:R-:W-:-:S03]  /*133a0*/  @!P4 LOP3.LUT R9, R0, 0xfffffffe, RZ, 0xc0, !PT ;  /* 0xfffffffe0009c812 */ /* 0x008fc600078ec0ff */
[----:B------:R-:W-:-:S04]  /*133b0*/  @!P3 IMAD.WIDE R10, R11, 0x4, R12 ;  /* 0x000000040b0ab825 */ /* 0x000fc800078e020c */
[----:B------:R-:W-:-:S04]  /*133c0*/  @!P4 IMAD.WIDE R8, R9, 0x4, R12 ;  /* 0x000000040908c825 */ /* 0x000fc800078e020c */
[----:B------:R-:W-:Y:S01]  /*133d0*/  @!P0 IMAD.WIDE R12, R17, 0x4, R12 ;  /* 0x00000004110c8825 */ /* 0x000fe200078e020c */
[----:B------:R1:W-:Y:S04]  /*133e0*/  @!P4 ST.E.64 [R8.64], R66 ;  /* 0x000000420800c985 */ /* 0x0003e8000c101b0c */
[----:B------:R1:W-:Y:S04]  /*133f0*/  @!P3 ST.E.64 [R10.64], R70 ;  /* 0x000000460a00b985 */ /* 0x0003e8000c101b0c */
[----:B------:R1:W-:Y:S04]  /*13400*/  @!P2 ST.E.64 [R18.64], R82 ;  /* 0x000000521200a985 */ /* 0x0003e8000c101b0c */
[----:B------:R1:W-:Y:S04]  /*13410*/  @!P1 ST.E.64 [R14.64], R86 ;  /* 0x000000560e009985 */ /* 0x0003e8000c101b0c */
[----:B------:R1:W-:Y:S02]  /*13420*/  @!P0 ST.E.64 [R12.64], R98 ;  /* 0x000000620c008985 */ /* 0x0003e4000c101b0c */
.L_x_456:
[----:B------:R-:W-:Y:S05]  /*13430*/  BSYNC B0 ;  /* 0x0000000000007941 */ /* 0x000fea0003800000 */
.L_x_455:
[----:B-1----:R1:W4:Y:S01]  /*13440*/  SHFL.IDX PT, R13, R3, 0x2, 0x1c1f ;  /* 0x005c1f00030d7f89 */ /* 0x00232200000e0000 */
[----:B------:R-:W-:Y:S03]  /*13450*/  BSSY B0, `(.L_x_457) ;  /* 0x0000048000007945 */ /* 0x000fe60003800000 */
[----:B---3--:R1:W3:Y:S01]  /*13460*/  SHFL.IDX PT, R12, R6, 0x2, 0x1c1f ;  /* 0x005c1f00060c7f89 */ /* 0x0082e200000e0000 */
[----:B------:R-:W-:Y:S05]  /*13470*/  @P5 BRA `(.L_x_458) ;  /* 0x0000045000005947 */ /* 0x000fea0003800000 */
[C---:B--2---:R-:W-:Y:S02]  /*13480*/  IADD3 R10, R7.reuse, 0x8, RZ ;  /* 0x00000008070a7810 */ /* 0x044fe40007ffe0ff */
[----:B------:R-:W-:-:S02]  /*13490*/  IADD3 R9, R7, 0x10, RZ ;  /* 0x0000001007097810 */ /* 0x000fc40007ffe0ff */
[----:B------:R-:W-:Y:S02]  /*134a0*/  ISETP.GE.AND P4, PT, R10, c[0x0][0x3c8], PT ;  /* 0x0000f2000a007a0c */ /* 0x000fe40003f86270 */
[----:B------:R-:W-:Y:S02]  /*134b0*/  IADD3 R8, R7, 0x18, RZ ;  /* 0x0000001807087810 */ /* 0x000fe40007ffe0ff */
[----:B------:R-:W-:Y:S02]  /*134c0*/  ISETP.GE.AND P3, PT, R9, c[0x0][0x3c8], PT ;  /* 0x0000f20009007a0c */ /* 0x000fe40003f66270 */
[C---:B------:R-:W-:Y:S02]  /*134d0*/  IADD3 R2, R7.reuse, 0x20, RZ ;  /* 0x0000002007027810 */ /* 0x040fe40007ffe0ff */
[----:B------:R-:W-:Y:S02]  /*134e0*/  IADD3 R0, R7, 0x28, RZ ;  /* 0x0000002807007810 */ /* 0x000fe40007ffe0ff */
[----:B------:R-:W-:-:S02]  /*134f0*/  ISETP.GE.AND P2, PT, R8, c[0x0][0x3c8], PT ;  /* 0x0000f20008007a0c */ /* 0x000fc40003f46270 */
[----:B------:R-:W-:Y:S02]  /*13500*/  ISETP.GE.AND P1, PT, R2, c[0x0][0x3c8], PT ;  /* 0x0000f20002007a0c */ /* 0x000fe40003f26270 */
[----:B------:R-:W-:Y:S02]  /*13510*/  ISETP.GE.AND P0, PT, R0, c[0x0][0x3c8], PT ;  /* 0x0000f20000007a0c */ /* 0x000fe40003f06270 */
[----:B------:R-:W-:Y:S02]  /*13520*/  ISETP.GE.AND P5, PT, R7, c[0x0][0x3c8], PT ;  /* 0x0000f20007007a0c */ /* 0x000fe40003fa6270 */
[----:B------:R-:W-:Y:S02]  /*13530*/  @!P4 LEA.HI R10, R10, R10, RZ, 0x1 ;  /* 0x0000000a0a0ac211 */ /* 0x000fe400078f08ff */
[----:B------:R-:W-:Y:S02]  /*13540*/  @!P3 LEA.HI R9, R9, R9, RZ, 0x1 ;  /* 0x000000090909b211 */ /* 0x000fe400078f08ff */
[----:B------:R-:W-:-:S02]  /*13550*/  @!P4 LOP3.LUT R11, R10, 0xfffffffe, RZ, 0xc0, !PT ;  /* 0xfffffffe0a0bc812 */ /* 0x000fc400078ec0ff */
[----:B------:R-:W-:Y:S02]  /*13560*/  @!P2 LEA.HI R8, R8, R8, RZ, 0x1 ;  /* 0x000000080808a211 */ /* 0x000fe400078f08ff */
[----:B------:R-:W-:Y:S01]  /*13570*/  @!P3 LOP3.LUT R9, R9, 0xfffffffe, RZ, 0xc0, !PT ;  /* 0xfffffffe0909b812 */ /* 0x000fe200078ec0ff */
[--C-:B---34-:R-:W-:Y:S01]  /*13580*/  @!P4 IMAD.WIDE R18, R11, 0x4, R12.reuse ;  /* 0x000000040b12c825 */ /* 0x118fe200078e020c */
[----:B------:R-:W-:Y:S02]  /*13590*/  @!P1 LEA.HI R2, R2, R2, RZ, 0x1 ;  /* 0x0000000202029211 */ /* 0x000fe400078f08ff */
[----:B------:R-:W-:Y:S01]  /*135a0*/  @!P0 LEA.HI R0, R0, R0, RZ, 0x1 ;  /* 0x0000000000008211 */ /* 0x000fe200078f08ff */
[--C-:B------:R-:W-:Y:S01]  /*135b0*/  @!P5 IMAD.WIDE R14, R7, 0x4, R12.reuse ;  /* 0x00000004070ed825 */ /* 0x100fe200078e020c */
[----:B------:R-:W-:Y:S02]  /*135c0*/  @!P2 LOP3.LUT R17, R8, 0xfffffffe, RZ, 0xc0, !PT ;  /* 0xfffffffe0811a812 */ /* 0x000fe400078ec0ff */
[----:B------:R-:W-:Y:S01]  /*135d0*/  @!P1 LOP3.LUT R11, R2, 0xfffffffe, RZ, 0xc0, !PT ;  /* 0xfffffffe020b9812 */ /* 0x000fe200078ec0ff */
[--C-:B------:R-:W-:Y:S01]  /*135e0*/  @!P3 IMAD.WIDE R20, R9, 0x4, R12.reuse ;  /* 0x000000040914b825 */ /* 0x100fe200078e020c */
[----:B------:R-:W-:Y:S01]  /*135f0*/  @!P0 LOP3.LUT R9, R0, 0xfffffffe, RZ, 0xc0, !PT ;  /* 0xfffffffe00098812 */ /* 0x000fe200078ec0ff */
[----:B------:R2:W-:Y:S01]  /*13600*/  @!P5 ST.E.64 [R14.64], R140 ;  /* 0x0000008c0e00d985 */ /* 0x0005e2000c101b0c */
[----:B------:R-:W-:Y:S01]  /*13610*/  IADD3 R0, R7, 0x30, RZ ;  /* 0x0000003007007810 */ /* 0x000fe20007ffe0ff */
[--C-:B------:R-:W-:Y:S01]  /*13620*/  @!P1 IMAD.WIDE R10, R11, 0x4, R12.reuse ;  /* 0x000000040b0a9825 */ /* 0x100fe200078e020c */
[C---:B------:R-:W-:Y:S01]  /*13630*/  IADD3 R2, R7.reuse, 0x38, RZ ;  /* 0x0000003807027810 */ /* 0x040fe20007ffe0ff */
[----:B------:R-:W-:Y:S01]  /*13640*/  @!P4 ST.E.64 [R18.64], R136 ;  /* 0x000000881200c985 */ /* 0x000fe2000c101b0c */
[----:B------:R-:W-:Y:S01]  /*13650*/  IADD3 R23, R7, 0x40, RZ ;  /* 0x0000004007177810 */ /* 0x000fe20007ffe0ff */
[----:B------:R-:W-:Y:S01]  /*13660*/  @!P0 IMAD.WIDE R8, R9, 0x4, R12 ;  /* 0x0000000409088825 */ /* 0x000fe200078e020c */
[----:B------:R-:W-:Y:S01]  /*13670*/  IADD3 R22, R7, 0x48, RZ ;  /* 0x0000004807167810 */ /* 0x000fe20007ffe0ff */
[----:B------:R3:W-:Y:S01]  /*13680*/  @!P3 ST.E.64 [R20.64], R124 ;  /* 0x0000007c1400b985 */ /* 0x0007e2000c101b0c */
[----:B------:R-:W-:-:S02]  /*13690*/  ISETP.GE.AND P5, PT, R0, c[0x0][0x3c8], PT ;  /* 0x0000f20000007a0c */ /* 0x000fc40003fa6270 */
[----:B------:R-:W-:Y:S02]  /*136a0*/  IADD3 R16, R7, 0x58, RZ ;  /* 0x0000005807107810 */ /* 0x000fe40007ffe0ff */
[----:B------:R-:W-:Y:S02]  /*136b0*/  ISETP.GE.AND P4, PT, R2, c[0x0][0x3c8], PT ;  /* 0x0000f20002007a0c */ /* 0x000fe40003f86270 */
[----:B------:R-:W-:-:S07]  /*136c0*/  ISETP.GE.AND P3, PT, R23, c[0x0][0x3c8], PT ;  /* 0x0000f20017007a0c */ /* 0x000fce0003f66270 */
[----:B------:R-:W-:-:S04]  /*136d0*/  @!P5 LEA.HI R0, R0, R0, RZ, 0x1 ;  /* 0x000000000000d211 */ /* 0x000fc800078f08ff */
[----:B------:R-:W-:Y:S02]  /*136e0*/  @!P4 LEA.HI R2, R2, R2, RZ, 0x1 ;  /* 0x000000020202c211 */ /* 0x000fe400078f08ff */
[----:B------:R-:W-:Y:S01]  /*136f0*/  @!P3 LEA.HI R23, R23, R23, RZ, 0x1 ;  /* 0x000000171717b211 */ /* 0x000fe200078f08ff */
[--C-:B--2---:R-:W-:Y:S01]  /*13700*/  @!P2 IMAD.WIDE R14, R17, 0x4, R12.reuse ;  /* 0x00000004110ea825 */ /* 0x104fe200078e020c */
[----:B------:R-:W-:Y:S02]  /*13710*/  IADD3 R17, R7, 0x50, RZ ;  /* 0x0000005007117810 */ /* 0x000fe40007ffe0ff */
[----:B------:R-:W-:Y:S02]  /*13720*/  @!P3 LOP3.LUT R23, R23, 0xfffffffe, RZ, 0xc0, !PT ;  /* 0xfffffffe1717b812 */ /* 0x000fe400078ec0ff */
[----:B------:R2:W-:Y:S01]  /*13730*/  @!P2 ST.E.64 [R14.64], R120 ;  /* 0x000000780e00a985 */ /* 0x0005e2000c101b0c */
[----:B------:R-:W-:Y:S02]  /*13740*/  ISETP.GE.AND P2, PT, R22, c[0x0][0x3c8], PT ;  /* 0x0000f20016007a0c */ /* 0x000fe40003f46270 */
[----:B---3--:R-:W-:Y:S01]  /*13750*/  @!P3 IMAD.WIDE R20, R23, 0x4, R12 ;  /* 0x000000041714b825 */ /* 0x008fe200078e020c */
[----:B------:R3:W-:Y:S01]  /*13760*/  @!P1 ST.E.64 [R10.64], R108 ;  /* 0x0000006c0a009985 */ /* 0x0007e2000c101b0c */
[----:B------:R-:W-:-:S03]  /*13770*/  ISETP.GE.AND P1, PT, R17, c[0x0][0x3c8], PT ;  /* 0x0000f20011007a0c */ /* 0x000fc60003f26270 */
[----:B------:R4:W-:Y:S01]  /*13780*/  @!P0 ST.E.64 [R8.64], R104 ;  /* 0x0000006808008985 */ /* 0x0009e2000c101b0c */
[----:B------:R-:W-:-:S05]  /*13790*/  ISETP.GE.AND P0, PT, R16, c[0x0][0x3c8], PT ;  /* 0x0000f20010007a0c */ /* 0x000fca0003f06270 */
[----:B------:R-:W-:-:S04]  /*137a0*/  @!P2 LEA.HI R22, R22, R22, RZ, 0x1 ;  /* 0x000000161616a211 */ /* 0x000fc800078f08ff */
[----:B------:R-:W-:-:S04]  /*137b0*/  @!P1 LEA.HI R17, R17, R17, RZ, 0x1 ;  /* 0x0000001111119211 */ /* 0x000fc800078f08ff */
[----:B------:R-:W-:Y:S02]  /*137c0*/  @!P0 LEA.HI R16, R16, R16, RZ, 0x1 ;  /* 0x0000001010108211 */ /* 0x000fe400078f08ff */
[----:B------:R-:W-:Y:S02]  /*137d0*/  @!P1 LOP3.LUT R17, R17, 0xfffffffe, RZ, 0xc0, !PT ;  /* 0xfffffffe11119812 */ /* 0x000fe400078ec0ff */
[----:B------:R-:W-:Y:S02]  /*137e0*/  @!P0 LOP3.LUT R19, R16, 0xfffffffe, RZ, 0xc0, !PT ;  /* 0xfffffffe10138812 */ /* 0x000fe400078ec0ff */
[----:B--2---:R-:W-:Y:S01]  /*137f0*/  @!P2 LOP3.LUT R15, R22, 0xfffffffe, RZ, 0xc0, !PT ;  /* 0xfffffffe160fa812 */ /* 0x004fe200078ec0ff */
[----:B------:R-:W-:Y:S01]  /*13800*/  @!P1 IMAD.WIDE R16, R17, 0x4, R12 ;  /* 0x0000000411109825 */ /* 0x000fe200078e020c */
[----:B---3--:R-:W-:-:S03]  /*13810*/  @!P4 LOP3.LUT R11, R2, 0xfffffffe, RZ, 0xc0, !PT ;  /* 0xfffffffe020bc812 */ /* 0x008fc600078ec0ff */
[----:B------:R-:W-:Y:S01]  /*13820*/  @!P2 IMAD.WIDE R14, R15, 0x4, R12 ;  /* 0x000000040f0ea825 */ /* 0x000fe200078e020c */
[----:B----4-:R-:W-:-:S03]  /*13830*/  @!P5 LOP3.LUT R9, R0, 0xfffffffe, RZ, 0xc0, !PT ;  /* 0xfffffffe0009d812 */ /* 0x010fc600078ec0ff */
[----:B------:R-:W-:-:S04]  /*13840*/  @!P4 IMAD.WIDE R10, R11, 0x4, R12 ;  /* 0x000000040b0ac825 */ /* 0x000fc800078e020c */
[----:B------:R-:W-:-:S04]  /*13850*/  @!P5 IMAD.WIDE R8, R9, 0x4, R12 ;  /* 0x000000040908d825 */ /* 0x000fc800078e020c */
[----:B------:R-:W-:Y:S01]  /*13860*/  @!P0 IMAD.WIDE R12, R19, 0x4, R12 ;  /* 0x00000004130c8825 */ /* 0x000fe200078e020c */
[----:B------:R2:W-:Y:S04]  /*13870*/  @!P5 ST.E.64 [R8.64], R56 ;  /* 0x000000380800d985 */ /* 0x0005e8000c101b0c */
[----:B------:R2:W-:Y:S04]  /*13880*/  @!P4 ST.E.64 [R10.64], R60 ;  /* 0x0000003c0a00c985 */ /* 0x0005e8000c101b0c */
[----:B------:R2:W-:Y:S04]  /*13890*/  @!P3 ST.E.64 [R20.64], R72 ;  /* 0x000000481400b985 */ /* 0x0005e8000c101b0c */
[----:B------:R2:W-:Y:S04]  /*138a0*/  @!P2 ST.E.64 [R14.64], R76 ;  /* 0x0000004c0e00a985 */ /* 0x0005e8000c101b0c */
[----:B------:R2:W-:Y:S04]  /*138b0*/  @!P1 ST.E.64 [R16.64], R88 ;  /* 0x0000005810009985 */ /* 0x0005e8000c101b0c */
[----:B------:R2:W-:Y:S02]  /*138c0*/  @!P0 ST.E.64 [R12.64], R4 ;  /* 0x000000040c008985 */ /* 0x0005e4000c101b0c */
.L_x_458:
[----:B------:R-:W-:Y:S05]  /*138d0*/  BSYNC B0 ;  /* 0x0000000000007941 */ /* 0x000fea0003800000 */
.L_x_457:
[----:B--2---:R2:W1:Y:S04]  /*138e0*/  SHFL.IDX PT, R9, R3, 0x3, 0x1c1f ;  /* 0x007c1f0003097f89 */ /* 0x00446800000e0000 */
[----:B------:R2:W4:Y:S01]  /*138f0*/  SHFL.IDX PT, R8, R6, 0x3, 0x1c1f ;  /* 0x007c1f0006087f89 */ /* 0x00052200000e0000 */
[----:B------:R-:W-:Y:S05]  /*13900*/  @P6 EXIT ;  /* 0x000000000000694d */ /* 0x000fea0003800000 */
[C---:B------:R-:W-:Y:S02]  /*13910*/  IADD3 R5, R7.reuse, 0x8, RZ ;  /* 0x0000000807057810 */ /* 0x040fe40007ffe0ff */
[----:B------:R-:W-:-:S02]  /*13920*/  IADD3 R4, R7, 0x10, RZ ;  /* 0x0000001007047810 */ /* 0x000fc40007ffe0ff */
[----:B-12-4-:R-:W-:Y:S02]  /*13930*/  IADD3 R3, R7, 0x18, RZ ;  /* 0x0000001807037810 */ /* 0x016fe40007ffe0ff */
        /* <DEDUP_REMOVED lines=10> */
[----:B------:R-:W-:Y:S01]  /*139e0*/  @!P3 IMAD.WIDE R10, R7, 0x4, R8 ;  /* 0x00000004070ab825 */ /* 0x000fe200078e0208 */
[----:B------:R-:W-:-:S02]  /*139f0*/  @!P2 LOP3.LUT R5, R5, 0xfffffffe, RZ, 0xc0, !PT ;  /* 0xfffffffe0505a812 */ /* 0x000fc400078ec0ff */
[----:B------:R-:W-:Y:S02]  /*13a00*/  @!P1 LOP3.LUT R4, R4, 0xfffffffe, RZ, 0xc0, !PT ;  /* 0xfffffffe04049812 */ /* 0x000fe400078ec0ff */
[----:B------:R-:W-:Y:S01]  /*13a10*/  @!P0 LOP3.LUT R3, R3, 0xfffffffe, RZ, 0xc0, !PT ;  /* 0xfffffffe03038812 */ /* 0x000fe200078ec0ff */
[--C-:B---3--:R-:W-:Y:S01]  /*13a20*/  @!P2 IMAD.WIDE R12, R5, 0x4, R8.reuse ;  /* 0x00000004050ca825 */ /* 0x108fe200078e0208 */
[----:B------:R-:W-:Y:S01]  /*13a30*/  ISETP.GE.AND P5, PT, R0, c[0x0][0x3c8], PT ;  /* 0x0000f20000007a0c */ /* 0x000fe20003fa6270 */
[----:B------:R1:W-:Y:S01]  /*13a40*/  @!P3 ST.E.64 [R10.64], R142 ;  /* 0x0000008e0a00b985 */ /* 0x0003e2000c101b0c */
[C---:B------:R-:W-:Y:S01]  /*13a50*/  IADD3 R18, R7.reuse, 0x30, RZ ;  /* 0x0000003007127810 */ /* 0x040fe20007ffe0ff */
[--C-:B------:R-:W-:Y:S01]  /*13a60*/  @!P1 IMAD.WIDE R4, R4, 0x4, R8.reuse ;  /* 0x0000000404049825 */ /* 0x100fe200078e0208 */
[C---:B------:R-:W-:Y:S01]  /*13a70*/  IADD3 R17, R7.reuse, 0x38, RZ ;  /* 0x0000003807117810 */ /* 0x040fe20007ffe0ff */
[----:B------:R-:W-:Y:S01]  /*13a80*/  @!P2 ST.E.64 [R12.64], R138 ;  /* 0x0000008a0c00a985 */ /* 0x000fe2000c101b0c */
[----:B------:R-:W-:Y:S01]  /*13a90*/  IADD3 R16, R7, 0x40, RZ ;  /* 0x0000004007107810 */ /* 0x000fe20007ffe0ff */
[----:B------:R-:W-:Y:S01]  /*13aa0*/  @!P0 IMAD.WIDE R14, R3, 0x4, R8 ;  /* 0x00000004030e8825 */ /* 0x000fe200078e0208 */
[C---:B------:R-:W-:Y:S01]  /*13ab0*/  IADD3 R6, R7.reuse, 0x48, RZ ;  /* 0x0000004807067810 */ /* 0x040fe20007ffe0ff */
[----:B------:R2:W-:Y:S01]  /*13ac0*/  @!P1 ST.E.64 [R4.64], R126 ;  /* 0x0000007e04009985 */ /* 0x0005e2000c101b0c */
[----:B------:R-:W-:-:S02]  /*13ad0*/  IADD3 R3, R7, 0x50, RZ ;  /* 0x0000005007037810 */ /* 0x000fc40007ffe0ff */
[----:B------:R-:W-:Y:S01]  /*13ae0*/  ISETP.GE.AND P4, PT, R18, c[0x0][0x3c8], PT ;  /* 0x0000f20012007a0c */ /* 0x000fe20003f86270 */
[----:B------:R3:W-:Y:S01]  /*13af0*/  @!P0 ST.E.64 [R14.64], R122 ;  /* 0x0000007a0e008985 */ /* 0x0007e2000c101b0c */
[----:B------:R-:W-:Y:S02]  /*13b00*/  ISETP.GE.AND P3, PT, R17, c[0x0][0x3c8], PT ;  /* 0x0000f20011007a0c */ /* 0x000fe40003f66270 */
[----:B------:R-:W-:Y:S02]  /*13b10*/  ISETP.GE.AND P2, PT, R16, c[0x0][0x3c8], PT ;  /* 0x0000f20010007a0c */ /* 0x000fe40003f46270 */
[----:B------:R-:W-:Y:S02]  /*13b20*/  ISETP.GE.AND P1, PT, R6, c[0x0][0x3c8], PT ;  /* 0x0000f20006007a0c */ /* 0x000fe40003f26270 */
[----:B------:R-:W-:Y:S02]  /*13b30*/  ISETP.GE.AND P0, PT, R3, c[0x0][0x3c8], PT ;  /* 0x0000f20003007a0c */ /* 0x000fe40003f06270 */
[----:B------:R-:W-:-:S02]  /*13b40*/  @!P6 LEA.HI R2, R2, R2, RZ, 0x1 ;  /* 0x000000020202e211 */ /* 0x000fc400078f08ff */
[----:B------:R-:W-:Y:S02]  /*13b50*/  @!P5 LEA.HI R0, R0, R0, RZ, 0x1 ;  /* 0x000000000000d211 */ /* 0x000fe400078f08ff */
[----:B------:R-:W-:Y:S02]  /*13b60*/  @!P4 LEA.HI R18, R18, R18, RZ, 0x1 ;  /* 0x000000121212c211 */ /* 0x000fe400078f08ff */
[----:B------:R-:W-:Y:S02]  /*13b70*/  @!P3 LEA.HI R17, R17, R17, RZ, 0x1 ;  /* 0x000000111111b211 */ /* 0x000fe400078f08ff */
[----:B-1----:R-:W-:Y:S02]  /*13b80*/  @!P5 LOP3.LUT R11, R0, 0xfffffffe, RZ, 0xc0, !PT ;  /* 0xfffffffe000bd812 */ /* 0x002fe400078ec0ff */
[----:B------:R-:W-:Y:S02]  /*13b90*/  @!P2 LEA.HI R16, R16, R16, RZ, 0x1 ;  /* 0x000000101010a211 */ /* 0x000fe400078f08ff */
[----:B------:R-:W-:Y:S01]  /*13ba0*/  @!P1 LEA.HI R6, R6, R6, RZ, 0x1 ;  /* 0x0000000606069211 */ /* 0x000fe200078f08ff */
[----:B------:R-:W-:Y:S01]  /*13bb0*/  @!P5 IMAD.WIDE R10, R11, 0x4, R8 ;  /* 0x000000040b0ad825 */ /* 0x000fe200078e0208 */
[----:B------:R-:W-:-:S02]  /*13bc0*/  @!P0 LEA.HI R3, R3, R3, RZ, 0x1 ;  /* 0x0000000303038211 */ /* 0x000fc400078f08ff */
[----:B--2---:R-:W-:Y:S02]  /*13bd0*/  @!P6 LOP3.LUT R5, R2, 0xfffffffe, RZ, 0xc0, !PT ;  /* 0xfffffffe0205e812 */ /* 0x004fe400078ec0ff */
[----:B------:R-:W-:Y:S02]  /*13be0*/  @!P4 LOP3.LUT R13, R18, 0xfffffffe, RZ, 0xc0, !PT ;  /* 0xfffffffe120dc812 */ /* 0x000fe400078ec0ff */
[----:B------:R-:W-:Y:S01]  /*13bf0*/  @!P3 LOP3.LUT R17, R17, 0xfffffffe, RZ, 0xc0, !PT ;  /* 0xfffffffe1111b812 */ /* 0x000fe200078ec0ff */
[----:B------:R-:W-:Y:S01]  /*13c00*/  @!P6 IMAD.WIDE R4, R5, 0x4, R8 ;  /* 0x000000040504e825 */ /* 0x000fe200078e0208 */
[----:B---3--:R-:W-:Y:S02]  /*13c10*/  @!P2 LOP3.LUT R15, R16, 0xfffffffe, RZ, 0xc0, !PT ;  /* 0xfffffffe100fa812 */ /* 0x008fe400078ec0ff */
[----:B------:R-:W-:Y:S02]  /*13c20*/  @!P1 LOP3.LUT R19, R6, 0xfffffffe, RZ, 0xc0, !PT ;  /* 0xfffffffe06139812 */ /* 0x000fe400078ec0ff */
[----:B------:R1:W-:Y:S01]  /*13c30*/  @!P6 ST.E.64 [R4.64], R110 ;  /* 0x0000006e0400e985 */ /* 0x0003e2000c101b0c */
[----:B------:R-:W-:-:S02]  /*13c40*/  @!P0 LOP3.LUT R3, R3, 0xfffffffe, RZ, 0xc0, !PT ;  /* 0xfffffffe03038812 */ /* 0x000fc400078ec0ff */
[----:B------:R-:W-:Y:S01]  /*13c50*/  IADD3 R7, R7, 0x58, RZ ;  /* 0x0000005807077810 */ /* 0x000fe20007ffe0ff */
[----:B------:R2:W-:Y:S02]  /*13c60*/  @!P5 ST.E.64 [R10.64], R106 ;  /* 0x0000006a0a00d985 */ /* 0x0005e4000c101b0c */
[----:B------:R-:W-:-:S04]  /*13c70*/  @!P0 IMAD.WIDE R2, R3, 0x4, R8 ;  /* 0x0000000403028825 */ /* 0x000fc800078e0208 */
[----:B-1----:R-:W-:-:S04]  /*13c80*/  @!P4 IMAD.WIDE R4, R13, 0x4, R8 ;  /* 0x000000040d04c825 */ /* 0x002fc800078e0208 */
[--C-:B--2---:R-:W-:Y:S01]  /*13c90*/  @!P3 IMAD.WIDE R10, R17, 0x4, R8.reuse ;  /* 0x00000004110ab825 */ /* 0x104fe200078e0208 */
[----:B------:R1:W-:Y:S03]  /*13ca0*/  @!P4 ST.E.64 [R4.64], R58 ;  /* 0x0000003a0400c985 */ /* 0x0003e6000c101b0c */
[--C-:B------:R-:W-:Y:S01]  /*13cb0*/  @!P2 IMAD.WIDE R12, R15, 0x4, R8.reuse ;  /* 0x000000040f0ca825 */ /* 0x100fe200078e0208 */
[----:B------:R1:W-:Y:S03]  /*13cc0*/  @!P3 ST.E.64 [R10.64], R62 ;  /* 0x0000003e0a00b985 */ /* 0x0003e6000c101b0c */
[----:B------:R-:W-:Y:S01]  /*13cd0*/  @!P1 IMAD.WIDE R14, R19, 0x4, R8 ;  /* 0x00000004130e9825 */ /* 0x000fe200078e0208 */
[----:B------:R1:W-:Y:S04]  /*13ce0*/  @!P2 ST.E.64 [R12.64], R74 ;  /* 0x0000004a0c00a985 */ /* 0x0003e8000c101b0c */
[----:B------:R1:W-:Y:S04]  /*13cf0*/  @!P1 ST.E.64 [R14.64], R78 ;  /* 0x0000004e0e009985 */ /* 0x0003e8000c101b0c */
[----:B------:R1:W-:Y:S01]  /*13d00*/  @!P0 ST.E.64 [R2.64], R90 ;  /* 0x0000005a02008985 */ /* 0x0003e2000c101b0c */
[----:B------:R-:W-:-:S13]  /*13d10*/  ISETP.GE.AND P0, PT, R7, c[0x0][0x3c8], PT ;  /* 0x0000f20007007a0c */ /* 0x000fda0003f06270 */
[----:B------:R-:W-:Y:S05]  /*13d20*/  @P0 EXIT ;  /* 0x000000000000094d */ /* 0x000fea0003800000 */
[----:B-1----:R-:W-:-:S04]  /*13d30*/  LEA.HI R3, R7, R7, RZ, 0x1 ;  /* 0x0000000707037211 */ /* 0x002fc800078f08ff */
[----:B------:R-:W-:-:S05]  /*13d40*/  LOP3.LUT R3, R3, 0xfffffffe, RZ, 0xc0, !PT ;  /* 0xfffffffe03037812 */ /* 0x000fca00078ec0ff */
[----:B------:R-:W-:-:S05]  /*13d50*/  IMAD.WIDE R8, R3, 0x4, R8 ;  /* 0x0000000403087825 */ /* 0x000fca00078e0208 */
[----:B------:R-:W-:Y:S01]  /*13d60*/  ST.E.64 [R8.64], R94 ;  /* 0x0000005e08007985 */ /* 0x000fe2000c101b0c */
[----:B------:R-:W-:Y:S05]  /*13d70*/  EXIT ;  /* 0x000000000000794d */ /* 0x000fea0003800000 */
.L_x_452:
        /* <DEDUP_REMOVED lines=9> */
[----:B------:R-:W1:Y:S01]  /*13e10*/  S2R R5, SR_CTAID.Z ;  /* 0x0000000000057919 */ /* 0x000e620000002700 */
[----:B------:R-:W-:Y:S01]  /*13e20*/  USHF.R.S32.HI UR6, URZ, 0x1f, UR10 ;  /* 0x0000001f3f067899 */ /* 0x000fe2000801140a */
[----:B------:R-:W-:Y:S01]  /*13e30*/  ISETP.NE.AND P0, PT, R0, 0x1, PT ;  /* 0x000000010000780c */ /* 0x000fe20003f05270 */
[----:B------:R-:W-:Y:S01]  /*13e40*/  ULDC.64 UR4, c[0x0][0x4d0] ;  /* 0x0001340000047ab9 */ /* 0x000fe20000000a00 */
[----:B------:R-:W2:Y:S01]  /*13e50*/  S2R R3, SR_CTAID.Y ;  /* 0x0000000000037919 */ /* 0x000ea20000002600 */
[----:B------:R-:W-:Y:S01]  /*13e60*/  UIMAD UR6, UR6, UR4, URZ ;  /* 0x00000004060672a4 */ /* 0x000fe2000f8e023f */
[----:B------:R-:W-:Y:S01]  /*13e70*/  IADD3 R2, RZ, -UR10, RZ ;  /* 0x8000000aff027c10 */ /* 0x000fe2000fffe0ff */
[----:B------:R-:W-:Y:S01]  /*13e80*/  UIMAD.WIDE.U32 UR8, UR10, UR4, URZ ;  /* 0x000000040a0872a5 */ /* 0x000fe2000f8e003f */
[----:B------:R-:W-:Y:S01]  /*13e90*/  MOV R6, R7 ;  /* 0x0000000700067202 */ /* 0x000fe20000000f00 */
[----:B------:R-:W-:-:S04]  /*13ea0*/  UIMAD UR4, UR10, UR5, UR6 ;  /* 0x000000050a0472a4 */ /* 0x000fc8000f8e0206 */
[----:B------:R-:W-:Y:S01]  /*13eb0*/  UIADD3 UR4, UR9, UR4, URZ ;  /* 0x0000000409047290 */ /* 0x000fe2000fffe03f */
[----:B------:R-:W-:Y:S01]  /*13ec0*/  MOV R9, UR9 ;  /* 0x0000000900097c02 */ /* 0x000fe20008000f00 */
[----:B------:R-:W-:-:S04]  /*13ed0*/  @P0 IMAD.HI.U32 R4, R7, c[0x0][0x4ec], RZ ;  /* 0x00013b0007040a27 */ /* 0x000fc800078e00ff */
[----:B------:R-:W-:Y:S01]  /*13ee0*/  IMAD.U32 R8, RZ, RZ, UR8 ;  /* 0x00000008ff087e24 */ /* 0x000fe2000f8e00ff */
[----:B------:R-:W-:Y:S01]  /*13ef0*/  @P0 SHF.R.U32.HI R6, RZ, c[0x0][0x4f0], R4 ;  /* 0x00013c00ff060a19 */ /* 0x000fe20000011604 */
[----:B------:R-:W-:Y:S01]  /*13f00*/  IMAD.U32 R9, RZ, RZ, UR4 ;  /* 0x00000004ff097e24 */ /* 0x000fe2000f8e00ff */
[----:B-1----:R-:W-:-:S03]  /*13f10*/  SHF.R.S32.HI R0, RZ, 0x1f, R5 ;  /* 0x0000001fff007819 */ /* 0x002fc60000011405 */
[----:B------:R-:W-:Y:S01]  /*13f20*/  IMAD.WIDE.U32 R8, R5, c[0x0][0x4d8], R8 ;  /* 0x0001360005087a25 */ /* 0x000fe200078e0008 */
[----:B------:R-:W-:-:S03]  /*13f30*/  IADD3 R4, -R6, RZ, RZ ;  /* 0x000000ff06047210 */ /* 0x000fc60007ffe1ff */
[----:B------:R-:W-:Y:S02]  /*13f40*/  IMAD R0, R0, c[0x0][0x4d8], RZ ;  /* 0x0001360000007a24 */ /* 0x000fe400078e02ff */
[----:B--2---:R-:W-:Y:S02]  /*13f50*/  IMAD R2, R2, c[0x0][0x550], R3 ;  /* 0x0001540002027a24 */ /* 0x004fe400078e0203 */
[----:B------:R-:W-:Y:S02]  /*13f60*/  IMAD R0, R5, c[0x0][0x4dc], R0 ;  /* 0x0001370005007a24 */ /* 0x000fe400078e0200 */
[----:B------:R-:W-:Y:S01]  /*13f70*/  IMAD R4, R4, c[0x0][0x4e8], R7 ;  /* 0x00013a0004047a24 */ /* 0x000fe200078e0207 */
[----:B------:R-:W-:Y:S01]  /*13f80*/  SHF.R.S32.HI R3, RZ, 0x1f, R2 ;  /* 0x0000001fff037819 */ /* 0x000fe20000011402 */
[----:B------:R-:W-:Y:S01]  /*13f90*/  IMAD.IADD R9, R0, 0x1, R9 ;  /* 0x0000000100097824 */ /* 0x000fe200078e0209 */
[----:B------:R-:W-:-:S03]  /*13fa0*/  SHF.R.S32.HI R0, RZ, 0x1f, R6 ;  /* 0x0000001fff007819 */ /* 0x000fc60000011406 */
[----:B------:R-:W-:Y:S02]  /*13fb0*/  IMAD R3, R3, c[0x0][0x4e0], RZ ;  /* 0x0001380003037a24 */ /* 0x000fe400078e02ff */
[----:B------:R-:W-:-:S04]  /*13fc0*/  IMAD.WIDE.U32 R8, R2, c[0x0][0x4e0], R8 ;  /* 0x0001380002087a25 */ /* 0x000fc800078e0008 */
[----:B------:R-:W-:Y:S01]  /*13fd0*/  IMAD R3, R2, c[0x0][0x4e4], R3 ;  /* 0x0001390002037a24 */ /* 0x000fe200078e0203 */
[----:B------:R-:W-:Y:S02]  /*13fe0*/  SHF.R.S32.HI R2, RZ, 0x1f, R4 ;  /* 0x0000001fff027819 */ /* 0x000fe40000011404 */
[----:B------:R-:W-:-:S03]  /*13ff0*/  IADD3 R6, P0, R6, R8, RZ ;  /* 0x0000000806067210 */ /* 0x000fc60007f1e0ff */
[----:B------:R-:W-:Y:S01]  /*14000*/  IMAD R5, R2, c[0x0][0x4c8], RZ ;  /* 0x0001320002057a24 */ /* 0x000fe200078e02ff */
[----:B------:R-:W-:-:S03]  /*14010*/  IADD3.X R7, R0, R9, R3, P0, !PT ;  /* 0x0000000900077210 */ /* 0x000fc600007fe403 */
[C---:B------:R-:W-:Y:S02]  /*14020*/  IMAD R5, R4.reuse, c[0x0][0x4cc], R5 ;  /* 0x0001330004057a24 */ /* 0x040fe400078e0205 */
[----:B------:R-:W-:-:S05]  /*14030*/  IMAD.WIDE.U32 R6, R4, c[0x0][0x4c8], R6 ;  /* 0x0001320004067a25 */ /* 0x000fca00078e0006 */
[----:B------:R-:W-:Y:S02]  /*14040*/  IADD3 R5, R7, R5, RZ ;  /* 0x0000000507057210 */ /* 0x000fe40007ffe0ff */
[----:B------:R-:W-:-:S04]  /*14050*/  LEA R2, P0, R6, c[0x0][0x4a8], 0x2 ;  /* 0x00012a0006027a11 */ /* 0x000fc800078010ff */
[----:B------:R-:W-:Y:S02]  /*14060*/  LEA.HI.X R3, R6, c[0x0][0x4ac], R5, 0x2, P0 ;  /* 0x00012b0006037a11 */ /* 0x000fe400000f1405 */
[----:B------:R-:W-:-:S05]  /*14070*/  MOV R5, 0xff800000 ;  /* 0xff80000000057802 */ /* 0x000fca0000000f00 */
[----:B------:R-:W-:Y:S01]  /*14080*/  STG.E [R2.64], R5 ;  /* 0x0000000502007986 */ /* 0x000fe2000c10190c */
[----:B------:R-:W-:Y:S05]  /*14090*/  EXIT ;  /* 0x000000000000794d */ /* 0x000fea0003800000 */
.L_x_459:
        /* <DEDUP_REMOVED lines=14> */
.L_x_2859:


//--------------------- .text._ZN7cutlass13device_kernelIN5flash19enable_sm80_to_sm89INS1_16FlashAttnFwdSm80INS1_25CollectiveMainloopFwdSm80ILi4ELi1ELb0EN4cute5tupleIJNS5_1CILi128EEENS7_ILi48EEENS7_ILi96EEEEEELi96ENS_6half_tEfNS_4arch4Sm80ELb0ELb1ELb1ELb1ELb0ELb0ELb1ELb1EEENS1_21CollectiveEpilogueFwdINS6_IJS8_SA_S9_EEENS6_IJNS7_ILi1EEESI_SI_EEESC_SE_Li128ELb1ELb1ELb1ELb0EEENS1_36VarlenDynamicPersistentTileSchedulerILi128ELi48ELi128ELi128ELb1ELb1ELb0ELb1ELb0ELb1EEEEEEEEEvNT_6ParamsE --------------------------
	.section	.text._ZN7cutlass13device_kernelIN5flash19enable_sm80_to_sm89INS1_16FlashAttnFwdSm80INS1_25CollectiveMainloopFwdSm80ILi4ELi1ELb0EN4cute5tupleIJNS5_1CILi128EEENS7_ILi48EEENS7_ILi96EEEEEELi96ENS_6half_tEfNS_4arch4Sm80ELb0ELb1ELb1ELb1ELb0ELb0ELb1ELb1EEENS1_21CollectiveEpilogueFwdINS6_IJS8_SA_S9_EEENS6_IJNS7_ILi1EEESI_SI_EEESC_SE_Li128ELb1ELb1ELb1ELb0EEENS1_36VarlenDynamicPersistentTileSchedulerILi128ELi48ELi128ELi128ELb1ELb1ELb0ELb1ELb0ELb1EEEEEEEEEvNT_6ParamsE,"ax",@progbits
	.sectioninfo	@"SHI_REGISTERS=255"
	.align	128
.text._ZN7cutlass13device_kernelIN5flash19enable_sm80_to_sm89INS1_16FlashAttnFwdSm80INS1_25CollectiveMainloopFwdSm80ILi4ELi1ELb0EN4cute5tupleIJNS5_1CILi128EEENS7_ILi48EEENS7_ILi96EEEEEELi96ENS_6half_tEfNS_4arch4Sm80ELb0ELb1ELb1ELb1ELb0ELb0ELb1ELb1EEENS1_21CollectiveEpilogueFwdINS6_IJS8_SA_S9_EEENS6_IJNS7_ILi1EEESI_SI_EEESC_SE_Li128ELb1ELb1ELb1ELb0EEENS1_36VarlenDynamicPersistentTileSchedulerILi128ELi48ELi128ELi128ELb1ELb1ELb0ELb1ELb0ELb1EEEEEEEEEvNT_6ParamsE:
        .type           _ZN7cutlass13device_kernelIN5flash19enable_sm80_to_sm89INS1_16FlashAttnFwdSm80INS1_25CollectiveMainloopFwdSm80ILi4ELi1ELb0EN4cute5tupleIJNS5_1CILi128EEENS7_ILi48EEENS7_ILi96EEEEEELi96ENS_6half_tEfNS_4arch4Sm80ELb0ELb1ELb1ELb1ELb0ELb0ELb1ELb1EEENS1_21CollectiveEpilogueFwdINS6_IJS8_SA_S9_EEENS6_IJNS7_ILi1EEESI_SI_EEESC_SE_Li128ELb1ELb1ELb1ELb0EEENS1_36VarlenDynamicPersistentTileSchedulerILi128ELi48ELi128ELi128ELb1ELb1ELb0ELb1ELb0ELb1EEEEEEEEEvNT_6ParamsE,@function
        .size           _ZN7cutlass13device_kernelIN5flash19enable_sm80_to_sm89INS1_16FlashAttnFwdSm80INS1_25CollectiveMainloopFwdSm80ILi4ELi1ELb0EN4cute5tupleIJNS5_1CILi128EEENS7_ILi48EEENS7_ILi96EEEEEELi96ENS_6half_tEfNS_4arch4Sm80ELb0ELb1ELb1ELb1ELb0ELb0ELb1ELb1EEENS1_21CollectiveEpilogueFwdINS6_IJS8_SA_S9_EEENS6_IJNS7_ILi1EEESI_SI_EEESC_SE_Li128ELb1ELb1ELb1ELb0EEENS1_36VarlenDynamicPersistentTileSchedulerILi128ELi48ELi128ELi128ELb1ELb1ELb0ELb1ELb0ELb1EEEEEEEEEvNT_6ParamsE,(.L_x_2860 - _ZN7cutlass13device_kernelIN5flash19enable_sm80_to_sm89INS1_16FlashAttnFwdSm80INS1_25CollectiveMainloopFwdSm80ILi4ELi1ELb0EN4cute5tupleIJNS5_1CILi128EEENS7_ILi48EEENS7_ILi96EEEEEELi96ENS_6half_tEfNS_4arch4Sm80ELb0ELb1ELb1ELb1ELb0ELb0ELb1ELb1EEENS1_21CollectiveEpilogueFwdINS6_IJS8_SA_S9_EEENS6_IJNS7_ILi1EEESI_SI_EEESC_SE_Li128ELb1ELb1ELb1ELb0EEENS1_36VarlenDynamicPersistentTileSchedulerILi128ELi48ELi128ELi128ELb1ELb1ELb0ELb1ELb0ELb1EEEEEEEEEvNT_6ParamsE)
        .other          _ZN7cutlass13device_kernelIN5flash19enable_sm80_to_sm89INS1_16FlashAttnFwdSm80INS1_25CollectiveMainloopFwdSm80ILi4ELi1ELb0EN4cute5tupleIJNS5_1CILi128EEENS7_ILi48EEENS7_ILi96EEEEEELi96ENS_6half_tEfNS_4arch4Sm80ELb0ELb1ELb1ELb1ELb0ELb0ELb1ELb1EEENS1_21CollectiveEpilogueFwdINS6_IJS8_SA_S9_EEENS6_IJNS7_ILi1EEESI_SI_EEESC_SE_Li128ELb1ELb1ELb1ELb0EEENS1_36VarlenDynamicPersistentTileSchedulerILi128ELi48ELi128ELi128ELb1ELb1ELb0ELb1ELb0ELb1EEEEEEEEEvNT_6ParamsE,@"STO_CUDA_ENTRY STV_DEFAULT"
_ZN7cutlass13device_kernelIN5flash19enable_sm80_to_sm89INS1_16FlashAttnFwdSm80INS1_25CollectiveMainloopFwdSm80ILi4ELi1ELb0EN4cute5tupleIJNS5_1CILi128EEENS7_ILi48EEENS7_ILi96EEEEEELi96ENS_6half_tEfNS_4arch4Sm80ELb0ELb1ELb1ELb1ELb0ELb0ELb1ELb1EEENS1_21CollectiveEpilogueFwdINS6_IJS8_SA_S9_EEENS6_IJNS7_ILi1EEESI_SI_EEESC_SE_Li128ELb1ELb1ELb1ELb0EEENS1_36VarlenDynamicPersistentTileSchedulerILi128ELi48ELi128ELi128ELb1ELb1ELb0ELb1ELb0ELb1EEEEEEEEEvNT_6ParamsE:
        /* <DEDUP_REMOVED lines=15> */
[----:B------:R-:W-:-:S03]  /*00f0*/  CS2R R8, SRZ ;  /* 0x0000000000087805 */ /* 0x000fc6000001ff00 */
[----:B------:R-:W-:-:S04]  /*0100*/  ISETP.NE.AND P6, PT, R13, 0x1f, PT ;  /* 0x0000001f0d00780c */ /* 0x000fc80003fc5270 */
[----:B------:R-:W-:-:S13]  /*0110*/  ISETP.GE.OR P0, PT, R13, c[0x0][0x53c], !P6 ;  /* 0x00014f000d007a0c */ /* 0x000fda0007706670 */
[----:B-1----:R-:W-:Y:S02]  /*0120*/  @!P0 IMAD.MOV.U32 R4, RZ, RZ, 0x4 ;  /* 0x00000004ff048424 */ /* 0x002fe400078e00ff */
[----:B------:R-:W-:Y:S02]  /*0130*/  @!P0 IMAD.MOV.U32 R2, RZ, RZ, 0x4 ;  /* 0x00000004ff028424 */ /* 0x000fe400078e00ff */
[----:B------:R-:W-:-:S04]  /*0140*/  @!P0 IMAD.WIDE.U32 R4, R13, R4, c[0x0][0x580] ;  /* 0x000160000d048625 */ /* 0x000fc800078e0004 */
[C---:B------:R-:W-:Y:S01]  /*0150*/  @!P0 IMAD.WIDE.U32 R2, R13.reuse, R2, c[0x0][0x578] ;  /* 0x00015e000d028625 */ /* 0x040fe200078e0002 */
[----:B------:R-:W2:Y:S04]  /*0160*/  @!P0 LDG.E R9, [R4.64] ;  /* 0x0000000604098981 */ /* 0x000ea8000c1e1900 */
[----:B------:R-:W2:Y:S01]  /*0170*/  @!P0 LDG.E R8, [R2.64] ;  /* 0x0000000602088981 */ /* 0x000ea2000c1e1900 */
[C---:B------:R-:W-:Y:S01]  /*0180*/  ISETP.NE.AND P5, PT, R13.reuse, RZ, PT ;  /* 0x000000ff0d00720c */ /* 0x040fe20003fa5270 */
[----:B------:R-:W1:Y:S01]  /*0190*/  S2UR UR4, SR_CTAID.X ;  /* 0x00000000000479c3 */ /* 0x000e620000002500 */
[C---:B------:R-:W-:Y:S01]  /*01a0*/  ISETP.GE.U32.AND P4, PT, R13.reuse, 0x2, PT ;  /* 0x000000020d00780c */ /* 0x040fe20003f86070 */
[----:B------:R-:W-:Y:S01]  /*01b0*/  IMAD.MOV.U32 R7, RZ, RZ, RZ ;  /* 0x000000ffff077224 */ /* 0x000fe200078e00ff */
        /* <DEDUP_REMOVED lines=26> */
.L_x_465:
[----:B------:R-:W-:-:S04]  /*0360*/  IADD3 R0, R7, 0x1f, RZ ;  /* 0x0000001f07007810 */ /* 0x000fc80007ffe0ff */
[----:B------:R-:W-:-:S13]  /*0370*/  ISETP.GE.AND P0, PT, R0, c[0x0][0x53c], PT ;  /* 0x00014f0000007a0c */ /* 0x000fda0003f06270 */
[----:B------:R-:W-:Y:S05]  /*0380*/  @P0 BRA `(.L_x_462) ;  /* 0x00000c4000000947 */ /* 0x000fea0003800000 */
[----:B------:R-:W-:Y:S01]  /*0390*/  MOV R7, R0 ;  /* 0x0000000000077202 */ /* 0x000fe20000000f00 */
[----:B------:R-:W-:-:S03]  /*03a0*/  CS2R R8, SRZ ;  /* 0x0000000000087805 */ /* 0x000fc6000001ff00 */
[----:B------:R-:W-:-:S04]  /*03b0*/  IADD3 R0, R13, R7, RZ ;  /* 0x000000070d007210 */ /* 0x000fc80007ffe0ff */
[----:B------:R-:W-:-:S13]  /*03c0*/  ISETP.GE.OR P0, PT, R0, c[0x0][0x53c], !P6 ;  /* 0x00014f0000007a0c */ /* 0x000fda0007706670 */
[----:B------:R-:W-:Y:S02]  /*03d0*/  @!P0 MOV R2, 0x4 ;  /* 0x0000000400028802 */ /* 0x000fe40000000f00 */
        /* <DEDUP_REMOVED lines=8> */
.L_x_645:
        /* <DEDUP_REMOVED lines=16> */
.L_x_646:
[----:B--2---:R-:W-:-:S05]  /*0560*/  IMAD R0, R0, c[0x0][0x538], RZ ;  /* 0x00014e0000007a24 */ /* 0x004fca00078e02ff */
[----:B------:R-:W-:-:S04]  /*0570*/  IADD3 R6, R0, R6, RZ ;  /* 0x0000000600067210 */ /* 0x000fc80007ffe0ff */
[----:B------:R-:W-:-:S13]  /*0580*/  ISETP.GT.AND P0, PT, R6, UR4, PT ;  /* 0x0000000406007c0c */ /* 0x000fda000bf04270 */
[----:B-1----:R-:W-:Y:S05]  /*0590*/  @!P0 BRA `(.L_x_465) ;  /* 0xfffffdc000008947 */ /* 0x002fea000383ffff */
.L_x_461:
[----:B------:R-:W-:-:S05]  /*05a0*/  IADD3 R11, -R0, R6, RZ ;  /* 0x00000006000b7210 */ /* 0x000fca0007ffe1ff */
[----:B------:R-:W-:-:S05]  /*05b0*/  IMAD R0, R4, c[0x0][0x538], R11 ;  /* 0x00014e0004007a24 */ /* 0x000fca00078e020b */
[----:B------:R-:W-:Y:S01]  /*05c0*/  ISETP.GT.AND P0, PT, R0, UR4, PT ;  /* 0x0000000400007c0c */ /* 0x000fe2000bf04270 */
[----:B------:R-:W-:-:S12]  /*05d0*/  BRA.DIV ~URZ, `(.L_x_466) ;  /* 0x000184227f007947 */ /* 0x000fd8000b800000 */
[----:B------:R-:W-:-:S04]  /*05e0*/  VOTE.ANY R10, PT, !P0 ;  /* 0x00000000000a7806 */ /* 0x000fc800040e0100 */
.L_x_647:
[----:B------:R-:W1:Y:S02]  /*05f0*/  POPC R6, R10 ;  /* 0x0000000a00067309 */ /* 0x000e640000000000 */
[----:B-1----:R-:W-:-:S05]  /*0600*/  IADD3 R0, R6, R7, RZ ;  /* 0x0000000706007210 */ /* 0x002fca0007ffe0ff */
[----:B------:R1:W-:Y:S01]  /*0610*/  STL [R1+0x2c], R0 ;  /* 0x00002c0001007387 */ /* 0x0003e20000100800 */
[----:B------:R-:W-:Y:S05]  /*0620*/  BRA.DIV ~URZ, `(.L_x_467) ;  /* 0x000184227f007947 */ /* 0x000fea000b800000 */
[----:B------:R2:W3:Y:S01]  /*0630*/  SHFL.IDX PT, R12, R9, R6, 0x1f ;  /* 0x00001f06090c7589 */ /* 0x0004e200000e0000 */
[----:B------:R-:W-:-:S03]  /*0640*/  MOV R7, RZ ;  /* 0x000000ff00077202 */ /* 0x000fc60000000f00 */
[----:B------:R2:W4:Y:S04]  /*0650*/  SHFL.IDX PT, R9, R8, R6, 0x1f ;  /* 0x00001f0608097589 */ /* 0x00052800000e0000 */
.L_x_648:
[----:B------:R-:W-:Y:S01]  /*0660*/  ISETP.NE.AND P0, PT, R10, RZ, PT ;  /* 0x000000ff0a00720c */ /* 0x000fe20003f05270 */
[----:B------:R-:W-:-:S12]  /*0670*/  BSSY B0, `(.L_x_468) ;  /* 0x0000005000007945 */ /* 0x000fd80003800000 */
[----:B------:R-:W-:Y:S05]  /*0680*/  @!P0 BRA `(.L_x_469) ;  /* 0x0000003000008947 */ /* 0x000fea0003800000 */
[----:B------:R-:W-:Y:S01]  /*0690*/  IADD3 R3, R6, -0x1, RZ ;  /* 0xffffffff06037810 */ /* 0x000fe20007ffe0ff */
[----:B------:R-:W-:Y:S05]  /*06a0*/  BRA.DIV ~URZ, `(.L_x_470) ;  /* 0x000184827f007947 */ /* 0x000fea000b800000 */
[----:B------:R1:W2:Y:S02]  /*06b0*/  SHFL.IDX PT, R7, R4, R3, 0x1f ;  /* 0x00001f0304077589 */ /* 0x0002a400000e0000 */
.L_x_469:
[----:B------:R-:W-:Y:S05]  /*06c0*/  BSYNC B0 ;  /* 0x0000000000007941 */ /* 0x000fea0003800000 */
.L_x_468:
[----:B-12---:R-:W-:Y:S01]  /*06d0*/  IMAD R0, R7, c[0x0][0x538], R11 ;  /* 0x00014e0007007a24 */ /* 0x006fe200078e020b */
[----:B----4-:R-:W-:Y:S01]  /*06e0*/  ISETP.NE.AND P0, PT, R9, 0x1, PT ;  /* 0x000000010900780c */ /* 0x010fe20003f05270 */
[----:B------:R-:W-:Y:S03]  /*06f0*/  BSSY B0, `(.L_x_471) ;  /* 0x0000089000007945 */ /* 0x000fe60003800000 */
[----:B------:R1:W-:Y:S01]  /*0700*/  STL [R1+0x20], R0 ;  /* 0x0000200001007387 */ /* 0x0003e20000100800 */
[----:B------:R-:W-:-:S08]  /*0710*/  IADD3 R11, -R0, UR4, RZ ;  /* 0x00000004000b7c10 */ /* 0x000fd0000fffe1ff */
[----:B------:R-:W-:Y:S05]  /*0720*/  @!P0 BRA `(.L_x_472) ;  /* 0x000003f000008947 */ /* 0x000fea0003800000 */
[-C--:B-1-3--:R-:W-:Y:S02]  /*0730*/  IABS R0, R12.reuse ;  /* 0x0000000c00007213 */ /* 0x08afe40000000000 */
[----:B------:R-:W-:-:S03]  /*0740*/  IABS R6, R12 ;  /* 0x0000000c00067213 */ /* 0x000fc60000000000 */
[----:B------:R-:W-:Y:S01]  /*0750*/  IMAD.MOV.U32 R5, RZ, RZ, R0 ;  /* 0x000000ffff057224 */ /* 0x000fe200078e0000 */
[----:B------:R-:W-:-:S03]  /*0760*/  IABS R0, R9 ;  /* 0x0000000900007213 */ /* 0x000fc60000000000 */
[----:B------:R-:W1:Y:S02]  /*0770*/  I2F.RP R2, R5 ;  /* 0x0000000500027306 */ /* 0x000e640000209400 */
[----:B------:R-:W-:Y:S01]  /*0780*/  IMAD.MOV.U32 R8, RZ, RZ, R0 ;  /* 0x000000ffff087224 */ /* 0x000fe200078e0000 */
[----:B------:R-:W-:-:S05]  /*0790*/  IABS R0, R11 ;  /* 0x0000000b00007213 */ /* 0x000fca0000000000 */
[----:B------:R-:W-:Y:S08]  /*07a0*/  I2F.RP R7, R8 ;  /* 0x0000000800077306 */ /* 0x000ff00000209400 */
[----:B-1----:R-:W1:Y:S02]  /*07b0*/  MUFU.RCP R2, R2 ;  /* 0x0000000200027308 */ /* 0x002e640000001000 */
[----:B-1----:R-:W-:-:S06]  /*07c0*/  IADD3 R2, R2, 0xffffffe, RZ ;  /* 0x0ffffffe02027810 */ /* 0x002fcc0007ffe0ff */
[----:B------:R-:W1:Y:S02]  /*07d0*/  F2I.FTZ.U32.TRUNC.NTZ R3, R2 ;  /* 0x0000000200037305 */ /* 0x000e64000021f000 */
[----:B-1----:R-:W-:-:S04]  /*07e0*/  IMAD.MOV R2, RZ, RZ, -R3 ;  /* 0x000000ffff027224 */ /* 0x002fc800078e0a03 */
[----:B------:R-:W-:Y:S02]  /*07f0*/  IMAD R4, R2, R5, RZ ;  /* 0x0000000502047224 */ /* 0x000fe400078e02ff */
[----:B------:R-:W-:-:S04]  /*0800*/  IMAD.MOV.U32 R2, RZ, RZ, RZ ;  /* 0x000000ffff027224 */ /* 0x000fc800078e00ff */
[----:B------:R-:W-:Y:S01]  /*0810*/  IMAD.HI.U32 R2, R3, R4, R2 ;  /* 0x0000000403027227 */ /* 0x000fe200078e0002 */
[----:B------:R-:W-:-:S03]  /*0820*/  MOV R3, R0 ;  /* 0x0000000000037202 */ /* 0x000fc60000000f00 */
[----:B------:R-:W-:Y:S02]  /*0830*/  IMAD.MOV R0, RZ, RZ, -R6 ;  /* 0x000000ffff007224 */ /* 0x000fe400078e0a06 */
        /* <DEDUP_REMOVED lines=28> */
[----:B------:R-:W-:-:S03]  /*0a00*/  IMAD.MOV R5, RZ, RZ, -R4 ;  /* 0x000000ffff057224 */ /* 0x000fc600078e0a04 */
        /* <DEDUP_REMOVED lines=10> */
[----:B------:R-:W-:-:S04]  /*0ab0*/  IMAD.MOV R2, RZ, RZ, -R0 ;  /* 0x000000ffff027224 */ /* 0x000fc800078e0a00 */
[C---:B------:R-:W-:Y:S01]  /*0ac0*/  IMAD R3, R9.reuse, R2, R4 ;  /* 0x0000000209037224 */ /* 0x040fe200078e0204 */
[----:B------:R-:W-:Y:S01]  /*0ad0*/  LEA R2, R9, R0, 0x18 ;  /* 0x0000000009027211 */ /* 0x000fe200078ec0ff */
[----:B------:R-:W-:-:S04]  /*0ae0*/  IMAD R0, R12, R5, R11 ;  /* 0x000000050c007224 */ /* 0x000fc800078e020b */
[----:B------:R-:W-:-:S05]  /*0af0*/  IMAD R2, R3, 0x10000, R2 ;  /* 0x0001000003027824 */ /* 0x000fca00078e0202 */
[----:B------:R1:W-:Y:S01]  /*0b00*/  STL [R1+0x28], R2 ;  /* 0x0000280201007387 */ /* 0x0003e20000100800 */
[----:B------:R-:W-:Y:S05]  /*0b10*/  BRA `(.L_x_473) ;  /* 0x0000046000007947 */ /* 0x000fea0003800000 */
.L_x_472:
[----:B------:R-:W2:Y:S01]  /*0b20*/  LDL R3, [R1+0x2c] ;  /* 0x00002c0001037983 */ /* 0x000ea20000100800 */
[----:B------:R-:W-:-:S04]  /*0b30*/  IMAD.MOV.U32 R2, RZ, RZ, 0x4 ;  /* 0x00000004ff027424 */ /* 0x000fc800078e00ff */
[----:B--2---:R-:W-:-:S05]  /*0b40*/  IMAD.WIDE R2, R3, R2, c[0x0][0x590] ;  /* 0x0001640003027625 */ /* 0x004fca00078e0202 */
[----:B------:R-:W2:Y:S02]  /*0b50*/  LDG.E R7, [R2.64] ;  /* 0x0000000602077981 */ /* 0x000ea4000c1e1900 */
[----:B--23--:R-:W-:-:S05]  /*0b60*/  IMAD R9, R7, R12, RZ ;  /* 0x0000000c07097224 */ /* 0x00cfca00078e02ff */
[-C--:B-1----:R-:W-:Y:S02]  /*0b70*/  IABS R0, R9.reuse ;  /* 0x0000000900007213 */ /* 0x082fe40000000000 */
[----:B------:R-:W-:-:S03]  /*0b80*/  IABS R8, R9 ;  /* 0x0000000900087213 */ /* 0x000fc60000000000 */
[----:B------:R-:W-:-:S04]  /*0b90*/  IMAD.MOV.U32 R6, RZ, RZ, R0 ;  /* 0x000000ffff067224 */ /* 0x000fc800078e0000 */
[----:B------:R-:W1:Y:S08]  /*0ba0*/  I2F.RP R2, R6 ;  /* 0x0000000600027306 */ /* 0x000e700000209400 */
[----:B-1----:R-:W1:Y:S02]  /*0bb0*/  MUFU.RCP R2, R2 ;  /* 0x0000000200027308 */ /* 0x002e640000001000 */
[----:B-1----:R-:W-:-:S06]  /*0bc0*/  IADD3 R2, R2, 0xffffffe, RZ ;  /* 0x0ffffffe02027810 */ /* 0x002fcc0007ffe0ff */
[----:B------:R-:W1:Y:S02]  /*0bd0*/  F2I.FTZ.U32.TRUNC.NTZ R3, R2 ;  /* 0x0000000200037305 */ /* 0x000e64000021f000 */
[----:B-1----:R-:W-:-:S04]  /*0be0*/  IMAD.MOV R0, RZ, RZ, -R3 ;  /* 0x000000ffff007224 */ /* 0x002fc800078e0a03 */
[----:B------:R-:W-:Y:S01]  /*0bf0*/  IMAD.MOV.U32 R2, RZ, RZ, R0 ;  /* 0x000000ffff027224 */ /* 0x000fe200078e0000 */
[----:B------:R-:W-:-:S03]  /*0c00*/  IABS R0, R11 ;  /* 0x0000000b00007213 */ /* 0x000fc60000000000 */
[----:B------:R-:W-:Y:S01]  /*0c10*/  IMAD R4, R2, R6, RZ ;  /* 0x0000000602047224 */ /* 0x000fe200078e02ff */
[----:B------:R-:W-:Y:S01]  /*0c20*/  MOV R5, R0 ;  /* 0x0000000000057202 */ /* 0x000fe20000000f00 */
[----:B------:R-:W-:-:S04]  /*0c30*/  IMAD.MOV.U32 R2, RZ, RZ, RZ ;  /* 0x000000ffff027224 */ /* 0x000fc800078e00ff */
[----:B------:R-:W-:-:S04]  /*0c40*/  IMAD.HI.U32 R0, R3, R4, R2 ;  /* 0x0000000403007227 */ /* 0x000fc800078e0002 */
[----:B------:R-:W-:Y:S02]  /*0c50*/  IMAD.MOV R2, RZ, RZ, -R8 ;  /* 0x000000ffff027224 */ /* 0x000fe400078e0a08 */
        /* <DEDUP_REMOVED lines=9> */
[----:B------:R-:W-:-:S04]  /*0cf0*/  @P2 IADD3 R0, R0, 0x1, RZ ;  /* 0x0000000100002810 */ /* 0x000fc80007ffe0ff */
[----:B------:R-:W-:-:S05]  /*0d00*/  MOV R4, R0 ;  /* 0x0000000000047202 */ /* 0x000fca0000000f00 */
[----:B------:R-:W-:Y:S01]  /*0d10*/  @!P1 IMAD.MOV R4, RZ, RZ, -R4 ;  /* 0x000000ffff049224 */ /* 0x000fe200078e0a04 */
[----:B------:R-:W-:-:S05]  /*0d20*/  @!P0 LOP3.LUT R4, RZ, R9, RZ, 0x33, !PT ;  /* 0x00000009ff048212 */ /* 0x000fca00078e33ff */
[----:B------:R-:W-:-:S05]  /*0d30*/  IMAD R10, R7, R4, RZ ;  /* 0x00000004070a7224 */ /* 0x000fca00078e02ff */
[----:B------:R-:W-:-:S04]  /*0d40*/  IADD3 R0, -R10, c[0x0][0x538], RZ ;  /* 0x00014e000a007a10 */ /* 0x000fc80007ffe1ff */
[----:B------:R-:W-:-:S04]  /*0d50*/  IMNMX R6, R7, R0, PT ;  /* 0x0000000007067217 */ /* 0x000fc80003800200 */
[----:B------:R-:W-:-:S05]  /*0d60*/  IABS R0, R6 ;  /* 0x0000000600007213 */ /* 0x000fca0000000000 */
[----:B------:R-:W-:-:S04]  /*0d70*/  IMAD.MOV.U32 R5, RZ, RZ, R0 ;  /* 0x000000ffff057224 */ /* 0x000fc800078e0000 */
[----:B------:R-:W1:Y:S08]  /*0d80*/  I2F.RP R2, R5 ;  /* 0x0000000500027306 */ /* 0x000e700000209400 */
[----:B-1----:R-:W1:Y:S02]  /*0d90*/  MUFU.RCP R2, R2 ;  /* 0x0000000200027308 */ /* 0x002e640000001000 */
[----:B-1----:R-:W-:-:S06]  /*0da0*/  IADD3 R2, R2, 0xffffffe, RZ ;  /* 0x0ffffffe02027810 */ /* 0x002fcc0007ffe0ff */
[----:B------:R1:W2:Y:S02]  /*0db0*/  F2I.FTZ.U32.TRUNC.NTZ R3, R2 ;  /* 0x0000000200037305 */ /* 0x0002a4000021f000 */
[----:B-1----:R-:W-:Y:S01]  /*0dc0*/  IMAD.MOV R2, RZ, RZ, -R4 ;  /* 0x000000ffff027224 */ /* 0x002fe200078e0a04 */
[----:B--2---:R-:W-:-:S03]  /*0dd0*/  IADD3 R0, RZ, -R3, RZ ;  /* 0x80000003ff007210 */ /* 0x004fc60007ffe0ff */
[----:B------:R-:W-:Y:S01]  /*0de0*/  IMAD R8, R9, R2, R11 ;  /* 0x0000000209087224 */ /* 0x000fe200078e020b */
[----:B------:R-:W-:Y:S01]  /*0df0*/  IABS R9, R6 ;  /* 0x0000000600097213 */ /* 0x000fe20000000000 */
[----:B------:R-:W-:Y:S02]  /*0e00*/  IMAD.MOV.U32 R7, RZ, RZ, R0 ;  /* 0x000000ffff077224 */ /* 0x000fe400078e0000 */
[----:B------:R-:W-:Y:S01]  /*0e10*/  IMAD.MOV.U32 R2, RZ, RZ, RZ ;  /* 0x000000ffff027224 */ /* 0x000fe200078e00ff */
[----:B------:R-:W-:Y:S01]  /*0e20*/  IABS R0, R8 ;  /* 0x0000000800007213 */ /* 0x000fe20000000000 */
[----:B------:R-:W-:-:S04]  /*0e30*/  IMAD R7, R7, R5, RZ ;  /* 0x0000000507077224 */ /* 0x000fc800078e02ff */
[----:B------:R-:W-:Y:S01]  /*0e40*/  IMAD.MOV.U32 R4, RZ, RZ, R0 ;  /* 0x000000ffff047224 */ /* 0x000fe200078e0000 */
[----:B------:R-:W-:Y:S01]  /*0e50*/  IADD3 R0, RZ, -R9, RZ ;  /* 0x80000009ff007210 */ /* 0x000fe20007ffe0ff */
[----:B------:R-:W-:-:S04]  /*0e60*/  IMAD.HI.U32 R3, R3, R7, R2 ;  /* 0x0000000703037227 */ /* 0x000fc800078e0002 */
[----:B------:R-:W-:Y:S02]  /*0e70*/  IMAD.MOV.U32 R2, RZ, RZ, R0 ;  /* 0x000000ffff027224 */ /* 0x000fe400078e0000 */
[----:B------:R-:W-:Y:S01]  /*0e80*/  IMAD.HI.U32 R0, R3, R4, RZ ;  /* 0x0000000403007227 */ /* 0x000fe200078e00ff */
[----:B------:R-:W-:-:S03]  /*0e90*/  IADD3 R3, R10, 0x1000000, R8 ;  /* 0x010000000a037810 */ /* 0x000fc60007ffe008 */
[----:B------:R-:W-:-:S05]  /*0ea0*/  IMAD R2, R0, R2, R4 ;  /* 0x0000000200027224 */ /* 0x000fca00078e0204 */
[----:B------:R-:W-:-:S13]  /*0eb0*/  ISETP.GT.U32.AND P0, PT, R5, R2, PT ;  /* 0x000000020500720c */ /* 0x000fda0003f04070 */
[----:B------:R-:W-:Y:S01]  /*0ec0*/  @!P0 IMAD.IADD R2, R2, 0x1, -R5 ;  /* 0x0000000102028824 */ /* 0x000fe200078e0a05 */
[----:B------:R-:W-:Y:S02]  /*0ed0*/  @!P0 IADD3 R0, R0, 0x1, RZ ;  /* 0x0000000100008810 */ /* 0x000fe40007ffe0ff */
[----:B------:R-:W-:Y:S02]  /*0ee0*/  ISETP.NE.AND P0, PT, R6, RZ, PT ;  /* 0x000000ff0600720c */ /* 0x000fe40003f05270 */
[----:B------:R-:W-:Y:S02]  /*0ef0*/  ISETP.GE.U32.AND P2, PT, R2, R5, PT ;  /* 0x000000050200720c */ /* 0x000fe40003f46070 */
[----:B------:R-:W-:-:S04]  /*0f00*/  LOP3.LUT R2, R8, R6, RZ, 0x3c, !PT ;  /* 0x0000000608027212 */ /* 0x000fc800078e3cff */
[----:B------:R-:W-:Y:S01]  /*0f10*/  ISETP.GE.AND P1, PT, R2, RZ, PT ;  /* 0x000000ff0200720c */ /* 0x000fe20003f26270 */
[----:B------:R-:W-:-:S06]  /*0f20*/  IMAD.MOV R2, RZ, RZ, -R6 ;  /* 0x000000ffff027224 */ /* 0x000fcc00078e0a06 */
[----:B------:R-:W-:-:S06]  /*0f30*/  @P2 IADD3 R0, R0, 0x1, RZ ;  /* 0x0000000100002810 */ /* 0x000fcc0007ffe0ff */
[----:B------:R-:W-:Y:S02]  /*0f40*/  @!P1 IADD3 R0, -R0, RZ, RZ ;  /* 0x000000ff00009210 */ /* 0x000fe40007ffe1ff */
[----:B------:R-:W-:-:S05]  /*0f50*/  @!P0 LOP3.LUT R0, RZ, R6, RZ, 0x33, !PT ;  /* 0x00000006ff008212 */ /* 0x000fca00078e33ff */
[----:B------:R-:W-:-:S05]  /*0f60*/  IMAD R2, R0, R2, R3 ;  /* 0x0000000200027224 */ /* 0x000fca00078e0203 */
[----:B------:R1:W-:Y:S02]  /*0f70*/  STL [R1+0x28], R2 ;  /* 0x0000280201007387 */ /* 0x0003e40000100800 */
.L_x_473:
[----:B------:R-:W-:Y:S05]  /*0f80*/  BSYNC B0 ;  /* 0x0000000000007941 */ /* 0x000fea0003800000 */
.L_x_471:
[----:B------:R-:W-:-:S04]  /*0f90*/  LOP3.LUT R0, RZ, R0, RZ, 0x33, !PT ;  /* 0x00000000ff007212 */ /* 0x000fc800078e33ff */
[----:B------:R-:W-:-:S05]  /*0fa0*/  IADD3 R0, R0, R12, RZ ;  /* 0x0000000c00007210 */ /* 0x000fca0007ffe0ff */
[----:B------:R2:W-:Y:S01]  /*0fb0*/  STL [R1+0x24], R0 ;  /* 0x0000240001007387 */ /* 0x0005e20000100800 */
[----:B------:R-:W-:Y:S05]  /*0fc0*/  BRA `(.L_x_474) ;  /* 0x0000006000007947 */ /* 0x000fea0003800000 */
.L_x_462:
[----:B------:R-:W-:Y:S01]  /*0fd0*/  MOV R0, UR4 ;  /* 0x0000000400007c02 */ /* 0x000fe20008000f00 */
[----:B------:R-:W-:Y:S04]  /*0fe0*/  STL [R1+0x24], RZ ;  /* 0x000024ff01007387 */ /* 0x000fe80000100800 */
[----:B------:R-:W-:Y:S04]  /*0ff0*/  STL [R1+0x28], RZ ;  /* 0x000028ff01007387 */ /* 0x000fe80000100800 */
[----:B------:R1:W-:Y:S02]  /*1000*/  STL [R1+0x20], R0 ;  /* 0x0000200001007387 */ /* 0x0003e40000100800 */
[----:B-1----:R-:W-:-:S05]  /*1010*/  MOV R0, c[0x0][0x53c] ;  /* 0x00014f0000007a02 */ /* 0x002fca0000000f00 */
[----:B------:R1:W-:Y:S02]  /*1020*/  STL [R1+0x2c], R0 ;  /* 0x00002c0001007387 */ /* 0x0003e40000100800 */
.L_x_474:
[----:B------:R-:W3:Y:S04]  /*1030*/  LDL R4, [R1+0x20] ;  /* 0x0000200001047983 */ /* 0x000ee80000100800 */
[----:B------:R-:W3:Y:S04]  /*1040*/  LDL R5, [R1+0x24] ;  /* 0x0000240001057983 */ /* 0x000ee80000100800 */
[----:B------:R-:W3:Y:S04]  /*1050*/  LDL R6, [R1+0x28] ;  /* 0x0000280001067983 */ /* 0x000ee80000100800 */
[----:B------:R-:W3:Y:S01]  /*1060*/  LDL R7, [R1+0x2c] ;  /* 0x00002c0001077983 */ /* 0x000ee20000100800 */
[----:B------:R-:W-:Y:S01]  /*1070*/  ISETP.NE.AND P0, PT, R13, RZ, PT ;  /* 0x000000ff0d00720c */ /* 0x000fe20003f05270 */
[----:B------:R-:W-:-:S12]  /*1080*/  WARPSYNC 0xffffffff ;  /* 0xffffffff00007948 */ /* 0x000fd80003800000 */
[----:B---3--:R3:W-:Y:S04]  /*1090*/  @!P0 STS.128 [0xc080], R4 ;  /* 0x00c08004ff008388 */ /* 0x0087e80000000c00 */
[----:B------:R-:W-:Y:S06]  /*10a0*/  BAR.ARV 0x5, 0x80 ;  /* 0x0142000000007b1d */ /* 0x000fec0000002000 */
.L_x_460:
[----:B-12---:R-:W2:Y:S02]  /*10b0*/  LDL R0, [R1+0x2c] ;  /* 0x00002c0001007983 */ /* 0x006ea40000100800 */
[----:B--2---:R-:W-:-:S13]  /*10c0*/  ISETP.GE.AND P0, PT, R0, c[0x0][0x53c], PT ;  /* 0x00014f0000007a0c */ /* 0x004fda0003f06270 */
[----:B------:R-:W-:Y:S05]  /*10d0*/  @P0 EXIT ;  /* 0x000000000000094d */ /* 0x000fea0003800000 */
[----:B------:R-:W1:Y:S02]  /*10e0*/  S2R R11, SR_TID.X ;  /* 0x00000000000b7919 */ /* 0x000e640000002100 */
[----:B-1----:R-:W-:-:S04]  /*10f0*/  SHF.R.S32.HI R8, RZ, 0x1f, R11 ;  /* 0x0000001fff087819 */ /* 0x002fc8000001140b */
[CC--:B------:R-:W-:Y:S02]  /*1100*/  LEA.HI R17, R8.reuse, R11.reuse, RZ, 0x3 ;  /* 0x0000000b08117211 */ /* 0x0c0fe400078f18ff */
[----:B------:R-:W-:Y:S02]  /*1110*/  LEA.HI R3, R8, R11, RZ, 0x4 ;  /* 0x0000000b08037211 */ /* 0x000fe400078f20ff */
[----:B------:R-:W-:Y:S02]  /*1120*/  LOP3.LUT R2, R17, 0xfffffff8, RZ, 0xc0, !PT ;  /* 0xfffffff811027812 */ /* 0x000fe400078ec0ff */
[----:B---3--:R-:W-:Y:S02]  /*1130*/  SHF.R.S32.HI R5, RZ, 0x4, R3 ;  /* 0x00000004ff057819 */ /* 0x008fe40000011403 */
[----:B------:R-:W-:Y:S01]  /*1140*/  LOP3.LUT R0, R3, 0xfffffff0, RZ, 0xc0, !PT ;  /* 0xfffffff003007812 */ /* 0x000fe200078ec0ff */
[----:B------:R-:W-:Y:S01]  /*1150*/  IMAD.IADD R2, R11, 0x1, -R2 ;  /* 0x000000010b027824 */ /* 0x000fe200078e0a02 */
[----:B------:R-:W-:-:S02]  /*1160*/  LEA.HI R3, R3, R5, RZ, 0x1 ;  /* 0x0000000503037211 */ /* 0x000fc400078f08ff */
[----:B------:R-:W-:Y:S01]  /*1170*/  LEA.HI R6, R8, R11, RZ, 0x2 ;  /* 0x0000000b08067211 */ /* 0x000fe200078f10ff */
[----:B------:R-:W-:Y:S01]  /*1180*/  IMAD.IADD R0, R11, 0x1, -R0 ;  /* 0x000000010b007824 */ /* 0x000fe200078e0a00 */
[----:B------:R-:W-:Y:S02]  /*1190*/  LEA.HI R7, R2, R2, RZ, 0x1 ;  /* 0x0000000202077211 */ /* 0x000fe400078f08ff */
[----:B------:R-:W-:Y:S02]  /*11a0*/  LOP3.LUT R4, R3, 0xfffffffe, RZ, 0xc0, !PT ;  /* 0xfffffffe03047812 */ /* 0x000fe400078ec0ff */
[----:B------:R-:W-:Y:S02]  /*11b0*/  LOP3.LUT R3, R7, 0x3fffffe, RZ, 0xc0, !PT ;  /* 0x03fffffe07037812 */ /* 0x000fe400078ec0ff */
[----:B------:R-:W-:Y:S01]  /*11c0*/  LEA.HI R10, R0, R0, RZ, 0x1 ;  /* 0x00000000000a7211 */ /* 0x000fe200078f08ff */
[----:B------:R-:W-:Y:S01]  /*11d0*/  IMAD.IADD R12, R5, 0x1, -R4 ;  /* 0x00000001050c7824 */ /* 0x000fe200078e0a04 */
[----:B------:R-:W-:Y:S01]  /*11e0*/  SHF.R.S32.HI R4, RZ, 0x3, R17 ;  /* 0x00000003ff047819 */ /* 0x000fe20000011411 */
[----:B------:R-:W-:Y:S01]  /*11f0*/  IMAD.IADD R15, R2, 0x1, -R3 ;  /* 0x00000001020f7824 */ /* 0x000fe200078e0a03 */
[----:B------:R-:W-:-:S02]  /*1200*/  LOP3.LUT R2, R10, 0x7fffffe, RZ, 0xc0, !PT ;  /* 0x07fffffe0a027812 */ /* 0x000fc400078ec0ff */
[----:B------:R-:W-:Y:S02]  /*1210*/  SHF.R.S32.HI R3, RZ, 0x1f, R0 ;  /* 0x0000001fff037819 */ /* 0x000fe40000011400 */
[----:B------:R-:W-:Y:S01]  /*1220*/  LOP3.LUT R5, R6, 0xfffffffc, RZ, 0xc0, !PT ;  /* 0xfffffffc06057812 */ /* 0x000fe200078ec0ff */
[----:B------:R-:W-:Y:S01]  /*1230*/  IMAD.IADD R13, R0, 0x1, -R2 ;  /* 0x00000001000d7824 */ /* 0x000fe200078e0a02 */
[----:B------:R-:W-:Y:S01]  /*1240*/  LEA.HI R16, R3, R0, RZ, 0x3 ;  /* 0x0000000003107211 */ /* 0x000fe200078f18ff */
[----:B------:R-:W-:Y:S01]  /*1250*/  IMAD.SHL.U32 R0, R4, 0x40, RZ ;  /* 0x0000004004007824 */ /* 0x000fe200078e00ff */
[----:B------:R-:W-:Y:S01]  /*1260*/  LEA.HI R8, R8, R11, RZ, 0x5 ;  /* 0x0000000b08087211 */ /* 0x000fe200078f28ff */
[----:B------:R-:W-:Y:S01]  /*1270*/  IMAD.IADD R18, R11, 0x1, -R5 ;  /* 0x000000010b127824 */ /* 0x000fe200078e0a05 */
[----:B------:R-:W-:Y:S02]  /*1280*/  SHF.R.S32.HI R14, RZ, 0x2, R6 ;  /* 0x00000002ff0e7819 */ /* 0x000fe40000011406 */
[----:B------:R-:W-:Y:S01]  /*1290*/  LOP3.LUT R2, R8, 0xffffffe0, RZ, 0xc0, !PT ;  /* 0xffffffe008027812 */ /* 0x000fe200078ec0ff */
[----:B------:R-:W-:Y:S01]  /*12a0*/  IMAD.SHL.U32 R22, R18, 0x8, RZ ;  /* 0x0000000812167824 */ /* 0x000fe200078e00ff */
[----:B------:R-:W-:-:S02]  /*12b0*/  LOP3.LUT R0, R0, 0xc0, RZ, 0xc0, !PT ;  /* 0x000000c000007812 */ /* 0x000fc400078ec0ff */
[----:B------:R-:W-:Y:S01]  /*12c0*/  LEA.HI R5, R6, R14, RZ, 0x1 ;  /* 0x0000000e06057211 */ /* 0x000fe200078f08ff */
[----:B------:R-:W-:Y:S01]  /*12d0*/  IMAD.IADD R21, R11, 0x1, -R2 ;  /* 0x000000010b157824 */ /* 0x000fe200078e0a02 */
[----:B------:R-:W-:Y:S02]  /*12e0*/  SHF.R.U32.HI R4, RZ, 0x3, R0 ;  /* 0x00000003ff047819 */ /* 0x000fe40000011600 */
[----:B------:R-:W-:Y:S02]  /*12f0*/  LOP3.LUT R3, R0, 0x18, R22, 0xf8, !PT ;  /* 0x0000001800037812 */ /* 0x000fe400078ef816 */
[--C-:B------:R-:W-:Y:S02]  /*1300*/  SHF.R.S32.HI R9, RZ, 0x5, R8.reuse ;  /* 0x00000005ff097819 */ /* 0x100fe40000011408 */
[----:B------:R-:W-:Y:S02]  /*1310*/  SHF.R.S32.HI R0, RZ, 0x1f, R8 ;  /* 0x0000001fff007819 */ /* 0x000fe40000011408 */
[----:B------:R-:W-:-:S02]  /*1320*/  LOP3.LUT R2, R5, 0x7fffffe, RZ, 0xc0, !PT ;  /* 0x07fffffe05027812 */ /* 0x000fc400078ec0ff */
[----:B------:R-:W-:Y:S02]  /*1330*/  LEA.HI R0, R0, R9, RZ, 0x2 ;  /* 0x0000000900007211 */ /* 0x000fe400078f10ff */
[----:B------:R-:W-:Y:S01]  /*1340*/  LOP3.LUT R5, R3, R4, RZ, 0x3c, !PT ;  /* 0x0000000403057212 */ /* 0x000fe200078e3cff */
[----:B------:R-:W-:Y:S01]  /*1350*/  IMAD.IADD R2, R14, 0x1, -R2 ;  /* 0x000000010e027824 */ /* 0x000fe200078e0a02 */
[----:B------:R-:W-:Y:S02]  /*1360*/  SHF.R.S32.HI R4, RZ, 0x1f, R6 ;  /* 0x0000001fff047819 */ /* 0x000fe40000011406 */
[----:B------:R-:W-:Y:S02]  /*1370*/  SHF.R.S32.HI R8, RZ, 0x1f, R21 ;  /* 0x0000001fff087819 */ /* 0x000fe40000011415 */
[----:B------:R-:W-:Y:S01]  /*1380*/  LOP3.LUT R3, R0, 0xffffffc, RZ, 0xc0, !PT ;  /* 0x0ffffffc00037812 */ /* 0x000fe200078ec0ff */
[----:B------:R-:W-:Y:S01]  /*1390*/  IMAD R0, R9, 0x8, R2 ;  /* 0x0000000809007824 */ /* 0x000fe200078e0202 */
[----:B------:R-:W-:-:S02]  /*13a0*/  LEA.HI R2, R4, R14, RZ, 0x3 ;  /* 0x0000000e04027211 */ /* 0x000fc400078f18ff */
[----:B------:R-:W-:Y:S01]  /*13b0*/  LEA.HI R11, R8, R21, RZ, 0x2 ;  /* 0x00000015080b7211 */ /* 0x000fe200078f10ff */
[C---:B------:R-:W-:Y:S01]  /*13c0*/  IMAD.IADD R4, R9.reuse, 0x1, -R3 ;  /* 0x0000000109047824 */ /* 0x040fe200078e0a03 */
[----:B------:R-:W-:Y:S01]  /*13d0*/  LOP3.LUT R2, R2, 0xfffffff8, RZ, 0xc0, !PT ;  /* 0xfffffff802027812 */ /* 0x000fe200078ec0ff */
[----:B------:R-:W-:Y:S01]  /*13e0*/  IMAD.U32 R5, R0, 0x20, R5 ;  /* 0x0000002000057824 */ /* 0x000fe200078e0005 */
[----:B------:R-:W-:Y:S01]  /*13f0*/  SHF.R.S32.HI R3, RZ, 0x2, R11 ;  /* 0x00000002ff037819 */ /* 0x000fe2000001140b */
[----:B------:R-:W-:Y:S01]  /*1400*/  IMAD.SHL.U32 R9, R9, 0x200, RZ ;  /* 0x0000020009097824 */ /* 0x000fe200078e00ff */
[----:B------:R-:W-:Y:S01]  /*1410*/  LEA.HI R0, R18, R18, RZ, 0x1 ;  /* 0x0000001212007211 */ /* 0x000fe200078f08ff */
[----:B------:R-:W-:Y:S01]  /*1420*/  IMAD.IADD R6, R14, 0x1, -R2 ;  /* 0x000000010e067824 */ /* 0x000fe200078e0a02 */
[----:B------:R-:W-:Y:S01]  /*1430*/  SHF.R.S32.HI R8, RZ, 0x1, R10 ;  /* 0x00000001ff087819 */ /* 0x000fe2000001140a */
[----:B------:R-:W-:Y:S01]  /*1440*/  IMAD R19, R4, 0x10, R3 ;  /* 0x0000001004137824 */ /* 0x000fe200078e0203 */
[C---:B------:R-:W-:Y:S01]  /*1450*/  LOP3.LUT R2, R0.reuse, 0x1ffffffe, RZ, 0xc0, !PT ;  /* 0x1ffffffe00027812 */ /* 0x040fe200078ec0ff */
[----:B------:R-:W-:Y:S01]  /*1460*/  IMAD.SHL.U32 R0, R0, 0x20, RZ ;  /* 0x0000002000007824 */ /* 0x000fe200078e00ff */
[----:B------:R-:W-:Y:S01]  /*1470*/  SHF.R.S32.HI R3, RZ, 0x1, R7 ;  /* 0x00000001ff037819 */ /* 0x000fe20000011407 */
[----:B------:R1:W-:Y:S01]  /*1480*/  STL [R1+0x5c], R5 ;  /* 0x00005c0501007387 */ /* 0x0003e20000100800 */
[----:B------:R-:W-:Y:S01]  /*1490*/  LEA.HI R7, R6, R6, RZ, 0x1 ;  /* 0x0000000606077211 */ /* 0x000fe200078f08ff */
[----:B------:R-:W-:Y:S01]  /*14a0*/  IMAD.IADD R4, R18, 0x1, -R2 ;  /* 0x0000000112047824 */ /* 0x000fe200078e0a02 */
[----:B------:R-:W-:Y:S01]  /*14b0*/  LOP3.LUT R0, R0, 0xffffffc0, RZ, 0xc0, !PT ;  /* 0xffffffc000007812 */ /* 0x000fe200078ec0ff */
[C---:B------:R-:W-:Y:S01]  /*14c0*/  IMAD.SHL.U32 R2, R3.reuse, 0x40, RZ ;  /* 0x0000004003027824 */ /* 0x040fe200078e00ff */
[----:B------:R-:W-:Y:S01]  /*14d0*/  SHF.R.S32.HI R10, RZ, 0x1f, R10 ;  /* 0x0000001fff0a7819 */ /* 0x000fe2000001140a */
[----:B------:R-:W-:Y:S01]  /*14e0*/  STL [R1+0x64], R19 ;  /* 0x0000641301007387 */ /* 0x000fe20000100800 */
[----:B------:R-:W-:Y:S01]  /*14f0*/  LOP3.LUT P2, RZ, R3, 0x2, RZ, 0xc0, !PT ;  /* 0x0000000203ff7812 */ /* 0x000fe2000784c0ff */
[----:B------:R-:W-:Y:S01]  /*1500*/  IMAD R14, R4, 0x8, R0 ;  /* 0x00000008040e7824 */ /* 0x000fe200078e0200 */
[----:B------:R-:W-:-:S02]  /*1510*/  LEA.HI R3, R10, R8, RZ, 0x2 ;  /* 0x000000080a037211 */ /* 0x000fc400078f10ff */
[----:B------:R-:W-:Y:S02]  /*1520*/  LOP3.LUT R0, R2, 0xc0, RZ, 0xc0, !PT ;  /* 0x000000c002007812 */ /* 0x000fe400078ec0ff */
[----:B------:R-:W-:Y:S01]  /*1530*/  LOP3.LUT R2, R3, 0xfffffffc, RZ, 0xc0, !PT ;  /* 0xfffffffc03027812 */ /* 0x000fe200078ec0ff */
[----:B------:R-:W-:Y:S01]  /*1540*/  IMAD R3, R18, 0x2, R9 ;  /* 0x0000000212037824 */ /* 0x000fe200078e0209 */
[----:B------:R-:W-:Y:S02]  /*1550*/  SHF.R.U32.HI R4, RZ, 0x3, R0 ;  /* 0x00000003ff047819 */ /* 0x000fe40000011600 */
[----:B------:R-:W-:Y:S01]  /*1560*/  IADD3 R20, R22, 0x20, RZ ;  /* 0x0000002016147810 */ /* 0x000fe20007ffe0ff */
[----:B------:R-:W-:Y:S01]  /*1570*/  IMAD.IADD R2, R8, 0x1, -R2 ;  /* 0x0000000108027824 */ /* 0x000fe200078e0a02 */
[----:B------:R-:W-:Y:S01]  /*1580*/  SHF.R.S32.HI R23, RZ, 0x1f, R22 ;  /* 0x0000001fff177819 */ /* 0x000fe20000011416 */
[----:B------:R-:W-:-:S03]  /*1590*/  IMAD R8, R12, 0x8, R15 ;  /* 0x000000080c087824 */ /* 0x000fc600078e020f */
[C---:B------:R-:W-:Y:S01]  /*15a0*/  LOP3.LUT P3, RZ, R2.reuse, 0x2, RZ, 0xc0, !PT ;  /* 0x0000000202ff7812 */ /* 0x040fe2000786c0ff */
[----:B------:R-:W-:Y:S01]  /*15b0*/  IMAD.SHL.U32 R2, R2, 0x40, RZ ;  /* 0x0000004002027824 */ /* 0x000fe200078e00ff */
[----:B-1----:R-:W-:-:S04]  /*15c0*/  LOP3.LUT R5, R7, 0x3fffffe, RZ, 0xc0, !PT ;  /* 0x03fffffe07057812 */ /* 0x002fc800078ec0ff */
[----:B------:R-:W-:Y:S01]  /*15d0*/  LOP3.LUT R2, R2, 0xc0, RZ, 0xc0, !PT ;  /* 0x000000c002027812 */ /* 0x000fe200078ec0ff */
[----:B------:R-:W-:Y:S01]  /*15e0*/  IMAD.IADD R6, R6, 0x1, -R5 ;  /* 0x0000000106067824 */ /* 0x000fe200078e0a05 */
[----:B------:R-:W-:Y:S02]  /*15f0*/  LOP3.LUT R5, R0, 0x8, R17, 0xf8, !PT ;  /* 0x0000000800057812 */ /* 0x000fe400078ef811 */
[----:B------:R-:W-:Y:S01]  /*1600*/  SHF.R.S32.HI R0, RZ, 0x1, R7 ;  /* 0x00000001ff007819 */ /* 0x000fe20000011407 */
[----:B------:R-:W-:Y:S01]  /*1610*/  IMAD R6, R6, 0x20, R3 ;  /* 0x0000002006067824 */ /* 0x000fe200078e0203 */
[----:B------:R-:W-:Y:S01]  /*1620*/  LOP3.LUT R10, R5, R4, RZ, 0x3c, !PT ;  /* 0x00000004050a7212 */ /* 0x000fe200078e3cff */
[----:B------:R-:W-:Y:S01]  /*1630*/  IMAD.SHL.U32 R5, R16, 0x20, RZ ;  /* 0x0000002010057824 */ /* 0x000fe200078e00ff */
[C---:B------:R-:W-:Y:S01]  /*1640*/  LOP3.LUT P0, RZ, R0.reuse, 0x2, RZ, 0xc0, !PT ;  /* 0x0000000200ff7812 */ /* 0x040fe2000780c0ff */
[C---:B------:R-:W-:Y:S01]  /*1650*/  IMAD.SHL.U32 R3, R0.reuse, 0x40, RZ ;  /* 0x0000004000037824 */ /* 0x040fe200078e00ff */
[----:B------:R-:W-:Y:S01]  /*1660*/  LOP3.LUT R4, R0, 0x1, RZ, 0xc0, !PT ;  /* 0x0000000100047812 */ /* 0x000fe200078ec0ff */
[----:B------:R-:W-:Y:S01]  /*1670*/  IMAD.SHL.U32 R7, R12, 0x8, RZ ;  /* 0x000000080c077824 */ /* 0x000fe200078e00ff */
[----:B------:R-:W-:-:S02]  /*1680*/  LOP3.LUT R0, R5, 0xffffff00, RZ, 0xc0, !PT ;  /* 0xffffff0005007812 */ /* 0x000fc400078ec0ff */
[----:B------:R-:W-:Y:S02]  /*1690*/  LOP3.LUT R3, R3, 0xc0, RZ, 0xc0, !PT ;  /* 0x000000c003037812 */ /* 0x000fe400078ec0ff */
[----:B------:R-:W-:Y:S01]  /*16a0*/  ISETP.NE.U32.AND P1, PT, R4, 0x1, PT ;  /* 0x000000010400780c */ /* 0x000fe20003f25070 */
[----:B------:R-:W-:Y:S01]  /*16b0*/  IMAD.IADD R4, R0, 0x1, R9 ;  /* 0x0000000100047824 */ /* 0x000fe200078e0209 */
[----:B------:R-:W-:Y:S02]  /*16c0*/  LEA.HI R3, R3, R3, RZ, 0x1d ;  /* 0x0000000303037211 */ /* 0x000fe400078fe8ff */
[----:B------:R-:W-:-:S03]  /*16d0*/  SHF.R.U32.HI R5, RZ, 0x3, R2 ;  /* 0x00000003ff057819 */ /* 0x000fc60000011602 */
[----:B------:R-:W-:Y:S01]  /*16e0*/  IMAD.IADD R3, R3, 0x1, R6 ;  /* 0x0000000103037824 */ /* 0x000fe200078e0206 */
[----:B------:R-:W-:Y:S01]  /*16f0*/  LOP3.LUT R6, R2, 0x8, R7, 0xf8, !PT ;  /* 0x0000000802067812 */ /* 0x000fe200078ef807 */
[----:B------:R-:W-:Y:S01]  /*1700*/  IMAD R2, R13, 0x20, R4 ;  /* 0x000000200d027824 */ /* 0x000fe200078e0204 */
[----:B------:R-:W-:Y:S01]  /*1710*/  LOP3.LUT R4, R11, 0x7ffffffc, RZ, 0xc0, !PT ;  /* 0x7ffffffc0b047812 */ /* 0x000fe200078ec0ff */
[----:B------:R-:W-:Y:S01]  /*1720*/  IMAD.SHL.U32 R18, R3, 0x2, RZ ;  /* 0x0000000203127824 */ /* 0x000fe200078e00ff */
[----:B------:R-:W-:Y:S01]  /*1730*/  LOP3.LUT R3, R6, R5, RZ, 0x3c, !PT ;  /* 0x0000000506037212 */ /* 0x000fe200078e3cff */
[----:B------:R-:W-:Y:S02]  /*1740*/  IMAD R7, R13, 0x20, R0 ;  /* 0x000000200d077824 */ /* 0x000fe400078e0200 */
[----:B------:R-:W-:Y:S01]  /*1750*/  IMAD.IADD R4, R21, 0x1, -R4 ;  /* 0x0000000115047824 */ /* 0x000fe200078e0a04 */
[C---:B------:R-:W-:Y:S01]  /*1760*/  IADD3 R5, R18.reuse, 0x80, RZ ;  /* 0x0000008012057810 */ /* 0x040fe20007ffe0ff */
[----:B------:R-:W-:Y:S01]  /*1770*/  IMAD.MOV.U32 R6, RZ, RZ, 0x20 ;  /* 0x00000020ff067424 */ /* 0x000fe200078e00ff */
[----:B------:R-:W-:Y:S01]  /*1780*/  IADD3 R17, R18, 0x70, RZ ;  /* 0x0000007012117810 */ /* 0x000fe20007ffe0ff */
[----:B------:R-:W-:Y:S01]  /*1790*/  IMAD.SHL.U32 R236, R4, 0x2, RZ ;  /* 0x0000000204ec7824 */ /* 0x000fe200078e00ff */
[----:B------:R-:W-:Y:S01]  /*17a0*/  @P1 IADD3 R17, R5, 0x10, RZ ;  /* 0x0000001005111810 */ /* 0x000fe20007ffe0ff */
[----:B------:R-:W-:Y:S01]  /*17b0*/  STL [R1+0x44], R18 ;  /* 0x0000441201007387 */ /* 0x000fe20000100800 */
[----:B------:R-:W-:Y:S01]  /*17c0*/  IADD3 R5, R22, 0x40, RZ ;  /* 0x0000004016057810 */ /* 0x000fe20007ffe0ff */
[C---:B------:R-:W-:Y:S01]  /*17d0*/  IMAD.IADD R2, R3.reuse, 0x1, R2 ;  /* 0x0000000103027824 */ /* 0x040fe200078e0202 */
[----:B------:R-:W-:Y:S01]  /*17e0*/  IADD3 R16, R236, 0x10, RZ ;  /* 0x00000010ec107810 */ /* 0x000fe20007ffe0ff */
[----:B------:R-:W-:Y:S01]  /*17f0*/  IMAD.U32 R0, R8, 0x20, R10 ;  /* 0x0000002008007824 */ /* 0x000fe200078e000a */
[----:B------:R-:W-:Y:S01]  /*1800*/  STL [R1+0x48], R17 ;  /* 0x0000481101007387 */ /* 0x000fe20000100800 */
[----:B------:R-:W-:Y:S01]  /*1810*/  IMAD.IADD R3, R3, 0x1, R7 ;  /* 0x0000000103037824 */ /* 0x000fe200078e0207 */
[----:B------:R-:W-:-:S02]  /*1820*/  SHF.R.S32.HI R7, RZ, 0x1f, R20 ;  /* 0x0000001fff077819 */ /* 0x000fc40000011414 */
[----:B------:R-:W-:Y:S01]  /*1830*/  STL [R1+0x1c], R20 ;  /* 0x00001c1401007387 */ /* 0x000fe20000100800 */
[----:B------:R-:W-:Y:S02]  /*1840*/  SHF.R.S32.HI R4, RZ, 0x1f, R5 ;  /* 0x0000001fff047819 */ /* 0x000fe40000011405 */
[C---:B------:R-:W-:Y:S01]  /*1850*/  IADD3 R10, R236.reuse, 0x40, RZ ;  /* 0x00000040ec0a7810 */ /* 0x040fe20007ffe0ff */
[----:B------:R1:W-:Y:S01]  /*1860*/  STL [R1+0x38], R5 ;  /* 0x0000380501007387 */ /* 0x0003e20000100800 */
[----:B------:R-:W-:Y:S02]  /*1870*/  IADD3 R8, R236, 0x50, RZ ;  /* 0x00000050ec087810 */ /* 0x000fe40007ffe0ff */
[----:B------:R-:W-:Y:S01]  /*1880*/  LEA R184, R0, 0x3c80, 0x1 ;  /* 0x00003c8000b87811 */ /* 0x000fe200078e08ff */
[----:B------:R-:W-:Y:S01]  /*1890*/  STL.64 [R1+0x30], R22 ;  /* 0x0000301601007387 */ /* 0x000fe20000100a00 */
[----:B------:R-:W-:Y:S02]  /*18a0*/  SHF.R.S32.HI R0, RZ, 0x1f, R10 ;  /* 0x0000001fff007819 */ /* 0x000fe4000001140a */
[----:B------:R-:W-:Y:S01]  /*18b0*/  SHF.R.S32.HI R0, RZ, 0x1f, R8 ;  /* 0x0000001fff007819 */ /* 0x000fe20000011408 */
[----:B------:R2:W-:Y:S01]  /*18c0*/  STL [R1+0x58], R7 ;  /* 0x0000580701007387 */ /* 0x0005e20000100800 */
[----:B------:R-:W-:-:S02]  /*18d0*/  IADD3 R13, R236, 0x28, RZ ;  /* 0x00000028ec0d7810 */ /* 0x000fc40007ffe0ff */
[----:B------:R-:W-:Y:S01]  /*18e0*/  IADD3 R11, R236, 0x38, RZ ;  /* 0x00000038ec0b7810 */ /* 0x000fe20007ffe0ff */
[----:B------:R3:W-:Y:S01]  /*18f0*/  STL [R1+0x54], R4 ;  /* 0x0000540401007387 */ /* 0x0007e20000100800 */
[----:B------:R-:W-:Y:S02]  /*1900*/  IADD3 R189, R184, 0x20, RZ ;  /* 0x00000020b8bd7810 */ /* 0x000fe40007ffe0ff */
[----:B------:R-:W-:Y:S02]  /*1910*/  LEA R187, R2, 0x6080, 0x1 ;  /* 0x0000608002bb7811 */ /* 0x000fe400078e08ff */
[----:B------:R-:W-:Y:S02]  /*1920*/  LEA R185, R3, 0x1880, 0x1 ;  /* 0x0000188003b97811 */ /* 0x000fe400078e08ff */
[C---:B------:R-:W-:Y:S02]  /*1930*/  IADD3 R15, R236.reuse, 0x18, RZ ;  /* 0x00000018ec0f7810 */ /* 0x040fe40007ffe0ff */
[----:B------:R-:W-:-:S02]  /*1940*/  IADD3 R12, R236, 0x30, RZ ;  /* 0x00000030ec0c7810 */ /* 0x000fc40007ffe0ff */
[----:B------:R-:W-:Y:S02]  /*1950*/  IADD3 R9, R236, 0x48, RZ ;  /* 0x00000048ec097810 */ /* 0x000fe40007ffe0ff */
[----:B-1----:R-:W-:Y:S02]  /*1960*/  SEL R5, R6, 0xffffffe0, !P0 ;  /* 0xffffffe006057807 */ /* 0x002fe40004000000 */
[----:B------:R-:W-:Y:S02]  /*1970*/  @P2 IADD3 R189, R184, -0x20, RZ ;  /* 0xffffffe0b8bd2810 */ /* 0x000fe40007ffe0ff */
[----:B------:R-:W-:Y:S01]  /*1980*/  SHF.R.S32.HI R15, RZ, 0x1f, R15 ;  /* 0x0000001fff0f7819 */ /* 0x000fe2000001140f */
[----:B------:R-:W-:Y:S01]  /*1990*/  IMAD.IADD R0, R18, 0x1, R5 ;  /* 0x0000000112007824 */ /* 0x000fe200078e0205 */
[----:B------:R-:W-:Y:S01]  /*19a0*/  SHF.R.S32.HI R12, RZ, 0x1f, R12 ;  /* 0x0000001fff0c7819 */ /* 0x000fe2000001140c */
[----:B--2---:R-:W-:Y:S01]  /*19b0*/  IMAD.IADD R7, R19, 0x1, R14 ;  /* 0x0000000113077824 */ /* 0x004fe200078e020e */
[----:B------:R-:W-:-:S02]  /*19c0*/  IADD3 R19, R236, 0x8, RZ ;  /* 0x00000008ec137810 */ /* 0x000fc40007ffe0ff */
[----:B------:R-:W-:Y:S02]  /*19d0*/  IADD3 R14, R236, 0x20, RZ ;  /* 0x00000020ec0e7810 */ /* 0x000fe40007ffe0ff */
[----:B------:R1:W-:Y:S01]  /*19e0*/  STL [R1+0x3c], R7 ;  /* 0x00003c0701007387 */ /* 0x0003e20000100800 */
[----:B---3--:R-:W-:Y:S02]  /*19f0*/  SHF.R.S32.HI R4, RZ, 0x1f, R236 ;  /* 0x0000001fff047819 */ /* 0x008fe400000114ec */
[----:B------:R-:W-:Y:S01]  /*1a00*/  SEL R4, R6, 0xffffffe0, !P3 ;  /* 0xffffffe006047807 */ /* 0x000fe20005800000 */
[----:B------:R2:W-:Y:S01]  /*1a10*/  STL [R1+0x50], R0 ;  /* 0x0000500001007387 */ /* 0x0005e20000100800 */
[----:B------:R-:W-:Y:S02]  /*1a20*/  SHF.R.S32.HI R6, RZ, 0x1f, R16 ;  /* 0x0000001fff067819 */ /* 0x000fe40000011410 */
[----:B------:R-:W-:Y:S01]  /*1a30*/  SHF.R.S32.HI R6, RZ, 0x1f, R13 ;  /* 0x0000001fff067819 */ /* 0x000fe2000001140d */
[----:B------:R-:W-:Y:S01]  /*1a40*/  IMAD.IADD R188, R187, 0x1, R4 ;  /* 0x00000001bbbc7824 */ /* 0x000fe200078e0204 */
[----:B------:R-:W-:Y:S01]  /*1a50*/  SHF.R.S32.HI R6, RZ, 0x1f, R11 ;  /* 0x0000001fff067819 */ /* 0x000fe2000001140b */
[----:B------:R-:W-:Y:S01]  /*1a60*/  IMAD.IADD R186, R4, 0x1, R185 ;  /* 0x0000000104ba7824 */ /* 0x000fe200078e02b9 */
[----:B------:R-:W-:-:S02]  /*1a70*/  SHF.R.S32.HI R19, RZ, 0x1f, R19 ;  /* 0x0000001fff137819 */ /* 0x000fc40000011413 */
[----:B------:R-:W-:Y:S02]  /*1a80*/  SHF.R.S32.HI R14, RZ, 0x1f, R14 ;  /* 0x0000001fff0e7819 */ /* 0x000fe4000001140e */
[----:B------:R-:W-:Y:S02]  /*1a90*/  SHF.R.S32.HI R9, RZ, 0x1f, R9 ;  /* 0x0000001fff097819 */ /* 0x000fe40000011409 */
[C---:B------:R-:W-:Y:S02]  /*1aa0*/  IADD3 R197, R189.reuse, 0x400, RZ ;  /* 0x00000400bdc57810 */ /* 0x040fe40007ffe0ff */
[C---:B------:R-:W-:Y:S02]  /*1ab0*/  IADD3 R196, R189.reuse, 0x800, RZ ;  /* 0x00000800bdc47810 */ /* 0x040fe40007ffe0ff */
[C---:B------:R-:W-:Y:S02]  /*1ac0*/  IADD3 R195, R189.reuse, 0xc00, RZ ;  /* 0x00000c00bdc37810 */ /* 0x040fe40007ffe0ff */
[----:B------:R-:W-:-:S02]  /*1ad0*/  IADD3 R194, R189, 0x1000, RZ ;  /* 0x00001000bdc27810 */ /* 0x000fc40007ffe0ff */
[----:B-1----:R-:W-:Y:S02]  /*1ae0*/  IADD3 R7, R236, 0x58, RZ ;  /* 0x00000058ec077810 */ /* 0x002fe40007ffe0ff */
[----:B------:R-:W-:Y:S01]  /*1af0*/  IADD3 R193, R189, 0x1400, RZ ;  /* 0x00001400bdc17810 */ /* 0x000fe20007ffe0ff */
[----:B--2---:R-:W-:Y:S01]  /*1b00*/  IMAD.IADD R0, R5, 0x1, R17 ;  /* 0x0000000105007824 */ /* 0x004fe200078e0211 */
[----:B------:R-:W-:Y:S02]  /*1b10*/  SHF.R.S32.HI R6, RZ, 0x1f, R7 ;  /* 0x0000001fff067819 */ /* 0x000fe40000011407 */
[C---:B------:R-:W-:Y:S02]  /*1b20*/  IADD3 R192, R189.reuse, 0x1800, RZ ;  /* 0x00001800bdc07810 */ /* 0x040fe40007ffe0ff */
[----:B------:R1:W-:Y:S01]  /*1b30*/  STL [R1+0x4c], R0 ;  /* 0x00004c0001007387 */ /* 0x0003e20000100800 */
[C---:B------:R-:W-:Y:S02]  /*1b40*/  IADD3 R191, R189.reuse, 0x1c00, RZ ;  /* 0x00001c00bdbf7810 */ /* 0x040fe40007ffe0ff */
[----:B------:R-:W-:-:S02]  /*1b50*/  IADD3 R190, R189, 0x2000, RZ ;  /* 0x00002000bdbe7810 */ /* 0x000fc40007ffe0ff */
.L_x_644:
[----:B------:R-:W2:Y:S04]  /*1b60*/  LDL R77, [R1+0x2c] ;  /* 0x00002c00014d7983 */ /* 0x000ea80000100800 */
[----:B------:R-:W3:Y:S01]  /*1b70*/  LDL R15, [R1+0x28] ;  /* 0x00002800010f7983 */ /* 0x000ee20000100800 */
[----:B------:R-:W-:-:S02]  /*1b80*/  ISETP.NE.U32.AND P0, PT, RZ, c[0x0][0x370], PT ;  /* 0x0000dc00ff007a0c */ /* 0x000fc40003f05070 */
[----:B------:R-:W-:Y:S02]  /*1b90*/  ISETP.NE.U32.AND P2, PT, RZ, c[0x0][0x360], PT ;  /* 0x0000d800ff007a0c */ /* 0x000fe40003f45070 */
[----:B------:R-:W-:Y:S02]  /*1ba0*/  ISETP.NE.AND.EX P1, PT, RZ, c[0x0][0x374], PT, P0 ;  /* 0x0000dd00ff007a0c */ /* 0x000fe40003f25300 */
[----:B------:R-:W-:Y:S02]  /*1bb0*/  ISETP.NE.AND.EX P0, PT, RZ, c[0x0][0x364], PT, P2 ;  /* 0x0000d900ff007a0c */ /* 0x000fe40003f05320 */
[----:B------:R-:W-:Y:S02]  /*1bc0*/  ISETP.NE.U32.AND P3, PT, RZ, c[0x0][0x348], PT ;  /* 0x0000d200ff007a0c */ /* 0x000fe40003f65070 */
[----:B------:R-:W-:Y:S02]  /*1bd0*/  ISETP.NE.U32.AND P4, PT, RZ, c[0x0][0x350], PT ;  /* 0x0000d400ff007a0c */ /* 0x000fe40003f85070 */
[----:B------:R-:W-:-:S02]  /*1be0*/  ISETP.NE.AND.EX P3, PT, RZ, c[0x0][0x34c], PT, P3 ;  /* 0x0000d300ff007a0c */ /* 0x000fc40003f65330 */
[----:B------:R-:W-:Y:S01]  /*1bf0*/  ISETP.NE.AND.EX P4, PT, RZ, c[0x0][0x354], PT, P4 ;  /* 0x0000d500ff007a0c */ /* 0x000fe20003f85340 */
[----:B------:R-:W-:Y:S01]  /*1c00*/  IMAD.MOV.U32 R14, RZ, RZ, 0x4 ;  /* 0x00000004ff0e7424 */ /* 0x000fe200078e00ff */
[----:B------:R-:W-:Y:S01]  /*1c10*/  CS2R R12, SRZ ;  /* 0x00000000000c7805 */ /* 0x000fe2000001ff00 */
[----:B------:R-:W-:Y:S02]  /*1c20*/  IMAD.MOV.U32 R4, RZ, RZ, RZ ;  /* 0x000000ffff047224 */ /* 0x000fe400078e00ff */
[----:B--2---:R-:W-:-:S04]  /*1c30*/  @P1 IMAD.WIDE R10, R77, R14, c[0x0][0x370] ;  /* 0x0000dc004d0a1625 */ /* 0x004fc800078e020e */
[CC--:B------:R-:W-:Y:S01]  /*1c40*/  @P0 IMAD.WIDE R8, R77.reuse, R14.reuse, c[0x0][0x360] ;  /* 0x0000d8004d080625 */ /* 0x0c0fe200078e020e */
[----:B------:R2:W5:Y:S03]  /*1c50*/  @P1 LDG.E R4, [R10.64] ;  /* 0x000000060a041981 */ /* 0x000566000c1e1900 */
[CC--:B------:R-:W-:Y:S01]  /*1c60*/  IMAD.WIDE R6, R77.reuse, R14.reuse, c[0x0][0x348] ;  /* 0x0000d2004d067625 */ /* 0x0c0fe200078e020e */
[----:B------:R2:W5:Y:S03]  /*1c70*/  @P0 LDG.E R226, [R8.64] ;  /* 0x0000000608e20981 */ /* 0x000566000c1e1900 */
[----:B------:R-:W-:Y:S01]  /*1c80*/  IMAD.WIDE R2, R77, R14, c[0x0][0x350] ;  /* 0x0000d4004d027625 */ /* 0x000fe200078e020e */
[----:B------:R2:W5:Y:S04]  /*1c90*/  @P3 LDG.E R13, [R6.64] ;  /* 0x00000006060d3981 */ /* 0x000568000c1e1900 */
[----:B------:R2:W5:Y:S01]  /*1ca0*/  @P4 LDG.E R12, [R2.64] ;  /* 0x00000006020c4981 */ /* 0x000562000c1e1900 */
[----:B---3--:R-:W-:-:S05]  /*1cb0*/  LOP3.LUT R76, R15, 0xffff, RZ, 0xc0, !PT ;  /* 0x0000ffff0f4c7812 */ /* 0x008fca00078ec0ff */
[----:B------:R2:W-:Y:S01]  /*1cc0*/  STL [R1+0x40], R76 ;  /* 0x0000404c01007387 */ /* 0x0005e20000100800 */
[----:B------:R-:W-:Y:S01]  /*1cd0*/  YIELD ;  /* 0x0000000000007946 */ /* 0x000fe20003800000 */
[----:B------:R-:W-:Y:S05]  /*1ce0*/  @P0 BRA `(.L_x_475) ;  /* 0x0000005000000947 */ /* 0x000fea0003800000 */
[----:B-----5:R-:W-:Y:S01]  /*1cf0*/  MOV R226, c[0x0][0x168] ;  /* 0x00005a0000e27a02 */ /* 0x020fe20000000f00 */
[----:B------:R-:W-:Y:S05]  /*1d00*/  @!P3 BRA `(.L_x_475) ;  /* 0x000000300000b947 */ /* 0x000fea0003800000 */
[----:B------:R-:W3:Y:S04]  /*1d10*/  LDG.E R5, [R6.64] ;  /* 0x0000000606057981 */ /* 0x000ee8000c1e1900 */
[----:B-1----:R-:W3:Y:S02]  /*1d20*/  LDG.E R0, [R6.64+0x4] ;  /* 0x0000040606007981 */ /* 0x002ee4000c1e1900 */
[----:B---3--:R-:W-:Y:S02]  /*1d30*/  IADD3 R226, -R5, R0, RZ ;  /* 0x0000000005e27210 */ /* 0x008fe40007ffe1ff */
.L_x_475:
[----:B------:R-:W-:-:S04]  /*1d40*/  ISETP.NE.U32.AND P0, PT, RZ, c[0x0][0x368], PT ;  /* 0x0000da00ff007a0c */ /* 0x000fc80003f05070 */
[----:B------:R-:W-:-:S13]  /*1d50*/  ISETP.NE.AND.EX P0, PT, RZ, c[0x0][0x36c], PT, P0 ;  /* 0x0000db00ff007a0c */ /* 0x000fda0003f05300 */
[----:B------:R-:W-:Y:S05]  /*1d60*/  @!P0 BRA `(.L_x_476) ;  /* 0x0000003000008947 */ /* 0x000fea0003800000 */
[----:B--2---:R-:W-:-:S05]  /*1d70*/  IMAD.WIDE R2, R77, R14, c[0x0][0x368] ;  /* 0x0000da004d027625 */ /* 0x004fca00078e020e */
[----:B-1----:R1:W5:Y:S01]  /*1d80*/  LDG.E R0, [R2.64] ;  /* 0x0000000602007981 */ /* 0x002362000c1e1900 */
[----:B------:R-:W-:Y:S05]  /*1d90*/  BRA `(.L_x_477) ;  /* 0x0000005000007947 */ /* 0x000fea0003800000 */
.L_x_476:
[----:B-1----:R-:W-:Y:S01]  /*1da0*/  MOV R0, c[0x0][0x1d0] ;  /* 0x0000740000007a02 */ /* 0x002fe20000000f00 */
[----:B------:R-:W-:Y:S05]  /*1db0*/  @!P4 BRA `(.L_x_477) ;  /* 0x000000300000c947 */ /* 0x000fea0003800000 */
[----:B------:R-:W3:Y:S04]  /*1dc0*/  LDG.E R5, [R2.64] ;  /* 0x0000000602057981 */ /* 0x000ee8000c1e1900 */
[----:B------:R-:W3:Y:S02]  /*1dd0*/  LDG.E R0, [R2.64+0x4] ;  /* 0x0000040602007981 */ /* 0x000ee4000c1e1900 */
[----:B---3--:R-:W-:Y:S02]  /*1de0*/  IADD3 R0, -R5, R0, RZ ;  /* 0x0000000005007210 */ /* 0x008fe40007ffe1ff */
.L_x_477:
[----:B-12---:R-:W2:Y:S01]  /*1df0*/  LDL.LU R2, [R1+0x24] ;  /* 0x0000240001027983 */ /* 0x006ea20000300800 */
[----:B------:R-:W-:Y:S01]  /*1e00*/  IMAD.MOV.U32 R3, RZ, RZ, c[0x0][0x2c4] ;  /* 0x0000b100ff037624 */ /* 0x000fe200078e00ff */
[----:B------:R-:W-:Y:S01]  /*1e10*/  LOP3.LUT R198, R198, 0xfffff7ff, RZ, 0xc0, !PT ;  /* 0xfffff7ffc6c67812 */ /* 0x000fe200078ec0ff */
[----:B------:R-:W-:-:S02]  /*1e20*/  IMAD.MOV.U32 R6, RZ, RZ, c[0x0][0x32c] ;  /* 0x0000cb00ff067624 */ /* 0x000fc400078e00ff */
[--C-:B-----5:R-:W-:Y:S01]  /*1e30*/  IMAD.IADD R227, R0, 0x1, -R4.reuse ;  /* 0x0000000100e37824 */ /* 0x120fe200078e0a04 */
[----:B------:R-:W-:Y:S01]  /*1e40*/  ISETP.NE.AND P5, PT, R3, 0x1, PT ;  /* 0x000000010300780c */ /* 0x000fe20003fa5270 */
[----:B------:R-:W-:Y:S01]  /*1e50*/  IMAD.IADD R12, R12, 0x1, R4 ;  /* 0x000000010c0c7824 */ /* 0x000fe200078e0204 */
[----:B------:R-:W-:-:S11]  /*1e60*/  ISETP.GE.AND P1, PT, R6, 0x1, PT ;  /* 0x000000010600780c */ /* 0x000fd60003f26270 */
[----:B------:R-:W-:-:S04]  /*1e70*/  @P5 LOP3.LUT R198, R198, 0x800, RZ, 0xfc, !PT ;  /* 0x00000800c6c65812 */ /* 0x000fc800078efcff */
[----:B------:R-:W-:-:S04]  /*1e80*/  LOP3.LUT R198, R198, 0xfffffbff, RZ, 0xc0, !PT ;  /* 0xfffffbffc6c67812 */ /* 0x000fc800078ec0ff */
[----:B------:R-:W-:Y:S01]  /*1e90*/  @P1 LOP3.LUT R198, R198, 0x400, RZ, 0xfc, !PT ;  /* 0x00000400c6c61812 */ /* 0x000fe200078efcff */
[----:B--2---:R-:W-:-:S05]  /*1ea0*/  IMAD.SHL.U32 R20, R2, 0x80, RZ ;  /* 0x0000008002147824 */ /* 0x004fca00078e00ff */
[----:B------:R1:W-:Y:S01]  /*1eb0*/  STL [R1+0x18], R20 ;  /* 0x0000181401007387 */ /* 0x0003e20000100800 */
[----:B------:R-:W-:-:S05]  /*1ec0*/  IADD3 R2, R20, 0x7f, RZ ;  /* 0x0000007f14027810 */ /* 0x000fca0007ffe0ff */
[----:B------:R-:W-:-:S04]  /*1ed0*/  @P5 IMAD.HI.U32 R3, R2, c[0x0][0x2c8], RZ ;  /* 0x0000b20002035a27 */ /* 0x000fc800078e00ff */
[----:B------:R-:W-:Y:S01]  /*1ee0*/  IMAD.MOV.U32 R0, RZ, RZ, R2 ;  /* 0x000000ffff007224 */ /* 0x000fe200078e0002 */
[----:B------:R-:W-:Y:S02]  /*1ef0*/  IADD3 R2, R227, 0x1, -R226 ;  /* 0x00000001e3027810 */ /* 0x000fe40007ffe8e2 */
[----:B------:R-:W-:-:S05]  /*1f00*/  @P5 SHF.R.U32.HI R0, RZ, c[0x0][0x2cc], R3 ;  /* 0x0000b300ff005a19 */ /* 0x000fca0000011603 */
[----:B------:R-:W-:-:S05]  /*1f10*/  IMAD.IADD R0, R2, 0x1, R0 ;  /* 0x0000000102007824 */ /* 0x000fca00078e0200 */
[----:B------:R-:W-:Y:S01]  /*1f20*/  IADD3 R3, R0, c[0x0][0x328], RZ ;  /* 0x0000ca0000037a10 */ /* 0x000fe20007ffe0ff */
[----:B------:R-:W-:Y:S05]  /*1f30*/  @!P1 BRA `(.L_x_478) ;  /* 0x0000010000009947 */ /* 0x000fea0003800000 */
[C---:B------:R-:W-:Y:S01]  /*1f40*/  ISETP.GT.AND P0, PT, R0.reuse, RZ, PT ;  /* 0x000000ff0000720c */ /* 0x040fe20003f04270 */
[----:B------:R-:W-:Y:S01]  /*1f50*/  BSSY B0, `(.L_x_479) ;  /* 0x000000c000007945 */ /* 0x000fe20003800000 */
[----:B------:R-:W-:-:S11]  /*1f60*/  IADD3 R2, R0, -0x1, RZ ;  /* 0xffffffff00027810 */ /* 0x000fd60007ffe0ff */
[----:B------:R-:W-:Y:S05]  /*1f70*/  @P0 BRA `(.L_x_480) ;  /* 0x0000006000000947 */ /* 0x000fea0003800000 */
[----:B------:R-:W-:Y:S01]  /*1f80*/  ISETP.NE.AND P0, PT, R6, 0x1, PT ;  /* 0x000000010600780c */ /* 0x000fe20003f05270 */
[----:B------:R-:W-:-:S12]  /*1f90*/  IMAD.MOV R0, RZ, RZ, -R0 ;  /* 0x000000ffff007224 */ /* 0x000fd800078e0a00 */
[----:B------:R-:W-:-:S05]  /*1fa0*/  @P0 IMAD.HI.U32 R2, R0, c[0x0][0x330], RZ ;  /* 0x0000cc0000020a27 */ /* 0x000fca00078e00ff */
[----:B------:R-:W-:-:S04]  /*1fb0*/  @P0 SHF.R.U32.HI R0, RZ, c[0x0][0x334], R2 ;  /* 0x0000cd00ff000a19 */ /* 0x000fc80000011602 */
[----:B------:R-:W-:Y:S01]  /*1fc0*/  LOP3.LUT R2, RZ, R0, RZ, 0x33, !PT ;  /* 0x00000000ff027212 */ /* 0x000fe200078e33ff */
[----:B------:R-:W-:Y:S05]  /*1fd0*/  BRA `(.L_x_481) ;  /* 0x0000003000007947 */ /* 0x000fea0003800000 */
.L_x_480:
[----:B------:R-:W-:-:S13]  /*1fe0*/  ISETP.NE.AND P0, PT, R6, 0x1, PT ;  /* 0x000000010600780c */ /* 0x000fda0003f05270 */
[----:B------:R-:W-:-:S05]  /*1ff0*/  @P0 IMAD.HI.U32 R0, R2, c[0x0][0x330], RZ ;  /* 0x0000cc0002000a27 */ /* 0x000fca00078e00ff */
[----:B------:R-:W-:Y:S02]  /*2000*/  @P0 SHF.R.U32.HI R2, RZ, c[0x0][0x334], R0 ;  /* 0x0000cd00ff020a19 */ /* 0x000fe40000011600 */
.L_x_481:
[----:B------:R-:W-:Y:S05]  /*2010*/  BSYNC B0 ;  /* 0x0000000000007941 */ /* 0x000fea0003800000 */
.L_x_479:
[----:B------:R-:W-:-:S05]  /*2020*/  IMAD R2, R2, R6, c[0x0][0x32c] ;  /* 0x0000cb0002027624 */ /* 0x000fca00078e0206 */
[----:B------:R-:W-:-:S04]  /*2030*/  IMNMX R3, R3, R2, PT ;  /* 0x0000000203037217 */ /* 0x000fc80003800200 */
.L_x_478:
[----:B------:R-:W-:Y:S01]  /*2040*/  IADD3 R3, R3, 0x2f, RZ ;  /* 0x0000002f03037810 */ /* 0x000fe20007ffe0ff */
[----:B------:R-:W-:Y:S01]  /*2050*/  @P5 IMAD.HI.U32 R4, R20, c[0x0][0x2c8], RZ ;  /* 0x0000b20014045a27 */ /* 0x000fe200078e00ff */
[----:B------:R-:W-:-:S03]  /*2060*/  IADD3 R2, R227, 0x2f, RZ ;  /* 0x0000002fe3027810 */ /* 0x000fc60007ffe0ff */
[----:B------:R-:W-:-:S04]  /*2070*/  IMAD.HI R5, R3, 0x2aaaaaab, RZ ;  /* 0x2aaaaaab03057827 */ /* 0x000fc800078e02ff */
[----:B------:R-:W-:-:S04]  /*2080*/  IMAD.HI R2, R2, 0x2aaaaaab, RZ ;  /* 0x2aaaaaab02027827 */ /* 0x000fc800078e02ff */
[----:B------:R-:W-:Y:S01]  /*2090*/  IMAD.MOV.U32 R0, RZ, RZ, R20 ;  /* 0x000000ffff007224 */ /* 0x000fe200078e0014 */
[----:B------:R-:W-:Y:S01]  /*20a0*/  @P5 SHF.R.U32.HI R0, RZ, c[0x0][0x2cc], R4 ;  /* 0x0000b300ff005a19 */ /* 0x000fe20000011604 */
[----:B------:R-:W-:Y:S01]  /*20b0*/  IMAD.IADD R240, R227, 0x1, -R226 ;  /* 0x00000001e3f07824 */ /* 0x000fe200078e0ae2 */
[----:B------:R-:W-:Y:S02]  /*20c0*/  SHF.R.U32.HI R4, RZ, 0x1f, R5 ;  /* 0x0000001fff047819 */ /* 0x000fe40000011605 */
[----:B------:R-:W-:Y:S01]  /*20d0*/  SHF.R.U32.HI R3, RZ, 0x1f, R2 ;  /* 0x0000001fff037819 */ /* 0x000fe20000011602 */
[----:B------:R-:W-:Y:S01]  /*20e0*/  IMAD.IADD R0, R240, 0x1, R0 ;  /* 0x00000001f0007824 */ /* 0x000fe200078e0200 */
[----:B------:R-:W-:Y:S02]  /*20f0*/  LEA.HI.SX32 R4, R5, R4, 0x1d ;  /* 0x0000000405047211 */ /* 0x000fe400078feaff */
[----:B------:R-:W-:Y:S02]  /*2100*/  LEA.HI.SX32 R3, R2, R3, 0x1d ;  /* 0x0000000302037211 */ /* 0x000fe400078feaff */
[----:B------:R-:W-:-:S02]  /*2110*/  IADD3 R2, R0, -c[0x0][0x324], RZ ;  /* 0x8000c90000027a10 */ /* 0x000fc40007ffe0ff */
[----:B------:R-:W-:Y:S01]  /*2120*/  IMNMX R10, R3, R4, PT ;  /* 0x00000004030a7217 */ /* 0x000fe20003800200 */
[----:B------:R-:W-:Y:S05]  /*2130*/  @!P1 BRA `(.L_x_482) ;  /* 0x000000f000009947 */ /* 0x000fea0003800000 */
[----:B------:R-:W-:Y:S01]  /*2140*/  ISETP.GT.AND P0, PT, R0, -0x1, PT ;  /* 0xffffffff0000780c */ /* 0x000fe20003f04270 */
[----:B------:R-:W-:-:S12]  /*2150*/  BSSY B0, `(.L_x_483) ;  /* 0x000000b000007945 */ /* 0x000fd80003800000 */
[----:B------:R-:W-:Y:S05]  /*2160*/  @P0 BRA `(.L_x_484) ;  /* 0x0000006000000947 */ /* 0x000fea0003800000 */
[----:B------:R-:W-:Y:S02]  /*2170*/  ISETP.NE.AND P0, PT, R6, 0x1, PT ;  /* 0x000000010600780c */ /* 0x000fe40003f05270 */
[----:B------:R-:W-:-:S11]  /*2180*/  LOP3.LUT R0, RZ, R0, RZ, 0x33, !PT ;  /* 0x00000000ff007212 */ /* 0x000fd600078e33ff */
[----:B------:R-:W-:-:S05]  /*2190*/  @P0 IMAD.HI.U32 R3, R0, c[0x0][0x330], RZ ;  /* 0x0000cc0000030a27 */ /* 0x000fca00078e00ff */
[----:B------:R-:W-:-:S04]  /*21a0*/  @P0 SHF.R.U32.HI R0, RZ, c[0x0][0x334], R3 ;  /* 0x0000cd00ff000a19 */ /* 0x000fc80000011603 */
[----:B------:R-:W-:Y:S01]  /*21b0*/  LOP3.LUT R0, RZ, R0, RZ, 0x33, !PT ;  /* 0x00000000ff007212 */ /* 0x000fe200078e33ff */
[----:B------:R-:W-:Y:S05]  /*21c0*/  BRA `(.L_x_485) ;  /* 0x0000003000007947 */ /* 0x000fea0003800000 */
.L_x_484:
[----:B------:R-:W-:-:S13]  /*21d0*/  ISETP.NE.AND P0, PT, R6, 0x1, PT ;  /* 0x000000010600780c */ /* 0x000fda0003f05270 */
[----:B------:R-:W-:-:S05]  /*21e0*/  @P0 IMAD.HI.U32 R3, R0, c[0x0][0x330], RZ ;  /* 0x0000cc0000030a27 */ /* 0x000fca00078e00ff */
[----:B------:R-:W-:Y:S02]  /*21f0*/  @P0 SHF.R.U32.HI R0, RZ, c[0x0][0x334], R3 ;  /* 0x0000cd00ff000a19 */ /* 0x000fe40000011603 */
.L_x_485:
[----:B------:R-:W-:Y:S05]  /*2200*/  BSYNC B0 ;  /* 0x0000000000007941 */ /* 0x000fea0003800000 */
.L_x_483:
[----:B------:R-:W-:-:S05]  /*2210*/  IMAD R0, R0, c[0x0][0x32c], RZ ;  /* 0x0000cb0000007a24 */ /* 0x000fca00078e02ff */
[----:B------:R-:W-:-:S05]  /*2220*/  IMNMX R2, R2, R0, !PT ;  /* 0x0000000002027217 */ /* 0x000fca0007800200 */
.L_x_482:
[----:B------:R-:W-:Y:S01]  /*2230*/  IMAD.HI R2, R2, 0x2aaaaaab, RZ ;  /* 0x2aaaaaab02027827 */ /* 0x000fe200078e02ff */
[C---:B------:R-:W-:Y:S01]  /*2240*/  LOP3.LUT R3, R15.reuse, 0xff000000, RZ, 0xc0, !PT ;  /* 0xff0000000f037812 */ /* 0x040fe200078ec0ff */
[----:B------:R-:W-:Y:S03]  /*2250*/  BSSY B0, `(.L_x_486) ;  /* 0x000002d000007945 */ /* 0x000fe60003800000 */
[----:B------:R-:W-:Y:S02]  /*2260*/  SHF.R.U32.HI R0, RZ, 0x1f, R2 ;  /* 0x0000001fff007819 */ /* 0x000fe40000011602 */
[----:B------:R-:W-:Y:S02]  /*2270*/  SHF.R.U32.HI R3, RZ, 0x8, R3 ;  /* 0x00000008ff037819 */ /* 0x000fe40000011603 */
[----:B------:R-:W-:Y:S02]  /*2280*/  LEA.HI.SX32 R2, R2, R0, 0x1d ;  /* 0x0000000002027211 */ /* 0x000fe400078feaff */
[----:B------:R-:W-:-:S02]  /*2290*/  LOP3.LUT R0, R15, 0xff0000, RZ, 0xc0, !PT ;  /* 0x00ff00000f007812 */ /* 0x000fc400078ec0ff */
[----:B------:R-:W-:Y:S01]  /*22a0*/  IMNMX R6, RZ, R2, !PT ;  /* 0x00000002ff067217 */ /* 0x000fe20007800200 */
[----:B------:R-:W-:Y:S01]  /*22b0*/  IMAD.MOV.U32 R2, RZ, RZ, RZ ;  /* 0x000000ffff027224 */ /* 0x000fe200078e00ff */
[----:B------:R-:W-:Y:S02]  /*22c0*/  LEA.HI R0, R0, R3, RZ, 0x10 ;  /* 0x0000000300007211 */ /* 0x000fe400078f80ff */
[----:B------:R-:W-:Y:S02]  /*22d0*/  ISETP.GT.AND P0, PT, R10, R6, PT ;  /* 0x000000060a00720c */ /* 0x000fe40003f04270 */
[----:B------:R-:W-:Y:S02]  /*22e0*/  LOP3.LUT R15, R0, 0xff, RZ, 0xc0, !PT ;  /* 0x000000ff000f7812 */ /* 0x000fe400078ec0ff */
[----:B------:R-:W-:-:S03]  /*22f0*/  SHF.R.U32.HI R5, RZ, 0x10, R0 ;  /* 0x00000010ff057819 */ /* 0x000fc60000011600 */
[----:B------:R2:W-:Y:S04]  /*2300*/  STL [R1+0x28], R15 ;  /* 0x0000280f01007387 */ /* 0x0005e80000100800 */
[----:B------:R2:W-:Y:S02]  /*2310*/  STL [R1+0x24], R5 ;  /* 0x0000240501007387 */ /* 0x0005e40000100800 */
[----:B------:R-:W-:Y:S05]  /*2320*/  @!P0 BRA `(.L_x_487) ;  /* 0x000001f000008947 */ /* 0x000fea0003800000 */
[----:B------:R-:W-:-:S04]  /*2330*/  ISETP.NE.AND P0, PT, R5, RZ, PT ;  /* 0x000000ff0500720c */ /* 0x000fc80003f05270 */
[----:B------:R-:W-:-:S04]  /*2340*/  SEL R0, R5, c[0x0][0x338], P0 ;  /* 0x0000ce0005007a07 */ /* 0x000fc80000000000 */
[----:B------:R-:W-:Y:S02]  /*2350*/  IABS R3, R0 ;  /* 0x0000000000037213 */ /* 0x000fe40000000000 */
[----:B------:R-:W-:Y:S02]  /*2360*/  IADD3 R7, R0, -0x1, R10 ;  /* 0xffffffff00077810 */ /* 0x000fe40007ffe00a */
[----:B------:R-:W3:Y:S03]  /*2370*/  I2F.RP R2, R3 ;  /* 0x0000000300027306 */ /* 0x000ee60000209400 */
[----:B------:R-:W-:-:S05]  /*2380*/  IMAD.IADD R7, R7, 0x1, -R6 ;  /* 0x0000000107077824 */ /* 0x000fca00078e0a06 */
[----:B------:R-:W-:Y:S01]  /*2390*/  IABS R11, R7 ;  /* 0x00000007000b7213 */ /* 0x000fe20000000000 */
[----:B---3--:R-:W3:Y:S02]  /*23a0*/  MUFU.RCP R2, R2 ;  /* 0x0000000200027308 */ /* 0x008ee40000001000 */
[----:B---3--:R-:W-:-:S06]  /*23b0*/  IADD3 R2, R2, 0xffffffe, RZ ;  /* 0x0ffffffe02027810 */ /* 0x008fcc0007ffe0ff */
[----:B--2---:R-:W2:Y:S02]  /*23c0*/  F2I.FTZ.U32.TRUNC.NTZ R5, R2 ;  /* 0x0000000200057305 */ /* 0x004ea4000021f000 */
[----:B--2---:R-:W-:-:S04]  /*23d0*/  IMAD.MOV R2, RZ, RZ, -R5 ;  /* 0x000000ffff027224 */ /* 0x004fc800078e0a05 */
        /* <DEDUP_REMOVED lines=20> */
.L_x_487:
[----:B------:R-:W-:Y:S05]  /*2520*/  BSYNC B0 ;  /* 0x0000000000007941 */ /* 0x000fea0003800000 */
.L_x_486:
[----:B------:R-:W-:Y:S01]  /*2530*/  IMAD R3, R15, R2, R6 ;  /* 0x000000020f037224 */ /* 0x000fe200078e0206 */
        /* <DEDUP_REMOVED lines=56> */
[----:B---3--:R-:W-:Y:S01]  /*28c0*/  ISETP.NE.U32.AND P0, PT, RZ, c[0x0][0x340], PT ;  /* 0x0000d000ff007a0c */ /* 0x008fe20003f05070 */
[----:B------:R-:W3:Y:S03]  /*28d0*/  LDL.64 R74, [R1+0x30] ;  /* 0x00003000014a7983 */ /* 0x000ee60000100a00 */
[----:B------:R-:W-:Y:S01]  /*28e0*/  ISETP.NE.AND.EX P0, PT, RZ, c[0x0][0x344], PT, P0 ;  /* 0x0000d100ff007a0c */ /* 0x000fe20003f05300 */
[----:B------:R-:W4:Y:S04]  /*28f0*/  LDL R21, [R1+0x1c] ;  /* 0x00001c0001157983 */ /* 0x000f280000100800 */
[----:B------:R-:W5:Y:S04]  /*2900*/  LDL R18, [R1+0x38] ;  /* 0x0000380001127983 */ /* 0x000f680000100800 */
[----:B--2---:R-:W2:Y:S04]  /*2910*/  S2R R5, SR_TID.X ;  /* 0x0000000000057919 */ /* 0x004ea80000002100 */
[----:B------:R-:W-:-:S05]  /*2920*/  @P0 IMAD.WIDE R2, R77, R14, c[0x0][0x340] ;  /* 0x0000d0004d020625 */ /* 0x000fca00078e020e */
[----:B------:R1:W5:Y:S01]  /*2930*/  @P0 LDG.E R16, [R2.64] ;  /* 0x0000000602100981 */ /* 0x000362000c1e1900 */
[----:B------:R-:W-:-:S05]  /*2940*/  SHF.R.S32.HI R0, RZ, 0x1f, R13 ;  /* 0x0000001fff007819 */ /* 0x000fca000001140d */
[----:B------:R-:W-:Y:S01]  /*2950*/  IMAD R0, R0, c[0x0][0x178], RZ ;  /* 0x00005e0000007a24 */ /* 0x000fe200078e02ff */
[--C-:B--2---:R-:W-:Y:S02]  /*2960*/  SHF.R.S32.HI R7, RZ, 0x1f, R5.reuse ;  /* 0x0000001fff077819 */ /* 0x104fe40000011405 */
[----:B------:R-:W-:Y:S02]  /*2970*/  SHF.R.S32.HI R19, RZ, 0x1f, R5 ;  /* 0x0000001fff137819 */ /* 0x000fe40000011405 */
[-C--:B------:R-:W-:Y:S02]  /*2980*/  LEA.HI R7, R7, R5.reuse, RZ, 0x2 ;  /* 0x0000000507077211 */ /* 0x080fe400078f10ff */
[----:B------:R-:W-:Y:S02]  /*2990*/  LEA.HI R19, R19, R5, RZ, 0x2 ;  /* 0x0000000513137211 */ /* 0x000fe400078f10ff */
[----:B------:R-:W-:Y:S01]  /*29a0*/  LOP3.LUT R7, R7, 0xfffffffc, RZ, 0xc0, !PT ;  /* 0xfffffffc07077812 */ /* 0x000fe200078ec0ff */
[C---:B------:R-:W-:Y:S01]  /*29b0*/  IMAD R0, R13.reuse, c[0x0][0x17c], R0 ;  /* 0x00005f000d007a24 */ /* 0x040fe200078e0200 */
[----:B------:R-:W-:Y:S01]  /*29c0*/  SHF.R.S32.HI R19, RZ, 0x2, R19 ;  /* 0x00000002ff137819 */ /* 0x000fe20000011413 */
[----:B-1----:R-:W-:-:S04]  /*29d0*/  IMAD.WIDE.U32 R2, R13, c[0x0][0x178], RZ ;  /* 0x00005e000d027a25 */ /* 0x002fc800078e00ff */
[----:B------:R-:W-:Y:S02]  /*29e0*/  IMAD.IADD R7, R5, 0x1, -R7 ;  /* 0x0000000105077824 */ /* 0x000fe400078e0a07 */
[----:B------:R-:W-:Y:S01]  /*29f0*/  IMAD.IADD R5, R3, 0x1, R0 ;  /* 0x0000000103057824 */ /* 0x000fe200078e0200 */
[----:B------:R-:W-:Y:S02]  /*2a00*/  SHF.R.S32.HI R14, RZ, 0x1f, R77 ;  /* 0x0000001fff0e7819 */ /* 0x000fe4000001144d */
[----:B------:R-:W-:Y:S01]  /*2a10*/  LEA R0, R7, R19, 0x5 ;  /* 0x0000001307007211 */ /* 0x000fe200078e28ff */
[----:B------:R-:W-:Y:S01]  /*2a20*/  IMAD.MOV.U32 R4, RZ, RZ, R2 ;  /* 0x000000ffff047224 */ /* 0x000fe200078e0002 */
[----:B------:R-:W-:Y:S02]  /*2a30*/  SEL R6, R14, RZ, !P3 ;  /* 0x000000ff0e067207 */ /* 0x000fe40005800000 */
[----:B------:R-:W-:Y:S01]  /*2a40*/  SHF.R.S32.HI R9, RZ, 0x1f, R12 ;  /* 0x0000001fff097819 */ /* 0x000fe2000001140c */
[----:B------:R-:W-:Y:S01]  /*2a50*/  IMAD.IADD R8, R20, 0x1, R0 ;  /* 0x0000000114087824 */ /* 0x000fe200078e0200 */
[----:B------:R-:W-:Y:S01]  /*2a60*/  IADD3 R2, P1, R19, R12, RZ ;  /* 0x0000000c13027210 */ /* 0x000fe20007f3e0ff */
[----:B------:R-:W-:Y:S01]  /*2a70*/  IMAD.WIDE.U32 R4, R76, c[0x0][0x1b8], R4 ;  /* 0x00006e004c047a25 */ /* 0x000fe200078e0004 */
[----:B------:R-:W-:-:S02]  /*2a80*/  SEL R3, R77, RZ, !P3 ;  /* 0x000000ff4d037207 */ /* 0x000fc40005800000 */
[----:B------:R-:W-:Y:S01]  /*2a90*/  LEA.HI.X.SX32 R9, R19, R9, 0x1, P1 ;  /* 0x0000000913097211 */ /* 0x000fe200008f0eff */
[----:B------:R-:W-:Y:S01]  /*2aa0*/  @P5 IMAD.HI.U32 R7, R8, c[0x0][0x2c8], RZ ;  /* 0x0000b20008075a27 */ /* 0x000fe200078e00ff */
[----:B------:R-:W-:-:S03]  /*2ab0*/  MOV R0, R8 ;  /* 0x0000000800007202 */ /* 0x000fc60000000f00 */
[----:B------:R-:W-:Y:S02]  /*2ac0*/  IMAD R5, R76, c[0x0][0x1bc], R5 ;  /* 0x00006f004c057a24 */ /* 0x000fe400078e0205 */
[----:B------:R-:W-:Y:S01]  /*2ad0*/  IMAD R6, R6, c[0x0][0x1c0], RZ ;  /* 0x0000700006067a24 */ /* 0x000fe200078e02ff */
[----:B------:R-:W-:Y:S01]  /*2ae0*/  @P5 SHF.R.U32.HI R0, RZ, c[0x0][0x2cc], R7 ;  /* 0x0000b300ff005a19 */ /* 0x000fe20000011607 */
[----:B------:R-:W-:-:S04]  /*2af0*/  IMAD.WIDE.U32 R4, R3, c[0x0][0x1c0], R4 ;  /* 0x0000700003047a25 */ /* 0x000fc800078e0004 */
[----:B------:R-:W-:Y:S02]  /*2b00*/  IMAD R12, R3, c[0x0][0x1c4], R6 ;  /* 0x00007100030c7a24 */ /* 0x000fe400078e0206 */
[C---:B------:R-:W-:Y:S02]  /*2b10*/  IMAD R13, R9.reuse, c[0x0][0x1e0], RZ ;  /* 0x00007800090d7a24 */ /* 0x040fe400078e02ff */
[----:B------:R-:W-:Y:S02]  /*2b20*/  IMAD R3, R9, c[0x0][0x208], RZ ;  /* 0x0000820009037a24 */ /* 0x000fe400078e02ff */
[C---:B------:R-:W-:Y:S02]  /*2b30*/  IMAD R13, R2.reuse, c[0x0][0x1e4], R13 ;  /* 0x00007900020d7a24 */ /* 0x040fe400078e020d */
[----:B------:R-:W-:Y:S02]  /*2b40*/  IMAD.MOV R9, RZ, RZ, -R0 ;  /* 0x000000ffff097224 */ /* 0x000fe400078e0a00 */
[----:B------:R-:W-:-:S02]  /*2b50*/  IMAD R15, R2, c[0x0][0x20c], R3 ;  /* 0x00008300020f7a24 */ /* 0x000fc400078e0203 */
[----:B------:R-:W-:Y:S02]  /*2b60*/  IMAD.IADD R3, R5, 0x1, R12 ;  /* 0x0000000105037824 */ /* 0x000fe400078e020c */
[----:B------:R-:W-:Y:S01]  /*2b70*/  IMAD R12, R9, c[0x0][0x2c4], R8 ;  /* 0x0000b100090c7a24 */ /* 0x000fe200078e0208 */
[----:B------:R-:W-:Y:S02]  /*2b80*/  LOP3.LUT R198, R198, 0xffffff7f, RZ, 0xc0, !PT ;  /* 0xffffff7fc6c67812 */ /* 0x000fe400078ec0ff */
[----:B------:R-:W-:Y:S01]  /*2b90*/  IADD3 R96, R200, -0x1, RZ ;  /* 0xffffffffc8607810 */ /* 0x000fe20007ffe0ff */
[----:B---3--:R-:W-:-:S04]  /*2ba0*/  IMAD.WIDE.U32 R6, R2, c[0x0][0x1e0], R74 ;  /* 0x0000780002067a25 */ /* 0x008fc800078e004a */
[----:B------:R-:W-:Y:S01]  /*2bb0*/  IMAD.WIDE.U32 R10, R2, c[0x0][0x208], R74 ;  /* 0x00008200020a7a25 */ /* 0x000fe200078e004a */
[----:B----4-:R-:W-:Y:S02]  /*2bc0*/  ISETP.GE.AND P3, PT, R21, c[0x0][0x1d4], PT ;  /* 0x0000750015007a0c */ /* 0x010fe40003f66270 */
[----:B------:R-:W-:Y:S02]  /*2bd0*/  SHF.R.S32.HI R2, RZ, 0x1f, R0 ;  /* 0x0000001fff027819 */ /* 0x000fe40000011400 */
[----:B------:R-:W-:Y:S02]  /*2be0*/  SEL R8, RZ, 0xffffffff, P3 ;  /* 0xffffffffff087807 */ /* 0x000fe40001800000 */
[----:B------:R-:W-:Y:S01]  /*2bf0*/  ISETP.GE.AND P2, PT, R74, c[0x0][0x1d4], PT ;  /* 0x000075004a007a0c */ /* 0x000fe20003f46270 */
[----:B------:R-:W-:Y:S01]  /*2c00*/  IMAD R5, R2, c[0x0][0x1b0], RZ ;  /* 0x00006c0002057a24 */ /* 0x000fe200078e02ff */
[----:B------:R-:W-:Y:S01]  /*2c10*/  MOV R2, R4 ;  /* 0x0000000400027202 */ /* 0x000fe20000000f00 */
[----:B------:R-:W-:Y:S01]  /*2c20*/  IMAD.SHL.U32 R8, R8, 0x2, RZ ;  /* 0x0000000208087824 */ /* 0x000fe200078e00ff */
[----:B------:R-:W-:Y:S01]  /*2c30*/  SEL R4, RZ, 0x1, P2 ;  /* 0x00000001ff047807 */ /* 0x000fe20001000000 */
[----:B------:R-:W-:-:S02]  /*2c40*/  IMAD R5, R0, c[0x0][0x1b4], R5 ;  /* 0x00006d0000057a24 */ /* 0x000fc400078e0205 */
[----:B------:R-:W-:Y:S01]  /*2c50*/  IMAD.WIDE.U32 R2, R0, c[0x0][0x1b0], R2 ;  /* 0x00006c0000027a25 */ /* 0x000fe200078e0002 */
[----:B------:R-:W-:Y:S02]  /*2c60*/  SHF.R.S32.HI R0, RZ, 0x1f, R12 ;  /* 0x0000001fff007819 */ /* 0x000fe4000001140c */
[----:B------:R-:W-:Y:S01]  /*2c70*/  LOP3.LUT R17, R8, 0x2, R4, 0xe2, !PT ;  /* 0x0000000208117812 */ /* 0x000fe200078ee204 */
[----:B------:R-:W-:Y:S01]  /*2c80*/  IMAD.IADD R9, R7, 0x1, R13 ;  /* 0x0000000107097824 */ /* 0x000fe200078e020d */
[----:B------:R-:W-:Y:S01]  /*2c90*/  IADD3 R7, R11, R15, RZ ;  /* 0x0000000f0b077210 */ /* 0x000fe20007ffe0ff */
[----:B------:R-:W-:Y:S01]  /*2ca0*/  IMAD.MOV.U32 R8, RZ, RZ, R6 ;  /* 0x000000ffff087224 */ /* 0x000fe200078e0006 */
[----:B------:R-:W-:Y:S01]  /*2cb0*/  MOV R6, R10 ;  /* 0x0000000a00067202 */ /* 0x000fe20000000f00 */
[----:B------:R-:W-:Y:S02]  /*2cc0*/  IMAD.IADD R5, R3, 0x1, R5 ;  /* 0x0000000103057824 */ /* 0x000fe400078e0205 */
[----:B------:R-:W-:Y:S01]  /*2cd0*/  IMAD.MOV.U32 R4, RZ, RZ, R2 ;  /* 0x000000ffff047224 */ /* 0x000fe200078e0002 */
[----:B-----5:R-:W-:Y:S01]  /*2ce0*/  @P0 SHF.R.S32.HI R3, RZ, 0x1f, R16 ;  /* 0x0000001fff030819 */ /* 0x020fe20000011410 */
[----:B------:R-:W-:-:S02]  /*2cf0*/  IMAD R0, R0, c[0x0][0x1a8], RZ ;  /* 0x00006a0000007a24 */ /* 0x000fc400078e02ff */
[----:B------:R-:W-:Y:S01]  /*2d00*/  @P0 IMAD.MOV.U32 R2, RZ, RZ, R16 ;  /* 0x000000ffff020224 */ /* 0x000fe200078e0010 */
[----:B------:R-:W-:Y:S01]  /*2d10*/  @!P0 MOV R2, R77 ;  /* 0x0000004d00028202 */ /* 0x000fe20000000f00 */
[----:B------:R-:W-:Y:S01]  /*2d20*/  @!P0 IMAD.MOV.U32 R3, RZ, RZ, R14 ;  /* 0x000000ffff038224 */ /* 0x000fe200078e000e */
[----:B------:R-:W-:Y:S01]  /*2d30*/  ISETP.GE.AND P1, PT, R18, c[0x0][0x1d4], PT ;  /* 0x0000750012007a0c */ /* 0x000fe20003f26270 */
[----:B------:R-:W-:Y:S01]  /*2d40*/  IMAD.WIDE.U32 R10, R12, c[0x0][0x1a8], R4 ;  /* 0x00006a000c0a7a25 */ /* 0x000fe200078e0004 */
[----:B------:R-:W-:-:S03]  /*2d50*/  @P3 LOP3.LUT R198, R198, 0x80, RZ, 0xfc, !PT ;  /* 0x00000080c6c63812 */ /* 0x000fc600078efcff */
[----:B------:R-:W-:Y:S02]  /*2d60*/  IMAD R13, R12, c[0x0][0x1ac], R0 ;  /* 0x00006b000c0d7a24 */ /* 0x000fe400078e0200 */
[----:B------:R-:W-:Y:S01]  /*2d70*/  IMAD.WIDE.U32 R4, R76, c[0x0][0x1e8], R8 ;  /* 0x00007a004c047a25 */ /* 0x000fe200078e0008 */
[----:B------:R-:W-:-:S03]  /*2d80*/  SEL R8, R2, RZ, !P4 ;  /* 0x000000ff02087207 */ /* 0x000fc60006000000 */
[C---:B------:R-:W-:Y:S01]  /*2d90*/  IMAD.WIDE.U32 R6, R76.reuse, c[0x0][0x210], R6 ;  /* 0x000084004c067a25 */ /* 0x040fe200078e0006 */
[----:B------:R-:W-:Y:S02]  /*2da0*/  SEL R2, RZ, 0x4, P1 ;  /* 0x00000004ff027807 */ /* 0x000fe40000800000 */
[----:B------:R-:W-:Y:S01]  /*2db0*/  SEL R0, R3, RZ, !P4 ;  /* 0x000000ff03007207 */ /* 0x000fe20006000000 */
[----:B------:R-:W-:Y:S01]  /*2dc0*/  IMAD R3, R76, c[0x0][0x214], R7 ;  /* 0x000085004c037a24 */ /* 0x000fe200078e0207 */
[----:B------:R-:W-:Y:S02]  /*2dd0*/  IADD3 R7, R11, R13, RZ ;  /* 0x0000000d0b077210 */ /* 0x000fe40007ffe0ff */
[----:B------:R-:W-:Y:S02]  /*2de0*/  LOP3.LUT R198, R198, 0xfffffeff, RZ, 0xc0, !PT ;  /* 0xfffffeffc6c67812 */ /* 0x000fe400078ec0ff */
[----:B------:R-:W-:Y:S01]  /*2df0*/  LOP3.LUT R13, R17, R2, RZ, 0xfc, !PT ;  /* 0x00000002110d7212 */ /* 0x000fe200078efcff */
[----:B------:R-:W-:-:S02]  /*2e00*/  IMAD.MOV.U32 R2, RZ, RZ, R6 ;  /* 0x000000ffff027224 */ /* 0x000fc400078e0006 */
[----:B------:R-:W-:Y:S01]  /*2e10*/  IMAD R6, R0, c[0x0][0x1f0], RZ ;  /* 0x00007c0000067a24 */ /* 0x000fe200078e02ff */
[----:B------:R-:W-:Y:S01]  /*2e20*/  @P2 LOP3.LUT R198, R198, 0x100, RZ, 0xfc, !PT ;  /* 0x00000100c6c62812 */ /* 0x000fe200078efcff */
[----:B------:R-:W-:Y:S02]  /*2e30*/  IMAD R0, R0, c[0x0][0x218], RZ ;  /* 0x0000860000007a24 */ /* 0x000fe400078e02ff */
[----:B------:R-:W-:Y:S01]  /*2e40*/  IMAD R5, R76, c[0x0][0x1ec], R5 ;  /* 0x00007b004c057a24 */ /* 0x000fe200078e0205 */
[----:B------:R-:W-:Y:S01]  /*2e50*/  LOP3.LUT R198, R198, 0xffffffbf, RZ, 0xc0, !PT ;  /* 0xffffffbfc6c67812 */ /* 0x000fe200078ec0ff */
[----:B------:R-:W-:Y:S01]  /*2e60*/  IMAD.WIDE.U32 R228, R8, c[0x0][0x218], R2 ;  /* 0x0000860008e47a25 */ /* 0x000fe200078e0002 */
[----:B------:R-:W-:-:S03]  /*2e70*/  LEA R12, P0, R10, c[0x0][0x160], 0x1 ;  /* 0x000058000a0c7a11 */ /* 0x000fc600078008ff */
[C---:B------:R-:W-:Y:S02]  /*2e80*/  IMAD R0, R8.reuse, c[0x0][0x21c], R0 ;  /* 0x0000870008007a24 */ /* 0x040fe400078e0200 */
[----:B------:R-:W-:-:S04]  /*2e90*/  IMAD.WIDE.U32 R246, R8, c[0x0][0x1f0], R4 ;  /* 0x00007c0008f67a25 */ /* 0x000fc800078e0004 */
[----:B------:R-:W-:Y:S01]  /*2ea0*/  IMAD R2, R8, c[0x0][0x1f4], R6 ;  /* 0x00007d0008027a24 */ /* 0x000fe200078e0206 */
[----:B------:R-:W-:Y:S02]  /*2eb0*/  @P1 LOP3.LUT R198, R198, 0x40, RZ, 0xfc, !PT ;  /* 0x00000040c6c61812 */ /* 0x000fe400078efcff */
[----:B------:R-:W-:Y:S01]  /*2ec0*/  LEA.HI.X R11, R10, c[0x0][0x164], R7, 0x1, P0 ;  /* 0x000059000a0b7a11 */ /* 0x000fe200000f0c07 */
[----:B------:R-:W-:Y:S01]  /*2ed0*/  IMAD.IADD R252, R247, 0x1, R2 ;  /* 0x00000001f7fc7824 */ /* 0x000fe200078e0202 */
[----:B------:R-:W-:Y:S02]  /*2ee0*/  ISETP.GE.AND P4, PT, R74, c[0x0][0x198], PT ;  /* 0x000066004a007a0c */ /* 0x000fe40003f86270 */
[----:B------:R-:W-:Y:S02]  /*2ef0*/  ISETP.GE.AND P3, PT, R21, c[0x0][0x198], PT ;  /* 0x0000660015007a0c */ /* 0x000fe40003f66270 */
[----:B------:R-:W-:Y:S02]  /*2f00*/  IADD3 R9, R19, R20, RZ ;  /* 0x0000001413097210 */ /* 0x000fe40007ffe0ff */
[----:B------:R-:W-:-:S02]  /*2f10*/  IADD3 R232, R229, R0, RZ ;  /* 0x00000000e5e87210 */ /* 0x000fc40007ffe0ff */
[----:B------:R-:W-:Y:S01]  /*2f20*/  ISETP.GE.AND P2, PT, R18, c[0x0][0x198], PT ;  /* 0x0000660012007a0c */ /* 0x000fe20003f46270 */
[----:B------:R-:W-:Y:S10]  /*2f30*/  BRA.DIV ~URZ, `(.L_x_489) ;  /* 0x00015c527f007947 */ /* 0x000ff4000b800000 */
[----:B------:R1:W2:Y:S02]  /*2f40*/  SHFL.IDX PT, R8, R11, RZ, 0x1c1f ;  /* 0x001c1fff0b087589 */ /* 0x0002a400000e0000 */
.L_x_649:
[----:B------:R-:W-:Y:S05]  /*2f50*/  BRA.DIV ~URZ, `(.L_x_490) ;  /* 0x00015ca27f007947 */ /* 0x000fea000b800000 */
[----:B------:R3:W4:Y:S02]  /*2f60*/  SHFL.IDX PT, R0, R12, RZ, 0x1c1f ;  /* 0x001c1fff0c007589 */ /* 0x00072400000e0000 */
.L_x_650:
[----:B------:R-:W-:Y:S01]  /*2f70*/  IMAD R10, R226, c[0x0][0x2c4], RZ ;  /* 0x0000b100e20a7a24 */ /* 0x000fe200078e02ff */
[----:B------:R-:W-:Y:S04]  /*2f80*/  BSSY B0, `(.L_x_491) ;  /* 0x0000016000007945 */ /* 0x000fe80003800000 */
[----:B------:R-:W-:-:S13]  /*2f90*/  ISETP.GE.AND P0, PT, R9, R10, PT ;  /* 0x0000000a0900720c */ /* 0x000fda0003f06270 */
[----:B------:R-:W-:Y:S05]  /*2fa0*/  @P0 BRA `(.L_x_492) ;  /* 0x0000013000000947 */ /* 0x000fea0003800000 */
[----:B------:R-:W5:Y:S04]  /*2fb0*/  LDL.64 R4, [R1+0x30] ;  /* 0x0000300001047983 */ /* 0x000f680000100a00 */
[----:B---3--:R-:W3:Y:S04]  /*2fc0*/  LDL R2, [R1+0x1c] ;  /* 0x00001c0001027983 */ /* 0x008ee80000100800 */
[----:B----4-:R-:W4:Y:S04]  /*2fd0*/  LDL R3, [R1+0x58] ;  /* 0x0000580001037983 */ /* 0x010f280000100800 */
[----:B--2---:R-:W2:Y:S04]  /*2fe0*/  LDL R15, [R1+0x38] ;  /* 0x00003800010f7983 */ /* 0x004ea80000100800 */
[----:B------:R-:W2:Y:S04]  /*2ff0*/  LDL R14, [R1+0x5c] ;  /* 0x00005c00010e7983 */ /* 0x000ea80000100800 */
[----:B------:R-:W2:Y:S01]  /*3000*/  LDL R16, [R1+0x54] ;  /* 0x0000540001107983 */ /* 0x000ea20000100800 */
[----:B-----5:R-:W-:-:S04]  /*3010*/  LEA R6, P0, R4, R0, 0x1 ;  /* 0x0000000004067211 */ /* 0x020fc800078008ff */
[----:B------:R-:W-:Y:S02]  /*3020*/  LEA.HI.X R7, R4, R8, R5, 0x1, P0 ;  /* 0x0000000804077211 */ /* 0x000fe400000f0c05 */
[----:B---3--:R-:W-:-:S04]  /*3030*/  LEA R4, P0, R2, R0, 0x1 ;  /* 0x0000000002047211 */ /* 0x008fc800078008ff */
[----:B----4-:R-:W-:Y:S02]  /*3040*/  LEA.HI.X R5, R2, R8, R3, 0x1, P0 ;  /* 0x0000000802057211 */ /* 0x010fe400000f0c03 */
[----:B--2---:R-:W-:Y:S01]  /*3050*/  LEA R2, P0, R15, R0, 0x1 ;  /* 0x000000000f027211 */ /* 0x004fe200078008ff */
[----:B------:R-:W-:-:S03]  /*3060*/  IMAD.SHL.U32 R0, R14, 0x2, RZ ;  /* 0x000000020e007824 */ /* 0x000fc600078e00ff */
[----:B------:R-:W-:Y:S02]  /*3070*/  LEA.HI.X R3, R15, R8, R16, 0x1, P0 ;  /* 0x000000080f037211 */ /* 0x000fe400000f0c10 */
[----:B------:R-:W-:Y:S01]  /*3080*/  @!PT LDS RZ, [RZ] ;  /* 0x00000000fffff984 */ /* 0x000fe20000000800 */
[----:B------:R-:W-:Y:S01]  /*3090*/  @!PT LDS RZ, [RZ] ;  /* 0x00000000fffff984 */ /* 0x000fe20000000800 */
[----:B------:R-:W-:Y:S01]  /*30a0*/  @!PT LDS RZ, [RZ] ;  /* 0x00000000fffff984 */ /* 0x000fe20000000800 */
[----:B------:R2:W-:Y:S04]  /*30b0*/  LDGSTS.E.BYPASS.LTC128B.128 [R0+0x6080], [R6.64], !P4 ;  /* 0x0608000006007fae */ /* 0x0005e8000e101d46 */
[----:B------:R2:W-:Y:S04]  /*30c0*/  LDGSTS.E.BYPASS.LTC128B.128 [R0+0x8080], [R4.64], !P3 ;  /* 0x0808000004007fae */ /* 0x0005e8000d901d46 */
[----:B------:R2:W-:Y:S02]  /*30d0*/  LDGSTS.E.BYPASS.LTC128B.128 [R0+0xa080], [R2.64], !P2 ;  /* 0x0a08000002007fae */ /* 0x0005e4000d101d46 */
.L_x_492:
[----:B------:R-:W-:Y:S05]  /*30e0*/  BSYNC B0 ;  /* 0x0000000000007941 */ /* 0x000fea0003800000 */
.L_x_491:
[----:B------:R-:W-:Y:S05]  /*30f0*/  BRA.DIV ~URZ, `(.L_x_493) ;  /* 0x00015b627f007947 */ /* 0x000fea000b800000 */
[----:B--2---:R2:W1:Y:S04]  /*3100*/  SHFL.IDX PT, R8, R11, 0x1, 0x1c1f ;  /* 0x003c1f000b087f89 */ /* 0x00446800000e0000 */
[----:B----4-:R2:W4:Y:S02]  /*3110*/  SHFL.IDX PT, R0, R12, 0x1, 0x1c1f ;  /* 0x003c1f000c007f89 */ /* 0x01052400000e0000 */
.L_x_651:
[----:B------:R-:W-:Y:S01]  /*3120*/  IADD3 R2, R9, 0x20, RZ ;  /* 0x0000002009027810 */ /* 0x000fe20007ffe0ff */
[----:B------:R-:W-:Y:S03]  /*3130*/  BSSY B0, `(.L_x_494) ;  /* 0x0000016000007945 */ /* 0x000fe60003800000 */
[----:B------:R-:W-:-:S13]  /*3140*/  ISETP.GE.AND P0, PT, R2, R10, PT ;  /* 0x0000000a0200720c */ /* 0x000fda0003f06270 */
[----:B------:R-:W-:Y:S05]  /*3150*/  @P0 BRA `(.L_x_495) ;  /* 0x0000013000000947 */ /* 0x000fea0003800000 */
[----:B------:R-:W5:Y:S04]  /*3160*/  LDL.64 R4, [R1+0x30] ;  /* 0x0000300001047983 */ /* 0x000f680000100a00 */
[----:B--2---:R-:W2:Y:S04]  /*3170*/  LDL R3, [R1+0x1c] ;  /* 0x00001c0001037983 */ /* 0x004ea80000100800 */
[----:B---3--:R-:W3:Y:S04]  /*3180*/  LDL R17, [R1+0x58] ;  /* 0x0000580001117983 */ /* 0x008ee80000100800 */
[----:B----4-:R-:W4:Y:S04]  /*3190*/  LDL R15, [R1+0x38] ;  /* 0x00003800010f7983 */ /* 0x010f280000100800 */
[----:B------:R-:W4:Y:S04]  /*31a0*/  LDL R14, [R1+0x5c] ;  /* 0x00005c00010e7983 */ /* 0x000f280000100800 */
[----:B------:R-:W4:Y:S01]  /*31b0*/  LDL R16, [R1+0x54] ;  /* 0x0000540001107983 */ /* 0x000f220000100800 */
[----:B-----5:R-:W-:-:S04]  /*31c0*/  LEA R6, P0, R4, R0, 0x1 ;  /* 0x0000000004067211 */ /* 0x020fc800078008ff */
[----:B-1----:R-:W-:Y:S02]  /*31d0*/  LEA.HI.X R7, R4, R8, R5, 0x1, P0 ;  /* 0x0000000804077211 */ /* 0x002fe400000f0c05 */
[----:B--2---:R-:W-:-:S04]  /*31e0*/  LEA R4, P0, R3, R0, 0x1 ;  /* 0x0000000003047211 */ /* 0x004fc800078008ff */
[----:B---3--:R-:W-:Y:S02]  /*31f0*/  LEA.HI.X R5, R3, R8, R17, 0x1, P0 ;  /* 0x0000000803057211 */ /* 0x008fe400000f0c11 */
[----:B----4-:R-:W-:Y:S01]  /*3200*/  LEA R2, P0, R15, R0, 0x1 ;  /* 0x000000000f027211 */ /* 0x010fe200078008ff */
        /* <DEDUP_REMOVED lines=8> */
.L_x_495:
[----:B------:R-:W-:Y:S05]  /*3290*/  BSYNC B0 ;  /* 0x0000000000007941 */ /* 0x000fea0003800000 */
.L_x_494:
[----:B------:R-:W-:Y:S05]  /*32a0*/  BRA.DIV ~URZ, `(.L_x_496) ;  /* 0x00015a727f007947 */ /* 0x000fea000b800000 */
[----:B-1----:R1:W2:Y:S02]  /*32b0*/  SHFL.IDX PT, R8, R11, 0x2, 0x1c1f ;  /* 0x005c1f000b087f89 */ /* 0x0022a400000e0000 */
.L_x_652:
[----:B------:R-:W-:Y:S05]  /*32c0*/  BRA.DIV ~URZ, `(.L_x_497) ;  /* 0x00015ac27f007947 */ /* 0x000fea000b800000 */
[----:B----4-:R4:W1:Y:S02]  /*32d0*/  SHFL.IDX PT, R0, R12, 0x2, 0x1c1f ;  /* 0x005c1f000c007f89 */ /* 0x01086400000e0000 */
.L_x_653:
[----:B------:R-:W-:Y:S01]  /*32e0*/  IADD3 R2, R9, 0x40, RZ ;  /* 0x0000004009027810 */ /* 0x000fe20007ffe0ff */
[----:B------:R-:W-:Y:S03]  /*32f0*/  BSSY B0, `(.L_x_498) ;  /* 0x0000016000007945 */ /* 0x000fe60003800000 */
        /* <DEDUP_REMOVED lines=8> */
[----:B-1---5:R-:W-:-:S04]  /*3380*/  LEA R6, P0, R4, R0, 0x1 ;  /* 0x0000000004067211 */ /* 0x022fc800078008ff */
        /* <DEDUP_REMOVED lines=12> */
.L_x_499:
[----:B------:R-:W-:Y:S05]  /*3450*/  BSYNC B0 ;  /* 0x0000000000007941 */ /* 0x000fea0003800000 */
.L_x_498:
[----:B------:R-:W-:Y:S05]  /*3460*/  BRA.DIV ~URZ, `(.L_x_500) ;  /* 0x000159827f007947 */ /* 0x000fea000b800000 */
[----:B-1----:R1:W3:Y:S04]  /*3470*/  SHFL.IDX PT, R7, R11, 0x3, 0x1c1f ;  /* 0x007c1f000b077f89 */ /* 0x0022e800000e0000 */
[----:B------:R1:W4:Y:S02]  /*3480*/  SHFL.IDX PT, R0, R12, 0x3, 0x1c1f ;  /* 0x007c1f000c007f89 */ /* 0x00032400000e0000 */
.L_x_654:
[----:B------:R-:W5:Y:S04]  /*3490*/  LDL.64 R16, [R1+0x30] ;  /* 0x0000300001107983 */ /* 0x000f680000100a00 */
[----:B----4-:R-:W4:Y:S04]  /*34a0*/  LDL R6, [R1+0x1c] ;  /* 0x00001c0001067983 */ /* 0x010f280000100800 */
[----:B---3--:R-:W3:Y:S04]  /*34b0*/  LDL R14, [R1+0x58] ;  /* 0x00005800010e7983 */ /* 0x008ee80000100800 */
[----:B-12---:R-:W2:Y:S04]  /*34c0*/  LDL R11, [R1+0x38] ;  /* 0x00003800010b7983 */ /* 0x006ea80000100800 */
[----:B------:R-:W2:Y:S04]  /*34d0*/  LDL R8, [R1+0x5c] ;  /* 0x00005c0001087983 */ /* 0x000ea80000100800 */
[----:B------:R-:W2:Y:S01]  /*34e0*/  LDL R12, [R1+0x54] ;  /* 0x00005400010c7983 */ /* 0x000ea20000100800 */
[----:B------:R-:W-:-:S03]  /*34f0*/  IADD3 R2, R9, 0x60, RZ ;  /* 0x0000006009027810 */ /* 0x000fc60007ffe0ff */
[----:B------:R-:W1:Y:S01]  /*3500*/  S2R R24, SR_TID.X ;  /* 0x0000000000187919 */ /* 0x000e620000002100 */
[----:B------:R-:W-:Y:S02]  /*3510*/  ISETP.GE.AND P0, PT, R2, R10, PT ;  /* 0x0000000a0200720c */ /* 0x000fe40003f06270 */
[----:B------:R-:W-:Y:S01]  /*3520*/  SHF.R.S32.HI R9, RZ, 0x1f, R96 ;  /* 0x0000001fff097819 */ /* 0x000fe20000011460 */
[----:B------:R-:W2:Y:S01]  /*3530*/  LDL R241, [R1+0x10] ;  /* 0x0000100001f17983 */ /* 0x000ea20000100800 */
[----:B------:R-:W-:Y:S02]  /*3540*/  MOV R98, R246 ;  /* 0x000000f600627202 */ /* 0x000fe40000000f00 */
[----:B-1----:R-:W-:-:S04]  /*3550*/  SHF.R.S32.HI R132, RZ, 0x1f, R24 ;  /* 0x0000001fff847819 */ /* 0x002fc80000011418 */
[----:B------:R-:W-:-:S04]  /*3560*/  LEA.HI R132, R132, R24, RZ, 0x2 ;  /* 0x0000001884847211 */ /* 0x000fc800078f10ff */
[----:B------:R-:W-:Y:S02]  /*3570*/  SHF.R.S32.HI R132, RZ, 0x2, R132 ;  /* 0x00000002ff847819 */ /* 0x000fe40000011484 */
[----:B------:R-:W-:Y:S02]  /*3580*/  MOV R99, R252 ;  /* 0x000000fc00637202 */ /* 0x000fe40000000f00 */
[C---:B------:R-:W-:Y:S02]  /*3590*/  LOP3.LUT P6, RZ, R198.reuse, 0x80, RZ, 0xc0, !PT ;  /* 0x00000080c6ff7812 */ /* 0x040fe400078cc0ff */
[----:B------:R-:W-:Y:S02]  /*35a0*/  LOP3.LUT P5, RZ, R198, 0x40, RZ, 0xc0, !PT ;  /* 0x00000040c6ff7812 */ /* 0x000fe400078ac0ff */
[----:B-----5:R-:W-:-:S04]  /*35b0*/  @!P0 LEA R4, P1, R16, R0, 0x1 ;  /* 0x0000000010048211 */ /* 0x020fc800078208ff */
[----:B------:R-:W-:Y:S02]  /*35c0*/  @!P0 LEA.HI.X R5, R16, R7, R17, 0x1, P1 ;  /* 0x0000000710058211 */ /* 0x000fe400008f0c11 */
[----:B----4-:R-:W-:-:S04]  /*35d0*/  @!P0 LEA R2, P1, R6, R0, 0x1 ;  /* 0x0000000006028211 */ /* 0x010fc800078208ff */
[----:B---3--:R-:W-:Y:S02]  /*35e0*/  @!P0 LEA.HI.X R3, R6, R7, R14, 0x1, P1 ;  /* 0x0000000706038211 */ /* 0x008fe400008f0c0e */
[----:B--2---:R-:W-:Y:S02]  /*35f0*/  @!P0 LEA R6, P1, R11, R0, 0x1 ;  /* 0x000000000b068211 */ /* 0x004fe400078208ff */
[----:B------:R-:W-:Y:S02]  /*3600*/  MOV R0, 0x30 ;  /* 0x0000003000007802 */ /* 0x000fe40000000f00 */
[----:B------:R-:W-:-:S03]  /*3610*/  SHF.L.U32 R199, R8, 0x1, RZ ;  /* 0x0000000108c77819 */ /* 0x000fc600000006ff */
[----:B------:R-:W-:Y:S02]  /*3620*/  IMAD R0, R200, -0x30, R0 ;  /* 0xffffffd0c8007824 */ /* 0x000fe400078e0200 */
[----:B------:R-:W-:Y:S01]  /*3630*/  @!PT LDS RZ, [RZ] ;  /* 0x00000000fffff984 */ /* 0x000fe20000000800 */
[----:B------:R-:W-:Y:S01]  /*3640*/  @!PT LDS RZ, [RZ] ;  /* 0x00000000fffff984 */ /* 0x000fe20000000800 */
[----:B------:R-:W-:Y:S01]  /*3650*/  @!PT LDS RZ, [RZ] ;  /* 0x00000000fffff984 */ /* 0x000fe20000000800 */
[----:B------:R1:W-:Y:S03]  /*3660*/  @!P0 LDGSTS.E.BYPASS.LTC128B.128 [R199+0x7880], [R4.64], !P4 ;  /* 0x0788000004c78fae */ /* 0x0003e6000e101d46 */
[----:B------:R-:W-:Y:S01]  /*3670*/  IADD3 R97, R227, R0, RZ ;  /* 0x00000000e3617210 */ /* 0x000fe20007ffe0ff */
[----:B------:R2:W-:Y:S01]  /*3680*/  @!P0 LDGSTS.E.BYPASS.LTC128B.128 [R199+0x9880], [R2.64], !P3 ;  /* 0x0988000002c78fae */ /* 0x0005e2000d901d46 */
[----:B------:R-:W-:-:S05]  /*3690*/  @!P0 LEA.HI.X R7, R11, R7, R12, 0x1, P1 ;  /* 0x000000070b078211 */ /* 0x000fca00008f0c0c */
[----:B------:R3:W-:Y:S04]  /*36a0*/  @!P0 LDGSTS.E.BYPASS.LTC128B.128 [R199+0xb880], [R6.64], !P2 ;  /* 0x0b88000006c78fae */ /* 0x0007e8000d101d46 */
[----:B------:R-:W0:Y:S01]  /*36b0*/  LDGDEPBAR ;  /* 0x00000000000079af */ /* 0x000e220000000000 */
[----:B------:R-:W-:Y:S03]  /*36c0*/  WARPSYNC 0xffffffff ;  /* 0xffffffff00007948 */ /* 0x000fe60003800000 */
[----:B------:R-:W-:Y:S01]  /*36d0*/  BAR.SYNC.DEFER_BLOCKING 0x0 ;  /* 0x0000000000007b1d */ /* 0x000fe20000010000 */
[----:B-1----:R-:W-:Y:S01]  /*36e0*/  IMNMX R4, R97, 0x30, PT ;  /* 0x0000003061047817 */ /* 0x002fe20003800200 */
[----:B------:R-:W-:-:S03]  /*36f0*/  IMAD R5, R9, c[0x0][0x1e0], RZ ;  /* 0x0000780009057a24 */ /* 0x000fc600078e02ff */
[----:B------:R-:W-:Y:S01]  /*3700*/  IADD3 R8, -R132, R4, RZ ;  /* 0x0000000484087210 */ /* 0x000fe20007ffe1ff */
[----:B--2---:R-:W-:-:S04]  /*3710*/  IMAD.WIDE.U32 R2, R96, c[0x0][0x1e0], RZ ;  /* 0x0000780060027a25 */ /* 0x004fc800078e00ff */
[----:B------:R-:W-:Y:S01]  /*3720*/  IMAD R4, R96, c[0x0][0x1e4], R5 ;  /* 0x0000790060047a24 */ /* 0x000fe200078e0205 */
[----:B------:R-:W-:-:S04]  /*3730*/  ISETP.GE.AND P1, PT, R8, 0x1, PT ;  /* 0x000000010800780c */ /* 0x000fc80003f26270 */
[----:B------:R-:W-:Y:S01]  /*3740*/  IADD3 R4, R3, R4, RZ ;  /* 0x0000000403047210 */ /* 0x000fe20007ffe0ff */
[----:B------:R-:W-:-:S04]  /*3750*/  IMAD.WIDE.U32 R2, R2, 0x30, R98 ;  /* 0x0000003002027825 */ /* 0x000fc800078e0062 */
[----:B------:R-:W-:Y:S01]  /*3760*/  IMAD R4, R4, 0x30, RZ ;  /* 0x0000003004047824 */ /* 0x000fe200078e02ff */
[----:B------:R-:W-:-:S04]  /*3770*/  LOP3.LUT P4, RZ, R198, 0x100, RZ, 0xc0, !PT ;  /* 0x00000100c6ff7812 */ /* 0x000fc8000788c0ff */
[----:B------:R-:W-:Y:S02]  /*3780*/  IADD3 R3, R3, R4, RZ ;  /* 0x0000000403037210 */ /* 0x000fe40007ffe0ff */
[----:B------:R-:W-:-:S04]  /*3790*/  @P1 LEA R4, P0, R2, c[0x0][0x1c8], 0x1 ;  /* 0x0000720002041a11 */ /* 0x000fc800078008ff */
[----:B------:R-:W-:Y:S02]  /*37a0*/  @P1 LEA.HI.X R5, R2, c[0x0][0x1cc], R3, 0x1, P0 ;  /* 0x0000730002051a11 */ /* 0x000fe400000f0c03 */
[----:B------:R-:W-:Y:S02]  /*37b0*/  ISETP.GE.AND P0, PT, R8, 0x21, PT ;  /* 0x000000210800780c */ /* 0x000fe40003f06270 */
[----:B---3--:R-:W-:Y:S01]  /*37c0*/  MOV R6, 0x20 ;  /* 0x0000002000067802 */ /* 0x008fe20000000f00 */
[----:B------:R-:W-:Y:S01]  /*37d0*/  @!PT LDS RZ, [RZ] ;  /* 0x00000000fffff984 */ /* 0x000fe20000000800 */
[----:B------:R-:W-:Y:S01]  /*37e0*/  @!PT LDS RZ, [RZ] ;  /* 0x00000000fffff984 */ /* 0x000fe20000000800 */
[----:B------:R-:W-:Y:S01]  /*37f0*/  @!PT LDS RZ, [RZ] ;  /* 0x00000000fffff984 */ /* 0x000fe20000000800 */
[----:B------:R1:W-:Y:S04]  /*3800*/  @P1 LDGSTS.E.BYPASS.LTC128B.128 [R199+0x3c80], [R4.64], !P4 ;  /* 0x03c8000004c71fae */ /* 0x0003e8000e101d46 */
[C---:B------:R-:W-:Y:S01]  /*3810*/  IMAD.WIDE.U32 R10, R6.reuse, c[0x0][0x1e0], RZ ;  /* 0x00007800060a7a25 */ /* 0x040fe200078e00ff */
[----:B------:R1:W-:Y:S04]  /*3820*/  @P1 LDGSTS.E.BYPASS.LTC128B.128 [R199+0x4880], [R4.64+0x40], !P6 ;  /* 0x0488004004c71fae */ /* 0x0003e8000f101d46 */
[----:B------:R1:W-:Y:S02]  /*3830*/  @P1 LDGSTS.E.BYPASS.LTC128B.128 [R199+0x5480], [R4.64+0x80], !P5 ;  /* 0x0548008004c71fae */ /* 0x0003e4000e901d46 */
[----:B-1----:R-:W-:Y:S01]  /*3840*/  IMAD R4, R6, c[0x0][0x1e4], RZ ;  /* 0x0000790006047a24 */ /* 0x002fe200078e02ff */
[----:B------:R-:W-:-:S04]  /*3850*/  @P0 IADD3 R6, P1, R2, R10, RZ ;  /* 0x0000000a02060210 */ /* 0x000fc80007f3e0ff */
[----:B------:R-:W-:Y:S02]  /*3860*/  @P0 IADD3.X R3, R3, R11, R4, P1, !PT ;  /* 0x0000000b03030210 */ /* 0x000fe40000ffe404 */
[----:B------:R-:W-:-:S04]  /*3870*/  @P0 LEA R2, P1, R6, c[0x0][0x1c8], 0x1 ;  /* 0x0000720006020a11 */ /* 0x000fc800078208ff */
[----:B------:R-:W-:-:S05]  /*3880*/  @P0 LEA.HI.X R3, R6, c[0x0][0x1cc], R3, 0x1, P1 ;  /* 0x0000730006030a11 */ /* 0x000fca00008f0c03 */
        /* <DEDUP_REMOVED lines=8> */
[----:B------:R-:W-:Y:S02]  /*3910*/  IADD3 R7, R5, R7, RZ ;  /* 0x0000000705077210 */ /* 0x000fe40007ffe0ff */
[----:B-1----:R-:W-:Y:S01]  /*3920*/  MOV R2, R228 ;  /* 0x000000e400027202 */ /* 0x002fe20000000f00 */
[----:B------:R-:W-:-:S04]  /*3930*/  DEPBAR.LE SB0, 0x1 ;  /* 0x000080400000791a */ /* 0x000fc80000000000 */
[----:B------:R-:W-:Y:S01]  /*3940*/  MOV R3, R232 ;  /* 0x000000e800037202 */ /* 0x000fe20000000f00 */
[----:B------:R-:W-:-:S04]  /*3950*/  DEPBAR.LE SB0, 0x0 ;  /* 0x000080000000791a */ /* 0x000fc80000000000 */
[----:B------:R-:W-:Y:S01]  /*3960*/  IMAD.WIDE.U32 R4, R4, 0x30, R2 ;  /* 0x0000003004047825 */ /* 0x000fe200078e0002 */
[----:B------:R-:W-:Y:S03]  /*3970*/  BAR.SYNC.DEFER_BLOCKING 0x0 ;  /* 0x0000000000007b1d */ /* 0x000fe60000010000 */
[----:B------:R-:W-:Y:S01]  /*3980*/  IMAD R3, R7, 0x30, RZ ;  /* 0x0000003007037824 */ /* 0x000fe200078e02ff */
[----:B------:R-:W-:-:S04]  /*3990*/  LEA R2, P0, R4, c[0x0][0x1f8], 0x1 ;  /* 0x00007e0004027a11 */ /* 0x000fc800078008ff */
[----:B------:R-:W-:Y:S02]  /*39a0*/  IADD3 R3, R5, R3, RZ ;  /* 0x0000000305037210 */ /* 0x000fe40007ffe0ff */
[----:B------:R-:W-:Y:S02]  /*39b0*/  @!P3 MOV R5, c[0x0][0x208] ;  /* 0x000082000005ba02 */ /* 0x000fe40000000f00 */
[----:B------:R-:W-:Y:S02]  /*39c0*/  LEA.HI.X R3, R4, c[0x0][0x1fc], R3, 0x1, P0 ;  /* 0x00007f0004037a11 */ /* 0x000fe400000f0c03 */
[----:B------:R-:W-:Y:S02]  /*39d0*/  @!P3 MOV R4, c[0x0][0x20c] ;  /* 0x000083000004ba02 */ /* 0x000fe40000000f00 */
[----:B------:R-:W-:Y:S02]  /*39e0*/  @!P3 LEA R14, P0, R5, R2, 0x6 ;  /* 0x00000002050eb211 */ /* 0x000fe400078030ff */
[----:B------:R-:W-:-:S02]  /*39f0*/  LOP3.LUT P2, RZ, R13, 0x1, RZ, 0xc0, !PT ;  /* 0x000000010dff7812 */ /* 0x000fc4000784c0ff */
[----:B------:R-:W-:Y:S02]  /*3a00*/  IADD3 R12, R0, R227, -R132 ;  /* 0x000000e3000c7210 */ /* 0x000fe40007ffe884 */
[----:B------:R-:W-:Y:S02]  /*3a10*/  @!P3 LEA.HI.X R15, R5, R3, R4, 0x6, P0 ;  /* 0x00000003050fb211 */ /* 0x000fe400000f3404 */
[----:B------:R-:W-:Y:S01]  /*3a20*/  ISETP.LT.OR P0, PT, R12, 0x1, !P2 ;  /* 0x000000010c00780c */ /* 0x000fe20005701670 */
        /* <DEDUP_REMOVED lines=14> */
[----:B------:R-:W-:-:S04]  /*3b10*/  LOP3.LUT P0, RZ, R13, 0x2, RZ, 0xc0, !PT ;  /* 0x000000020dff7812 */ /* 0x000fc8000780c0ff */
[----:B------:R-:W-:Y:S02]  /*3b20*/  ISETP.LT.OR P1, PT, R12, 0x1, !P0 ;  /* 0x000000010c00780c */ /* 0x000fe40004721670 */
[----:B------:R-:W-:-:S04]  /*3b30*/  LOP3.LUT R198, R198, 0xfffffdff, RZ, 0xc0, !PT ;  /* 0xfffffdffc6c67812 */ /* 0x000fc800078ec0ff */
[----:B------:R-:W-:-:S07]  /*3b40*/  @P3 LOP3.LUT R198, R198, 0x200, RZ, 0xfc, !PT ;  /* 0x00000200c6c63812 */ /* 0x000fce00078efcff */
[----:B------:R5:W-:Y:S01]  /*3b50*/  LDGSTS.E.BYPASS.LTC128B.128 [R199+0x2480], [R2.64+0x40], !P1 ;  /* 0x0248004002c77fae */ /* 0x000be2000c901d46 */
[----:B------:R-:W-:-:S04]  /*3b60*/  LOP3.LUT P1, RZ, R13, 0x4, RZ, 0xc0, !PT ;  /* 0x000000040dff7812 */ /* 0x000fc8000782c0ff */
[----:B------:R-:W-:-:S13]  /*3b70*/  ISETP.LT.OR P3, PT, R12, 0x1, !P1 ;  /* 0x000000010c00780c */ /* 0x000fda0004f61670 */
[----:B------:R5:W-:Y:S01]  /*3b80*/  LDGSTS.E.BYPASS.LTC128B.128 [R199+0x3080], [R2.64+0x80], !P3 ;  /* 0x0308008002c77fae */ /* 0x000be2000d901d46 */
[----:B------:R-:W-:-:S13]  /*3b90*/  ISETP.GT.AND P3, PT, R24, 0x3f, PT ;  /* 0x0000003f1800780c */ /* 0x000fda0003f64270 */
[C---:B------:R-:W-:Y:S02]  /*3ba0*/  @!P3 ISETP.LT.OR P2, PT, R12.reuse, 0x21, !P2 ;  /* 0x000000210c00b80c */ /* 0x040fe40005741670 */
[C---:B------:R-:W-:Y:S01]  /*3bb0*/  @!P3 ISETP.LT.OR P0, PT, R12.reuse, 0x21, !P0 ;  /* 0x000000210c00b80c */ /* 0x040fe20004701670 */
[-C--:B-1----:R-:W-:Y:S10]  /*3bc0*/  HMMA.16816.F32 R24, R8, R16.reuse, RZ ;  /* 0x000000100818723c */ /* 0x082ff400000018ff */
[----:B------:R1:W-:Y:S04]  /*3bd0*/  @!P3 LDGSTS.E.BYPASS.LTC128B.128 [R199+0x2080], [R14.64], !P2 ;  /* 0x020800000ec7bfae */ /* 0x0003e8000d101d46 */
[----:B------:R1:W-:Y:S01]  /*3be0*/  @!P3 LDGSTS.E.BYPASS.LTC128B.128 [R199+0x2c80], [R14.64+0x40], !P0 ;  /* 0x02c800400ec7bfae */ /* 0x0003e2000c101d46 */
[----:B------:R-:W-:Y:S01]  /*3bf0*/  @!P3 ISETP.LT.OR P0, PT, R12, 0x21, !P1 ;  /* 0x000000210c00b80c */ /* 0x000fe20004f01670 */
[C---:B------:R-:W-:Y:S11]  /*3c00*/  HMMA.16816.F32 R52, R4.reuse, R16, RZ ;  /* 0x000000100434723c */ /* 0x040ff600000018ff */
[----:B------:R-:W-:Y:S01]  /*3c10*/  @!UPT UIADD3 URZ, URZ, URZ, URZ ;  /* 0x0000003f3f3ff290 */ /* 0x000fe2000fffe03f */
[----:B------:R1:W-:Y:S04]  /*3c20*/  @!P3 LDGSTS.E.BYPASS.LTC128B.128 [R199+0x3880], [R14.64+0x80], !P0 ;  /* 0x038800800ec7bfae */ /* 0x0003e8000c101d46 */
[----:B------:R-:W-:Y:S04]  /*3c30*/  LDSM.16.M88.4 R60, [R184+0xc00] ;  /* 0x000c0000b83c783b */ /* 0x000fe80000000200 */
[----:B------:R-:W4:Y:S01]  /*3c40*/  LDSM.16.M88.4 R36, [R187+0x2000] ;  /* 0x00200000bb24783b */ /* 0x000f220000000200 */
[C---:B--2---:R-:W-:Y:S03]  /*3c50*/  HMMA.16816.F32 R76, R4.reuse, R20, RZ ;  /* 0x00000014044c723c */ /* 0x044fe600000018ff */
[----:B------:R-:W2:Y:S04]  /*3c60*/  LDSM.16.M88.4 R28, [R187+0x3000] ;  /* 0x00300000bb1c783b */ /* 0x000ea80000000200 */
[----:B------:R-:W-:Y:S01]  /*3c70*/  LDSM.16.M88.4 R56, [R195] ;  /* 0x00000000c338783b */ /* 0x000fe20000000200 */
[C---:B---3--:R-:W-:Y:S03]  /*3c80*/  HMMA.16816.F32 R64, R4.reuse, R44, RZ ;  /* 0x0000002c0440723c */ /* 0x048fe600000018ff */
[----:B------:R-:W0:Y:S05]  /*3c90*/  LDGDEPBAR ;  /* 0x00000000000079af */ /* 0x000e2a0000000000 */
[C---:B------:R-:W-:Y:S08]  /*3ca0*/  HMMA.16816.F32 R68, R4.reuse, R22, RZ ;  /* 0x000000160444723c */ /* 0x040ff000000018ff */
[C---:B-1----:R-:W-:Y:S08]  /*3cb0*/  HMMA.16816.F32 R12, R4.reuse, R18, RZ ;  /* 0x00000012040c723c */ /* 0x042ff000000018ff */
[----:B------:R-:W-:Y:S08]  /*3cc0*/  HMMA.16816.F32 R80, R4, R46, RZ ;  /* 0x0000002e0450723c */ /* 0x000ff000000018ff */
[----:B----4-:R-:W-:Y:S01]  /*3cd0*/  HMMA.16816.F32 R4, R40, R48, R24 ;  /* 0x000000302804723c */ /* 0x010fe20000001818 */
[----:B------:R-:W1:Y:S07]  /*3ce0*/  LDSM.16.M88.4 R24, [R188+0x2000] ;  /* 0x00200000bc18783b */ /* 0x000e6e0000000200 */
[C---:B------:R-:W-:Y:S01]  /*3cf0*/  HMMA.16816.F32 R72, R8.reuse, R18, RZ ;  /* 0x000000120848723c */ /* 0x040fe200000018ff */
[----:B------:R-:W-:Y:S07]  /*3d00*/  LDSM.16.M88.4 R16, [R187+0x4000] ;  /* 0x00400000bb10783b */ /* 0x000fee0000000200 */
[C---:B------:R-:W-:Y:S08]  /*3d10*/  HMMA.16816.F32 R92, R8.reuse, R20, RZ ;  /* 0x00000014085c723c */ /* 0x040ff000000018ff */
[C---:B------:R-:W-:Y:S01]  /*3d20*/  HMMA.16816.F32 R116, R8.reuse, R22, RZ ;  /* 0x000000160874723c */ /* 0x040fe200000018ff */
[----:B------:R-:W3:Y:S07]  /*3d30*/  LDSM.16.M88.4 R20, [R188+0x3000] ;  /* 0x00300000bc14783b */ /* 0x000eee0000000200 */
[C---:B------:R-:W-:Y:S08]  /*3d40*/  HMMA.16816.F32 R104, R8.reuse, R44, RZ ;  /* 0x0000002c0868723c */ /* 0x040ff000000018ff */
[----:B------:R-:W-:Y:S01]  /*3d50*/  HMMA.16816.F32 R112, R8, R46, RZ ;  /* 0x0000002e0870723c */ /* 0x000fe200000018ff */
[----:B------:R-:W-:Y:S07]  /*3d60*/  LDSM.16.M88.4 R44, [R192] ;  /* 0x00000000c02c783b */ /* 0x000fee0000000200 */
[----:B------:R-:W-:Y:S01]  /*3d70*/  HMMA.16816.F32 R8, R32, R48, R52 ;  /* 0x000000302008723c */ /* 0x000fe20000001834 */
[----:B------:R-:W4:Y:S07]  /*3d80*/  LDSM.16.M88.4 R52, [R184+0x1800] ;  /* 0x00180000b834783b */ /* 0x000f2e0000000200 */
[----:B------:R-:W-:Y:S08]  /*3d90*/  HMMA.16816.F32 R4, R36, R60, R4 ;  /* 0x0000003c2404723c */ /* 0x000ff00000001804 */
[-C--:B------:R-:W-:Y:S01]  /*3da0*/  HMMA.16816.F32 R100, R32, R50.reuse, R12 ;  /* 0x000000322064723c */ /* 0x080fe2000000180c */
[----:B------:R-:W3:Y:S07]  /*3db0*/  LDSM.16.M88.4 R12, [R187+0x5000] ;  /* 0x00500000bb0c783b */ /* 0x000eee0000000200 */
[----:B------:R-:W-:Y:S08]  /*3dc0*/  HMMA.16816.F32 R72, R40, R50, R72 ;  /* 0x000000322848723c */ /* 0x000ff00000001848 */
[----:B--2---:R-:W-:Y:S01]  /*3dd0*/  HMMA.16816.F32 R48, R28, R60, R8 ;  /* 0x0000003c1c30723c */ /* 0x004fe20000001808 */
[----:B------:R-:W2:Y:S07]  /*3de0*/  LDSM.16.M88.4 R8, [R188+0x4000] ;  /* 0x00400000bc08783b */ /* 0x000eae0000000200 */
[----:B------:R-:W-:Y:S08]  /*3df0*/  HMMA.16816.F32 R124, R32, R84, R64 ;  /* 0x00000054207c723c */ /* 0x000ff00000001840 */
[----:B-1----:R-:W-:Y:S01]  /*3e00*/  HMMA.16816.F32 R64, R24, R56, R4 ;  /* 0x000000381840723c */ /* 0x002fe20000001804 */
[----:B------:R-:W-:Y:S07]  /*3e10*/  LDSM.16.M88.4 R4, [R188+0x5000] ;  /* 0x00500000bc04783b */ /* 0x000fee0000000200 */
[C---:B------:R-:W-:Y:S08]  /*3e20*/  HMMA.16816.F32 R108, R32.reuse, R88, R76 ;  /* 0x00000058206c723c */ /* 0x040ff0000000184c */
[C---:B------:R-:W-:Y:S08]  /*3e30*/  HMMA.16816.F32 R120, R32.reuse, R90, R68 ;  /* 0x0000005a2078723c */ /* 0x040ff00000001844 */
[----:B------:R-:W-:Y:S08]  /*3e40*/  HMMA.16816.F32 R128, R32, R86, R80 ;  /* 0x000000562080723c */ /* 0x000ff00000001850 */
[----:B---3--:R-:W-:Y:S01]  /*3e50*/  HMMA.16816.F32 R32, R20, R56, R48 ;  /* 0x000000381420723c */ /* 0x008fe20000001830 */
[----:B------:R-:W1:Y:S07]  /*3e60*/  LDSM.16.M88.4 R48, [R184+0x1000] ;  /* 0x00100000b830783b */ /* 0x000e6e0000000200 */
[-C--:B------:R-:W-:Y:S08]  /*3e70*/  HMMA.16816.F32 R72, R36, R62.reuse, R72 ;  /* 0x0000003e2448723c */ /* 0x080ff00000001848 */
[----:B------:R-:W-:Y:S01]  /*3e80*/  HMMA.16816.F32 R76, R28, R62, R100 ;  /* 0x0000003e1c4c723c */ /* 0x000fe20000001864 */
[----:B------:R-:W3:Y:S07]  /*3e90*/  LDSM.16.M88.4 R60, [R194] ;  /* 0x00000000c23c783b */ /* 0x000eee0000000200 */
[----:B----4-:R-:W-:Y:S08]  /*3ea0*/  HMMA.16816.F32 R68, R16, R52, R64 ;  /* 0x000000341044723c */ /* 0x010ff00000001840 */
[----:B------:R-:W-:Y:S08]  /*3eb0*/  HMMA.16816.F32 R92, R40, R88, R92 ;  /* 0x00000058285c723c */ /* 0x000ff0000000185c */
[----:B------:R-:W-:Y:S08]  /*3ec0*/  HMMA.16816.F32 R32, R12, R52, R32 ;  /* 0x000000340c20723c */ /* 0x000ff00000001820 */
[-C--:B------:R-:W-:Y:S08]  /*3ed0*/  HMMA.16816.F32 R64, R24, R58.reuse, R72 ;  /* 0x0000003a1840723c */ /* 0x080ff00000001848 */
[----:B------:R-:W-:Y:S08]  /*3ee0*/  HMMA.16816.F32 R72, R20, R58, R76 ;  /* 0x0000003a1448723c */ /* 0x000ff0000000184c */
[----:B--2---:R-:W-:Y:S08]  /*3ef0*/  HMMA.16816.F32 R80, R8, R44, R68 ;  /* 0x0000002c0850723c */ /* 0x004ff00000001844 */
[----:B-1----:R-:W-:Y:S08]  /*3f00*/  HMMA.16816.F32 R68, R36, R48, R92 ;  /* 0x000000302444723c */ /* 0x002ff0000000185c */
[C---:B------:R-:W-:Y:S08]  /*3f10*/  HMMA.16816.F32 R104, R40.reuse, R84, R104 ;  /* 0x000000542868723c */ /* 0x040ff00000001868 */
[----:B------:R-:W-:Y:S08]  /*3f20*/  HMMA.16816.F32 R112, R40, R86, R112 ;  /* 0x000000562870723c */ /* 0x000ff00000001870 */
[----:B------:R-:W-:Y:S01]  /*3f30*/  HMMA.16816.F32 R84, R4, R44, R32 ;  /* 0x0000002c0454723c */ /* 0x000fe20000001820 */
[----:B------:R-:W1:Y:S07]  /*3f40*/  LDSM.16.M88.4 R32, [R184+0x1c00] ;  /* 0x001c0000b820783b */ /* 0x000e6e0000000200 */
[----:B------:R-:W-:Y:S01]  /*3f50*/  HMMA.16816.F32 R56, R16, R54, R64 ;  /* 0x000000361038723c */ /* 0x000fe20000001840 */
[----:B-----5:R-:W-:-:S07]  /*3f60*/  FMUL.FTZ R2, R80, c[0x0][0x320] ;  /* 0x0000c80050027a20 */ /* 0x020fce0000410000 */
[----:B------:R-:W-:Y:S01]  /*3f70*/  HMMA.16816.F32 R100, R40, R90, R116 ;  /* 0x0000005a2864723c */ /* 0x000fe20000001874 */
[----:B------:R2:W4:Y:S07]  /*3f80*/  MUFU.TANH R116, R2 ;  /* 0x0000000200747308 */ /* 0x00052e0000002400 */
[----:B------:R-:W-:Y:S08]  /*3f90*/  HMMA.16816.F32 R40, R28, R48, R108 ;  /* 0x000000301c28723c */ /* 0x000ff0000000186c */
[----:B------:R-:W-:Y:S01]  /*3fa0*/  HMMA.16816.F32 R52, R12, R54, R72 ;  /* 0x000000360c34723c */ /* 0x000fe20000001848 */
[----:B--2---:R-:W-:-:S04]  /*3fb0*/  FMUL.FTZ R2, R81, c[0x0][0x320] ;  /* 0x0000c80051027a20 */ /* 0x004fc80000410000 */
[----:B------:R2:W1:Y:S03]  /*3fc0*/  MUFU.TANH R108, R2 ;  /* 0x00000002006c7308 */ /* 0x0004660000002400 */
[----:B---3--:R-:W-:Y:S08]  /*3fd0*/  HMMA.16816.F32 R68, R24, R60, R68 ;  /* 0x0000003c1844723c */ /* 0x008ff00000001844 */
[----:B------:R-:W-:Y:S01]  /*3fe0*/  HMMA.16816.F32 R76, R8, R46, R56 ;  /* 0x0000002e084c723c */ /* 0x000fe20000001838 */
[----:B------:R-:W-:Y:S01]  /*3ff0*/  LDSM.16.M88.4 R56, [R191] ;  /* 0x00000000bf38783b */ /* 0x000fe20000000200 */
[----:B--2---:R-:W-:-:S04]  /*4000*/  FMUL.FTZ R2, R82, c[0x0][0x320] ;  /* 0x0000c80052027a20 */ /* 0x004fc80000410000 */
[----:B------:R2:W3:Y:S02]  /*4010*/  MUFU.TANH R111, R2 ;  /* 0x00000002006f7308 */ /* 0x0004e40000002400 */
[----:B------:R-:W-:Y:S01]  /*4020*/  HMMA.16816.F32 R40, R20, R60, R40 ;  /* 0x0000003c1428723c */ /* 0x000fe20000001828 */
[----:B--2---:R-:W-:-:S05]  /*4030*/  FMUL.FTZ R2, R83, c[0x0][0x320] ;  /* 0x0000c80053027a20 */ /* 0x004fca0000410000 */
[----:B------:R2:W1:Y:S02]  /*4040*/  MUFU.TANH R109, R2 ;  /* 0x00000002006d7308 */ /* 0x0004640000002400 */
        /* <DEDUP_REMOVED lines=127> */
[----:B------:R-:W-:Y:S02]  /*4840*/  IADD3 R4, R200, -0x2, RZ ;  /* 0xfffffffec8047810 */ /* 0x000fe40007ffe0ff */
[----:B------:R-:W-:-:S02]  /*4850*/  ISETP.GE.AND P0, PT, R6, 0x21, PT ;  /* 0x000000210600780c */ /* 0x000fc40003f06270 */
[----:B-1----:R-:W-:-:S05]  /*4860*/  SHF.R.S32.HI R2, RZ, 0x1f, R4 ;  /* 0x0000001fff027819 */ /* 0x002fca0000011404 */
[----:B------:R-:W-:-:S04]  /*4870*/  IMAD R2, R2, c[0x0][0x1e0], RZ ;  /* 0x0000780002027a24 */ /* 0x000fc800078e02ff */
[----:B------:R-:W-:Y:S02]  /*4880*/  IMAD R7, R4, c[0x0][0x1e4], R2 ;  /* 0x0000790004077a24 */ /* 0x000fe400078e0202 */
[----:B------:R-:W-:Y:S02]  /*4890*/  @P0 IMAD.MOV.U32 R5, RZ, RZ, c[0x0][0x1e0] ;  /* 0x00007800ff050624 */ /* 0x000fe400078e00ff */
[----:B------:R-:W-:Y:S02]  /*48a0*/  @P0 IMAD.MOV.U32 R3, RZ, RZ, 0x5 ;  /* 0x00000005ff030424 */ /* 0x000fe400078e00ff */
[----:B------:R-:W-:-:S03]  /*48b0*/  @P0 IMAD.SHL.U32 R2, R5, 0x20, RZ ;  /* 0x0000002005020824 */ /* 0x000fc600078e00ff */
[----:B------:R-:W-:Y:S01]  /*48c0*/  @P0 SHF.L.U64.HI R3, R5, R3, c[0x0][0x1e4] ;  /* 0x0000790005030619 */ /* 0x000fe20000010203 */
[----:B------:R-:W-:-:S04]  /*48d0*/  IMAD.WIDE.U32 R4, R4, c[0x0][0x1e0], RZ ;  /* 0x0000780004047a25 */ /* 0x000fc800078e00ff */
[----:B------:R-:W-:Y:S02]  /*48e0*/  IMAD.IADD R5, R5, 0x1, R7 ;  /* 0x0000000105057824 */ /* 0x000fe400078e0207 */
[----:B------:R-:W-:-:S04]  /*48f0*/  @P0 IMAD.WIDE.U32 R2, R4, 0x30, R2 ;  /* 0x0000003004020825 */ /* 0x000fc800078e0002 */
[----:B------:R-:W-:Y:S01]  /*4900*/  @P0 IMAD R8, R5, 0x30, RZ ;  /* 0x0000003005080824 */ /* 0x000fe200078e02ff */
[----:B------:R-:W-:-:S04]  /*4910*/  @P0 IADD3 R7, P1, R246, R2, RZ ;  /* 0x00000002f6070210 */ /* 0x000fc80007f3e0ff */
[----:B------:R-:W-:Y:S02]  /*4920*/  @P0 IADD3.X R8, R252, R8, R3, P1, !PT ;  /* 0x00000008fc080210 */ /* 0x000fe40000ffe403 */
[----:B------:R-:W-:-:S13]  /*4930*/  ISETP.GE.AND P1, PT, R6, 0x1, PT ;  /* 0x000000010600780c */ /* 0x000fda0003f26270 */
[----:B------:R-:W-:-:S04]  /*4940*/  @P1 IMAD.WIDE.U32 R2, R4, 0x30, R98 ;  /* 0x0000003004021825 */ /* 0x000fc800078e0062 */
[----:B------:R-:W-:Y:S01]  /*4950*/  @P1 IMAD R5, R5, 0x30, RZ ;  /* 0x0000003005051824 */ /* 0x000fe200078e02ff */
[----:B------:R-:W-:-:S03]  /*4960*/  @P1 LEA R4, P2, R2, c[0x0][0x1c8], 0x1 ;  /* 0x0000720002041a11 */ /* 0x000fc600078408ff */
[----:B------:R-:W-:-:S05]  /*4970*/  @P1 IMAD.IADD R3, R3, 0x1, R5 ;  /* 0x0000000103031824 */ /* 0x000fca00078e0205 */
[----:B------:R-:W-:Y:S02]  /*4980*/  @P1 LEA.HI.X R5, R2, c[0x0][0x1cc], R3, 0x1, P2 ;  /* 0x0000730002051a11 */ /* 0x000fe400010f0c03 */
[----:B------:R-:W-:-:S03]  /*4990*/  @P0 LEA R2, P2, R7, c[0x0][0x1c8], 0x1 ;  /* 0x0000720007020a11 */ /* 0x000fc600078408ff */
[----:B------:R-:W-:Y:S01]  /*49a0*/  @!PT LDS RZ, [RZ] ;  /* 0x00000000fffff984 */ /* 0x000fe20000000800 */
[----:B------:R-:W-:Y:S01]  /*49b0*/  @!PT LDS RZ, [RZ] ;  /* 0x00000000fffff984 */ /* 0x000fe20000000800 */
[----:B------:R-:W-:Y:S01]  /*49c0*/  @!PT LDS RZ, [RZ] ;  /* 0x00000000fffff984 */ /* 0x000fe20000000800 */
[----:B------:R1:W-:Y:S01]  /*49d0*/  @P1 LDGSTS.E.BYPASS.LTC128B.128 [R199+0x3c80], [R4.64], !P4 ;  /* 0x03c8000004c71fae */ /* 0x0003e2000e101d46 */
[----:B------:R-:W-:-:S03]  /*49e0*/  @P0 LEA.HI.X R3, R7, c[0x0][0x1cc], R8, 0x1, P2 ;  /* 0x0000730007030a11 */ /* 0x000fc600010f0c08 */
[----:B------:R1:W-:Y:S04]  /*49f0*/  @P1 LDGSTS.E.BYPASS.LTC128B.128 [R199+0x4880], [R4.64+0x40], !P6 ;  /* 0x0488004004c71fae */ /* 0x0003e8000f101d46 */
[----:B------:R1:W-:Y:S04]  /*4a00*/  @P1 LDGSTS.E.BYPASS.LTC128B.128 [R199+0x5480], [R4.64+0x80], !P5 ;  /* 0x0548008004c71fae */ /* 0x0003e8000e901d46 */
[----:B------:R1:W-:Y:S04]  /*4a10*/  @P0 LDGSTS.E.BYPASS.LTC128B.128 [R199+0x4480], [R2.64], !P4 ;  /* 0x0448000002c70fae */ /* 0x0003e8000e101d46 */
[----:B------:R1:W-:Y:S04]  /*4a20*/  @P0 LDGSTS.E.BYPASS.LTC128B.128 [R199+0x5080], [R2.64+0x40], !P6 ;  /* 0x0508004002c70fae */ /* 0x0003e8000f101d46 */
[----:B------:R1:W-:Y:S02]  /*4a30*/  @P0 LDGSTS.E.BYPASS.LTC128B.128 [R199+0x5c80], [R2.64+0x80], !P5 ;  /* 0x05c8008002c70fae */ /* 0x0003e4000e901d46 */
.L_x_502:
[----:B--234-:R-:W-:Y:S05]  /*4a40*/  BSYNC B0 ;  /* 0x0000000000007941 */ /* 0x01cfea0003800000 */
.L_x_501:
[----:B-1----:R-:W2:Y:S01]  /*4a50*/  LDL R2, [R1+0x3c] ;  /* 0x00003c0001027983 */ /* 0x002ea20000100800 */
[----:B------:R-:W-:-:S03]  /*4a60*/  IMAD.MOV.U32 R244, RZ, RZ, c[0x0][0x2c4] ;  /* 0x0000b100fff47624 */ /* 0x000fc600078e00ff */
[----:B------:R-:W2:Y:S01]  /*4a70*/  LDL R243, [R1+0x18] ;  /* 0x0000180001f37983 */ /* 0x000ea20000100800 */
[----:B------:R-:W-:Y:S01]  /*4a80*/  IMAD.MOV.U32 R242, RZ, RZ, c[0x0][0x32c] ;  /* 0x0000cb00fff27624 */ /* 0x000fe200078e00ff */
[----:B------:R-:W-:Y:S01]  /*4a90*/  ISETP.NE.AND P0, PT, R244, 0x1, PT ;  /* 0x00000001f400780c */ /* 0x000fe20003f05270 */
[----:B------:R-:W-:Y:S01]  /*4aa0*/  ULDC UR4, c[0x0][0x324] ;  /* 0x0000c90000047ab9 */ /* 0x000fe20000000800 */
[--C-:B------:R-:W-:Y:S01]  /*4ab0*/  IMAD.IADD R8, R97, 0x1, -R236.reuse ;  /* 0x0000000161087824 */ /* 0x100fe200078e0aec */
[----:B------:R-:W-:Y:S01]  /*4ac0*/  ULOP3.LUT UR4, URZ, UR4, URZ, 0x33, !UPT ;  /* 0x000000043f047292 */ /* 0x000fe2000f8e333f */
[----:B------:R-:W0:Y:S01]  /*4ad0*/  LDGDEPBAR ;  /* 0x00000000000079af */ /* 0x000e220000000000 */
[----:B------:R-:W-:Y:S02]  /*4ae0*/  IMAD.IADD R9, R0, 0x1, -R236 ;  /* 0x0000000100097824 */ /* 0x000fe400078e0aec */
[----:B--2---:R-:W-:-:S06]  /*4af0*/  IMAD.IADD R2, R2, 0x1, R243 ;  /* 0x0000000102027824 */ /* 0x004fcc00078e02f3 */
[----:B------:R-:W-:-:S04]  /*4b00*/  @P0 IMAD.HI.U32 R3, R2, c[0x0][0x2c8], RZ ;  /* 0x0000b20002030a27 */ /* 0x000fc800078e00ff */
[----:B------:R-:W-:Y:S01]  /*4b10*/  IMAD.MOV.U32 R5, RZ, RZ, R2 ;  /* 0x000000ffff057224 */ /* 0x000fe200078e0002 */
[----:B------:R-:W-:Y:S02]  /*4b20*/  @P0 SHF.R.U32.HI R5, RZ, c[0x0][0x2cc], R3 ;  /* 0x0000b300ff050a19 */ /* 0x000fe40000011603 */
[----:B------:R-:W-:Y:S02]  /*4b30*/  IADD3 R2, -R236, 0x1, R97 ;  /* 0x00000001ec027810 */ /* 0x000fe40007ffe161 */
[----:B------:R-:W-:Y:S01]  /*4b40*/  ISETP.GE.AND P0, PT, R242, 0x1, PT ;  /* 0x00000001f200780c */ /* 0x000fe20003f06270 */
[----:B------:R-:W1:Y:S01]  /*4b50*/  SHFL.IDX PT, R4, R5, RZ, 0x1c1f ;  /* 0x001c1fff05047589 */ /* 0x000e6200000e0000 */
[----:B------:R-:W-:-:S04]  /*4b60*/  IADD3 R2, R2, -R226, RZ ;  /* 0x800000e202027210 */ /* 0x000fc80007ffe0ff */
[C---:B------:R-:W-:Y:S02]  /*4b70*/  IADD3 R6, R2.reuse, c[0x0][0x328], RZ ;  /* 0x0000ca0002067a10 */ /* 0x040fe40007ffe0ff */
[----:B------:R-:W-:Y:S02]  /*4b80*/  IADD3 R7, R2, UR4, RZ ;  /* 0x0000000402077c10 */ /* 0x000fe4000fffe0ff */
[-C--:B-1----:R-:W-:Y:S02]  /*4b90*/  IADD3 R3, R6, R4.reuse, RZ ;  /* 0x0000000406037210 */ /* 0x082fe40007ffe0ff */
[----:B------:R-:W-:Y:S02]  /*4ba0*/  IADD3 R2, R7, R4, RZ ;  /* 0x0000000407027210 */ /* 0x000fe40007ffe0ff */
[----:B------:R-:W-:Y:S01]  /*4bb0*/  IMNMX R3, R8, R3, PT ;  /* 0x0000000308037217 */ /* 0x000fe20003800200 */
[----:B------:R-:W-:Y:S05]  /*4bc0*/  @!P0 BRA `(.L_x_503) ;  /* 0x0000014000008947 */ /* 0x000fea0003800000 */
[----:B------:R-:W-:Y:S01]  /*4bd0*/  IADD3 R4, -R226, R227, R4 ;  /* 0x000000e3e2047210 */ /* 0x000fe20007ffe104 */
[----:B------:R-:W-:Y:S03]  /*4be0*/  BSSY B0, `(.L_x_504) ;  /* 0x000000e000007945 */ /* 0x000fe60003800000 */
        /* <DEDUP_REMOVED lines=9> */
.L_x_505:
[----:B------:R-:W-:-:S04]  /*4c80*/  MOV R10, c[0x0][0x32c] ;  /* 0x0000cb00000a7a02 */ /* 0x000fc80000000f00 */
[----:B------:R-:W-:-:S13]  /*4c90*/  ISETP.NE.AND P0, PT, R10, 0x1, PT ;  /* 0x000000010a00780c */ /* 0x000fda0003f05270 */
[----:B------:R-:W-:-:S05]  /*4ca0*/  @P0 IMAD.HI.U32 R10, R4, c[0x0][0x330], RZ ;  /* 0x0000cc00040a0a27 */ /* 0x000fca00078e00ff */
[----:B------:R-:W-:Y:S02]  /*4cb0*/  @P0 SHF.R.U32.HI R4, RZ, c[0x0][0x334], R10 ;  /* 0x0000cd00ff040a19 */ /* 0x000fe4000001160a */
.L_x_506:
[----:B------:R-:W-:Y:S05]  /*4cc0*/  BSYNC B0 ;  /* 0x0000000000007941 */ /* 0x000fea0003800000 */
.L_x_504:
[----:B------:R-:W-:-:S05]  /*4cd0*/  IMAD R4, R4, c[0x0][0x32c], R9 ;  /* 0x0000cb0004047a24 */ /* 0x000fca00078e0209 */
[----:B------:R-:W-:Y:S02]  /*4ce0*/  IADD3 R10, R4, c[0x0][0x32c], RZ ;  /* 0x0000cb00040a7a10 */ /* 0x000fe40007ffe0ff */
[----:B------:R-:W-:Y:S02]  /*4cf0*/  IMNMX R2, R2, R4, !PT ;  /* 0x0000000402027217 */ /* 0x000fe40007800200 */
[----:B------:R-:W-:Y:S02]  /*4d00*/  IMNMX R3, R3, R10, PT ;  /* 0x0000000a03037217 */ /* 0x000fe40003800200 */
.L_x_503:
[C---:B------:R-:W-:Y:S02]  /*4d10*/  ISETP.GE.AND P0, PT, R0.reuse, 0x2, PT ;  /* 0x000000020000780c */ /* 0x040fe40003f06270 */
[----:B------:R-:W-:Y:S02]  /*4d20*/  ISETP.GE.AND P1, PT, R0, 0x9, PT ;  /* 0x000000090000780c */ /* 0x000fe40003f26270 */
[----:B------:R-:W-:Y:S02]  /*4d30*/  P2R R13, PR, RZ, 0x1 ;  /* 0x00000001ff0d7803 */ /* 0x000fe40000000000 */
[----:B------:R-:W-:-:S02]  /*4d40*/  ISETP.GT.AND P0, PT, R2, 0x1, !P0 ;  /* 0x000000010200780c */ /* 0x000fc40004704270 */
[----:B------:R-:W-:Y:S02]  /*4d50*/  P2R R12, PR, RZ, 0x2 ;  /* 0x00000002ff0c7803 */ /* 0x000fe40000000000 */
[----:B------:R-:W-:Y:S02]  /*4d60*/  ISETP.LT.OR P0, PT, R3, 0x2, P0 ;  /* 0x000000020300780c */ /* 0x000fe40000701670 */
[----:B------:R-:W-:Y:S02]  /*4d70*/  ISETP.GE.AND P6, PT, R0, 0x12, PT ;  /* 0x000000120000780c */ /* 0x000fe40003fc6270 */
[----:B------:R-:W-:Y:S02]  /*4d80*/  FSEL R17, R108, -INF , !P0 ;  /* 0xff8000006c117808 */ /* 0x000fe40004000000 */
[----:B------:R-:W-:Y:S02]  /*4d90*/  ISETP.GT.AND P0, PT, R2, 0x8, !P1 ;  /* 0x000000080200780c */ /* 0x000fe40004f04270 */
[----:B------:R-:W-:-:S02]  /*4da0*/  ISETP.GE.AND P1, PT, R0, 0xa, PT ;  /* 0x0000000a0000780c */ /* 0x000fc40003f26270 */
[----:B------:R-:W-:Y:S02]  /*4db0*/  ISETP.LT.OR P0, PT, R3, 0x9, P0 ;  /* 0x000000090300780c */ /* 0x000fe40000701670 */
[----:B------:R-:W-:Y:S02]  /*4dc0*/  P2R R11, PR, RZ, 0x2 ;  /* 0x00000002ff0b7803 */ /* 0x000fe40000000000 */
[----:B------:R-:W-:Y:S02]  /*4dd0*/  FSEL R18, R93, -INF , !P0 ;  /* 0xff8000005d127808 */ /* 0x000fe40004000000 */
[----:B------:R-:W-:Y:S02]  /*4de0*/  ISETP.GT.AND P0, PT, R2, 0x9, !P1 ;  /* 0x000000090200780c */ /* 0x000fe40004f04270 */
[----:B------:R-:W-:Y:S02]  /*4df0*/  ISETP.GE.AND P1, PT, R0, 0x11, PT ;  /* 0x000000110000780c */ /* 0x000fe40003f26270 */
[----:B------:R-:W-:-:S02]  /*4e00*/  ISETP.LT.OR P0, PT, R3, 0xa, P0 ;  /* 0x0000000a0300780c */ /* 0x000fc40000701670 */
[----:B------:R-:W-:Y:S02]  /*4e10*/  ISETP.GE.AND P5, PT, R0, 0x19, PT ;  /* 0x000000190000780c */ /* 0x000fe40003fa6270 */
[----:B------:R-:W-:Y:S02]  /*4e20*/  FSEL R19, R92, -INF , !P0 ;  /* 0xff8000005c137808 */ /* 0x000fe40004000000 */
[----:B------:R-:W-:Y:S02]  /*4e30*/  ISETP.GT.AND P0, PT, R2, 0x10, !P1 ;  /* 0x000000100200780c */ /* 0x000fe40004f04270 */
[C---:B------:R-:W-:Y:S02]  /*4e40*/  ISETP.GE.AND P4, PT, R0.reuse, 0x1a, PT ;  /* 0x0000001a0000780c */ /* 0x040fe40003f86270 */
[----:B------:R-:W-:Y:S02]  /*4e50*/  ISETP.LT.OR P0, PT, R3, 0x11, P0 ;  /* 0x000000110300780c */ /* 0x000fe40000701670 */
[----:B------:R-:W-:-:S02]  /*4e60*/  ISETP.GE.AND P3, PT, R0, 0x21, PT ;  /* 0x000000210000780c */ /* 0x000fc40003f66270 */
[----:B------:R-:W-:Y:S02]  /*4e70*/  FSEL R21, R85, -INF , !P0 ;  /* 0xff80000055157808 */ /* 0x000fe40004000000 */
[----:B------:R-:W-:Y:S02]  /*4e80*/  ISETP.GT.AND P0, PT, R2, 0x11, !P6 ;  /* 0x000000110200780c */ /* 0x000fe40007704270 */
[----:B------:R-:W-:Y:S02]  /*4e90*/  ISETP.GE.AND P2, PT, R0, 0x22, PT ;  /* 0x000000220000780c */ /* 0x000fe40003f46270 */
[----:B------:R-:W-:Y:S02]  /*4ea0*/  ISETP.LT.OR P0, PT, R3, 0x12, P0 ;  /* 0x000000120300780c */ /* 0x000fe40000701670 */
[----:B------:R-:W-:Y:S02]  /*4eb0*/  P2R R10, PR, RZ, 0x2 ;  /* 0x00000002ff0a7803 */ /* 0x000fe40000000000 */
[----:B------:R-:W-:-:S02]  /*4ec0*/  FSEL R23, R84, -INF , !P0 ;  /* 0xff80000054177808 */ /* 0x000fc40004000000 */
[----:B------:R-:W-:Y:S02]  /*4ed0*/  ISETP.GT.AND P0, PT, R2, 0x18, !P5 ;  /* 0x000000180200780c */ /* 0x000fe40006f04270 */
[----:B------:R-:W-:Y:S02]  /*4ee0*/  ISETP.GE.AND P1, PT, R0, 0x29, PT ;  /* 0x000000290000780c */ /* 0x000fe40003f26270 */
[----:B------:R-:W-:-:S04]  /*4ef0*/  ISETP.LT.OR P0, PT, R3, 0x19, P0 ;  /* 0x000000190300780c */ /* 0x000fc80000701670 */
[----:B------:R-:W-:Y:S02]  /*4f00*/  FSEL R25, R53, -INF , !P0 ;  /* 0xff80000035197808 */ /* 0x000fe40004000000 */
[----:B------:R-:W-:-:S04]  /*4f10*/  ISETP.GT.AND P0, PT, R2, 0x19, !P4 ;  /* 0x000000190200780c */ /* 0x000fc80006704270 */
        /* <DEDUP_REMOVED lines=11> */
[----:B------:R-:W-:-:S04]  /*4fd0*/  ISETP.GE.AND P0, PT, R0, 0x1, PT ;  /* 0x000000010000780c */ /* 0x000fc80003f06270 */
[----:B------:R-:W-:Y:S02]  /*4fe0*/  P2R R14, PR, RZ, 0x1 ;  /* 0x00000001ff0e7803 */ /* 0x000fe40000000000 */
[----:B------:R-:W-:-:S04]  /*4ff0*/  ISETP.GT.AND P0, PT, R2, RZ, !P0 ;  /* 0x000000ff0200720c */ /* 0x000fc80004704270 */
[----:B------:R-:W-:-:S04]  /*5000*/  ISETP.LT.OR P0, PT, R3, 0x1, P0 ;  /* 0x000000010300780c */ /* 0x000fc80000701670 */
[----:B------:R-:W-:Y:S02]  /*5010*/  FSEL R16, R116, -INF , !P0 ;  /* 0xff80000074107808 */ /* 0x000fe40004000000 */
[----:B------:R-:W-:-:S04]  /*5020*/  ISETP.GE.AND P0, PT, R0, 0x2a, PT ;  /* 0x0000002a0000780c */ /* 0x000fc80003f06270 */
[----:B------:R-:W-:Y:S02]  /*5030*/  P2R R4, PR, RZ, 0x1 ;  /* 0x00000001ff047803 */ /* 0x000fe40000000000 */
[----:B------:R-:W-:-:S04]  /*5040*/  ISETP.GT.AND P0, PT, R2, 0x29, !P0 ;  /* 0x000000290200780c */ /* 0x000fc80004704270 */
[----:B------:R-:W-:Y:S02]  /*5050*/  ISETP.LT.OR P0, PT, R3, 0x2a, P0 ;  /* 0x0000002a0300780c */ /* 0x000fe40000701670 */
[----:B------:R-:W1:Y:S02]  /*5060*/  SHFL.IDX PT, R3, R5, 0x1, 0x1c1f ;  /* 0x003c1f0005037f89 */ /* 0x000e6400000e0000 */
[----:B------:R-:W-:Y:S02]  /*5070*/  FSEL R123, R15, -INF , !P0 ;  /* 0xff8000000f7b7808 */ /* 0x000fe40004000000 */
[----:B------:R-:W-:Y:S01]  /*5080*/  ISETP.GE.AND P0, PT, R242, 0x1, PT ;  /* 0x00000001f200780c */ /* 0x000fe20003f06270 */
[--C-:B-1----:R-:W-:Y:S02]  /*5090*/  IMAD.IADD R2, R6, 0x1, R3.reuse ;  /* 0x0000000106027824 */ /* 0x102fe400078e0203 */
[----:B------:R-:W-:-:S03]  /*50a0*/  IMAD.IADD R0, R7, 0x1, R3 ;  /* 0x0000000107007824 */ /* 0x000fc600078e0203 */
[----:B------:R-:W-:-:S07]  /*50b0*/  IMNMX R2, R8, R2, PT ;  /* 0x0000000208027217 */ /* 0x000fce0003800200 */
        /* <DEDUP_REMOVED lines=12> */
.L_x_509:
[----:B------:R-:W-:-:S04]  /*5180*/  MOV R15, c[0x0][0x32c] ;  /* 0x0000cb00000f7a02 */ /* 0x000fc80000000f00 */
[----:B------:R-:W-:-:S13]  /*5190*/  ISETP.NE.AND P0, PT, R15, 0x1, PT ;  /* 0x000000010f00780c */ /* 0x000fda0003f05270 */
[----:B------:R-:W-:-:S05]  /*51a0*/  @P0 IMAD.HI.U32 R15, R3, c[0x0][0x330], RZ ;  /* 0x0000cc00030f0a27 */ /* 0x000fca00078e00ff */
[----:B------:R-:W-:Y:S02]  /*51b0*/  @P0 SHF.R.U32.HI R3, RZ, c[0x0][0x334], R15 ;  /* 0x0000cd00ff030a19 */ /* 0x000fe4000001160f */
.L_x_510:
[----:B------:R-:W-:Y:S05]  /*51c0*/  BSYNC B0 ;  /* 0x0000000000007941 */ /* 0x000fea0003800000 */
.L_x_508:
[----:B------:R-:W-:-:S05]  /*51d0*/  IMAD R3, R3, c[0x0][0x32c], R9 ;  /* 0x0000cb0003037a24 */ /* 0x000fca00078e0209 */
[----:B------:R-:W-:Y:S02]  /*51e0*/  IADD3 R15, R3, c[0x0][0x32c], RZ ;  /* 0x0000cb00030f7a10 */ /* 0x000fe40007ffe0ff */
[----:B------:R-:W-:Y:S02]  /*51f0*/  IMNMX R0, R0, R3, !PT ;  /* 0x0000000300007217 */ /* 0x000fe40007800200 */
[----:B------:R-:W-:Y:S02]  /*5200*/  IMNMX R2, R2, R15, PT ;  /* 0x0000000f02027217 */ /* 0x000fe40003800200 */
.L_x_507:
[----:B------:R-:W-:Y:S01]  /*5210*/  ISETP.NE.AND P0, PT, R13, RZ, PT ;  /* 0x000000ff0d00720c */ /* 0x000fe20003f05270 */
[----:B------:R-:W1:Y:S03]  /*5220*/  SHFL.IDX PT, R3, R5, 0x2, 0x1c1f ;  /* 0x005c1f0005037f89 */ /* 0x000e6600000e0000 */
[----:B------:R-:W-:-:S04]  /*5230*/  ISETP.GT.AND P0, PT, R0, 0x1, !P0 ;  /* 0x000000010000780c */ /* 0x000fc80004704270 */
[----:B------:R-:W-:-:S04]  /*5240*/  ISETP.LT.OR P0, PT, R2, 0x2, P0 ;  /* 0x000000020200780c */ /* 0x000fc80000701670 */
[----:B------:R-:W-:Y:S02]  /*5250*/  FSEL R24, R109, -INF , !P0 ;  /* 0xff8000006d187808 */ /* 0x000fe40004000000 */
        /* <DEDUP_REMOVED lines=34> */
[----:B------:R-:W-:-:S04]  /*5480*/  ISETP.NE.AND P0, PT, R4, RZ, PT ;  /* 0x000000ff0400720c */ /* 0x000fc80003f05270 */
[----:B------:R-:W-:Y:S01]  /*5490*/  ISETP.GT.AND P0, PT, R0, 0x29, !P0 ;  /* 0x000000290000780c */ /* 0x000fe20004704270 */
[----:B-1----:R-:W-:-:S03]  /*54a0*/  IMAD.IADD R0, R7, 0x1, R3 ;  /* 0x0000000107007824 */ /* 0x002fc600078e0203 */
[----:B------:R-:W-:Y:S01]  /*54b0*/  ISETP.LT.OR P0, PT, R2, 0x2a, P0 ;  /* 0x0000002a0200780c */ /* 0x000fe20000701670 */
[----:B------:R-:W-:-:S03]  /*54c0*/  IMAD.IADD R2, R6, 0x1, R3 ;  /* 0x0000000106027824 */ /* 0x000fc600078e0203 */
[----:B------:R-:W-:Y:S02]  /*54d0*/  FSEL R111, R20, -INF , !P0 ;  /* 0xff800000146f7808 */ /* 0x000fe40004000000 */
[----:B------:R-:W-:Y:S02]  /*54e0*/  ISETP.GE.AND P0, PT, R242, 0x1, PT ;  /* 0x00000001f200780c */ /* 0x000fe40003f06270 */
[----:B------:R-:W-:-:S11]  /*54f0*/  IMNMX R2, R8, R2, PT ;  /* 0x0000000208027217 */ /* 0x000fd60003800200 */
        /* <DEDUP_REMOVED lines=12> */
.L_x_513:
[----:B------:R-:W-:-:S04]  /*55c0*/  MOV R15, c[0x0][0x32c] ;  /* 0x0000cb00000f7a02 */ /* 0x000fc80000000f00 */
[----:B------:R-:W-:-:S13]  /*55d0*/  ISETP.NE.AND P0, PT, R15, 0x1, PT ;  /* 0x000000010f00780c */ /* 0x000fda0003f05270 */
[----:B------:R-:W-:-:S05]  /*55e0*/  @P0 IMAD.HI.U32 R15, R3, c[0x0][0x330], RZ ;  /* 0x0000cc00030f0a27 */ /* 0x000fca00078e00ff */
[----:B------:R-:W-:Y:S02]  /*55f0*/  @P0 SHF.R.U32.HI R3, RZ, c[0x0][0x334], R15 ;  /* 0x0000cd00ff030a19 */ /* 0x000fe4000001160f */
.L_x_514:
[----:B------:R-:W-:Y:S05]  /*5600*/  BSYNC B0 ;  /* 0x0000000000007941 */ /* 0x000fea0003800000 */
.L_x_512:
[----:B------:R-:W-:-:S05]  /*5610*/  IMAD R3, R3, c[0x0][0x32c], R9 ;  /* 0x0000cb0003037a24 */ /* 0x000fca00078e0209 */
[----:B------:R-:W-:Y:S02]  /*5620*/  IADD3 R15, R3, c[0x0][0x32c], RZ ;  /* 0x0000cb00030f7a10 */ /* 0x000fe40007ffe0ff */
[----:B------:R-:W-:Y:S02]  /*5630*/  IMNMX R0, R0, R3, !PT ;  /* 0x0000000300007217 */ /* 0x000fe40007800200 */
[----:B------:R-:W-:Y:S02]  /*5640*/  IMNMX R2, R2, R15, PT ;  /* 0x0000000f02027217 */ /* 0x000fe40003800200 */
.L_x_511:
        /* <DEDUP_REMOVED lines=59> */
.L_x_517:
[----:B------:R-:W-:-:S04]  /*5a00*/  MOV R5, c[0x0][0x32c] ;  /* 0x0000cb0000057a02 */ /* 0x000fc80000000f00 */
[----:B------:R-:W-:-:S13]  /*5a10*/  ISETP.NE.AND P0, PT, R5, 0x1, PT ;  /* 0x000000010500780c */ /* 0x000fda0003f05270 */
[----:B------:R-:W-:-:S05]  /*5a20*/  @P0 IMAD.HI.U32 R5, R3, c[0x0][0x330], RZ ;  /* 0x0000cc0003050a27 */ /* 0x000fca00078e00ff */
[----:B------:R-:W-:Y:S02]  /*5a30*/  @P0 SHF.R.U32.HI R3, RZ, c[0x0][0x334], R5 ;  /* 0x0000cd00ff030a19 */ /* 0x000fe40000011605 */
.L_x_518:
[----:B------:R-:W-:Y:S05]  /*5a40*/  BSYNC B0 ;  /* 0x0000000000007941 */ /* 0x000fea0003800000 */
.L_x_516:
[----:B------:R-:W-:-:S05]  /*5a50*/  IMAD R3, R3, c[0x0][0x32c], R9 ;  /* 0x0000cb0003037a24 */ /* 0x000fca00078e0209 */
[----:B------:R-:W-:Y:S02]  /*5a60*/  IADD3 R5, R3, c[0x0][0x32c], RZ ;  /* 0x0000cb0003057a10 */ /* 0x000fe40007ffe0ff */
[----:B------:R-:W-:Y:S02]  /*5a70*/  IMNMX R0, R0, R3, !PT ;  /* 0x0000000300007217 */ /* 0x000fe40007800200 */
[----:B------:R-:W-:Y:S02]  /*5a80*/  IMNMX R2, R2, R5, PT ;  /* 0x0000000502027217 */ /* 0x000fe40003800200 */
.L_x_515:
[----:B------:R-:W-:Y:S01]  /*5a90*/  ISETP.NE.AND P0, PT, R13, RZ, PT ;  /* 0x000000ff0d00720c */ /* 0x000fe20003f05270 */
[----:B------:R-:W-:Y:S01]  /*5aa0*/  LDSM.16.MT88.4 R64, [R186+0xc00] ;  /* 0x000c0000ba40783b */ /* 0x000fe20000004200 */
[----:B------:R-:W-:Y:S02]  /*5ab0*/  FMNMX.FTZ R3, R16, R17, !PT ;  /* 0x0000001110037209 */ /* 0x000fe40007810000 */
[----:B------:R-:W-:Y:S01]  /*5ac0*/  ISETP.GT.AND P0, PT, R0, 0x1, !P0 ;  /* 0x000000010000780c */ /* 0x000fe20004704270 */
[----:B------:R-:W-:Y:S01]  /*5ad0*/  LDSM.16.MT88.4 R60, [R185+0x1800] ;  /* 0x00180000b93c783b */ /* 0x000fe20000004200 */
[----:B------:R-:W-:-:S02]  /*5ae0*/  FMNMX.FTZ R3, R18, R3, !PT ;  /* 0x0000000312037209 */ /* 0x000fc40007810000 */
[----:B------:R-:W-:Y:S01]  /*5af0*/  ISETP.LT.OR P0, PT, R2, 0x2, P0 ;  /* 0x000000020200780c */ /* 0x000fe20000701670 */
[----:B------:R-:W-:Y:S01]  /*5b00*/  LDSM.16.MT88.4 R152, [R185+0x1400] ;  /* 0x00140000b998783b */ /* 0x000fe20000004200 */
[----:B------:R-:W-:Y:S02]  /*5b10*/  FMNMX.FTZ R3, R19, R3, !PT ;  /* 0x0000000313037209 */ /* 0x000fe40007810000 */
[----:B------:R-:W-:Y:S01]  /*5b20*/  FSEL R9, R102, -INF , !P0 ;  /* 0xff80000066097808 */ /* 0x000fe20004000000 */
[----:B------:R-:W-:Y:S01]  /*5b30*/  LDSM.16.MT88.4 R136, [R186+0x800] ;  /* 0x00080000ba88783b */ /* 0x000fe20000004200 */
        /* <DEDUP_REMOVED lines=15> */
[----:B------:R-:W-:Y:S02]  /*5c30*/  FMNMX.FTZ R3, R128, R3, !PT ;  /* 0x0000000380037209 */ /* 0x000fe40007810000 */
[----:B------:R-:W-:Y:S02]  /*5c40*/  ISETP.GT.AND P0, PT, R0, 0x10, !P0 ;  /* 0x000000100000780c */ /* 0x000fe40004704270 */
[----:B------:R-:W-:Y:S02]  /*5c50*/  FMNMX.FTZ R3, R123, R3, !PT ;  /* 0x000000037b037209 */ /* 0x000fe40007810000 */
[----:B------:R-:W-:Y:S02]  /*5c60*/  ISETP.LT.OR P0, PT, R2, 0x11, P0 ;  /* 0x000000110200780c */ /* 0x000fe40000701670 */
[----:B------:R-:W-:Y:S02]  /*5c70*/  IADD3 R200, R200, -0x2, RZ ;  /* 0xfffffffec8c87810 */ /* 0x000fe40007ffe0ff */
[----:B------:R-:W-:-:S02]  /*5c80*/  FSEL R37, R72, -INF , !P0 ;  /* 0xff80000048257808 */ /* 0x000fc40004000000 */
[----:B------:R-:W-:Y:S02]  /*5c90*/  ISETP.GT.AND P0, PT, R0, 0x11, !P6 ;  /* 0x000000110000780c */ /* 0x000fe40007704270 */
[----:B------:R-:W-:Y:S02]  /*5ca0*/  ISETP.NE.AND P6, PT, R14, RZ, PT ;  /* 0x000000ff0e00720c */ /* 0x000fe40003fc5270 */
[----:B------:R-:W-:-:S04]  /*5cb0*/  ISETP.LT.OR P0, PT, R2, 0x12, P0 ;  /* 0x000000120200780c */ /* 0x000fc80000701670 */
[----:B------:R-:W-:Y:S02]  /*5cc0*/  FSEL R10, R59, -INF , !P0 ;  /* 0xff8000003b0a7808 */ /* 0x000fe40004000000 */
[----:B------:R-:W-:-:S04]  /*5cd0*/  ISETP.GT.AND P0, PT, R0, 0x18, !P5 ;  /* 0x000000180000780c */ /* 0x000fc80006f04270 */
[----:B------:R-:W-:-:S04]  /*5ce0*/  ISETP.LT.OR P0, PT, R2, 0x19, P0 ;  /* 0x000000190200780c */ /* 0x000fc80000701670 */
[----:B------:R-:W-:Y:S02]  /*5cf0*/  FSEL R68, R58, -INF , !P0 ;  /* 0xff8000003a447808 */ /* 0x000fe40004000000 */
[----:B------:R-:W-:Y:S01]  /*5d00*/  ISETP.GT.AND P0, PT, R0, 0x19, !P4 ;  /* 0x000000190000780c */ /* 0x000fe20006704270 */
[----:B------:R-:W-:Y:S03]  /*5d10*/  LDSM.16.MT88.4 R56, [R185+0xc00] ;  /* 0x000c0000b938783b */ /* 0x000fe60000004200 */
[----:B------:R-:W-:-:S04]  /*5d20*/  ISETP.LT.OR P0, PT, R2, 0x1a, P0 ;  /* 0x0000001a0200780c */ /* 0x000fc80000701670 */
[----:B------:R-:W-:Y:S02]  /*5d30*/  FSEL R69, R54, -INF , !P0 ;  /* 0xff80000036457808 */ /* 0x000fe40004000000 */
[----:B------:R-:W-:Y:S01]  /*5d40*/  ISETP.GT.AND P0, PT, R0, 0x20, !P3 ;  /* 0x000000200000780c */ /* 0x000fe20005f04270 */
[----:B------:R-:W-:Y:S03]  /*5d50*/  LDSM.16.MT88.4 R52, [R185+0x400] ;  /* 0x00040000b934783b */ /* 0x000fe60000004200 */
        /* <DEDUP_REMOVED lines=8> */
[----:B------:R-:W-:Y:S01]  /*5de0*/  ISETP.GT.AND P0, PT, R0, RZ, !P6 ;  /* 0x000000ff0000720c */ /* 0x000fe20007704270 */
[----:B------:R-:W-:Y:S01]  /*5df0*/  LDSM.16.MT88.4 R40, [R186] ;  /* 0x00000000ba28783b */ /* 0x000fe20000004200 */
[----:B------:R-:W-:Y:S02]  /*5e00*/  ISETP.NE.AND P6, PT, R4, RZ, PT ;  /* 0x000000ff0400720c */ /* 0x000fe40003fc5270 */
[----:B------:R-:W-:Y:S01]  /*5e10*/  ISETP.LT.OR P0, PT, R2, 0x1, P0 ;  /* 0x000000010200780c */ /* 0x000fe20000701670 */
[----:B------:R-:W1:Y:S03]  /*5e20*/  SHFL.BFLY PT, R4, R3, 0x2, 0x1f ;  /* 0x0c401f0003047f89 */ /* 0x000e6600000e0000 */
[----:B------:R-:W-:-:S02]  /*5e30*/  FSEL R8, R118, -INF , !P0 ;  /* 0xff80000076087808 */ /* 0x000fc40004000000 */
[----:B-1----:R-:W-:-:S05]  /*5e40*/  FMNMX.FTZ R3, R3, R4, !PT ;  /* 0x0000000403037209 */ /* 0x002fca0007810000 */
[----:B------:R-:W1:Y:S02]  /*5e50*/  SHFL.BFLY PT, R4, R3, 0x1, 0x1f ;  /* 0x0c201f0003047f89 */ /* 0x000e6400000e0000 */
[----:B-1----:R-:W-:-:S04]  /*5e60*/  FMNMX.FTZ R108, R3, R4, !PT ;  /* 0x00000004036c7209 */ /* 0x002fc80007810000 */
[C---:B------:R-:W-:Y:S01]  /*5e70*/  FSETP.NEU.FTZ.AND P0, PT, R108.reuse, -INF , PT ;  /* 0xff8000006c00780b */ /* 0x040fe20003f1d000 */
[----:B------:R-:W-:-:S05]  /*5e80*/  FMUL.FTZ R3, R108, c[0x0][0x2d0] ;  /* 0x0000b4006c037a20 */ /* 0x000fca0000410000 */
[----:B------:R-:W-:Y:S02]  /*5e90*/  FSEL R20, R3, RZ, P0 ;  /* 0x000000ff03147208 */ /* 0x000fe40000000000 */
[----:B------:R-:W-:-:S03]  /*5ea0*/  FMNMX.FTZ R3, R22, R24, !PT ;  /* 0x0000001816037209 */ /* 0x000fc60007810000 */
[--C-:B------:R-:W-:Y:S01]  /*5eb0*/  FFMA.FTZ R5, R16, c[0x0][0x2d0], -R20.reuse ;  /* 0x0000b40010057a23 */ /* 0x100fe20000010814 */
[----:B------:R-:W-:Y:S01]  /*5ec0*/  FMNMX.FTZ R3, R26, R3, !PT ;  /* 0x000000031a037209 */ /* 0x000fe20007810000 */
[----:B------:R-:W-:Y:S02]  /*5ed0*/  FFMA.FTZ R6, R21, c[0x0][0x2d0], -R20 ;  /* 0x0000b40015067a23 */ /* 0x000fe40000010814 */
[----:B------:R1:W-:Y:S01]  /*5ee0*/  MUFU.EX2 R237, R5 ;  /* 0x0000000500ed7308 */ /* 0x0003e20000000800 */
[----:B------:R-:W-:-:S04]  /*5ef0*/  FMNMX.FTZ R3, R27, R3, !PT ;  /* 0x000000031b037209 */ /* 0x000fc80007810000 */
[----:B------:R-:W-:-:S03]  /*5f00*/  FMNMX.FTZ R3, R29, R3, !PT ;  /* 0x000000031d037209 */ /* 0x000fc60007810000 */
[----:B------:R-:W-:Y:S01]  /*5f10*/  MUFU.EX2 R235, R6 ;  /* 0x0000000600eb7308 */ /* 0x000fe20000000800 */
[----:B------:R-:W-:-:S04]  /*5f20*/  FMNMX.FTZ R3, R31, R3, !PT ;  /* 0x000000031f037209 */ /* 0x000fc80007810000 */
[----:B------:R-:W-:Y:S01]  /*5f30*/  FMNMX.FTZ R3, R32, R3, !PT ;  /* 0x0000000320037209 */ /* 0x000fe20007810000 */
[----:B-1----:R-:W-:-:S03]  /*5f40*/  FFMA.FTZ R5, R17, c[0x0][0x2d0], -R20 ;  /* 0x0000b40011057a23 */ /* 0x002fc60000010814 */
[----:B------:R-:W-:Y:S01]  /*5f50*/  FMNMX.FTZ R3, R34, R3, !PT ;  /* 0x0000000322037209 */ /* 0x000fe20007810000 */
[----:B------:R1:W2:Y:S03]  /*5f60*/  MUFU.EX2 R233, R5 ;  /* 0x0000000500e97308 */ /* 0x0002a60000000800 */
[----:B------:R-:W-:-:S04]  /*5f70*/  FMNMX.FTZ R3, R122, R3, !PT ;  /* 0x000000037a037209 */ /* 0x000fc80007810000 */
[----:B------:R-:W-:-:S04]  /*5f80*/  FMNMX.FTZ R3, R121, R3, !PT ;  /* 0x0000000379037209 */ /* 0x000fc80007810000 */
[----:B------:R-:W-:-:S04]  /*5f90*/  FMNMX.FTZ R3, R120, R3, !PT ;  /* 0x0000000378037209 */ /* 0x000fc80007810000 */
[----:B------:R-:W-:Y:S01]  /*5fa0*/  FMNMX.FTZ R3, R111, R3, !PT ;  /* 0x000000036f037209 */ /* 0x000fe20007810000 */
[----:B-1----:R-:W-:Y:S01]  /*5fb0*/  FFMA.FTZ R5, R18, c[0x0][0x2d0], -R20 ;  /* 0x0000b40012057a23 */ /* 0x002fe20000010814 */
[----:B--2---:R-:W-:-:S03]  /*5fc0*/  F2FP.PACK_AB R16, R233, R237 ;  /* 0x000000ede910723e */ /* 0x004fc600000000ff */
[----:B------:R-:W1:Y:S01]  /*5fd0*/  SHFL.BFLY PT, R4, R3, 0x2, 0x1f ;  /* 0x0c401f0003047f89 */ /* 0x000e6200000e0000 */
[----:B------:R2:W-:Y:S02]  /*5fe0*/  MUFU.EX2 R231, R5 ;  /* 0x0000000500e77308 */ /* 0x0005e40000000800 */
[----:B--2---:R-:W-:-:S06]  /*5ff0*/  FFMA.FTZ R5, R19, c[0x0][0x2d0], -R20 ;  /* 0x0000b40013057a23 */ /* 0x004fcc0000010814 */
[----:B------:R2:W3:Y:S01]  /*6000*/  MUFU.EX2 R230, R5 ;  /* 0x0000000500e67308 */ /* 0x0004e20000000800 */
[----:B-1----:R-:W-:-:S05]  /*6010*/  FMNMX.FTZ R3, R3, R4, !PT ;  /* 0x0000000403037209 */ /* 0x002fca0007810000 */
[----:B------:R-:W1:Y:S01]  /*6020*/  SHFL.BFLY PT, R4, R3, 0x1, 0x1f ;  /* 0x0c201f0003047f89 */ /* 0x000e6200000e0000 */
[----:B--2---:R-:W-:Y:S02]  /*6030*/  FMNMX.FTZ R5, R8, R9, !PT ;  /* 0x0000000908057209 */ /* 0x004fe40007810000 */
[----:B---3--:R-:W-:Y:S02]  /*6040*/  F2FP.PACK_AB R18, R230, R231 ;  /* 0x000000e7e612723e */ /* 0x008fe400000000ff */
[----:B------:R-:W-:-:S04]  /*6050*/  FMNMX.FTZ R5, R12, R5, !PT ;  /* 0x000000050c057209 */ /* 0x000fc80007810000 */
[----:B------:R-:W-:Y:S01]  /*6060*/  FMNMX.FTZ R6, R11, R5, !PT ;  /* 0x000000050b067209 */ /* 0x000fe20007810000 */
[----:B------:R-:W-:-:S03]  /*6070*/  FFMA.FTZ R5, R23, c[0x0][0x2d0], -R20 ;  /* 0x0000b40017057a23 */ /* 0x000fc60000010814 */
[----:B------:R-:W-:Y:S01]  /*6080*/  FMNMX.FTZ R6, R37, R6, !PT ;  /* 0x0000000625067209 */ /* 0x000fe20007810000 */
[----:B------:R2:W-:Y:S01]  /*6090*/  MUFU.EX2 R234, R5 ;  /* 0x0000000500ea7308 */ /* 0x0005e20000000800 */
[----:B-1----:R-:W-:Y:S02]  /*60a0*/  FMNMX.FTZ R107, R3, R4, !PT ;  /* 0x00000004036b7209 */ /* 0x002fe40007810000 */
[----:B------:R-:W-:Y:S02]  /*60b0*/  FMNMX.FTZ R4, R15, R30, !PT ;  /* 0x0000001e0f047209 */ /* 0x000fe40007810000 */
[----:B------:R-:W-:Y:S01]  /*60c0*/  FMNMX.FTZ R6, R10, R6, !PT ;  /* 0x000000060a067209 */ /* 0x000fe20007810000 */
[----:B------:R-:W-:Y:S01]  /*60d0*/  FMUL.FTZ R3, R107, c[0x0][0x2d0] ;  /* 0x0000b4006b037a20 */ /* 0x000fe20000410000 */
[----:B------:R-:W-:Y:S02]  /*60e0*/  FMNMX.FTZ R4, R33, R4, !PT ;  /* 0x0000000421047209 */ /* 0x000fe40007810000 */
[----:B------:R-:W-:-:S02]  /*60f0*/  FMNMX.FTZ R6, R68, R6, !PT ;  /* 0x0000000644067209 */ /* 0x000fc40007810000 */
[----:B------:R-:W-:Y:S02]  /*6100*/  FMNMX.FTZ R4, R35, R4, !PT ;  /* 0x0000000423047209 */ /* 0x000fe40007810000 */
[----:B------:R-:W-:Y:S02]  /*6110*/  FSETP.NEU.FTZ.AND P0, PT, R107, -INF , PT ;  /* 0xff8000006b00780b */ /* 0x000fe40003f1d000 */
[----:B------:R-:W-:Y:S01]  /*6120*/  FMNMX.FTZ R4, R36, R4, !PT ;  /* 0x0000000424047209 */ /* 0x000fe20007810000 */
[----:B--2---:R-:W-:Y:S01]  /*6130*/  FFMA.FTZ R5, R25, c[0x0][0x2d0], -R20 ;  /* 0x0000b40019057a23 */ /* 0x004fe20000010814 */
[----:B------:R-:W-:Y:S02]  /*6140*/  FMNMX.FTZ R6, R69, R6, !PT ;  /* 0x0000000645067209 */ /* 0x000fe40007810000 */
[----:B------:R-:W-:Y:S01]  /*6150*/  FMNMX.FTZ R4, R38, R4, !PT ;  /* 0x0000000426047209 */ /* 0x000fe20007810000 */
[----:B------:R1:W-:Y:S01]  /*6160*/  MUFU.EX2 R238, R5 ;  /* 0x0000000500ee7308 */ /* 0x0003e20000000800 */
[----:B------:R-:W-:-:S02]  /*6170*/  FSEL R3, R3, RZ, P0 ;  /* 0x000000ff03037208 */ /* 0x000fc40000000000 */
[----:B------:R-:W-:Y:S02]  /*6180*/  FMNMX.FTZ R4, R48, R4, !PT ;  /* 0x0000000430047209 */ /* 0x000fe40007810000 */
[----:B------:R-:W-:Y:S02]  /*6190*/  ISETP.GT.AND P0, PT, R0, 0x29, !P6 ;  /* 0x000000290000780c */ /* 0x000fe40007704270 */
[----:B------:R-:W-:Y:S02]  /*61a0*/  FMNMX.FTZ R4, R49, R4, !PT ;  /* 0x0000000431047209 */ /* 0x000fe40007810000 */
[----:B------:R-:W-:Y:S02]  /*61b0*/  FMNMX.FTZ R0, R100, R6, !PT ;  /* 0x0000000664007209 */ /* 0x000fe40007810000 */
[----:B------:R-:W-:Y:S02]  /*61c0*/  FMNMX.FTZ R4, R110, R4, !PT ;  /* 0x000000046e047209 */ /* 0x000fe40007810000 */
[----:B------:R-:W-:-:S02]  /*61d0*/  ISETP.LT.OR P0, PT, R2, 0x2a, P0 ;  /* 0x0000002a0200780c */ /* 0x000fc40000701670 */
[----:B------:R-:W-:Y:S01]  /*61e0*/  FMNMX.FTZ R4, R109, R4, !PT ;  /* 0x000000046d047209 */ /* 0x000fe20007810000 */
[----:B-1----:R-:W-:Y:S01]  /*61f0*/  FFMA.FTZ R5, R28, c[0x0][0x2d0], -R20 ;  /* 0x0000b4001c057a23 */ /* 0x002fe20000010814 */
[----:B------:R-:W-:Y:S01]  /*6200*/  FMNMX.FTZ R2, R101, R0, !PT ;  /* 0x0000000065027209 */ /* 0x000fe20007810000 */
[----:B------:R-:W-:Y:S01]  /*6210*/  FFMA.FTZ R0, R22, c[0x0][0x2d0], -R3 ;  /* 0x0000b40016007a23 */ /* 0x000fe20000010803 */
[----:B------:R-:W-:Y:S01]  /*6220*/  FMNMX.FTZ R4, R105, R4, !PT ;  /* 0x0000000469047209 */ /* 0x000fe20007810000 */
[----:B------:R1:W-:Y:S01]  /*6230*/  MUFU.EX2 R239, R5 ;  /* 0x0000000500ef7308 */ /* 0x0003e20000000800 */
[----:B------:R-:W-:Y:S02]  /*6240*/  FSEL R21, R46, -INF , !P0 ;  /* 0xff8000002e157808 */ /* 0x000fe40004000000 */
[----:B------:R-:W-:Y:S01]  /*6250*/  FMNMX.FTZ R4, R104, R4, !PT ;  /* 0x0000000468047209 */ /* 0x000fe20007810000 */
[----:B------:R-:W-:Y:S01]  /*6260*/  LDSM.16.MT88.4 R44, [R185] ;  /* 0x00000000b92c783b */ /* 0x000fe20000004200 */
[----:B------:R-:W-:-:S02]  /*6270*/  FMNMX.FTZ R2, R103, R2, !PT ;  /* 0x0000000267027209 */ /* 0x000fc40007810000 */
[----:B------:R-:W-:Y:S01]  /*6280*/  ISETP.NE.AND P6, PT, R244, 0x1, PT ;  /* 0x00000001f400780c */ /* 0x000fe20003fc5270 */
[----:B------:R-:W2:Y:S01]  /*6290*/  SHFL.BFLY PT, R7, R4, 0x2, 0x1f ;  /* 0x0c401f0004077f89 */ /* 0x000ea200000e0000 */
[----:B------:R2:W-:Y:S01]  /*62a0*/  MUFU.EX2 R221, R0 ;  /* 0x0000000000dd7308 */ /* 0x0005e20000000800 */
[----:B------:R-:W-:-:S05]  /*62b0*/  FMNMX.FTZ R2, R21, R2, !PT ;  /* 0x0000000215027209 */ /* 0x000fca0007810000 */
[----:B-1----:R-:W-:Y:S01]  /*62c0*/  SHFL.BFLY PT, R5, R2, 0x2, 0x1f ;  /* 0x0c401f0002057f89 */ /* 0x002fe200000e0000 */
[----:B--2---:R-:W-:Y:S01]  /*62d0*/  FMNMX.FTZ R0, R4, R7, !PT ;  /* 0x0000000704007209 */ /* 0x004fe20007810000 */
[----:B------:R-:W-:-:S04]  /*62e0*/  FFMA.FTZ R4, R24, c[0x0][0x2d0], -R3 ;  /* 0x0000b40018047a23 */ /* 0x000fc80000010803 */
[----:B------:R-:W1:Y:S01]  /*62f0*/  SHFL.BFLY PT, R6, R0, 0x1, 0x1f ;  /* 0x0c201f0000067f89 */ /* 0x000e6200000e0000 */
[----:B------:R2:W3:Y:S02]  /*6300*/  MUFU.EX2 R218, R4 ;  /* 0x0000000400da7308 */ /* 0x0004e40000000800 */
[----:B--2---:R-:W-:Y:S01]  /*6310*/  FFMA.FTZ R4, R26, c[0x0][0x2d0], -R3 ;  /* 0x0000b4001a047a23 */ /* 0x004fe20000010803 */
[----:B---3--:R-:W-:-:S05]  /*6320*/  F2FP.PACK_AB R17, R218, R221 ;  /* 0x000000ddda11723e */ /* 0x008fca00000000ff */
[----:B------:R2:W-:Y:S01]  /*6330*/  MUFU.EX2 R219, R4 ;  /* 0x0000000400db7308 */ /* 0x0005e20000000800 */
[----:B-1----:R-:W-:Y:S02]  /*6340*/  FMNMX.FTZ R106, R0, R6, !PT ;  /* 0x00000006006a7209 */ /* 0x002fe40007810000 */
[----:B------:R-:W-:Y:S02]  /*6350*/  FMNMX.FTZ R0, R2, R5, !PT ;  /* 0x0000000502007209 */ /* 0x000fe40007810000 */
[C---:B------:R-:W-:Y:S01]  /*6360*/  FSETP.NEU.FTZ.AND P0, PT, R106.reuse, -INF , PT ;  /* 0xff8000006a00780b */ /* 0x040fe20003f1d000 */
[----:B------:R-:W-:Y:S02]  /*6370*/  FMUL.FTZ R2, R106, c[0x0][0x2d0] ;  /* 0x0000b4006a027a20 */ /* 0x000fe40000410000 */
[----:B------:R-:W1:Y:S03]  /*6380*/  SHFL.BFLY PT, R5, R0, 0x1, 0x1f ;  /* 0x0c201f0000057f89 */ /* 0x000e6600000e0000 */
[----:B------:R-:W-:Y:S01]  /*6390*/  FSEL R2, R2, RZ, P0 ;  /* 0x000000ff02027208 */ /* 0x000fe20000000000 */
[----:B--2---:R-:W-:-:S02]  /*63a0*/  FFMA.FTZ R4, R27, c[0x0][0x2d0], -R3 ;  /* 0x0000b4001b047a23 */ /* 0x004fc40000010803 */
[----:B------:R-:W-:Y:S02]  /*63b0*/  LDSM.16.MT88.4 R24, [R186+0x1800] ;  /* 0x00180000ba18783b */ /* 0x000fe40000004200 */
[----:B------:R-:W2:Y:S01]  /*63c0*/  MUFU.EX2 R220, R4 ;  /* 0x0000000400dc7308 */ /* 0x000ea20000000800 */
[----:B-1----:R-:W-:Y:S01]  /*63d0*/  FMNMX.FTZ R102, R0, R5, !PT ;  /* 0x0000000500667209 */ /* 0x002fe20007810000 */
[----:B------:R-:W-:Y:S01]  /*63e0*/  FFMA.FTZ R0, R35, c[0x0][0x2d0], -R2 ;  /* 0x0000b40023007a23 */ /* 0x000fe20000010802 */
[----:B--2---:R-:W-:Y:S01]  /*63f0*/  F2FP.PACK_AB R19, R220, R219 ;  /* 0x000000dbdc13723e */ /* 0x004fe200000000ff */
[----:B------:R-:W-:Y:S01]  /*6400*/  FFMA.FTZ R4, R29, c[0x0][0x2d0], -R3 ;  /* 0x0000b4001d047a23 */ /* 0x000fe20000010803 */
[----:B------:R-:W-:-:S03]  /*6410*/  FSETP.NEU.FTZ.AND P0, PT, R102, -INF , PT ;  /* 0xff8000006600780b */ /* 0x000fc60003f1d000 */
[----:B------:R1:W-:Y:S01]  /*6420*/  MUFU.EX2 R215, R0 ;  /* 0x0000000000d77308 */ /* 0x0003e20000000800 */
[----:B------:R-:W-:Y:S01]  /*6430*/  FFMA.FTZ R5, R49, c[0x0][0x2d0], -R2 ;  /* 0x0000b40031057a23 */ /* 0x000fe20000010802 */
[C---:B------:R-:W-:Y:S06]  /*6440*/  HMMA.16816.F32 R96, R16.reuse, R56, RZ ;  /* 0x000000381060723c */ /* 0x040fec00000018ff */
[----:B------:R2:W-:Y:S02]  /*6450*/  MUFU.EX2 R222, R4 ;  /* 0x0000000400de7308 */ /* 0x0005e40000000800 */
[----:B------:R-:W-:Y:S01]  /*6460*/  HMMA.16816.F32 R92, R16, R64, RZ ;  /* 0x00000040105c723c */ /* 0x000fe200000018ff */
[----:B-1----:R-:W-:-:S05]  /*6470*/  FMUL.FTZ R0, R102, c[0x0][0x2d0] ;  /* 0x0000b40066007a20 */ /* 0x002fca0000410000 */
[----:B------:R-:W-:Y:S02]  /*6480*/  MUFU.EX2 R217, R5 ;  /* 0x0000000500d97308 */ /* 0x000fe40000000800 */
[----:B------:R-:W-:Y:S01]  /*6490*/  HMMA.16816.F32 R88, R16, R60, RZ ;  /* 0x0000003c1058723c */ /* 0x000fe200000018ff */
[----:B------:R-:W-:Y:S01]  /*64a0*/  FSEL R0, R0, RZ, P0 ;  /* 0x000000ff00007208 */ /* 0x000fe20000000000 */
[----:B--2---:R-:W-:-:S04]  /*64b0*/  FFMA.FTZ R4, R31, c[0x0][0x2d0], -R3 ;  /* 0x0000b4001f047a23 */ /* 0x004fc80000010803 */
[----:B------:R1:W-:Y:S02]  /*64c0*/  MUFU.EX2 R224, R4 ;  /* 0x0000000400e07308 */ /* 0x0003e40000000800 */
[C---:B------:R-:W-:Y:S08]  /*64d0*/  HMMA.16816.F32 R116, R16.reuse, R44, RZ ;  /* 0x0000002c1074723c */ /* 0x040ff000000018ff */
[----:B------:R-:W-:Y:S01]  /*64e0*/  HMMA.16816.F32 R112, R16, R40, RZ ;  /* 0x000000281070723c */ /* 0x000fe200000018ff */
[----:B-1----:R-:W-:-:S04]  /*64f0*/  FFMA.FTZ R4, R32, c[0x0][0x2d0], -R3 ;  /* 0x0000b40020047a23 */ /* 0x002fc80000010803 */
[----:B------:R1:W-:Y:S02]  /*6500*/  MUFU.EX2 R223, R4 ;  /* 0x0000000400df7308 */ /* 0x0003e40000000800 */
[----:B-1----:R-:W-:-:S06]  /*6510*/  FFMA.FTZ R4, R34, c[0x0][0x2d0], -R3 ;  /* 0x0000b40022047a23 */ /* 0x002fcc0000010803 */
[----:B------:R1:W-:Y:S02]  /*6520*/  MUFU.EX2 R225, R4 ;  /* 0x0000000400e17308 */ /* 0x0003e40000000800 */
[----:B-1----:R-:W-:-:S06]  /*6530*/  FFMA.FTZ R4, R15, c[0x0][0x2d0], -R2 ;  /* 0x0000b4000f047a23 */ /* 0x002fcc0000010802 */
[----:B------:R1:W-:Y:S02]  /*6540*/  MUFU.EX2 R212, R4 ;  /* 0x0000000400d47308 */ /* 0x0003e40000000800 */
[--C-:B-1----:R-:W-:Y:S02]  /*6550*/  FFMA.FTZ R4, R30, c[0x0][0x2d0], -R2.reuse ;  /* 0x0000b4001e047a23 */ /* 0x102fe40000010802 */
[----:B------:R-:W1:Y:S04]  /*6560*/  LDSM.16.MT88.4 R28, [R185+0x1000] ;  /* 0x00100000b91c783b */ /* 0x000e680000004200 */
[----:B------:R2:W-:Y:S02]  /*6570*/  MUFU.EX2 R210, R4 ;  /* 0x0000000400d27308 */ /* 0x0005e40000000800 */
[----:B--2---:R-:W-:-:S02]  /*6580*/  FFMA.FTZ R4, R33, c[0x0][0x2d0], -R2 ;  /* 0x0000b40021047a23 */ /* 0x004fc40000010802 */
[----:B------:R-:W-:Y:S04]  /*6590*/  LDSM.16.MT88.4 R32, [R186+0x400] ;  /* 0x00040000ba20783b */ /* 0x000fe80000004200 */
[----:B------:R2:W3:Y:S02]  /*65a0*/  MUFU.EX2 R211, R4 ;  /* 0x0000000400d37308 */ /* 0x0004e40000000800 */
[----:B--2---:R-:W-:Y:S01]  /*65b0*/  FFMA.FTZ R4, R36, c[0x0][0x2d0], -R2 ;  /* 0x0000b40024047a23 */ /* 0x004fe20000010802 */
[----:B---3--:R-:W-:-:S05]  /*65c0*/  F2FP.PACK_AB R14, R215, R211 ;  /* 0x000000d3d70e723e */ /* 0x008fca00000000ff */
[----:B------:R2:W-:Y:S02]  /*65d0*/  MUFU.EX2 R216, R4 ;  /* 0x0000000400d87308 */ /* 0x0005e40000000800 */
[----:B--2---:R-:W-:Y:S01]  /*65e0*/  FFMA.FTZ R4, R8, c[0x0][0x2d0], -R0 ;  /* 0x0000b40008047a23 */ /* 0x004fe20000010800 */
[----:B------:R-:W-:-:S05]  /*65f0*/  F2FP.PACK_AB R8, R234, R235 ;  /* 0x000000ebea08723e */ /* 0x000fca00000000ff */
[----:B------:R2:W-:Y:S02]  /*6600*/  MUFU.EX2 R22, R4 ;  /* 0x0000000400167308 */ /* 0x0005e40000000800 */
[----:B--2---:R-:W-:Y:S01]  /*6610*/  FFMA.FTZ R4, R9, c[0x0][0x2d0], -R0 ;  /* 0x0000b40009047a23 */ /* 0x004fe20000010800 */
[----:B------:R-:W-:-:S05]  /*6620*/  F2FP.PACK_AB R9, R224, R222 ;  /* 0x000000dee009723e */ /* 0x000fca00000000ff */
[----:B------:R2:W3:Y:S02]  /*6630*/  MUFU.EX2 R207, R4 ;  /* 0x0000000400cf7308 */ /* 0x0004e40000000800 */
[----:B--2---:R-:W-:Y:S01]  /*6640*/  FFMA.FTZ R4, R12, c[0x0][0x2d0], -R0 ;  /* 0x0000b4000c047a23 */ /* 0x004fe20000010800 */
[----:B------:R-:W-:Y:S02]  /*6650*/  F2FP.PACK_AB R12, R210, R212 ;  /* 0x000000d4d20c723e */ /* 0x000fe400000000ff */
[----:B---3--:R-:W-:-:S03]  /*6660*/  F2FP.PACK_AB R13, R207, R22 ;  /* 0x00000016cf0d723e */ /* 0x008fc600000000ff */
[----:B------:R2:W-:Y:S02]  /*6670*/  MUFU.EX2 R208, R4 ;  /* 0x0000000400d07308 */ /* 0x0005e40000000800 */
[----:B--2---:R-:W-:Y:S01]  /*6680*/  FFMA.FTZ R4, R11, c[0x0][0x2d0], -R0 ;  /* 0x0000b4000b047a23 */ /* 0x004fe20000010800 */
[----:B------:R-:W-:-:S05]  /*6690*/  F2FP.PACK_AB R11, R225, R223 ;  /* 0x000000dfe10b723e */ /* 0x000fca00000000ff */
[----:B------:R2:W3:Y:S02]  /*66a0*/  MUFU.EX2 R209, R4 ;  /* 0x0000000400d17308 */ /* 0x0004e40000000800 */
[----:B--2---:R-:W-:Y:S01]  /*66b0*/  FFMA.FTZ R4, R38, c[0x0][0x2d0], -R2 ;  /* 0x0000b40026047a23 */ /* 0x004fe20000010802 */
[----:B---3--:R-:W-:-:S05]  /*66c0*/  F2FP.PACK_AB R15, R209, R208 ;  /* 0x000000d0d10f723e */ /* 0x008fca00000000ff */
[----:B------:R2:W-:Y:S02]  /*66d0*/  MUFU.EX2 R213, R4 ;  /* 0x0000000400d57308 */ /* 0x0005e40000000800 */
[C---:B------:R-:W-:Y:S08]  /*66e0*/  HMMA.16816.F32 R84, R12.reuse, R44, RZ ;  /* 0x0000002c0c54723c */ /* 0x040ff000000018ff */
[----:B------:R-:W-:Y:S01]  /*66f0*/  HMMA.16816.F32 R80, R12, R40, RZ ;  /* 0x000000280c50723c */ /* 0x000fe200000018ff */
[----:B--2---:R-:W-:-:S02]  /*6700*/  FFMA.FTZ R4, R48, c[0x0][0x2d0], -R2 ;  /* 0x0000b40030047a23 */ /* 0x004fc40000010802 */
[----:B------:R-:W2:Y:S02]  /*6710*/  LDSM.16.MT88.4 R48, [R185+0x1c00] ;  /* 0x001c0000b930783b */ /* 0x000ea40000004200 */
[----:B------:R3:W4:Y:S03]  /*6720*/  MUFU.EX2 R214, R4 ;  /* 0x0000000400d67308 */ /* 0x0007260000000800 */
[C---:B------:R-:W-:Y:S08]  /*6730*/  HMMA.16816.F32 R76, R12.reuse, R56, RZ ;  /* 0x000000380c4c723c */ /* 0x040ff000000018ff */
[----:B------:R-:W-:Y:S01]  /*6740*/  HMMA.16816.F32 R72, R12, R64, RZ ;  /* 0x000000400c48723c */ /* 0x000fe200000018ff */
[--C-:B---3--:R-:W-:Y:S01]  /*6750*/  FFMA.FTZ R4, R37, c[0x0][0x2d0], -R0.reuse ;  /* 0x0000b40025047a23 */ /* 0x108fe20000010800 */
[----:B----4-:R-:W-:Y:S01]  /*6760*/  F2FP.PACK_AB R6, R217, R214 ;  /* 0x000000d6d906723e */ /* 0x010fe200000000ff */
[----:B------:R-:W3:Y:S02]  /*6770*/  LDSM.16.MT88.4 R36, [R186+0x1000] ;  /* 0x00100000ba24783b */ /* 0x000ee40000004200 */
[----:B------:R4:W-:Y:S02]  /*6780*/  MUFU.EX2 R160, R4 ;  /* 0x0000000400a07308 */ /* 0x0009e40000000800 */
[----:B----4-:R-:W-:Y:S01]  /*6790*/  FFMA.FTZ R4, R10, c[0x0][0x2d0], -R0 ;  /* 0x0000b4000a047a23 */ /* 0x010fe20000010800 */
[----:B------:R-:W-:-:S05]  /*67a0*/  F2FP.PACK_AB R10, R239, R238 ;  /* 0x000000eeef0a723e */ /* 0x000fca00000000ff */
[----:B------:R4:W5:Y:S02]  /*67b0*/  MUFU.EX2 R23, R4 ;  /* 0x0000000400177308 */ /* 0x0009640000000800 */
[C---:B-1----:R-:W-:Y:S08]  /*67c0*/  HMMA.16816.F32 R144, R8.reuse, R28, R96 ;  /* 0x0000001c0890723c */ /* 0x042ff00000001860 */
[----:B--2---:R-:W-:Y:S01]  /*67d0*/  HMMA.16816.F32 R168, R8, R48, R88 ;  /* 0x0000003008a8723c */ /* 0x004fe20000001858 */
[----:B----4-:R-:W-:Y:S01]  /*67e0*/  FFMA.FTZ R4, R68, c[0x0][0x2d0], -R0 ;  /* 0x0000b40044047a23 */ /* 0x010fe20000010800 */
[----:B-----5:R-:W-:-:S03]  /*67f0*/  F2FP.PACK_AB R5, R23, R160 ;  /* 0x000000a01705723e */ /* 0x020fc600000000ff */
[----:B------:R1:W-:Y:S03]  /*6800*/  MUFU.EX2 R162, R4 ;  /* 0x0000000400a27308 */ /* 0x0003e60000000800 */
[----:B---3--:R-:W-:Y:S08]  /*6810*/  HMMA.16816.F32 R172, R8, R36, R92 ;  /* 0x0000002408ac723c */ /* 0x008ff0000000185c */
[----:B------:R-:W-:Y:S01]  /*6820*/  HMMA.16816.F32 R88, R12, R66, RZ ;  /* 0x000000420c58723c */ /* 0x000fe200000018ff */
[----:B-1----:R-:W-:-:S07]  /*6830*/  FFMA.FTZ R4, R69, c[0x0][0x2d0], -R0 ;  /* 0x0000b40045047a23 */ /* 0x002fce0000010800 */
[C---:B------:R-:W-:Y:S01]  /*6840*/  HMMA.16816.F32 R96, R12.reuse, R62, RZ ;  /* 0x0000003e0c60723c */ /* 0x040fe200000018ff */
[----:B------:R1:W2:Y:S07]  /*6850*/  MUFU.EX2 R161, R4 ;  /* 0x0000000400a17308 */ /* 0x0002ae0000000800 */
[C---:B------:R-:W-:Y:S08]  /*6860*/  HMMA.16816.F32 R68, R12.reuse, R60, RZ ;  /* 0x0000003c0c44723c */ /* 0x040ff000000018ff */
[----:B------:R-:W-:Y:S01]  /*6870*/  HMMA.16816.F32 R92, R12, R26, RZ ;  /* 0x0000001a0c5c723c */ /* 0x000fe200000018ff */
[----:B-1----:R-:W-:-:S02]  /*6880*/  F2FP.PACK_AB R4, R213, R216 ;  /* 0x000000d8d504723e */ /* 0x002fc400000000ff */
[----:B--2---:R-:W-:-:S05]  /*6890*/  F2FP.PACK_AB R7, R161, R162 ;  /* 0x000000a2a107723e */ /* 0x004fca00000000ff */
[----:B------:R-:W-:Y:S08]  /*68a0*/  HMMA.16816.F32 R64, R16, R66, RZ ;  /* 0x000000421040723c */ /* 0x000ff000000018ff */
[C---:B------:R-:W-:Y:S08]  /*68b0*/  HMMA.16816.F32 R124, R4.reuse, R52, R84 ;  /* 0x00000034047c723c */ /* 0x040ff00000001854 */
[C---:B------:R-:W-:Y:S08]  /*68c0*/  HMMA.16816.F32 R132, R4.reuse, R32, R80 ;  /* 0x000000200484723c */ /* 0x040ff00000001850 */
[C---:B------:R-:W-:Y:S08]  /*68d0*/  HMMA.16816.F32 R148, R4.reuse, R28, R76 ;  /* 0x0000001c0494723c */ /* 0x040ff0000000184c */
[----:B------:R-:W-:Y:S08]  /*68e0*/  HMMA.16816.F32 R180, R4, R36, R72 ;  /* 0x0000002404b4723c */ /* 0x000ff00000001848 */
[C---:B------:R-:W-:Y:S08]  /*68f0*/  HMMA.16816.F32 R72, R12.reuse, R24, RZ ;  /* 0x000000180c48723c */ /* 0x040ff000000018ff */
[C---:B------:R-:W-:Y:S08]  /*6900*/  HMMA.16816.F32 R76, R12.reuse, R46, RZ ;  /* 0x0000002e0c4c723c */ /* 0x040ff000000018ff */
[C---:B------:R-:W-:Y:S08]  /*6910*/  HMMA.16816.F32 R80, R12.reuse, R42, RZ ;  /* 0x0000002a0c50723c */ /* 0x040ff000000018ff */
[----:B------:R-:W-:Y:S01]  /*6920*/  HMMA.16816.F32 R84, R12, R58, RZ ;  /* 0x0000003a0c54723c */ /* 0x000fe200000018ff */
[----:B------:R-:W1:Y:S07]  /*6930*/  LDSM.16.MT88.4 R12, [R186+0x1c00] ;  /* 0x001c0000ba0c783b */ /* 0x000e6e0000004200 */
[----:B------:R-:W-:Y:S08]  /*6940*/  HMMA.16816.F32 R176, R4, R48, R68 ;  /* 0x0000003004b0723c */ /* 0x000ff00000001844 */
[C---:B------:R-:W-:Y:S08]  /*6950*/  HMMA.16816.F32 R68, R16.reuse, R46, RZ ;  /* 0x0000002e1044723c */ /* 0x040ff000000018ff */
[C---:B------:R-:W-:Y:S08]  /*6960*/  HMMA.16816.F32 R44, R16.reuse, R42, RZ ;  /* 0x0000002a102c723c */ /* 0x040ff000000018ff */
[C---:B------:R-:W-:Y:S08]  /*6970*/  HMMA.16816.F32 R56, R16.reuse, R58, RZ ;  /* 0x0000003a1038723c */ /* 0x040ff000000018ff */
[C---:B------:R-:W-:Y:S08]  /*6980*/  HMMA.16816.F32 R60, R16.reuse, R62, RZ ;  /* 0x0000003e103c723c */ /* 0x040ff000000018ff */
[C---:B------:R-:W-:Y:S08]  /*6990*/  HMMA.16816.F32 R40, R16.reuse, R24, RZ ;  /* 0x000000181028723c */ /* 0x040ff000000018ff */
[----:B------:R-:W-:Y:S08]  /*69a0*/  HMMA.16816.F32 R16, R16, R26, RZ ;  /* 0x0000001a1010723c */ /* 0x000ff000000018ff */
[C---:B------:R-:W-:Y:S08]  /*69b0*/  HMMA.16816.F32 R116, R8.reuse, R52, R116 ;  /* 0x000000340874723c */ /* 0x040ff00000001874 */
[C---:B-1----:R-:W-:Y:S08]  /*69c0*/  HMMA.16816.F32 R156, R8.reuse, R12, R40 ;  /* 0x0000000c089c723c */ /* 0x042ff00000001828 */
[C---:B------:R-:W-:Y:S08]  /*69d0*/  HMMA.16816.F32 R140, R8.reuse, R32, R112 ;  /* 0x00000020088c723c */ /* 0x040ff00000001870 */
[C---:B------:R-:W-:Y:S08]  /*69e0*/  HMMA.16816.F32 R68, R8.reuse, R54, R68 ;  /* 0x000000360844723c */ /* 0x040ff00000001844 */
[C---:B------:R-:W-:Y:S08]  /*69f0*/  HMMA.16816.F32 R44, R8.reuse, R34, R44 ;  /* 0x00000022082c723c */ /* 0x040ff0000000182c */
[C---:B------:R-:W-:Y:S08]  /*6a00*/  HMMA.16816.F32 R56, R8.reuse, R30, R56 ;  /* 0x0000001e0838723c */ /* 0x040ff00000001838 */
[C---:B------:R-:W-:Y:S08]  /*6a10*/  HMMA.16816.F32 R64, R8.reuse, R38, R64 ;  /* 0x000000260840723c */ /* 0x040ff00000001840 */
[C---:B------:R-:W-:Y:S01]  /*6a20*/  HMMA.16816.F32 R40, R8.reuse, R50, R60 ;  /* 0x000000320828723c */ /* 0x040fe2000000183c */
[----:B------:R-:W-:Y:S07]  /*6a30*/  LDSM.16.MT88.4 R60, [R186+0x1400] ;  /* 0x00140000ba3c783b */ /* 0x000fee0000004200 */
[----:B------:R-:W-:Y:S07]  /*6a40*/  HMMA.16816.F32 R24, R8, R14, R16 ;  /* 0x0000000e0818723c */ /* 0x000fee0000001810 */
[----:B------:R-:W-:Y:S01]  /*6a50*/  FFMA.FTZ R8, R130, c[0x0][0x2d0], -R20 ;  /* 0x0000b40082087a23 */ /* 0x000fe20000010814 */
[----:B------:R-:W-:Y:S01]  /*6a60*/  HMMA.16816.F32 R88, R4, R38, R88 ;  /* 0x000000260458723c */ /* 0x000fe20000001858 */
[----:B------:R-:W-:-:S02]  /*6a70*/  FADD.FTZ R11, R237, R233 ;  /* 0x000000e9ed0b7221 */ /* 0x000fc40000010000 */
[----:B------:R1:W-:Y:S02]  /*6a80*/  MUFU.EX2 R204, R8 ;  /* 0x0000000800cc7308 */ /* 0x0003e40000000800 */
[----:B------:R-:W-:-:S03]  /*6a90*/  FADD.FTZ R11, R231, R11 ;  /* 0x0000000be70b7221 */ /* 0x000fc60000010000 */
[----:B------:R-:W-:Y:S01]  /*6aa0*/  HMMA.16816.F32 R164, R4, R12, R72 ;  /* 0x0000000c04a4723c */ /* 0x000fe20000001848 */
[----:B------:R-:W-:-:S04]  /*6ab0*/  FADD.FTZ R11, R230, R11 ;  /* 0x0000000be60b7221 */ /* 0x000fc80000010000 */
[----:B------:R-:W-:Y:S02]  /*6ac0*/  FADD.FTZ R11, R235, R11 ;  /* 0x0000000beb0b7221 */ /* 0x000fe40000010000 */
[----:B------:R-:W-:Y:S01]  /*6ad0*/  FADD.FTZ R13, R221, R218 ;  /* 0x000000dadd0d7221 */ /* 0x000fe20000010000 */
[C---:B------:R-:W-:Y:S01]  /*6ae0*/  HMMA.16816.F32 R52, R4.reuse, R54, R76 ;  /* 0x000000360434723c */ /* 0x040fe2000000184c */
[----:B------:R-:W-:Y:S01]  /*6af0*/  LDSM.16.MT88.4 R76, [R185+0x2000] ;  /* 0x00200000b94c783b */ /* 0x000fe20000004200 */
[----:B------:R-:W-:Y:S02]  /*6b00*/  FADD.FTZ R12, R212, R210 ;  /* 0x000000d2d40c7221 */ /* 0x000fe40000010000 */
[----:B-1----:R-:W-:Y:S02]  /*6b10*/  FFMA.FTZ R8, R129, c[0x0][0x2d0], -R20 ;  /* 0x0000b40081087a23 */ /* 0x002fe40000010814 */
[----:B------:R-:W-:Y:S02]  /*6b20*/  FADD.FTZ R13, R219, R13 ;  /* 0x0000000ddb0d7221 */ /* 0x000fe40000010000 */
[----:B------:R1:W2:Y:S01]  /*6b30*/  MUFU.EX2 R205, R8 ;  /* 0x0000000800cd7308 */ /* 0x0002a20000000800 */
        /* <DEDUP_REMOVED lines=8> */
[----:B-1----:R-:W-:-:S03]  /*6bc0*/  FFMA.FTZ R8, R128, c[0x0][0x2d0], -R20 ;  /* 0x0000b40080087a23 */ /* 0x002fc60000010814 */
[C---:B------:R-:W-:Y:S01]  /*6bd0*/  HMMA.16816.F32 R48, R4.reuse, R50, R96 ;  /* 0x000000320430723c */ /* 0x040fe20000001860 */
[----:B------:R1:W-:Y:S06]  /*6be0*/  MUFU.EX2 R206, R8 ;  /* 0x0000000800ce7308 */ /* 0x0003ec0000000800 */
[----:B--2---:R-:W-:Y:S01]  /*6bf0*/  F2FP.PACK_AB R96, R205, R204 ;  /* 0x000000cccd60723e */ /* 0x004fe200000000ff */
[----:B------:R-:W-:Y:S01]  /*6c00*/  HMMA.16816.F32 R16, R4, R14, R92 ;  /* 0x0000000e0410723c */ /* 0x000fe2000000185c */
[----:B------:R-:W2:Y:S01]  /*6c10*/  LDSM.16.MT88.4 R4, [R186+0x2000] ;  /* 0x00200000ba04783b */ /* 0x000ea20000004200 */
[----:B-1----:R-:W-:-:S04]  /*6c20*/  FFMA.FTZ R8, R123, c[0x0][0x2d0], -R20 ;  /* 0x0000b4007b087a23 */ /* 0x002fc80000010814 */
[----:B------:R1:W3:Y:S02]  /*6c30*/  MUFU.EX2 R203, R8 ;  /* 0x0000000800cb7308 */ /* 0x0002e40000000800 */
[----:B-1----:R-:W-:Y:S01]  /*6c40*/  FFMA.FTZ R8, R122, c[0x0][0x2d0], -R3 ;  /* 0x0000b4007a087a23 */ /* 0x002fe20000010803 */
[----:B---3--:R-:W-:-:S05]  /*6c50*/  F2FP.PACK_AB R98, R203, R206 ;  /* 0x000000cecb62723e */ /* 0x008fca00000000ff */
[----:B------:R1:W-:Y:S02]  /*6c60*/  MUFU.EX2 R163, R8 ;  /* 0x0000000800a37308 */ /* 0x0003e40000000800 */
[----:B-1----:R-:W-:-:S06]  /*6c70*/  FFMA.FTZ R8, R121, c[0x0][0x2d0], -R3 ;  /* 0x0000b40079087a23 */ /* 0x002fcc0000010803 */
[----:B------:R1:W3:Y:S02]  /*6c80*/  MUFU.EX2 R201, R8 ;  /* 0x0000000800c97308 */ /* 0x0002e40000000800 */
[--C-:B-1----:R-:W-:Y:S01]  /*6c90*/  FFMA.FTZ R8, R120, c[0x0][0x2d0], -R3.reuse ;  /* 0x0000b40078087a23 */ /* 0x102fe20000010803 */
[----:B---3--:R-:W-:Y:S01]  /*6ca0*/  F2FP.PACK_AB R97, R201, R163 ;  /* 0x000000a3c961723e */ /* 0x008fe200000000ff */
[----:B------:R-:W-:Y:S01]  /*6cb0*/  FFMA.FTZ R3, R111, c[0x0][0x2d0], -R3 ;  /* 0x0000b4006f037a23 */ /* 0x000fe20000010803 */
[----:B------:R-:W1:Y:S03]  /*6cc0*/  LDSM.16.MT88.4 R120, [R185+0x800] ;  /* 0x00080000b978783b */ /* 0x000e660000004200 */
[----:B------:R-:W-:Y:S08]  /*6cd0*/  MUFU.EX2 R202, R8 ;  /* 0x0000000800ca7308 */ /* 0x000ff00000000800 */
[----:B------:R3:W4:Y:S02]  /*6ce0*/  MUFU.EX2 R39, R3 ;  /* 0x0000000300277308 */ /* 0x0007240000000800 */
[----:B---3--:R-:W-:Y:S01]  /*6cf0*/  FFMA.FTZ R3, R110, c[0x0][0x2d0], -R2 ;  /* 0x0000b4006e037a23 */ /* 0x008fe20000010802 */
[----:B----4-:R-:W-:-:S05]  /*6d00*/  F2FP.PACK_AB R99, R39, R202 ;  /* 0x000000ca2763723e */ /* 0x010fca00000000ff */
[----:B------:R3:W-:Y:S02]  /*6d10*/  MUFU.EX2 R20, R3 ;  /* 0x0000000300147308 */ /* 0x0007e40000000800 */
[C---:B--2---:R-:W-:Y:S08]  /*6d20*/  HMMA.16816.F32 R84, R96.reuse, R4, R156 ;  /* 0x000000046054723c */ /* 0x044ff0000000189c */
[----:B-1----:R-:W-:Y:S01]  /*6d30*/  HMMA.16816.F32 R112, R96, R120, R116 ;  /* 0x000000786070723c */ /* 0x002fe20000001874 */
[----:B---3--:R-:W-:-:S04]  /*6d40*/  FFMA.FTZ R3, R109, c[0x0][0x2d0], -R2 ;  /* 0x0000b4006d037a23 */ /* 0x008fc80000010802 */
[----:B------:R1:W2:Y:S03]  /*6d50*/  MUFU.EX2 R36, R3 ;  /* 0x0000000300247308 */ /* 0x0002a60000000800 */
[C---:B------:R-:W-:Y:S08]  /*6d60*/  HMMA.16816.F32 R156, R96.reuse, R154, R56 ;  /* 0x0000009a609c723c */ /* 0x040ff00000001838 */
[----:B------:R-:W-:Y:S01]  /*6d70*/  HMMA.16816.F32 R64, R96, R62, R64 ;  /* 0x0000003e6040723c */ /* 0x000fe20000001840 */
[--C-:B-1----:R-:W-:Y:S01]  /*6d80*/  FFMA.FTZ R3, R105, c[0x0][0x2d0], -R2.reuse ;  /* 0x0000b40069037a23 */ /* 0x102fe20000010802 */
[----:B--2---:R-:W-:Y:S01]  /*6d90*/  F2FP.PACK_AB R92, R36, R20 ;  /* 0x00000014245c723e */ /* 0x004fe200000000ff */
[----:B------:R-:W-:-:S05]  /*6da0*/  FFMA.FTZ R2, R104, c[0x0][0x2d0], -R2 ;  /* 0x0000b40068027a23 */ /* 0x000fca0000010802 */
[C---:B------:R-:W-:Y:S01]  /*6db0*/  HMMA.16816.F32 R128, R96.reuse, R136, R140 ;  /* 0x000000886080723c */ /* 0x040fe2000000188c */
[----:B------:R-:W-:Y:S07]  /*6dc0*/  MUFU.EX2 R37, R3 ;  /* 0x0000000300257308 */ /* 0x000fee0000000800 */
[C---:B------:R-:W-:Y:S01]  /*6dd0*/  HMMA.16816.F32 R140, R96.reuse, R138, R44 ;  /* 0x0000008a608c723c */ /* 0x040fe2000000182c */
[----:B------:R1:W2:Y:S07]  /*6de0*/  MUFU.EX2 R38, R2 ;  /* 0x0000000200267308 */ /* 0x0002ae0000000800 */
[C---:B------:R-:W-:Y:S08]  /*6df0*/  HMMA.16816.F32 R144, R96.reuse, R152, R144 ;  /* 0x000000986090723c */ /* 0x040ff00000001890 */
[----:B------:R-:W-:Y:S01]  /*6e00*/  HMMA.16816.F32 R80, R96, R78, R40 ;  /* 0x0000004e6050723c */ /* 0x000fe20000001828 */
[----:B-1----:R-:W-:Y:S01]  /*6e10*/  FFMA.FTZ R2, R100, c[0x0][0x2d0], -R0 ;  /* 0x0000b40064027a23 */ /* 0x002fe20000010800 */
[----:B--2---:R-:W-:-:S03]  /*6e20*/  F2FP.PACK_AB R94, R38, R37 ;  /* 0x00000025265e723e */ /* 0x004fc600000000ff */
[----:B------:R1:W-:Y:S02]  /*6e30*/  MUFU.EX2 R10, R2 ;  /* 0x00000002000a7308 */ /* 0x0003e40000000800 */
[----:B-1----:R-:W-:-:S06]  /*6e40*/  FFMA.FTZ R2, R101, c[0x0][0x2d0], -R0 ;  /* 0x0000b40065027a23 */ /* 0x002fcc0000010800 */
[----:B------:R1:W2:Y:S02]  /*6e50*/  MUFU.EX2 R9, R2 ;  /* 0x0000000200097308 */ /* 0x0002a40000000800 */
[--C-:B-1----:R-:W-:Y:S01]  /*6e60*/  FFMA.FTZ R2, R103, c[0x0][0x2d0], -R0.reuse ;  /* 0x0000b40067027a23 */ /* 0x102fe20000010800 */
[----:B--2---:R-:W-:Y:S01]  /*6e70*/  F2FP.PACK_AB R93, R9, R10 ;  /* 0x0000000a095d723e */ /* 0x004fe200000000ff */
[----:B------:R-:W-:-:S04]  /*6e80*/  FFMA.FTZ R0, R21, c[0x0][0x2d0], -R0 ;  /* 0x0000b40015007a23 */ /* 0x000fc80000010800 */
[----:B------:R1:W-:Y:S08]  /*6e90*/  MUFU.EX2 R3, R2 ;  /* 0x0000000200037308 */ /* 0x0003f00000000800 */
[----:B------:R2:W3:Y:S01]  /*6ea0*/  MUFU.EX2 R8, R0 ;  /* 0x0000000000087308 */ /* 0x0004e20000000800 */
[----:B-1----:R-:W-:-:S04]  /*6eb0*/  @P6 IMAD.HI.U32 R2, R243, c[0x0][0x2c8], RZ ;  /* 0x0000b200f3026a27 */ /* 0x002fc800078e00ff */
[----:B--2---:R-:W-:Y:S01]  /*6ec0*/  IMAD.MOV.U32 R0, RZ, RZ, R243 ;  /* 0x000000ffff007224 */ /* 0x004fe200078e00f3 */
[----:B------:R-:W-:Y:S02]  /*6ed0*/  @P6 SHF.R.U32.HI R0, RZ, c[0x0][0x2cc], R2 ;  /* 0x0000b300ff006a19 */ /* 0x000fe40000011602 */
[----:B---3--:R-:W-:Y:S02]  /*6ee0*/  F2FP.PACK_AB R95, R8, R3 ;  /* 0x00000003085f723e */ /* 0x008fe400000000ff */
[----:B------:R-:W-:Y:S01]  /*6ef0*/  ISETP.GE.AND P6, PT, R242, 0x1, PT ;  /* 0x00000001f200780c */ /* 0x000fe20003fc6270 */
[----:B------:R-:W-:Y:S02]  /*6f00*/  IMAD.IADD R2, R240, 0x1, R0 ;  /* 0x00000001f0027824 */ /* 0x000fe400078e0200 */
[----:B------:R-:W-:Y:S02]  /*6f10*/  FADD.FTZ R0, R22, R207 ;  /* 0x000000cf16007221 */ /* 0x000fe40000010000 */
[----:B------:R-:W-:Y:S02]  /*6f20*/  HMMA.16816.F32 R116, R92, R120, R124 ;  /* 0x000000785c74723c */ /* 0x000fe4000000187c */
[----:B------:R-:W-:-:S04]  /*6f30*/  FADD.FTZ R0, R208, R0 ;  /* 0x00000000d0007221 */ /* 0x000fc80000010000 */
[----:B------:R-:W-:Y:S02]  /*6f40*/  FADD.FTZ R0, R209, R0 ;  /* 0x00000000d1007221 */ /* 0x000fe40000010000 */
[-C--:B------:R-:W-:Y:S08]  /*6f50*/  HMMA.16816.F32 R124, R96, R122.reuse, R68 ;  /* 0x0000007a607c723c */ /* 0x080ff00000001844 */
[----:B------:R-:W-:Y:S08]  /*6f60*/  HMMA.16816.F32 R120, R92, R122, R52 ;  /* 0x0000007a5c78723c */ /* 0x000ff00000001834 */
[-C--:B------:R-:W-:Y:S08]  /*6f70*/  HMMA.16816.F32 R52, R96, R60.reuse, R172 ;  /* 0x0000003c6034723c */ /* 0x080ff000000018ac */
        /* <DEDUP_REMOVED lines=14> */
[-C--:B------:R-:W-:Y:S01]  /*7060*/  HMMA.16816.F32 R68, R96, R76.reuse, R168 ;  /* 0x0000004c6044723c */ /* 0x080fe200000018a8 */
[----:B------:R-:W-:Y:S02]  /*7070*/  FADD.FTZ R0, R161, R0 ;  /* 0x00000000a1007221 */ /* 0x000fe40000010000 */
[----:B------:R-:W-:Y:S02]  /*7080*/  FADD.FTZ R5, R204, R5 ;  /* 0x00000005cc057221 */ /* 0x000fe40000010000 */
[----:B------:R-:W-:Y:S02]  /*7090*/  FADD.FTZ R0, R10, R0 ;  /* 0x000000000a007221 */ /* 0x000fe40000010000 */
[----:B------:R-:W-:Y:S01]  /*70a0*/  FADD.FTZ R5, R205, R5 ;  /* 0x00000005cd057221 */ /* 0x000fe20000010000 */
[C---:B------:R-:W-:Y:S08]  /*70b0*/  HMMA.16816.F32 R72, R92.reuse, R76, R176 ;  /* 0x0000004c5c48723c */ /* 0x040ff000000018b0 */
        /* <DEDUP_REMOVED lines=17> */
[----:B------:R-:W-:Y:S01]  /*71d0*/  FADD.FTZ R3, R3, R4 ;  /* 0x0000000403037221 */ /* 0x000fe20000010000 */
[----:B------:R-:W-:Y:S01]  /*71e0*/  STL [R1+0x4], R7 ;  /* 0x0000040701007387 */ /* 0x000fe20000100800 */
[----:B------:R-:W-:-:S03]  /*71f0*/  FADD.FTZ R4, R38, R6 ;  /* 0x0000000626047221 */ /* 0x000fc60000010000 */
[----:B------:R1:W-:Y:S04]  /*7200*/  STL [R1], R0 ;  /* 0x0000000001007387 */ /* 0x0003e80000100800 */
[----:B------:R2:W-:Y:S01]  /*7210*/  STL [R1+0x8], R4 ;  /* 0x0000080401007387 */ /* 0x0005e20000100800 */
[----:B-1----:R-:W-:Y:S01]  /*7220*/  FADD.FTZ R0, R8, R3 ;  /* 0x0000000308007221 */ /* 0x002fe20000010000 */
[----:B------:R-:W-:-:S04]  /*7230*/  IADD3 R3, R2, c[0x0][0x328], RZ ;  /* 0x0000ca0002037a10 */ /* 0x000fc80007ffe0ff */
[----:B------:R2:W-:Y:S01]  /*7240*/  STL [R1+0xc], R0 ;  /* 0x00000c0001007387 */ /* 0x0005e20000100800 */
[----:B------:R-:W-:Y:S05]  /*7250*/  @!P6 BRA `(.L_x_519) ;  /* 0x000001100000e947 */ /* 0x000fea0003800000 */
[C---:B------:R-:W-:Y:S01]  /*7260*/  ISETP.GT.AND P0, PT, R2.reuse, RZ, PT ;  /* 0x000000ff0200720c */ /* 0x040fe20003f04270 */
[----:B------:R-:W-:Y:S01]  /*7270*/  BSSY B0, `(.L_x_520) ;  /* 0x000000d000007945 */ /* 0x000fe20003800000 */
[----:B--2---:R-:W-:Y:S01]  /*7280*/  IADD3 R0, R2, -0x1, RZ ;  /* 0xffffffff02007810 */ /* 0x004fe20007ffe0ff */
[----:B------:R-:W-:-:S10]  /*7290*/  IMAD.MOV.U32 R4, RZ, RZ, c[0x0][0x32c] ;  /* 0x0000cb00ff047624 */ /* 0x000fd400078e00ff */
[----:B------:R-:W-:Y:S05]  /*72a0*/  @P0 BRA `(.L_x_521) ;  /* 0x0000006000000947 */ /* 0x000fea0003800000 */
[----:B------:R-:W-:Y:S01]  /*72b0*/  ISETP.NE.AND P0, PT, R4, 0x1, PT ;  /* 0x000000010400780c */ /* 0x000fe20003f05270 */
[----:B------:R-:W-:-:S12]  /*72c0*/  IMAD.MOV R0, RZ, RZ, -R2 ;  /* 0x000000ffff007224 */ /* 0x000fd800078e0a02 */
[----:B------:R-:W-:-:S05]  /*72d0*/  @P0 IMAD.HI.U32 R2, R0, c[0x0][0x330], RZ ;  /* 0x0000cc0000020a27 */ /* 0x000fca00078e00ff */
[----:B------:R-:W-:-:S04]  /*72e0*/  @P0 SHF.R.U32.HI R0, RZ, c[0x0][0x334], R2 ;  /* 0x0000cd00ff000a19 */ /* 0x000fc80000011602 */
[----:B------:R-:W-:Y:S01]  /*72f0*/  LOP3.LUT R0, RZ, R0, RZ, 0x33, !PT ;  /* 0x00000000ff007212 */ /* 0x000fe200078e33ff */
[----:B------:R-:W-:Y:S05]  /*7300*/  BRA `(.L_x_522) ;  /* 0x0000003000007947 */ /* 0x000fea0003800000 */
.L_x_521:
[----:B------:R-:W-:-:S13]  /*7310*/  ISETP.NE.AND P0, PT, R4, 0x1, PT ;  /* 0x000000010400780c */ /* 0x000fda0003f05270 */
[----:B------:R-:W-:-:S05]  /*7320*/  @P0 IMAD.HI.U32 R2, R0, c[0x0][0x330], RZ ;  /* 0x0000cc0000020a27 */ /* 0x000fca00078e00ff */
[----:B------:R-:W-:Y:S02]  /*7330*/  @P0 SHF.R.U32.HI R0, RZ, c[0x0][0x334], R2 ;  /* 0x0000cd00ff000a19 */ /* 0x000fe40000011602 */
.L_x_522:
[----:B------:R-:W-:Y:S05]  /*7340*/  BSYNC B0 ;  /* 0x0000000000007941 */ /* 0x000fea0003800000 */
.L_x_520:
[----:B------:R-:W-:-:S05]  /*7350*/  IMAD R0, R0, R4, c[0x0][0x32c] ;  /* 0x0000cb0000007624 */ /* 0x000fca00078e0204 */
[----:B------:R-:W-:-:S05]  /*7360*/  IMNMX R3, R3, R0, PT ;  /* 0x0000000003037217 */ /* 0x000fca0003800200 */
.L_x_519:
[----:B------:R-:W-:-:S05]  /*7370*/  IMAD.HI R3, R3, 0x2aaaaaab, RZ ;  /* 0x2aaaaaab03037827 */ /* 0x000fca00078e02ff */
[----:B--2---:R-:W-:-:S04]  /*7380*/  SHF.R.U32.HI R0, RZ, 0x1f, R3 ;  /* 0x0000001fff007819 */ /* 0x004fc80000011603 */
[----:B------:R-:W-:-:S04]  /*7390*/  LEA.HI.SX32 R3, R3, R0, 0x1d ;  /* 0x0000000003037211 */ /* 0x000fc800078feaff */
[----:B------:R-:W-:-:S04]  /*73a0*/  IMNMX R2, R241, R3, !PT ;  /* 0x00000003f1027217 */ /* 0x000fc80007800200 */
[----:B------:R-:W-:Y:S01]  /*73b0*/  ISETP.GE.AND P0, PT, R200, R2, PT ;  /* 0x00000002c800720c */ /* 0x000fe20003f06270 */
[----:B------:R1:W-:-:S12]  /*73c0*/  STL [R1+0x14], R2 ;  /* 0x0000140201007387 */ /* 0x0003d80000100800 */
[----:B------:R-:W-:Y:S05]  /*73d0*/  @!P0 BRA `(.L_x_523) ;  /* 0x0000439000008947 */ /* 0x000fea0003800000 */
[----:B------:R-:W-:Y:S01]  /*73e0*/  IMAD.MOV.U32 R101, RZ, RZ, R107 ;  /* 0x000000ffff657224 */ /* 0x000fe200078e006b */
[----:B------:R-:W-:Y:S01]  /*73f0*/  MOV R104, R102 ;  /* 0x0000006600687202 */ /* 0x000fe20000000f00 */
[----:B------:R-:W-:Y:S01]  /*7400*/  IMAD.MOV.U32 R100, RZ, RZ, R108 ;  /* 0x000000ffff647224 */ /* 0x000fe200078e006c */
[----:B------:R-:W-:Y:S02]  /*7410*/  MOV R103, R106 ;  /* 0x0000006a00677202 */ /* 0x000fe40000000f00 */
.L_x_544:
[----:B------:R-:W2:Y:S01]  /*7420*/  LDL R180, [R1+0x10] ;  /* 0x0000100001b47983 */ /* 0x000ea20000100800 */
[----:B------:R-:W-:Y:S04]  /*7430*/  DEPBAR.LE SB0, 0x0 ;  /* 0x000080000000791a */ /* 0x000fe80000000000 */
[----:B------:R-:W3:Y:S01]  /*7440*/  S2R R181, SR_TID.X ;  /* 0x0000000000b57919 */ /* 0x000ee20000002100 */
[----:B------:R-:W-:Y:S01]  /*7450*/  WARPSYNC 0xffffffff ;  /* 0xffffffff00007948 */ /* 0x000fe20003800000 */
[----:B------:R-:W-:Y:S02]  /*7460*/  BSSY B0, `(.L_x_524) ;  /* 0x0000030000007945 */ /* 0x000fe40003800000 */
[----:B------:R-:W-:Y:S01]  /*7470*/  BAR.SYNC.DEFER_BLOCKING 0x0 ;  /* 0x0000000000007b1d */ /* 0x000fe20000010000 */
[C---:B------:R-:W-:Y:S02]  /*7480*/  LOP3.LUT P5, RZ, R198.reuse, 0x100, RZ, 0xc0, !PT ;  /* 0x00000100c6ff7812 */ /* 0x040fe400078ac0ff */
[C---:B------:R-:W-:Y:S02]  /*7490*/  LOP3.LUT P4, RZ, R198.reuse, 0x80, RZ, 0xc0, !PT ;  /* 0x00000080c6ff7812 */ /* 0x040fe4000788c0ff */
[----:B------:R-:W-:Y:S01]  /*74a0*/  LOP3.LUT P3, RZ, R198, 0x40, RZ, 0xc0, !PT ;  /* 0x00000040c6ff7812 */ /* 0x000fe2000786c0ff */
[----:B------:R4:W1:Y:S04]  /*74b0*/  LDSM.16.M88.4 R48, [R187] ;  /* 0x00000000bb30783b */ /* 0x0008680000000200 */
[----:B------:R4:W1:Y:S04]  /*74c0*/  LDSM.16.M88.4 R44, [R187+0x1000] ;  /* 0x00100000bb2c783b */ /* 0x0008680000000200 */
[----:B------:R4:W1:Y:S04]  /*74d0*/  LDSM.16.M88.4 R16, [R184] ;  /* 0x00000000b810783b */ /* 0x0008680000000200 */
[----:B------:R4:W1:Y:S04]  /*74e0*/  LDSM.16.M88.4 R32, [R184+0x400] ;  /* 0x00040000b820783b */ /* 0x0008680000000200 */
[----:B------:R4:W1:Y:S04]  /*74f0*/  LDSM.16.M88.4 R108, [R184+0x800] ;  /* 0x00080000b86c783b */ /* 0x0008680000000200 */
[----:B------:R4:W1:Y:S04]  /*7500*/  LDSM.16.M88.4 R160, [R188] ;  /* 0x00000000bca0783b */ /* 0x0008680000000200 */
[----:B------:R4:W1:Y:S04]  /*7510*/  LDSM.16.M88.4 R168, [R188+0x1000] ;  /* 0x00100000bca8783b */ /* 0x0008680000000200 */
[----:B------:R4:W1:Y:S04]  /*7520*/  LDSM.16.M88.4 R164, [R189] ;  /* 0x00000000bda4783b */ /* 0x0008680000000200 */
[----:B------:R4:W1:Y:S04]  /*7530*/  LDSM.16.M88.4 R172, [R197] ;  /* 0x00000000c5ac783b */ /* 0x0008680000000200 */
[----:B------:R4:W1:Y:S01]  /*7540*/  LDSM.16.M88.4 R176, [R196] ;  /* 0x00000000c4b0783b */ /* 0x0008620000000200 */
[----:B--2---:R-:W-:Y:S11]  /*7550*/  ISETP.GT.AND P0, PT, R180, R200, PT ;  /* 0x000000c8b400720c */ /* 0x004ff60003f04270 */
[----:B------:R-:W-:Y:S02]  /*7560*/  @!UPT UIADD3 URZ, URZ, URZ, URZ ;  /* 0x0000003f3f3ff290 */ /* 0x000fe4000fffe03f */
[----:B------:R-:W-:-:S05]  /*7570*/  @P0 BRA `(.L_x_525) ;  /* 0x000001e000000947 */ /* 0x000fca0003800000 */
[----:B-1-34-:R-:W-:Y:S01]  /*7580*/  SHF.R.S32.HI R0, RZ, 0x1f, R200 ;  /* 0x0000001fff007819 */ /* 0x01afe200000114c8 */
[----:B------:R-:W-:Y:S01]  /*7590*/  IMAD.WIDE.U32 R2, R200, c[0x0][0x208], RZ ;  /* 0x00008200c8027a25 */ /* 0x000fe200078e00ff */
[----:B------:R-:W-:Y:S03]  /*75a0*/  ISETP.GT.AND P1, PT, R181, 0x3f, PT ;  /* 0x0000003fb500780c */ /* 0x000fe60003f24270 */
[----:B------:R-:W-:Y:S04]  /*75b0*/  IMAD R0, R0, c[0x0][0x208], RZ ;  /* 0x0000820000007a24 */ /* 0x000fe800078e02ff */
[----:B------:R-:W-:Y:S04]  /*75c0*/  IMAD R0, R200, c[0x0][0x20c], R0 ;  /* 0x00008300c8007a24 */ /* 0x000fe800078e0200 */
[----:B------:R-:W-:Y:S02]  /*75d0*/  IMAD.IADD R0, R3, 0x1, R0 ;  /* 0x0000000103007824 */ /* 0x000fe400078e0200 */
[----:B------:R-:W-:Y:S02]  /*75e0*/  @!P1 IMAD.MOV.U32 R4, RZ, RZ, c[0x0][0x208] ;  /* 0x00008200ff049624 */ /* 0x000fe400078e00ff */
[----:B------:R-:W-:Y:S04]  /*75f0*/  IMAD.WIDE.U32 R2, R2, 0x30, RZ ;  /* 0x0000003002027825 */ /* 0x000fe800078e00ff */
[----:B------:R-:W-:Y:S01]  /*7600*/  IMAD R0, R0, 0x30, RZ ;  /* 0x0000003000007824 */ /* 0x000fe200078e02ff */
[C---:B------:R-:W-:Y:S01]  /*7610*/  @!P1 LEA R6, P0, R4.reuse, R2, 0x5 ;  /* 0x0000000204069211 */ /* 0x040fe200078028ff */
[----:B------:R-:W-:Y:S03]  /*7620*/  @!P1 IMAD.MOV.U32 R5, RZ, RZ, c[0x0][0x20c] ;  /* 0x00008300ff059624 */ /* 0x000fe600078e00ff */
[----:B------:R-:W-:Y:S04]  /*7630*/  IADD3 R0, R3, R0, RZ ;  /* 0x0000000003007210 */ /* 0x000fe80007ffe0ff */
[----:B------:R-:W-:Y:S02]  /*7640*/  @!P1 LEA.HI.X R3, R4, R0, R5, 0x5, P0 ;  /* 0x0000000004039211 */ /* 0x000fe400000f2c05 */
[----:B------:R-:W-:Y:S05]  /*7650*/  IADD3 R2, P0, R228, R2, RZ ;  /* 0x00000002e4027210 */ /* 0x000fea0007f1e0ff */
[----:B------:R-:W-:Y:S01]  /*7660*/  IMAD.X R0, R0, 0x1, R232, P0 ;  /* 0x0000000100007824 */ /* 0x000fe200000e06e8 */
[C---:B------:R-:W-:Y:S04]  /*7670*/  LEA R4, P0, R2.reuse, c[0x0][0x1f8], 0x1 ;  /* 0x00007e0002047a11 */ /* 0x040fe800078008ff */
[----:B------:R-:W-:Y:S02]  /*7680*/  LEA.HI.X R5, R2, c[0x0][0x1fc], R0, 0x1, P0 ;  /* 0x00007f0002057a11 */ /* 0x000fe400000f0c00 */
[----:B------:R-:W-:Y:S03]  /*7690*/  @!P1 IADD3 R0, P0, R6, R228, RZ ;  /* 0x000000e406009210 */ /* 0x000fe60007f1e0ff */
[----:B------:R-:W-:Y:S01]  /*76a0*/  @!PT LDS RZ, [RZ] ;  /* 0x00000000fffff984 */ /* 0x000fe20000000800 */
[----:B------:R-:W-:Y:S01]  /*76b0*/  @!PT LDS RZ, [RZ] ;  /* 0x00000000fffff984 */ /* 0x000fe20000000800 */
[----:B------:R-:W-:Y:S01]  /*76c0*/  @!PT LDS RZ, [RZ] ;  /* 0x00000000fffff984 */ /* 0x000fe20000000800 */
[----:B------:R1:W-:Y:S01]  /*76d0*/  LDGSTS.E.BYPASS.LTC128B.128 [R199+0x1880], [R4.64], !P5 ;  /* 0x0188000004c77fae */ /* 0x0003e2000e901d46 */
[----:B------:R-:W-:Y:S02]  /*76e0*/  @!P1 IADD3.X R3, R3, R232, RZ, P0, !PT ;  /* 0x000000e803039210 */ /* 0x000fe400007fe4ff */
[C---:B------:R-:W-:Y:S01]  /*76f0*/  @!P1 LEA R2, P0, R0.reuse, c[0x0][0x1f8], 0x1 ;  /* 0x00007e0000029a11 */ /* 0x040fe200078008ff */
[----:B------:R1:W-:Y:S03]  /*7700*/  LDGSTS.E.BYPASS.LTC128B.128 [R199+0x2480], [R4.64+0x40], !P4 ;  /* 0x0248004004c77fae */ /* 0x0003e6000e101d46 */
[----:B------:R-:W-:Y:S01]  /*7710*/  @!P1 LEA.HI.X R3, R0, c[0x0][0x1fc], R3, 0x1, P0 ;  /* 0x00007f0000039a11 */ /* 0x000fe200000f0c03 */
[----:B------:R1:W-:Y:S04]  /*7720*/  LDGSTS.E.BYPASS.LTC128B.128 [R199+0x3080], [R4.64+0x80], !P3 ;  /* 0x0308008004c77fae */ /* 0x0003e8000d901d46 */
[----:B------:R1:W-:Y:S04]  /*7730*/  @!P1 LDGSTS.E.BYPASS.LTC128B.128 [R199+0x2080], [R2.64], !P5 ;  /* 0x0208000002c79fae */ /* 0x0003e8000e901d46 */
[----:B------:R1:W-:Y:S04]  /*7740*/  @!P1 LDGSTS.E.BYPASS.LTC128B.128 [R199+0x2c80], [R2.64+0x40], !P4 ;  /* 0x02c8004002c79fae */ /* 0x0003e8000e101d46 */
[----:B------:R1:W-:Y:S02]  /*7750*/  @!P1 LDGSTS.E.BYPASS.LTC128B.128 [R199+0x3880], [R2.64+0x80], !P3 ;  /* 0x0388008002c79fae */ /* 0x0003e4000d901d46 */
.L_x_525:
[----:B-1-34-:R-:W-:Y:S05]  /*7760*/  BSYNC B0 ;  /* 0x0000000000007941 */ /* 0x01afea0003800000 */
.L_x_524:
[-C--:B------:R-:W-:Y:S01]  /*7770*/  HMMA.16816.F32 R4, R48, R16.reuse, RZ ;  /* 0x000000103004723c */ /* 0x080fe200000018ff */
[----:B------:R-:W0:Y:S01]  /*7780*/  LDGDEPBAR ;  /* 0x00000000000079af */ /* 0x000e220000000000 */
[----:B------:R-:W-:Y:S01]  /*7790*/  BSSY B0, `(.L_x_526) ;  /* 0x00000e7000007945 */ /* 0x000fe20003800000 */
[----:B------:R-:W-:Y:S05]  /*77a0*/  ISETP.GT.AND P0, PT, R200, R180, PT ;  /* 0x000000b4c800720c */ /* 0x000fea0003f04270 */
[C---:B------:R-:W-:Y:S08]  /*77b0*/  HMMA.16816.F32 R8, R44.reuse, R16, RZ ;  /* 0x000000102c08723c */ /* 0x040ff000000018ff */
[-C--:B------:R-:W-:Y:S08]  /*77c0*/  HMMA.16816.F32 R12, R44, R18.reuse, RZ ;  /* 0x000000122c0c723c */ /* 0x080ff000000018ff */
        /* <DEDUP_REMOVED lines=8> */
[----:B------:R-:W-:Y:S01]  /*7850*/  HMMA.16816.F32 R48, R48, R110, RZ ;  /* 0x0000006e3030723c */ /* 0x000fe200000018ff */
[----:B------:R-:W-:Y:S07]  /*7860*/  LDSM.16.M88.4 R108, [R187+0x2000] ;  /* 0x00200000bb6c783b */ /* 0x000fee0000000200 */
[-C--:B------:R-:W-:Y:S08]  /*7870*/  HMMA.16816.F32 R4, R160, R164.reuse, R4 ;  /* 0x000000a4a004723c */ /* 0x080ff00000001804 */
[C---:B------:R-:W-:Y:S08]  /*7880*/  HMMA.16816.F32 R8, R168.reuse, R164, R8 ;  /* 0x000000a4a808723c */ /* 0x040ff00000001808 */
[-C--:B------:R-:W-:Y:S08]  /*7890*/  HMMA.16816.F32 R12, R168, R166.reuse, R12 ;  /* 0x000000a6a80c723c */ /* 0x080ff0000000180c */
[C---:B------:R-:W-:Y:S01]  /*78a0*/  HMMA.16816.F32 R16, R160.reuse, R166, R16 ;  /* 0x000000a6a010723c */ /* 0x040fe20000001810 */
[----:B------:R-:W1:Y:S07]  /*78b0*/  LDSM.16.M88.4 R164, [R184+0xc00] ;  /* 0x000c0000b8a4783b */ /* 0x000e6e0000000200 */
        /* <DEDUP_REMOVED lines=24> */
[----:B------:R-:W2:Y:S07]  /*7a40*/  LDSM.16.M88.4 R168, [R188+0x3000] ;  /* 0x00300000bca8783b */ /* 0x000eae0000000200 */
        /* <DEDUP_REMOVED lines=44> */
[----:B------:R-:W3:Y:S01]  /*7d10*/  MUFU.TANH R211, R3 ;  /* 0x0000000300d37308 */ /* 0x000ee20000002400 */
[----:B-1----:R-:W-:Y:S02]  /*7d20*/  FMUL.FTZ R0, R5, c[0x0][0x320] ;  /* 0x0000c80005007a20 */ /* 0x002fe40000410000 */
[----:B------:R-:W-:Y:S07]  /*7d30*/  FMUL.FTZ R2, R11, c[0x0][0x320] ;  /* 0x0000c8000b027a20 */ /* 0x000fee0000410000 */
[----:B------:R1:W4:Y:S10]  /*7d40*/  MUFU.TANH R175, R0 ;  /* 0x0000000000af7308 */ /* 0x0003340000002400 */
[----:B------:R-:W2:Y:S01]  /*7d50*/  MUFU.TANH R210, R2 ;  /* 0x0000000200d27308 */ /* 0x000ea20000002400 */
[----:B-1----:R-:W-:Y:S09]  /*7d60*/  FMUL.FTZ R0, R6, c[0x0][0x320] ;  /* 0x0000c80006007a20 */ /* 0x002ff20000410000 */
[----:B------:R1:W1:Y:S02]  /*7d70*/  MUFU.TANH R201, R0 ;  /* 0x0000000000c97308 */ /* 0x0002640000002400 */
[----:B-1----:R-:W-:Y:S02]  /*7d80*/  FMUL.FTZ R0, R7, c[0x0][0x320] ;  /* 0x0000c80007007a20 */ /* 0x002fe40000410000 */
[----:B------:R-:W1:Y:S06]  /*7d90*/  LDSM.16.M88.4 R4, [R191] ;  /* 0x00000000bf04783b */ /* 0x000e6c0000000200 */
[----:B------:R5:W1:Y:S02]  /*7da0*/  MUFU.TANH R183, R0 ;  /* 0x0000000000b77308 */ /* 0x000a640000002400 */
[----:B-----5:R-:W-:Y:S08]  /*7db0*/  FMUL.FTZ R0, R8, c[0x0][0x320] ;  /* 0x0000c80008007a20 */ /* 0x020ff00000410000 */
[----:B------:R5:W2:Y:S01]  /*7dc0*/  MUFU.TANH R209, R0 ;  /* 0x0000000000d17308 */ /* 0x000aa20000002400 */
[-C--:B-1----:R-:W-:Y:S08]  /*7dd0*/  HMMA.16816.F32 R20, R160, R4.reuse, R20 ;  /* 0x00000004a014723c */ /* 0x082ff00000001814 */
[C---:B------:R-:W-:Y:S04]  /*7de0*/  HMMA.16816.F32 R24, R168.reuse, R4, R24 ;  /* 0x00000004a818723c */ /* 0x040fe80000001818 */
[----:B-----5:R-:W-:Y:S02]  /*7df0*/  FMUL.FTZ R0, R9, c[0x0][0x320] ;  /* 0x0000c80009007a20 */ /* 0x020fe40000410000 */
[----:B------:R-:W1:Y:S02]  /*7e00*/  LDSM.16.M88.4 R8, [R190] ;  /* 0x00000000be08783b */ /* 0x000e640000000200 */
[----:B------:R-:W-:Y:S04]  /*7e10*/  DEPBAR.LE SB0, 0x0 ;  /* 0x000080000000791a */ /* 0x000fe80000000000 */
[----:B------:R5:W1:Y:S01]  /*7e20*/  MUFU.TANH R202, R0 ;  /* 0x0000000000ca7308 */ /* 0x000a620000002400 */
[-C--:B------:R-:W-:Y:S01]  /*7e30*/  HMMA.16816.F32 R28, R168, R6.reuse, R28 ;  /* 0x00000006a81c723c */ /* 0x080fe2000000181c */
[----:B------:R-:W-:Y:S07]  /*7e40*/  BAR.SYNC.DEFER_BLOCKING 0x0 ;  /* 0x0000000000007b1d */ /* 0x000fee0000010000 */
[C---:B------:R-:W-:Y:S04]  /*7e50*/  HMMA.16816.F32 R32, R160.reuse, R6, R32 ;  /* 0x00000006a020723c */ /* 0x040fe80000001820 */
[----:B------:R-:W-:Y:S02]  /*7e60*/  FMUL.FTZ R2, R27, c[0x0][0x320] ;  /* 0x0000c8001b027a20 */ /* 0x000fe40000410000 */
[----:B------:R-:W-:Y:S02]  /*7e70*/  FMUL.FTZ R3, R26, c[0x0][0x320] ;  /* 0x0000c8001a037a20 */ /* 0x000fe40000410000 */
[----:B------:R-:W2:Y:S01]  /*7e80*/  MUFU.TANH R177, R2 ;  /* 0x0000000200b17308 */ /* 0x000ea20000002400 */
[----:B-----5:R-:W-:Y:S09]  /*7e90*/  FMUL.FTZ R0, R12, c[0x0][0x320] ;  /* 0x0000c8000c007a20 */ /* 0x020ff20000410000 */
[----:B------:R-:W2:Y:S01]  /*7ea0*/  MUFU.TANH R178, R3 ;  /* 0x0000000300b27308 */ /* 0x000ea20000002400 */
[-C--:B-1----:R-:W-:Y:S09]  /*7eb0*/  HMMA.16816.F32 R36, R160, R8.reuse, R36 ;  /* 0x00000008a024723c */ /* 0x082ff20000001824 */
[----:B------:R1:W1:Y:S01]  /*7ec0*/  MUFU.TANH R182, R0 ;  /* 0x0000000000b67308 */ /* 0x0002620000002400 */
[C---:B------:R-:W-:Y:S08]  /*7ed0*/  HMMA.16816.F32 R40, R168.reuse, R8, R40 ;  /* 0x00000008a828723c */ /* 0x040ff00000001828 */
[-C--:B------:R-:W-:Y:S08]  /*7ee0*/  HMMA.16816.F32 R44, R168, R10.reuse, R44 ;  /* 0x0000000aa82c723c */ /* 0x080ff0000000182c */
[----:B------:R-:W-:Y:S04]  /*7ef0*/  HMMA.16816.F32 R48, R160, R10, R48 ;  /* 0x0000000aa030723c */ /* 0x000fe80000001830 */
[----:B-1----:R-:W-:Y:S04]  /*7f00*/  FMUL.FTZ R0, R13, c[0x0][0x320] ;  /* 0x0000c8000d007a20 */ /* 0x002fe80000410000 */
[----:B------:R1:W1:Y:S04]  /*7f10*/  MUFU.TANH R179, R0 ;  /* 0x0000000000b37308 */ /* 0x0002680000002400 */
[----:B-1----:R-:W-:Y:S06]  /*7f20*/  FMUL.FTZ R0, R14, c[0x0][0x320] ;  /* 0x0000c8000e007a20 */ /* 0x002fec0000410000 */
        /* <DEDUP_REMOVED lines=70> */
[----:B------:R1:W1:Y:S01]  /*8390*/  MUFU.TANH R14, R0 ;  /* 0x00000000000e7308 */ /* 0x0002620000002400 */
[----:B------:R-:W-:-:S05]  /*83a0*/  @!P0 BRA `(.L_x_527) ;  /* 0x0000025000008947 */ /* 0x000fca0003800000 */
[----:B--234-:R-:W-:Y:S02]  /*83b0*/  SHF.R.S32.HI R180, RZ, 0x1f, R181 ;  /* 0x0000001fffb47819 */ /* 0x01cfe400000114b5 */
[----:B-1----:R-:W-:Y:S02]  /*83c0*/  IADD3 R0, R200, -0x1, RZ ;  /* 0xffffffffc8007810 */ /* 0x002fe40007ffe0ff */
[----:B------:R-:W-:Y:S02]  /*83d0*/  LEA.HI R180, R180, R181, RZ, 0x2 ;  /* 0x000000b5b4b47211 */ /* 0x000fe400078f10ff */
[----:B------:R-:W-:Y:S02]  /*83e0*/  SHF.R.S32.HI R2, RZ, 0x1f, R0 ;  /* 0x0000001fff027819 */ /* 0x000fe40000011400 */
[----:B------:R-:W-:Y:S03]  /*83f0*/  SHF.R.S32.HI R180, RZ, 0x2, R180 ;  /* 0x00000002ffb47819 */ /* 0x000fe600000114b4 */
[----:B------:R-:W-:Y:S01]  /*8400*/  IMAD R5, R2, c[0x0][0x1e0], RZ ;  /* 0x0000780002057a24 */ /* 0x000fe200078e02ff */
[----:B------:R-:W-:Y:S01]  /*8410*/  IADD3 R4, -R180, 0x30, RZ ;  /* 0x00000030b4047810 */ /* 0x000fe20007ffe1ff */
[----:B------:R-:W-:Y:S03]  /*8420*/  IMAD.WIDE.U32 R2, R0, c[0x0][0x1e0], RZ ;  /* 0x0000780000027a25 */ /* 0x000fe600078e00ff */
[----:B------:R-:W-:Y:S01]  /*8430*/  ISETP.GE.AND P0, PT, R4, 0x21, PT ;  /* 0x000000210400780c */ /* 0x000fe20003f06270 */
[----:B------:R-:W-:Y:S04]  /*8440*/  IMAD R0, R0, c[0x0][0x1e4], R5 ;  /* 0x0000790000007a24 */ /* 0x000fe800078e0205 */
[----:B------:R-:W-:Y:S02]  /*8450*/  IMAD.IADD R0, R3, 0x1, R0 ;  /* 0x0000000103007824 */ /* 0x000fe400078e0200 */
[----:B------:R-:W-:Y:S04]  /*8460*/  IMAD.WIDE.U32 R2, R2, 0x30, RZ ;  /* 0x0000003002027825 */ /* 0x000fe800078e00ff */
[----:B------:R-:W-:Y:S02]  /*8470*/  IMAD R0, R0, 0x30, RZ ;  /* 0x0000003000007824 */ /* 0x000fe400078e02ff */
[----:B------:R-:W-:Y:S02]  /*8480*/  @P0 IMAD.MOV.U32 R6, RZ, RZ, c[0x0][0x1e0] ;  /* 0x00007800ff060624 */ /* 0x000fe400078e00ff */
[----:B------:R-:W-:Y:S02]  /*8490*/  @P0 IMAD.MOV.U32 R5, RZ, RZ, c[0x0][0x1e4] ;  /* 0x00007900ff050624 */ /* 0x000fe400078e00ff */
[----:B------:R-:W-:Y:S01]  /*84a0*/  IMAD.IADD R0, R3, 0x1, R0 ;  /* 0x0000000103007824 */ /* 0x000fe200078e0200 */
[C---:B------:R-:W-:Y:S04]  /*84b0*/  @P0 LEA R3, P1, R6.reuse, R2, 0x5 ;  /* 0x0000000206030211 */ /* 0x040fe800078228ff */
[----:B------:R-:W-:Y:S02]  /*84c0*/  @P0 LEA.HI.X R6, R6, R0, R5, 0x5, P1 ;  /* 0x0000000006060211 */ /* 0x000fe400008f2c05 */
[----:B------:R-:W-:Y:S11]  /*84d0*/  ISETP.GE.AND P1, PT, R4, 0x1, PT ;  /* 0x000000010400780c */ /* 0x000ff60003f26270 */
[----:B------:R-:W-:Y:S02]  /*84e0*/  @!UPT UIADD3 URZ, URZ, URZ, URZ ;  /* 0x0000003f3f3ff290 */ /* 0x000fe4000fffe03f */
[----:B------:R-:W-:Y:S05]  /*84f0*/  @P1 IADD3 R2, P2, R246, R2, RZ ;  /* 0x00000002f6021210 */ /* 0x000fea0007f5e0ff */
[----:B------:R-:W-:Y:S01]  /*8500*/  @P1 IMAD.X R0, R0, 0x1, R252, P2 ;  /* 0x0000000100001824 */ /* 0x000fe200010e06fc */
[C---:B------:R-:W-:Y:S04]  /*8510*/  @P1 LEA R4, P2, R2.reuse, c[0x0][0x1c8], 0x1 ;  /* 0x0000720002041a11 */ /* 0x040fe800078408ff */
[----:B------:R-:W-:Y:S02]  /*8520*/  @P1 LEA.HI.X R5, R2, c[0x0][0x1cc], R0, 0x1, P2 ;  /* 0x0000730002051a11 */ /* 0x000fe400010f0c00 */
[----:B------:R-:W-:Y:S03]  /*8530*/  @P0 IADD3 R0, P2, R3, R246, RZ ;  /* 0x000000f603000210 */ /* 0x000fe60007f5e0ff */
[----:B------:R-:W-:Y:S01]  /*8540*/  @!PT LDS RZ, [RZ] ;  /* 0x00000000fffff984 */ /* 0x000fe20000000800 */
[----:B------:R-:W-:Y:S01]  /*8550*/  @!PT LDS RZ, [RZ] ;  /* 0x00000000fffff984 */ /* 0x000fe20000000800 */
[----:B------:R-:W-:Y:S01]  /*8560*/  @!PT LDS RZ, [RZ] ;  /* 0x00000000fffff984 */ /* 0x000fe20000000800 */
[----:B------:R1:W-:Y:S02]  /*8570*/  @P1 LDGSTS.E.BYPASS.LTC128B.128 [R199+0x3c80], [R4.64], !P5 ;  /* 0x03c8000004c71fae */ /* 0x0003e4000e901d46 */
[----:B------:R-:W-:Y:S01]  /*8580*/  @P0 IMAD.X R3, R6, 0x1, R252, P2 ;  /* 0x0000000106030824 */ /* 0x000fe200010e06fc */
[C---:B------:R-:W-:Y:S01]  /*8590*/  @P0 LEA R2, P2, R0.reuse, c[0x0][0x1c8], 0x1 ;  /* 0x0000720000020a11 */ /* 0x040fe200078408ff */
[----:B------:R1:W-:Y:S03]  /*85a0*/  @P1 LDGSTS.E.BYPASS.LTC128B.128 [R199+0x4880], [R4.64+0x40], !P4 ;  /* 0x0488004004c71fae */ /* 0x0003e6000e101d46 */
[----:B------:R-:W-:Y:S01]  /*85b0*/  @P0 LEA.HI.X R3, R0, c[0x0][0x1cc], R3, 0x1, P2 ;  /* 0x0000730000030a11 */ /* 0x000fe200010f0c03 */
[----:B------:R1:W-:Y:S04]  /*85c0*/  @P1 LDGSTS.E.BYPASS.LTC128B.128 [R199+0x5480], [R4.64+0x80], !P3 ;  /* 0x0548008004c71fae */ /* 0x0003e8000d901d46 */
[----:B------:R1:W-:Y:S04]  /*85d0*/  @P0 LDGSTS.E.BYPASS.LTC128B.128 [R199+0x4480], [R2.64], !P5 ;  /* 0x0448000002c70fae */ /* 0x0003e8000e901d46 */
[----:B------:R1:W-:Y:S04]  /*85e0*/  @P0 LDGSTS.E.BYPASS.LTC128B.128 [R199+0x5080], [R2.64+0x40], !P4 ;  /* 0x0508004002c70fae */ /* 0x0003e8000e101d46 */
[----:B------:R1:W-:Y:S02]  /*85f0*/  @P0 LDGSTS.E.BYPASS.LTC128B.128 [R199+0x5c80], [R2.64+0x80], !P3 ;  /* 0x05c8008002c70fae */ /* 0x0003e4000d901d46 */
.L_x_527:
[----:B--234-:R-:W-:Y:S05]  /*8600*/  BSYNC B0 ;  /* 0x0000000000007941 */ /* 0x01cfea0003800000 */
.L_x_526:
[----:B-1----:R-:W2:Y:S01]  /*8610*/  LDL R2, [R1+0x18] ;  /* 0x0000180001027983 */ /* 0x002ea20000100800 */
[----:B------:R-:W-:Y:S01]  /*8620*/  IMAD.MOV.U32 R3, RZ, RZ, c[0x0][0x2c4] ;  /* 0x0000b100ff037624 */ /* 0x000fe200078e00ff */
[----:B------:R-:W-:Y:S01]  /*8630*/  ULDC UR4, c[0x0][0x324] ;  /* 0x0000c90000047ab9 */ /* 0x000fe20000000800 */
[----:B------:R-:W-:Y:S01]  /*8640*/  IMAD.MOV.U32 R33, RZ, RZ, c[0x0][0x32c] ;  /* 0x0000cb00ff217624 */ /* 0x000fe200078e00ff */
[----:B------:R-:W2:Y:S01]  /*8650*/  LDL R0, [R1+0x3c] ;  /* 0x00003c0001007983 */ /* 0x000ea20000100800 */
[----:B------:R-:W-:Y:S01]  /*8660*/  ULOP3.LUT UR4, URZ, UR4, URZ, 0x33, !UPT ;  /* 0x000000043f047292 */ /* 0x000fe2000f8e333f */
[----:B------:R-:W-:Y:S02]  /*8670*/  ISETP.NE.AND P0, PT, R3, 0x1, PT ;  /* 0x000000010300780c */ /* 0x000fe40003f05270 */
[----:B------:R-:W0:Y:S01]  /*8680*/  LDGDEPBAR ;  /* 0x00000000000079af */ /* 0x000e220000000000 */
[----:B--2---:R-:W-:Y:S10]  /*8690*/  IMAD.IADD R5, R0, 0x1, R2 ;  /* 0x0000000100057824 */ /* 0x004ff400078e0202 */
[----:B------:R-:W-:Y:S05]  /*86a0*/  @P0 IMAD.HI.U32 R0, R5, c[0x0][0x2c8], RZ ;  /* 0x0000b20005000a27 */ /* 0x000fea00078e00ff */
[----:B------:R-:W-:Y:S01]  /*86b0*/  @P0 SHF.R.U32.HI R5, RZ, c[0x0][0x2cc], R0 ;  /* 0x0000b300ff050a19 */ /* 0x000fe20000011600 */
[----:B------:R-:W-:Y:S01]  /*86c0*/  IMAD R0, R200, -0x30, RZ ;  /* 0xffffffd0c8007824 */ /* 0x000fe200078e02ff */
[----:B------:R-:W-:Y:S03]  /*86d0*/  ISETP.GE.AND P0, PT, R33, 0x1, PT ;  /* 0x000000012100780c */ /* 0x000fe60003f06270 */
[----:B------:R-:W1:Y:S01]  /*86e0*/  SHFL.IDX PT, R4, R5, RZ, 0x1c1f ;  /* 0x001c1fff05047589 */ /* 0x000e6200000e0000 */
[----:B------:R-:W-:Y:S04]  /*86f0*/  IADD3 R2, -R236, 0x1, R0 ;  /* 0x00000001ec027810 */ /* 0x000fe80007ffe100 */
[----:B------:R-:W-:Y:S04]  /*8700*/  IADD3 R2, -R226, R2, R227 ;  /* 0x00000002e2027210 */ /* 0x000fe80007ffe1e3 */
[C---:B------:R-:W-:Y:S02]  /*8710*/  IADD3 R6, R2.reuse, c[0x0][0x328], RZ ;  /* 0x0000ca0002067a10 */ /* 0x040fe40007ffe0ff */
[----:B------:R-:W-:Y:S03]  /*8720*/  IADD3 R7, R2, UR4, RZ ;  /* 0x0000000402077c10 */ /* 0x000fe6000fffe0ff */
[----:B-1----:R-:W-:Y:S02]  /*8730*/  IMAD.IADD R3, R6, 0x1, R4 ;  /* 0x0000000106037824 */ /* 0x002fe400078e0204 */
[----:B------:R-:W-:Y:S01]  /*8740*/  IMAD.IADD R2, R4, 0x1, R7 ;  /* 0x0000000104027824 */ /* 0x000fe200078e0207 */
[----:B------:R-:W-:-:S05]  /*8750*/  @!P0 BRA `(.L_x_528) ;  /* 0x0000018000008947 */ /* 0x000fca0003800000 */
[----:B------:R-:W-:Y:S01]  /*8760*/  IADD3 R4, -R226, R227, R4 ;  /* 0x000000e3e2047210 */ /* 0x000fe20007ffe104 */
[----:B------:R-:W-:Y:S03]  /*8770*/  BSSY B0, `(.L_x_529) ;  /* 0x0000011000007945 */ /* 0x000fe60003800000 */
        /* <DEDUP_REMOVED lines=11> */
.L_x_530:
[----:B------:R-:W-:Y:S04]  /*8830*/  MOV R8, c[0x0][0x32c] ;  /* 0x0000cb0000087a02 */ /* 0x000fe80000000f00 */
[----:B------:R-:W-:Y:S11]  /*8840*/  ISETP.NE.AND P0, PT, R8, 0x1, PT ;  /* 0x000000010800780c */ /* 0x000ff60003f05270 */
[----:B------:R-:W-:Y:S02]  /*8850*/  @!UPT UIADD3 URZ, URZ, URZ, URZ ;  /* 0x0000003f3f3ff290 */ /* 0x000fe4000fffe03f */
[----:B------:R-:W-:Y:S05]  /*8860*/  @P0 IMAD.HI.U32 R8, R4, c[0x0][0x330], RZ ;  /* 0x0000cc0004080a27 */ /* 0x000fea00078e00ff */
[----:B------:R-:W-:Y:S02]  /*8870*/  @P0 SHF.R.U32.HI R4, RZ, c[0x0][0x334], R8 ;  /* 0x0000cd00ff040a19 */ /* 0x000fe40000011608 */
.L_x_531:
[----:B------:R-:W-:Y:S05]  /*8880*/  BSYNC B0 ;  /* 0x0000000000007941 */ /* 0x000fea0003800000 */
.L_x_529:
[----:B------:R-:W-:Y:S04]  /*8890*/  IMAD.IADD R8, R0, 0x1, -R236 ;  /* 0x0000000100087824 */ /* 0x000fe800078e0aec */
[----:B------:R-:W-:Y:S05]  /*88a0*/  IMAD R4, R4, c[0x0][0x32c], R8 ;  /* 0x0000cb0004047a24 */ /* 0x000fea00078e0208 */
[----:B------:R-:W-:Y:S02]  /*88b0*/  IADD3 R8, R4, c[0x0][0x32c], RZ ;  /* 0x0000cb0004087a10 */ /* 0x000fe40007ffe0ff */
[----:B------:R-:W-:Y:S02]  /*88c0*/  IMNMX R2, R2, R4, !PT ;  /* 0x0000000402027217 */ /* 0x000fe40007800200 */
[----:B------:R-:W-:Y:S02]  /*88d0*/  IMNMX R3, R3, R8, PT ;  /* 0x0000000803037217 */ /* 0x000fe40003800200 */
.L_x_528:
[C---:B------:R-:W-:Y:S01]  /*88e0*/  ISETP.GE.AND P0, PT, R0.reuse, 0x1, PT ;  /* 0x000000010000780c */ /* 0x040fe20003f06270 */
[----:B------:R-:W1:Y:S01]  /*88f0*/  SHFL.IDX PT, R4, R5, 0x1, 0x1c1f ;  /* 0x003c1f0005047f89 */ /* 0x000e6200000e0000 */
[----:B------:R-:W-:Y:S02]  /*8900*/  ISETP.GE.AND P1, PT, R0, 0x2, PT ;  /* 0x000000020000780c */ /* 0x000fe40003f26270 */
[----:B------:R-:W-:Y:S02]  /*8910*/  LOP3.LUT R198, R198, 0xffffffef, RZ, 0xc0, !PT ;  /* 0xffffffefc6c67812 */ /* 0x000fe400078ec0ff */
[C---:B------:R-:W-:Y:S02]  /*8920*/  ISETP.GE.AND P6, PT, R0.reuse, 0x12, PT ;  /* 0x000000120000780c */ /* 0x040fe40003fc6270 */
[C---:B------:R-:W-:Y:S02]  /*8930*/  ISETP.GE.AND P5, PT, R0.reuse, 0x19, PT ;  /* 0x000000190000780c */ /* 0x040fe40003fa6270 */
[C---:B------:R-:W-:Y:S02]  /*8940*/  ISETP.GE.AND P4, PT, R0.reuse, 0x1a, PT ;  /* 0x0000001a0000780c */ /* 0x040fe40003f86270 */
[----:B------:R-:W-:Y:S02]  /*8950*/  ISETP.GE.AND P3, PT, R0, 0x21, PT ;  /* 0x000000210000780c */ /* 0x000fe40003f66270 */
[----:B------:R-:W-:Y:S02]  /*8960*/  @P0 LOP3.LUT R198, R198, 0x10, RZ, 0xfc, !PT ;  /* 0x00000010c6c60812 */ /* 0x000fe400078efcff */
[----:B------:R-:W-:Y:S02]  /*8970*/  ISETP.GT.AND P0, PT, R2, RZ, !P0 ;  /* 0x000000ff0200720c */ /* 0x000fe40004704270 */
[----:B------:R-:W-:Y:S02]  /*8980*/  LOP3.LUT R198, R198, 0xfffffff7, RZ, 0xc0, !PT ;  /* 0xfffffff7c6c67812 */ /* 0x000fe400078ec0ff */
[C---:B------:R-:W-:Y:S02]  /*8990*/  ISETP.LT.OR P0, PT, R3.reuse, 0x1, P0 ;  /* 0x000000010300780c */ /* 0x040fe40000701670 */
[----:B------:R-:W-:Y:S02]  /*89a0*/  @P1 LOP3.LUT R198, R198, 0x8, RZ, 0xfc, !PT ;  /* 0x00000008c6c61812 */ /* 0x000fe400078efcff */
[----:B------:R-:W-:Y:S02]  /*89b0*/  FSEL R9, R176, -INF , !P0 ;  /* 0xff800000b0097808 */ /* 0x000fe40004000000 */
[----:B------:R-:W-:Y:S02]  /*89c0*/  ISETP.GT.AND P0, PT, R2, 0x1, !P1 ;  /* 0x000000010200780c */ /* 0x000fe40004f04270 */
[----:B------:R-:W-:Y:S02]  /*89d0*/  ISETP.GE.AND P1, PT, R0, 0x9, PT ;  /* 0x000000090000780c */ /* 0x000fe40003f26270 */
[----:B------:R-:W-:Y:S02]  /*89e0*/  ISETP.LT.OR P0, PT, R3, 0x2, P0 ;  /* 0x000000020300780c */ /* 0x000fe40000701670 */
[----:B------:R-:W-:Y:S02]  /*89f0*/  LOP3.LUT R198, R198, 0xfffffffb, RZ, 0xc0, !PT ;  /* 0xfffffffbc6c67812 */ /* 0x000fe400078ec0ff */
[----:B------:R-:W-:Y:S02]  /*8a00*/  FSEL R11, R175, -INF , !P0 ;  /* 0xff800000af0b7808 */ /* 0x000fe40004000000 */
[----:B------:R-:W-:Y:S02]  /*8a10*/  ISETP.GT.AND P0, PT, R2, 0x8, !P1 ;  /* 0x000000080200780c */ /* 0x000fe40004f04270 */
[----:B------:R-:W-:Y:S02]  /*8a20*/  ISETP.GE.AND P2, PT, R0, 0x22, PT ;  /* 0x000000220000780c */ /* 0x000fe40003f46270 */
[C---:B------:R-:W-:Y:S02]  /*8a30*/  ISETP.LT.OR P0, PT, R3.reuse, 0x9, P0 ;  /* 0x000000090300780c */ /* 0x040fe40000701670 */
[----:B------:R-:W-:Y:S02]  /*8a40*/  @P1 LOP3.LUT R198, R198, 0x4, RZ, 0xfc, !PT ;  /* 0x00000004c6c61812 */ /* 0x000fe400078efcff */
[----:B------:R-:W-:Y:S02]  /*8a50*/  ISETP.GE.AND P1, PT, R0, 0xa, PT ;  /* 0x0000000a0000780c */ /* 0x000fe40003f26270 */
[----:B------:R-:W-:Y:S02]  /*8a60*/  FSEL R12, R12, -INF , !P0 ;  /* 0xff8000000c0c7808 */ /* 0x000fe40004000000 */
[----:B------:R-:W-:Y:S02]  /*8a70*/  LOP3.LUT R198, R198, 0xfffffffd, RZ, 0xc0, !PT ;  /* 0xfffffffdc6c67812 */ /* 0x000fe400078ec0ff */
[----:B------:R-:W-:Y:S04]  /*8a80*/  ISETP.GT.AND P0, PT, R2, 0x9, !P1 ;  /* 0x000000090200780c */ /* 0x000fe80004f04270 */
[----:B------:R-:W-:Y:S03]  /*8a90*/  ISETP.LT.OR P0, PT, R3, 0xa, P0 ;  /* 0x0000000a0300780c */ /* 0x000fe60000701670 */
[----:B------:R-:W-:Y:S02]  /*8aa0*/  @P1 LOP3.LUT R198, R198, 0x2, RZ, 0xfc, !PT ;  /* 0x00000002c6c61812 */ /* 0x000fe400078efcff */
[----:B------:R-:W-:Y:S02]  /*8ab0*/  ISETP.GE.AND P1, PT, R0, 0x11, PT ;  /* 0x000000110000780c */ /* 0x000fe40003f26270 */
[----:B------:R-:W-:Y:S02]  /*8ac0*/  FSEL R18, R111, -INF , !P0 ;  /* 0xff8000006f127808 */ /* 0x000fe40004000000 */
[----:B------:R-:W-:Y:S02]  /*8ad0*/  ISETP.GT.AND P0, PT, R2, 0x10, !P1 ;  /* 0x000000100200780c */ /* 0x000fe40004f04270 */
[----:B------:R-:W-:Y:S02]  /*8ae0*/  LOP3.LUT R198, R198, 0xfffffffe, RZ, 0xc0, !PT ;  /* 0xfffffffec6c67812 */ /* 0x000fe400078ec0ff */
[C---:B------:R-:W-:Y:S04]  /*8af0*/  ISETP.LT.OR P0, PT, R3.reuse, 0x11, P0 ;  /* 0x000000110300780c */ /* 0x040fe80000701670 */
[----:B------:R-:W-:Y:S02]  /*8b00*/  FSEL R167, R106, -INF , !P0 ;  /* 0xff8000006aa77808 */ /* 0x000fe40004000000 */
[----:B------:R-:W-:Y:S02]  /*8b10*/  ISETP.GT.AND P0, PT, R2, 0x11, !P6 ;  /* 0x000000110200780c */ /* 0x000fe40007704270 */
[----:B------:R-:W-:Y:S02]  /*8b20*/  @P1 LOP3.LUT R198, R198, 0x1, RZ, 0xfc, !PT ;  /* 0x00000001c6c61812 */ /* 0x000fe400078efcff */
[C---:B------:R-:W-:Y:S02]  /*8b30*/  ISETP.LT.OR P0, PT, R3.reuse, 0x12, P0 ;  /* 0x000000120300780c */ /* 0x040fe40000701670 */
[----:B------:R-:W-:Y:S02]  /*8b40*/  ISETP.GE.AND P1, PT, R0, 0x29, PT ;  /* 0x000000290000780c */ /* 0x000fe40003f26270 */
[----:B------:R-:W-:Y:S02]  /*8b50*/  FSEL R166, R102, -INF , !P0 ;  /* 0xff80000066a67808 */ /* 0x000fe40004000000 */
[----:B------:R-:W-:Y:S02]  /*8b60*/  ISETP.GT.AND P0, PT, R2, 0x18, !P5 ;  /* 0x000000180200780c */ /* 0x000fe40006f04270 */
[----:B------:R-:W-:Y:S02]  /*8b70*/  LOP3.LUT R198, R198, 0xffffffdf, RZ, 0xc0, !PT ;  /* 0xffffffdfc6c67812 */ /* 0x000fe400078ec0ff */
[----:B------:R-:W-:Y:S04]  /*8b80*/  ISETP.LT.OR P0, PT, R3, 0x19, P0 ;  /* 0x000000190300780c */ /* 0x000fe80000701670 */
[----:B------:R-:W-:Y:S02]  /*8b90*/  FSEL R180, R21, -INF , !P0 ;  /* 0xff80000015b47808 */ /* 0x000fe40004000000 */
[C---:B------:R-:W-:Y:S04]  /*8ba0*/  ISETP.GT.AND P0, PT, R2.reuse, 0x19, !P4 ;  /* 0x000000190200780c */ /* 0x040fe80006704270 */
[----:B------:R-:W-:Y:S04]  /*8bb0*/  ISETP.LT.OR P0, PT, R3, 0x1a, P0 ;  /* 0x0000001a0300780c */ /* 0x000fe80000701670 */
[----:B------:R-:W-:Y:S02]  /*8bc0*/  FSEL R181, R19, -INF , !P0 ;  /* 0xff80000013b57808 */ /* 0x000fe40004000000 */
[C---:B------:R-:W-:Y:S04]  /*8bd0*/  ISETP.GT.AND P0, PT, R2.reuse, 0x20, !P3 ;  /* 0x000000200200780c */ /* 0x040fe80005f04270 */
[----:B------:R-:W-:Y:S04]  /*8be0*/  ISETP.LT.OR P0, PT, R3, 0x21, P0 ;  /* 0x000000210300780c */ /* 0x000fe80000701670 */
[----:B------:R-:W-:Y:S02]  /*8bf0*/  FSEL R205, R17, -INF , !P0 ;  /* 0xff80000011cd7808 */ /* 0x000fe40004000000 */
[----:B------:R-:W-:Y:S04]  /*8c00*/  ISETP.GT.AND P0, PT, R2, 0x21, !P2 ;  /* 0x000000210200780c */ /* 0x000fe80005704270 */
[C---:B------:R-:W-:Y:S04]  /*8c10*/  ISETP.LT.OR P0, PT, R3.reuse, 0x22, P0 ;  /* 0x000000220300780c */ /* 0x040fe80000701670 */
[----:B------:R-:W-:Y:S02]  /*8c20*/  FSEL R208, R16, -INF , !P0 ;  /* 0xff80000010d07808 */ /* 0x000fe40004000000 */
[----:B------:R-:W-:Y:S04]  /*8c30*/  ISETP.GT.AND P0, PT, R2, 0x28, !P1 ;  /* 0x000000280200780c */ /* 0x000fe80004f04270 */
[----:B------:R-:W-:Y:S04]  /*8c40*/  ISETP.LT.OR P0, PT, R3, 0x29, P0 ;  /* 0x000000290300780c */ /* 0x000fe80000701670 */
[----:B------:R-:W-:Y:S02]  /*8c50*/  FSEL R207, R13, -INF , !P0 ;  /* 0xff8000000dcf7808 */ /* 0x000fe40004000000 */
[----:B------:R-:W-:Y:S11]  /*8c60*/  ISETP.GE.AND P0, PT, R0, 0x2a, PT ;  /* 0x0000002a0000780c */ /* 0x000ff60003f06270 */
[----:B------:R-:W-:Y:S02]  /*8c70*/  @!UPT UIADD3 URZ, URZ, URZ, URZ ;  /* 0x0000003f3f3ff290 */ /* 0x000fe4000fffe03f */
[----:B------:R-:W-:Y:S02]  /*8c80*/  @P0 LOP3.LUT R198, R198, 0x20, RZ, 0xfc, !PT ;  /* 0x00000020c6c60812 */ /* 0x000fe400078efcff */
[----:B------:R-:W-:Y:S01]  /*8c90*/  ISETP.GT.AND P0, PT, R2, 0x29, !P0 ;  /* 0x000000290200780c */ /* 0x000fe20004704270 */
[--C-:B-1----:R-:W-:Y:S03]  /*8ca0*/  IMAD.IADD R2, R7, 0x1, R4.reuse ;  /* 0x0000000107027824 */ /* 0x102fe600078e0204 */
[----:B------:R-:W-:Y:S01]  /*8cb0*/  ISETP.LT.OR P0, PT, R3, 0x2a, P0 ;  /* 0x0000002a0300780c */ /* 0x000fe20000701670 */
[----:B------:R-:W-:Y:S03]  /*8cc0*/  IMAD.IADD R3, R6, 0x1, R4 ;  /* 0x0000000106037824 */ /* 0x000fe600078e0204 */
[----:B------:R-:W-:Y:S02]  /*8cd0*/  FSEL R206, R10, -INF , !P0 ;  /* 0xff8000000ace7808 */ /* 0x000fe40004000000 */
[----:B------:R-:W-:Y:S11]  /*8ce0*/  ISETP.GE.AND P0, PT, R33, 0x1, PT ;  /* 0x000000012100780c */ /* 0x000ff60003f06270 */
[----:B------:R-:W-:Y:S02]  /*8cf0*/  @!UPT UIADD3 URZ, URZ, URZ, URZ ;  /* 0x0000003f3f3ff290 */ /* 0x000fe4000fffe03f */
        /* <DEDUP_REMOVED lines=14> */
.L_x_534:
[----:B------:R-:W-:Y:S04]  /*8de0*/  MOV R8, c[0x0][0x32c] ;  /* 0x0000cb0000087a02 */ /* 0x000fe80000000f00 */
[----:B------:R-:W-:Y:S11]  /*8df0*/  ISETP.NE.AND P0, PT, R8, 0x1, PT ;  /* 0x000000010800780c */ /* 0x000ff60003f05270 */
[----:B------:R-:W-:Y:S02]  /*8e00*/  @!UPT UIADD3 URZ, URZ, URZ, URZ ;  /* 0x0000003f3f3ff290 */ /* 0x000fe4000fffe03f */
[----:B------:R-:W-:Y:S05]  /*8e10*/  @P0 IMAD.HI.U32 R8, R4, c[0x0][0x330], RZ ;  /* 0x0000cc0004080a27 */ /* 0x000fea00078e00ff */
[----:B------:R-:W-:Y:S02]  /*8e20*/  @P0 SHF.R.U32.HI R4, RZ, c[0x0][0x334], R8 ;  /* 0x0000cd00ff040a19 */ /* 0x000fe40000011608 */
.L_x_535:
[----:B------:R-:W-:Y:S05]  /*8e30*/  BSYNC B0 ;  /* 0x0000000000007941 */ /* 0x000fea0003800000 */
.L_x_533:
[----:B------:R-:W-:Y:S04]  /*8e40*/  IMAD.IADD R8, R0, 0x1, -R236 ;  /* 0x0000000100087824 */ /* 0x000fe800078e0aec */
[----:B------:R-:W-:Y:S05]  /*8e50*/  IMAD R4, R4, c[0x0][0x32c], R8 ;  /* 0x0000cb0004047a24 */ /* 0x000fea00078e0208 */
[----:B------:R-:W-:Y:S02]  /*8e60*/  IADD3 R8, R4, c[0x0][0x32c], RZ ;  /* 0x0000cb0004087a10 */ /* 0x000fe40007ffe0ff */
[----:B------:R-:W-:Y:S02]  /*8e70*/  IMNMX R2, R2, R4, !PT ;  /* 0x0000000402027217 */ /* 0x000fe40007800200 */
[----:B------:R-:W-:Y:S02]  /*8e80*/  IMNMX R3, R3, R8, PT ;  /* 0x0000000803037217 */ /* 0x000fe40003800200 */
.L_x_532:
[----:B------:R-:W-:Y:S01]  /*8e90*/  LOP3.LUT P0, RZ, R198, 0x8, RZ, 0xc0, !PT ;  /* 0x00000008c6ff7812 */ /* 0x000fe2000780c0ff */
[----:B------:R-:W1:Y:S03]  /*8ea0*/  SHFL.IDX PT, R4, R5, 0x2, 0x1c1f ;  /* 0x005c1f0005047f89 */ /* 0x000e6600000e0000 */
[----:B------:R-:W-:Y:S04]  /*8eb0*/  ISETP.GT.AND P0, PT, R2, 0x1, !P0 ;  /* 0x000000010200780c */ /* 0x000fe80004704270 */
[----:B------:R-:W-:Y:S04]  /*8ec0*/  ISETP.LT.OR P0, PT, R3, 0x2, P0 ;  /* 0x000000020300780c */ /* 0x000fe80000701670 */
[----:B------:R-:W-:Y:S02]  /*8ed0*/  FSEL R13, R183, -INF , !P0 ;  /* 0xff800000b70d7808 */ /* 0x000fe40004000000 */
[----:B------:R-:W-:Y:S04]  /*8ee0*/  LOP3.LUT P0, RZ, R198, 0x4, RZ, 0xc0, !PT ;  /* 0x00000004c6ff7812 */ /* 0x000fe8000780c0ff */
[----:B------:R-:W-:Y:S04]  /*8ef0*/  ISETP.GT.AND P0, PT, R2, 0x8, !P0 ;  /* 0x000000080200780c */ /* 0x000fe80004704270 */
[----:B------:R-:W-:Y:S04]  /*8f00*/  ISETP.LT.OR P0, PT, R3, 0x9, P0 ;  /* 0x000000090300780c */ /* 0x000fe80000701670 */
[----:B------:R-:W-:Y:S02]  /*8f10*/  FSEL R17, R165, -INF , !P0 ;  /* 0xff800000a5117808 */ /* 0x000fe40004000000 */
[----:B------:R-:W-:Y:S04]  /*8f20*/  LOP3.LUT P0, RZ, R198, 0x2, RZ, 0xc0, !PT ;  /* 0x00000002c6ff7812 */ /* 0x000fe8000780c0ff */
[----:B------:R-:W-:Y:S04]  /*8f30*/  ISETP.GT.AND P0, PT, R2, 0x9, !P0 ;  /* 0x000000090200780c */ /* 0x000fe80004704270 */
[C---:B------:R-:W-:Y:S04]  /*8f40*/  ISETP.LT.OR P0, PT, R3.reuse, 0xa, P0 ;  /* 0x0000000a0300780c */ /* 0x040fe80000701670 */
[----:B------:R-:W-:Y:S02]  /*8f50*/  FSEL R21, R164, -INF , !P0 ;  /* 0xff800000a4157808 */ /* 0x000fe40004000000 */
[----:B------:R-:W-:Y:S04]  /*8f60*/  LOP3.LUT P0, RZ, R198, 0x1, RZ, 0xc0, !PT ;  /* 0x00000001c6ff7812 */ /* 0x000fe8000780c0ff */
[C---:B------:R-:W-:Y:S04]  /*8f70*/  ISETP.GT.AND P0, PT, R2.reuse, 0x10, !P0 ;  /* 0x000000100200780c */ /* 0x040fe80004704270 */
[----:B------:R-:W-:Y:S04]  /*8f80*/  ISETP.LT.OR P0, PT, R3, 0x11, P0 ;  /* 0x000000110300780c */ /* 0x000fe80000701670 */
[----:B------:R-:W-:Y:S02]  /*8f90*/  FSEL R164, R109, -INF , !P0 ;  /* 0xff8000006da47808 */ /* 0x000fe40004000000 */
[----:B------:R-:W-:Y:S04]  /*8fa0*/  ISETP.GT.AND P0, PT, R2, 0x11, !P6 ;  /* 0x000000110200780c */ /* 0x000fe80007704270 */
[C---:B------:R-:W-:Y:S04]  /*8fb0*/  ISETP.LT.OR P0, PT, R3.reuse, 0x12, P0 ;  /* 0x000000120300780c */ /* 0x040fe80000701670 */
        /* <DEDUP_REMOVED lines=14> */
[----:B------:R-:W-:Y:S04]  /*90a0*/  ISETP.LT.OR P0, PT, R3, 0x29, P0 ;  /* 0x000000290300780c */ /* 0x000fe80000701670 */
[----:B------:R-:W-:Y:S02]  /*90b0*/  FSEL R218, R15, -INF , !P0 ;  /* 0xff8000000fda7808 */ /* 0x000fe40004000000 */
[----:B------:R-:W-:Y:S04]  /*90c0*/  LOP3.LUT P0, RZ, R198, 0x10, RZ, 0xc0, !PT ;  /* 0x00000010c6ff7812 */ /* 0x000fe8000780c0ff */
[----:B------:R-:W-:Y:S04]  /*90d0*/  ISETP.GT.AND P0, PT, R2, RZ, !P0 ;  /* 0x000000ff0200720c */ /* 0x000fe80004704270 */
[----:B------:R-:W-:Y:S04]  /*90e0*/  ISETP.LT.OR P0, PT, R3, 0x1, P0 ;  /* 0x000000010300780c */ /* 0x000fe80000701670 */
[----:B------:R-:W-:Y:S02]  /*90f0*/  FSEL R10, R201, -INF , !P0 ;  /* 0xff800000c90a7808 */ /* 0x000fe40004000000 */
[----:B------:R-:W-:Y:S04]  /*9100*/  LOP3.LUT P0, RZ, R198, 0x20, RZ, 0xc0, !PT ;  /* 0x00000020c6ff7812 */ /* 0x000fe8000780c0ff */
        /* <DEDUP_REMOVED lines=21> */
.L_x_538:
[----:B------:R-:W-:Y:S04]  /*9260*/  MOV R8, c[0x0][0x32c] ;  /* 0x0000cb0000087a02 */ /* 0x000fe80000000f00 */
[----:B------:R-:W-:Y:S11]  /*9270*/  ISETP.NE.AND P0, PT, R8, 0x1, PT ;  /* 0x000000010800780c */ /* 0x000ff60003f05270 */
[----:B------:R-:W-:Y:S02]  /*9280*/  @!UPT UIADD3 URZ, URZ, URZ, URZ ;  /* 0x0000003f3f3ff290 */ /* 0x000fe4000fffe03f */
[----:B------:R-:W-:Y:S05]  /*9290*/  @P0 IMAD.HI.U32 R8, R4, c[0x0][0x330], RZ ;  /* 0x0000cc0004080a27 */ /* 0x000fea00078e00ff */
[----:B------:R-:W-:Y:S02]  /*92a0*/  @P0 SHF.R.U32.HI R4, RZ, c[0x0][0x334], R8 ;  /* 0x0000cd00ff040a19 */ /* 0x000fe40000011608 */
.L_x_539:
[----:B------:R-:W-:Y:S05]  /*92b0*/  BSYNC B0 ;  /* 0x0000000000007941 */ /* 0x000fea0003800000 */
.L_x_537:
[----:B------:R-:W-:Y:S04]  /*92c0*/  IMAD.IADD R8, R0, 0x1, -R236 ;  /* 0x0000000100087824 */ /* 0x000fe800078e0aec */
[----:B------:R-:W-:Y:S05]  /*92d0*/  IMAD R4, R4, c[0x0][0x32c], R8 ;  /* 0x0000cb0004047a24 */ /* 0x000fea00078e0208 */
[----:B------:R-:W-:Y:S02]  /*92e0*/  IADD3 R8, R4, c[0x0][0x32c], RZ ;  /* 0x0000cb0004087a10 */ /* 0x000fe40007ffe0ff */
[----:B------:R-:W-:Y:S02]  /*92f0*/  IMNMX R2, R2, R4, !PT ;  /* 0x0000000402027217 */ /* 0x000fe40007800200 */
[----:B------:R-:W-:Y:S02]  /*9300*/  IMNMX R3, R3, R8, PT ;  /* 0x0000000803037217 */ /* 0x000fe40003800200 */
.L_x_536:
[----:B------:R-:W-:Y:S01]  /*9310*/  LOP3.LUT P0, RZ, R198, 0x8, RZ, 0xc0, !PT ;  /* 0x00000008c6ff7812 */ /* 0x000fe2000780c0ff */
[----:B------:R-:W1:Y:S03]  /*9320*/  SHFL.IDX PT, R4, R5, 0x3, 0x1c1f ;  /* 0x007c1f0005047f89 */ /* 0x000e6600000e0000 */
[----:B------:R-:W-:Y:S04]  /*9330*/  ISETP.GT.AND P0, PT, R2, 0x1, !P0 ;  /* 0x000000010200780c */ /* 0x000fe80004704270 */
[C---:B------:R-:W-:Y:S04]  /*9340*/  ISETP.LT.OR P0, PT, R3.reuse, 0x2, P0 ;  /* 0x000000020300780c */ /* 0x040fe80000701670 */
[----:B------:R-:W-:Y:S02]  /*9350*/  FSEL R15, R202, -INF , !P0 ;  /* 0xff800000ca0f7808 */ /* 0x000fe40004000000 */
[----:B------:R-:W-:Y:S04]  /*9360*/  LOP3.LUT P0, RZ, R198, 0x4, RZ, 0xc0, !PT ;  /* 0x00000004c6ff7812 */ /* 0x000fe8000780c0ff */
[----:B------:R-:W-:Y:S04]  /*9370*/  ISETP.GT.AND P0, PT, R2, 0x8, !P0 ;  /* 0x000000080200780c */ /* 0x000fe80004704270 */
[C---:B------:R-:W-:Y:S04]  /*9380*/  ISETP.LT.OR P0, PT, R3.reuse, 0x9, P0 ;  /* 0x000000090300780c */ /* 0x040fe80000701670 */
        /* <DEDUP_REMOVED lines=9> */
[C---:B------:R-:W-:Y:S04]  /*9420*/  ISETP.GT.AND P0, PT, R2.reuse, 0x11, !P6 ;  /* 0x000000110200780c */ /* 0x040fe80007704270 */
        /* <DEDUP_REMOVED lines=43> */
.L_x_542:
[----:B------:R-:W-:Y:S04]  /*96e0*/  MOV R5, c[0x0][0x32c] ;  /* 0x0000cb0000057a02 */ /* 0x000fe80000000f00 */
[----:B------:R-:W-:Y:S11]  /*96f0*/  ISETP.NE.AND P0, PT, R5, 0x1, PT ;  /* 0x000000010500780c */ /* 0x000ff60003f05270 */
[----:B------:R-:W-:Y:S02]  /*9700*/  @!UPT UIADD3 URZ, URZ, URZ, URZ ;  /* 0x0000003f3f3ff290 */ /* 0x000fe4000fffe03f */
[----:B------:R-:W-:Y:S05]  /*9710*/  @P0 IMAD.HI.U32 R5, R4, c[0x0][0x330], RZ ;  /* 0x0000cc0004050a27 */ /* 0x000fea00078e00ff */
[----:B------:R-:W-:Y:S02]  /*9720*/  @P0 SHF.R.U32.HI R4, RZ, c[0x0][0x334], R5 ;  /* 0x0000cd00ff040a19 */ /* 0x000fe40000011605 */
.L_x_543:
[----:B------:R-:W-:Y:S05]  /*9730*/  BSYNC B0 ;  /* 0x0000000000007941 */ /* 0x000fea0003800000 */
.L_x_541:
[----:B------:R-:W-:Y:S04]  /*9740*/  IMAD.IADD R0, R0, 0x1, -R236 ;  /* 0x0000000100007824 */ /* 0x000fe800078e0aec */
[----:B------:R-:W-:Y:S05]  /*9750*/  IMAD R0, R4, c[0x0][0x32c], R0 ;  /* 0x0000cb0004007a24 */ /* 0x000fea00078e0200 */
[----:B------:R-:W-:Y:S02]  /*9760*/  IADD3 R4, R0, c[0x0][0x32c], RZ ;  /* 0x0000cb0000047a10 */ /* 0x000fe40007ffe0ff */
[----:B------:R-:W-:Y:S02]  /*9770*/  IMNMX R2, R2, R0, !PT ;  /* 0x0000000002027217 */ /* 0x000fe40007800200 */
[----:B------:R-:W-:Y:S02]  /*9780*/  IMNMX R3, R3, R4, PT ;  /* 0x0000000403037217 */ /* 0x000fe40003800200 */
.L_x_540:
[----:B------:R-:W-:Y:S01]  /*9790*/  LOP3.LUT P0, RZ, R198, 0x10, RZ, 0xc0, !PT ;  /* 0x00000010c6ff7812 */ /* 0x000fe2000780c0ff */
[----:B------:R-:W-:Y:S01]  /*97a0*/  LDSM.16.MT88.4 R36, [R186] ;  /* 0x00000000ba24783b */ /* 0x000fe20000004200 */
[----:B------:R-:W-:Y:S02]  /*97b0*/  FMNMX.FTZ R0, R9, R100, !PT ;  /* 0x0000006409007209 */ /* 0x000fe40007810000 */
[----:B------:R-:W-:Y:S02]  /*97c0*/  ISETP.GT.AND P0, PT, R2, RZ, !P0 ;  /* 0x000000ff0200720c */ /* 0x000fe40004704270 */
[----:B------:R-:W-:Y:S02]  /*97d0*/  FMNMX.FTZ R0, R11, R0, !PT ;  /* 0x000000000b007209 */ /* 0x000fe40007810000 */
[----:B------:R-:W-:Y:S02]  /*97e0*/  ISETP.LT.OR P0, PT, R3, 0x1, P0 ;  /* 0x000000010300780c */ /* 0x000fe40000701670 */
[----:B------:R-:W-:Y:S02]  /*97f0*/  FMNMX.FTZ R0, R12, R0, !PT ;  /* 0x000000000c007209 */ /* 0x000fe40007810000 */
[----:B------:R-:W-:Y:S02]  /*9800*/  FSEL R14, R211, -INF , !P0 ;  /* 0xff800000d30e7808 */ /* 0x000fe40004000000 */
[----:B------:R-:W-:Y:S02]  /*9810*/  LOP3.LUT P0, RZ, R198, 0x8, RZ, 0xc0, !PT ;  /* 0x00000008c6ff7812 */ /* 0x000fe4000780c0ff */
[----:B------:R-:W-:Y:S02]  /*9820*/  FMNMX.FTZ R0, R18, R0, !PT ;  /* 0x0000000012007209 */ /* 0x000fe40007810000 */
[----:B------:R-:W-:Y:S02]  /*9830*/  ISETP.GT.AND P0, PT, R2, 0x1, !P0 ;  /* 0x000000010200780c */ /* 0x000fe40004704270 */
        /* <DEDUP_REMOVED lines=21> */
[----:B------:R-:W-:Y:S01]  /*9990*/  FMNMX.FTZ R4, R13, R4, !PT ;  /* 0x000000040d047209 */ /* 0x000fe20007810000 */
[----:B------:R-:W1:Y:S01]  /*99a0*/  SHFL.BFLY PT, R6, R0, 0x2, 0x1f ;  /* 0x0c401f0000067f89 */ /* 0x000e6200000e0000 */
[----:B------:R-:W-:Y:S02]  /*99b0*/  ISETP.LT.OR P0, PT, R3, 0x11, P0 ;  /* 0x000000110300780c */ /* 0x000fe40000701670 */
[----:B------:R-:W-:Y:S02]  /*99c0*/  FMNMX.FTZ R4, R17, R4, !PT ;  /* 0x0000000411047209 */ /* 0x000fe40007810000 */
[----:B------:R-:W-:Y:S02]  /*99d0*/  FSEL R171, R178, -INF , !P0 ;  /* 0xff800000b2ab7808 */ /* 0x000fe40004000000 */
[----:B------:R-:W-:Y:S02]  /*99e0*/  ISETP.GT.AND P0, PT, R2, 0x11, !P6 ;  /* 0x000000110200780c */ /* 0x000fe40007704270 */
[----:B------:R-:W-:Y:S02]  /*99f0*/  FMNMX.FTZ R4, R21, R4, !PT ;  /* 0x0000000415047209 */ /* 0x000fe40007810000 */
        /* <DEDUP_REMOVED lines=11> */
[----:B-1----:R-:W-:Y:S02]  /*9ab0*/  FMNMX.FTZ R0, R0, R6, !PT ;  /* 0x0000000600007209 */ /* 0x002fe40007810000 */
[----:B------:R-:W-:Y:S02]  /*9ac0*/  FSEL R179, R110, -INF , !P0 ;  /* 0xff8000006eb37808 */ /* 0x000fe40004000000 */
[----:B------:R-:W-:Y:S01]  /*9ad0*/  ISETP.GT.AND P0, PT, R2, 0x20, !P3 ;  /* 0x000000200200780c */ /* 0x000fe20005f04270 */
[----:B------:R-:W1:Y:S01]  /*9ae0*/  SHFL.BFLY PT, R6, R0, 0x1, 0x1f ;  /* 0x0c201f0000067f89 */ /* 0x000e6200000e0000 */
[----:B------:R-:W-:Y:S02]  /*9af0*/  FMNMX.FTZ R4, R215, R4, !PT ;  /* 0x00000004d7047209 */ /* 0x000fe40007810000 */
[----:B------:R-:W-:Y:S02]  /*9b00*/  ISETP.LT.OR P0, PT, R3, 0x21, P0 ;  /* 0x000000210300780c */ /* 0x000fe40000701670 */
[----:B------:R-:W-:Y:S02]  /*9b10*/  FMNMX.FTZ R4, R216, R4, !PT ;  /* 0x00000004d8047209 */ /* 0x000fe40007810000 */
[----:B------:R-:W-:Y:S02]  /*9b20*/  FSEL R182, R31, -INF , !P0 ;  /* 0xff8000001fb67808 */ /* 0x000fe40004000000 */
[----:B------:R-:W-:Y:S02]  /*9b30*/  FMNMX.FTZ R4, R218, R4, !PT ;  /* 0x00000004da047209 */ /* 0x000fe40007810000 */
[----:B------:R-:W-:Y:S02]  /*9b40*/  ISETP.GT.AND P0, PT, R2, 0x21, !P2 ;  /* 0x000000210200780c */ /* 0x000fe40005704270 */
[----:B------:R-:W-:Y:S02]  /*9b50*/  FMNMX.FTZ R4, R217, R4, !PT ;  /* 0x00000004d9047209 */ /* 0x000fe40007810000 */
[C---:B------:R-:W-:Y:S02]  /*9b60*/  ISETP.LT.OR P0, PT, R3.reuse, 0x22, P0 ;  /* 0x000000220300780c */ /* 0x040fe40000701670 */
[----:B------:R-:W-:Y:S01]  /*9b70*/  LOP3.LUT P6, RZ, R198, 0x20, RZ, 0xc0, !PT ;  /* 0x00000020c6ff7812 */ /* 0x000fe200078cc0ff */
[----:B------:R-:W2:Y:S01]  /*9b80*/  SHFL.BFLY PT, R7, R4, 0x2, 0x1f ;  /* 0x0c401f0004077f89 */ /* 0x000ea200000e0000 */
[----:B------:R-:W-:Y:S02]  /*9b90*/  FSEL R183, R30, -INF , !P0 ;  /* 0xff8000001eb77808 */ /* 0x000fe40004000000 */
[----:B------:R-:W-:Y:S02]  /*9ba0*/  ISETP.GT.AND P0, PT, R2, 0x28, !P1 ;  /* 0x000000280200780c */ /* 0x000fe40004f04270 */
[----:B------:R-:W-:Y:S02]  /*9bb0*/  FMNMX.FTZ R5, R8, R103, !PT ;  /* 0x0000006708057209 */ /* 0x000fe40007810000 */
[----:B------:R-:W-:Y:S02]  /*9bc0*/  ISETP.LT.OR P0, PT, R3, 0x29, P0 ;  /* 0x000000290300780c */ /* 0x000fe40000701670 */
[----:B------:R-:W-:Y:S02]  /*9bd0*/  FMNMX.FTZ R5, R15, R5, !PT ;  /* 0x000000050f057209 */ /* 0x000fe40007810000 */
[----:B------:R-:W-:Y:S02]  /*9be0*/  FSEL R201, R26, -INF , !P0 ;  /* 0xff8000001ac97808 */ /* 0x000fe40004000000 */
[----:B------:R-:W-:Y:S02]  /*9bf0*/  ISETP.GT.AND P0, PT, R2, 0x29, !P6 ;  /* 0x000000290200780c */ /* 0x000fe40007704270 */
[----:B-1----:R-:W-:Y:S02]  /*9c00*/  FMNMX.FTZ R108, R0, R6, !PT ;  /* 0x00000006006c7209 */ /* 0x002fe40007810000 */
[----:B------:R-:W-:Y:S02]  /*9c10*/  ISETP.LT.OR P0, PT, R3, 0x2a, P0 ;  /* 0x0000002a0300780c */ /* 0x000fe40000701670 */
[----:B------:R-:W-:Y:S01]  /*9c20*/  FMNMX.FTZ R5, R16, R5, !PT ;  /* 0x0000000510057209 */ /* 0x000fe20007810000 */
[----:B------:R-:W-:Y:S01]  /*9c30*/  FMUL.FTZ R3, R108, c[0x0][0x2d0] ;  /* 0x0000b4006c037a20 */ /* 0x000fe20000410000 */
[----:B------:R-:W-:Y:S02]  /*9c40*/  FSEL R105, R32, -INF , !P0 ;  /* 0xff80000020697808 */ /* 0x000fe40004000000 */
[----:B------:R-:W-:Y:S02]  /*9c50*/  FSETP.NEU.FTZ.AND P0, PT, R108, -INF , PT ;  /* 0xff8000006c00780b */ /* 0x000fe40003f1d000 */
[----:B------:R-:W-:Y:S02]  /*9c60*/  FMNMX.FTZ R5, R19, R5, !PT ;  /* 0x0000000513057209 */ /* 0x000fe40007810000 */
[----:B------:R-:W-:Y:S02]  /*9c70*/  FSEL R109, R3, RZ, P0 ;  /* 0x000000ff036d7208 */ /* 0x000fe40000000000 */
[----:B------:R-:W-:Y:S02]  /*9c80*/  FMNMX.FTZ R5, R170, R5, !PT ;  /* 0x00000005aa057209 */ /* 0x000fe40007810000 */
[----:B--2---:R-:W-:Y:S01]  /*9c90*/  FMNMX.FTZ R0, R4, R7, !PT ;  /* 0x0000000704007209 */ /* 0x004fe20007810000 */
[--C-:B------:R-:W-:Y:S01]  /*9ca0*/  FFMA.FTZ R4, R11, c[0x0][0x2d0], -R109.reuse ;  /* 0x0000b4000b047a23 */ /* 0x100fe2000001086d */
[----:B------:R-:W-:Y:S01]  /*9cb0*/  FMNMX.FTZ R5, R169, R5, !PT ;  /* 0x00000005a9057209 */ /* 0x000fe20007810000 */
[--C-:B------:R-:W-:Y:S02]  /*9cc0*/  FFMA.FTZ R3, R9, c[0x0][0x2d0], -R109.reuse ;  /* 0x0000b40009037a23 */ /* 0x100fe4000001086d */
[----:B------:R1:W-:Y:S01]  /*9cd0*/  MUFU.EX2 R251, R4 ;  /* 0x0000000400fb7308 */ /* 0x0003e20000000800 */
[----:B------:R-:W-:Y:S04]  /*9ce0*/  FMNMX.FTZ R5, R168, R5, !PT ;  /* 0x00000005a8057209 */ /* 0x000fe80007810000 */
[----:B------:R-:W-:Y:S04]  /*9cf0*/  FMNMX.FTZ R5, R173, R5, !PT ;  /* 0x00000005ad057209 */ /* 0x000fe80007810000 */
[----:B------:R-:W-:Y:S01]  /*9d00*/  FMNMX.FTZ R5, R214, R5, !PT ;  /* 0x00000005d6057209 */ /* 0x000fe20007810000 */
[----:B------:R2:W3:Y:S03]  /*9d10*/  MUFU.EX2 R248, R3 ;  /* 0x0000000300f87308 */ /* 0x0004e60000000800 */
[----:B------:R-:W-:Y:S02]  /*9d20*/  FMNMX.FTZ R2, R213, R5, !PT ;  /* 0x00000005d5027209 */ /* 0x000fe40007810000 */
[----:B------:R-:W4:Y:S02]  /*9d30*/  SHFL.BFLY PT, R5, R0, 0x1, 0x1f ;  /* 0x0c201f0000057f89 */ /* 0x000f2400000e0000 */
[----:B------:R-:W-:Y:S04]  /*9d40*/  FMNMX.FTZ R2, R212, R2, !PT ;  /* 0x00000002d4027209 */ /* 0x000fe80007810000 */
[----:B------:R-:W-:Y:S01]  /*9d50*/  FMNMX.FTZ R2, R202, R2, !PT ;  /* 0x00000002ca027209 */ /* 0x000fe20007810000 */
[--C-:B-1----:R-:W-:Y:S04]  /*9d60*/  FFMA.FTZ R4, R12, c[0x0][0x2d0], -R109.reuse ;  /* 0x0000b4000c047a23 */ /* 0x102fe8000001086d */
[----:B------:R-:W1:Y:S01]  /*9d70*/  SHFL.BFLY PT, R6, R2, 0x2, 0x1f ;  /* 0x0c401f0002067f89 */ /* 0x000e6200000e0000 */
[----:B------:R5:W-:Y:S01]  /*9d80*/  MUFU.EX2 R249, R4 ;  /* 0x0000000400f97308 */ /* 0x000be20000000800 */
[----:B--2---:R-:W-:Y:S02]  /*9d90*/  FMNMX.FTZ R3, R14, R104, !PT ;  /* 0x000000680e037209 */ /* 0x004fe40007810000 */
[----:B---3--:R-:W-:Y:S02]  /*9da0*/  F2FP.PACK_AB R160, R251, R248 ;  /* 0x000000f8fba0723e */ /* 0x008fe400000000ff */
[----:B------:R-:W-:Y:S02]  /*9db0*/  FMNMX.FTZ R3, R20, R3, !PT ;  /* 0x0000000314037209 */ /* 0x000fe40007810000 */
[----:B----4-:R-:W-:Y:S02]  /*9dc0*/  FMNMX.FTZ R107, R0, R5, !PT ;  /* 0x00000005006b7209 */ /* 0x010fe40007810000 */
[----:B------:R-:W-:Y:S04]  /*9dd0*/  FMNMX.FTZ R3, R24, R3, !PT ;  /* 0x0000000318037209 */ /* 0x000fe80007810000 */
[----:B------:R-:W-:Y:S02]  /*9de0*/  FMNMX.FTZ R0, R25, R3, !PT ;  /* 0x0000000319007209 */ /* 0x000fe40007810000 */
[----:B------:R-:W-:Y:S02]  /*9df0*/  FSEL R3, R108, RZ, P0 ;  /* 0x000000ff6c037208 */ /* 0x000fe40000000000 */
[----:B-1----:R-:W-:Y:S02]  /*9e00*/  FMNMX.FTZ R2, R2, R6, !PT ;  /* 0x0000000602027209 */ /* 0x002fe40007810000 */
[----:B------:R-:W-:Y:S01]  /*9e10*/  FMNMX.FTZ R6, R171, R0, !PT ;  /* 0x00000000ab067209 */ /* 0x000fe20007810000 */
[C---:B------:R-:W-:Y:S01]  /*9e20*/  FMUL.FTZ R0, R107.reuse, c[0x0][0x2d0] ;  /* 0x0000b4006b007a20 */ /* 0x040fe20000410000 */
[----:B------:R-:W-:Y:S01]  /*9e30*/  FSETP.NEU.FTZ.AND P0, PT, R107, -INF , PT ;  /* 0xff8000006b00780b */ /* 0x000fe20003f1d000 */
[----:B-----5:R-:W-:Y:S01]  /*9e40*/  FFMA.FTZ R4, R18, c[0x0][0x2d0], -R109 ;  /* 0x0000b40012047a23 */ /* 0x020fe2000001086d */
[----:B------:R-:W-:Y:S01]  /*9e50*/  FMNMX.FTZ R6, R174, R6, !PT ;  /* 0x00000006ae067209 */ /* 0x000fe20007810000 */
[----:B------:R-:W1:Y:S01]  /*9e60*/  SHFL.BFLY PT, R5, R2, 0x1, 0x1f ;  /* 0x0c201f0002057f89 */ /* 0x000e6200000e0000 */
[----:B------:R-:W-:Y:S01]  /*9e70*/  FSEL R111, R0, RZ, P0 ;  /* 0x000000ff006f7208 */ /* 0x000fe20000000000 */
[----:B------:R2:W3:Y:S04]  /*9e80*/  MUFU.EX2 R28, R4 ;  /* 0x00000004001c7308 */ /* 0x0004e80000000800 */
[--C-:B------:R-:W-:Y:S06]  /*9e90*/  FFMA.FTZ R0, R10, c[0x0][0x2d0], -R111.reuse ;  /* 0x0000b4000a007a23 */ /* 0x100fec000001086f */
[----:B------:R4:W-:Y:S01]  /*9ea0*/  MUFU.EX2 R240, R0 ;  /* 0x0000000000f07308 */ /* 0x0009e20000000800 */
[----:B-1----:R-:W-:Y:S02]  /*9eb0*/  FMNMX.FTZ R106, R2, R5, !PT ;  /* 0x00000005026a7209 */ /* 0x002fe40007810000 */
[----:B--2---:R-:W-:Y:S01]  /*9ec0*/  FMNMX.FTZ R4, R172, R6, !PT ;  /* 0x00000006ac047209 */ /* 0x004fe20007810000 */
[--C-:B------:R-:W-:Y:S01]  /*9ed0*/  FFMA.FTZ R6, R21, c[0x0][0x2d0], -R111.reuse ;  /* 0x0000b40015067a23 */ /* 0x100fe2000001086f */
[----:B------:R-:W-:Y:S02]  /*9ee0*/  FSEL R5, R107, RZ, P0 ;  /* 0x000000ff6b057208 */ /* 0x000fe40000000000 */
[----:B------:R-:W-:Y:S03]  /*9ef0*/  FMNMX.FTZ R4, R179, R4, !PT ;  /* 0x00000004b3047209 */ /* 0x000fe60007810000 */
[----:B------:R-:W-:Y:S01]  /*9f00*/  MUFU.EX2 R27, R6 ;  /* 0x00000006001b7308 */ /* 0x000fe20000000800 */
[----:B------:R-:W-:Y:S02]  /*9f10*/  FSETP.NEU.FTZ.AND P0, PT, R106, -INF , PT ;  /* 0xff8000006a00780b */ /* 0x000fe40003f1d000 */
[----:B---3--:R-:W-:Y:S02]  /*9f20*/  F2FP.PACK_AB R162, R28, R249 ;  /* 0x000000f91ca2723e */ /* 0x008fe400000000ff */
[----:B----4-:R-:W-:Y:S01]  /*9f30*/  FMNMX.FTZ R0, R182, R4, !PT ;  /* 0x00000004b6007209 */ /* 0x010fe20007810000 */
[--C-:B------:R-:W-:Y:S03]  /*9f40*/  FFMA.FTZ R4, R13, c[0x0][0x2d0], -R111.reuse ;  /* 0x0000b4000d047a23 */ /* 0x100fe6000001086f */
[----:B------:R-:W-:Y:S01]  /*9f50*/  FMNMX.FTZ R0, R183, R0, !PT ;  /* 0x00000000b7007209 */ /* 0x000fe20007810000 */
[----:B------:R1:W2:Y:S03]  /*9f60*/  MUFU.EX2 R241, R4 ;  /* 0x0000000400f17308 */ /* 0x0002a60000000800 */
[----:B------:R-:W-:Y:S04]  /*9f70*/  FMNMX.FTZ R0, R201, R0, !PT ;  /* 0x00000000c9007209 */ /* 0x000fe80007810000 */
[----:B------:R-:W-:Y:S05]  /*9f80*/  FMNMX.FTZ R0, R105, R0, !PT ;  /* 0x0000000069007209 */ /* 0x000fea0007810000 */
[----:B------:R-:W3:Y:S01]  /*9f90*/  SHFL.BFLY PT, R2, R0, 0x2, 0x1f ;  /* 0x0c401f0000027f89 */ /* 0x000ee200000e0000 */
[----:B-1----:R-:W-:Y:S01]  /*9fa0*/  FFMA.FTZ R4, R17, c[0x0][0x2d0], -R111 ;  /* 0x0000b40011047a23 */ /* 0x002fe2000001086f */
[----:B--2---:R-:W-:Y:S03]  /*9fb0*/  F2FP.PACK_AB R161, R241, R240 ;  /* 0x000000f0f1a1723e */ /* 0x004fe600000000ff */
[----:B------:R1:W2:Y:S02]  /*9fc0*/  MUFU.EX2 R242, R4 ;  /* 0x0000000400f27308 */ /* 0x0002a40000000800 */
[----:B-1----:R-:W-:Y:S01]  /*9fd0*/  FMUL.FTZ R4, R106, c[0x0][0x2d0] ;  /* 0x0000b4006a047a20 */ /* 0x002fe20000410000 */
[----:B--2---:R-:W-:Y:S04]  /*9fe0*/  F2FP.PACK_AB R163, R27, R242 ;  /* 0x000000f21ba3723e */ /* 0x004fe800000000ff */
[----:B------:R-:W-:Y:S05]  /*9ff0*/  FSEL R110, R4, RZ, P0 ;  /* 0x000000ff046e7208 */ /* 0x000fea0000000000 */
[--C-:B------:R-:W-:Y:S04]  /*a000*/  FFMA.FTZ R4, R8, c[0x0][0x2d0], -R110.reuse ;  /* 0x0000b40008047a23 */ /* 0x100fe8000001086e */
[----:B------:R1:W-:Y:S02]  /*a010*/  MUFU.EX2 R237, R4 ;  /* 0x0000000400ed7308 */ /* 0x0003e40000000800 */
[--C-:B-1----:R-:W-:Y:S08]  /*a020*/  FFMA.FTZ R4, R15, c[0x0][0x2d0], -R110.reuse ;  /* 0x0000b4000f047a23 */ /* 0x102ff0000001086e */
[----:B------:R3:W-:Y:S02]  /*a030*/  MUFU.EX2 R239, R4 ;  /* 0x0000000400ef7308 */ /* 0x0007e40000000800 */
[----:B---3--:R-:W-:Y:S01]  /*a040*/  FMNMX.FTZ R4, R0, R2, !PT ;  /* 0x0000000200047209 */ /* 0x008fe20007810000 */
[--C-:B------:R-:W-:Y:S02]  /*a050*/  FFMA.FTZ R0, R16, c[0x0][0x2d0], -R110.reuse ;  /* 0x0000b40010007a23 */ /* 0x100fe4000001086e */
[----:B------:R-:W-:Y:S05]  /*a060*/  FADD.FTZ R2, -R5, R101 ;  /* 0x0000006505027221 */ /* 0x000fea0000010100 */
[----:B------:R1:W-:Y:S01]  /*a070*/  MUFU.EX2 R250, R0 ;  /* 0x0000000000fa7308 */ /* 0x0003e20000000800 */
[----:B------:R-:W2:Y:S01]  /*a080*/  SHFL.BFLY PT, R6, R4, 0x1, 0x1f ;  /* 0x0c201f0004067f89 */ /* 0x000ea200000e0000 */
[----:B------:R-:W-:Y:S02]  /*a090*/  FMUL.FTZ R2, R2, c[0x0][0x2d0] ;  /* 0x0000b40002027a20 */ /* 0x000fe40000410000 */
[----:B-1----:R-:W-:Y:S01]  /*a0a0*/  FFMA.FTZ R0, R19, c[0x0][0x2d0], -R110 ;  /* 0x0000b40013007a23 */ /* 0x002fe2000001086e */
[----:B--2---:R-:W-:Y:S05]  /*a0b0*/  FMNMX.FTZ R102, R4, R6, !PT ;  /* 0x0000000604667209 */ /* 0x004fea0007810000 */
[----:B------:R1:W-:Y:S01]  /*a0c0*/  MUFU.EX2 R29, R0 ;  /* 0x00000000001d7308 */ /* 0x0003e20000000800 */
[----:B------:R-:W-:Y:S02]  /*a0d0*/  FMUL.FTZ R4, R102, c[0x0][0x2d0] ;  /* 0x0000b40066047a20 */ /* 0x000fe40000410000 */
[----:B-1----:R-:W-:Y:S07]  /*a0e0*/  FADD.FTZ R0, -R3, R100 ;  /* 0x0000006403007221 */ /* 0x002fee0000010100 */
[----:B------:R-:W1:Y:S01]  /*a0f0*/  MUFU.EX2 R3, R2 ;  /* 0x0000000200037308 */ /* 0x000e620000000800 */
[----:B------:R-:W-:Y:S09]  /*a100*/  FMUL.FTZ R0, R0, c[0x0][0x2d0] ;  /* 0x0000b40000007a20 */ /* 0x000ff20000410000 */
[----:B------:R2:W3:Y:S01]  /*a110*/  MUFU.EX2 R100, R0 ;  /* 0x0000000000647308 */ /* 0x0004e20000000800 */
[----:B-1----:R-:W-:Y:S01]  /*a120*/  FMUL.FTZ R6, R3, R114 ;  /* 0x0000007203067220 */ /* 0x002fe20000410000 */
[----:B------:R-:W-:Y:S01]  /*a130*/  F2FP.PACK_AB R114, R29, R250 ;  /* 0x000000fa1d72723e */ /* 0x000fe200000000ff */
[C---:B------:R-:W-:Y:S02]  /*a140*/  FMUL.FTZ R7, R3.reuse, R115 ;  /* 0x0000007303077220 */ /* 0x040fe40000410000 */
[C---:B------:R-:W-:Y:S02]  /*a150*/  FMUL.FTZ R18, R3.reuse, R126 ;  /* 0x0000007e03127220 */ /* 0x040fe40000410000 */
[C---:B------:R-:W-:Y:S02]  /*a160*/  FMUL.FTZ R19, R3.reuse, R127 ;  /* 0x0000007f03137220 */ /* 0x040fe40000410000 */
[----:B------:R-:W-:Y:S01]  /*a170*/  FMUL.FTZ R34, R3, R142 ;  /* 0x0000008e03227220 */ /* 0x000fe20000410000 */
[----:B--2---:R-:W-:Y:S01]  /*a180*/  FSEL R0, R106, RZ, P0 ;  /* 0x000000ff6a007208 */ /* 0x004fe20000000000 */
[----:B---3--:R-:W-:Y:S01]  /*a190*/  FMUL.FTZ R17, R100, R125 ;  /* 0x0000007d64117220 */ /* 0x008fe20000410000 */
[----:B------:R-:W-:Y:S01]  /*a1a0*/  FSETP.NEU.FTZ.AND P0, PT, R102, -INF , PT ;  /* 0xff8000006600780b */ /* 0x000fe20003f1d000 */
[----:B------:R-:W-:Y:S02]  /*a1b0*/  FMUL.FTZ R16, R100, R124 ;  /* 0x0000007c64107220 */ /* 0x000fe40000410000 */
[----:B------:R-:W-:Y:S01]  /*a1c0*/  FADD.FTZ R0, -R0, R103 ;  /* 0x0000006700007221 */ /* 0x000fe20000010100 */
[----:B------:R-:W-:Y:S01]  /*a1d0*/  FSEL R101, R4, RZ, P0 ;  /* 0x000000ff04657208 */ /* 0x000fe20000000000 */
[----:B------:R-:W-:Y:S02]  /*a1e0*/  FFMA.FTZ R103, R167, c[0x0][0x2d0], -R109 ;  /* 0x0000b400a7677a23 */ /* 0x000fe4000001086d */
[----:B------:R-:W-:Y:S02]  /*a1f0*/  FMUL.FTZ R0, R0, c[0x0][0x2d0] ;  /* 0x0000b40000007a20 */ /* 0x000fe40000410000 */
[----:B------:R1:W-:Y:S01]  /*a200*/  MUFU.EX2 R234, R103 ;  /* 0x0000006700ea7308 */ /* 0x0003e20000000800 */
[--C-:B------:R-:W-:Y:S02]  /*a210*/  FFMA.FTZ R5, R24, c[0x0][0x2d0], -R101.reuse ;  /* 0x0000b40018057a23 */ /* 0x100fe40000010865 */
[----:B------:R-:W-:Y:S02]  /*a220*/  FFMA.FTZ R4, R25, c[0x0][0x2d0], -R101 ;  /* 0x0000b40019047a23 */ /* 0x000fe40000010865 */
[C---:B------:R-:W-:Y:S02]  /*a230*/  FMUL.FTZ R32, R100.reuse, R140 ;  /* 0x0000008c64207220 */ /* 0x040fe40000410000 */
[C---:B------:R-:W-:Y:S02]  /*a240*/  FMUL.FTZ R33, R100.reuse, R141 ;  /* 0x0000008d64217220 */ /* 0x040fe40000410000 */
[C---:B------:R-:W-:Y:S01]  /*a250*/  FMUL.FTZ R35, R3.reuse, R143 ;  /* 0x0000008f03237220 */ /* 0x040fe20000410000 */
[----:B------:R2:W3:Y:S01]  /*a260*/  MUFU.EX2 R2, R0 ;  /* 0x0000000000027308 */ /* 0x0004e20000000800 */
[C---:B------:R-:W-:Y:S01]  /*a270*/  FMUL.FTZ R48, R100.reuse, R156 ;  /* 0x0000009c64307220 */ /* 0x040fe20000410000 */
[----:B------:R-:W-:Y:S01]  /*a280*/  LDSM.16.MT88.4 R140, [R186+0x800] ;  /* 0x00080000ba8c783b */ /* 0x000fe20000004200 */
[C---:B------:R-:W-:Y:S02]  /*a290*/  FMUL.FTZ R49, R100.reuse, R157 ;  /* 0x0000009d64317220 */ /* 0x040fe40000410000 */
[C---:B------:R-:W-:Y:S02]  /*a2a0*/  FMUL.FTZ R50, R3.reuse, R158 ;  /* 0x0000009e03327220 */ /* 0x040fe40000410000 */
[C---:B------:R-:W-:Y:S02]  /*a2b0*/  FMUL.FTZ R51, R3.reuse, R159 ;  /* 0x0000009f03337220 */ /* 0x040fe40000410000 */
[C---:B------:R-:W-:Y:S01]  /*a2c0*/  FMUL.FTZ R52, R100.reuse, R52 ;  /* 0x0000003464347220 */ /* 0x040fe20000410000 */
[----:B------:R4:W-:Y:S01]  /*a2d0*/  MUFU.EX2 R244, R5 ;  /* 0x0000000500f47308 */ /* 0x0009e20000000800 */
[----:B------:R-:W-:Y:S01]  /*a2e0*/  FMUL.FTZ R53, R100, R53 ;  /* 0x0000003564357220 */ /* 0x000fe20000410000 */
[----:B------:R-:W-:Y:S01]  /*a2f0*/  LDSM.16.MT88.4 R156, [R185+0x1400] ;  /* 0x00140000b99c783b */ /* 0x000fe20000004200 */
[C---:B------:R-:W-:Y:S02]  /*a300*/  FMUL.FTZ R54, R3.reuse, R54 ;  /* 0x0000003603367220 */ /* 0x040fe40000410000 */
[----:B-1----:R-:W-:Y:S02]  /*a310*/  FFMA.FTZ R103, R166, c[0x0][0x2d0], -R109 ;  /* 0x0000b400a6677a23 */ /* 0x002fe4000001086d */
[C---:B------:R-:W-:Y:S02]  /*a320*/  FMUL.FTZ R55, R3.reuse, R55 ;  /* 0x0000003703377220 */ /* 0x040fe40000410000 */
[C---:B------:R-:W-:Y:S01]  /*a330*/  FMUL.FTZ R64, R100.reuse, R64 ;  /* 0x0000004064407220 */ /* 0x040fe20000410000 */
[----:B------:R1:W-:Y:S01]  /*a340*/  MUFU.EX2 R235, R103 ;  /* 0x0000006700eb7308 */ /* 0x0003e20000000800 */
[----:B------:R-:W-:Y:S02]  /*a350*/  FMUL.FTZ R65, R100, R65 ;  /* 0x0000004164417220 */ /* 0x000fe40000410000 */
[C---:B------:R-:W-:Y:S02]  /*a360*/  FMUL.FTZ R66, R3.reuse, R66 ;  /* 0x0000004203427220 */ /* 0x040fe40000410000 */
[----:B--2---:R-:W-:Y:S02]  /*a370*/  FFMA.FTZ R0, R14, c[0x0][0x2d0], -R101 ;  /* 0x0000b4000e007a23 */ /* 0x004fe40000010865 */
[C---:B---3--:R-:W-:Y:S02]  /*a380*/  FMUL.FTZ R8, R2.reuse, R116 ;  /* 0x0000007402087220 */ /* 0x048fe40000410000 */
[C---:B------:R-:W-:Y:S01]  /*a390*/  FMUL.FTZ R9, R2.reuse, R117 ;  /* 0x0000007502097220 */ /* 0x040fe20000410000 */
[----:B------:R2:W-:Y:S01]  /*a3a0*/  MUFU.EX2 R238, R0 ;  /* 0x0000000000ee7308 */ /* 0x0005e20000000800 */
[C---:B------:R-:W-:Y:S02]  /*a3b0*/  FMUL.FTZ R12, R2.reuse, R120 ;  /* 0x00000078020c7220 */ /* 0x040fe40000410000 */
[----:B------:R-:W-:Y:S02]  /*a3c0*/  FMUL.FTZ R13, R2, R121 ;  /* 0x00000079020d7220 */ /* 0x000fe40000410000 */
[----:B----4-:R-:W-:Y:S02]  /*a3d0*/  FMUL.FTZ R5, R100, R113 ;  /* 0x0000007164057220 */ /* 0x010fe40000410000 */
[C---:B------:R-:W-:Y:S02]  /*a3e0*/  FMUL.FTZ R24, R2.reuse, R132 ;  /* 0x0000008402187220 */ /* 0x040fe40000410000 */
[C---:B------:R-:W-:Y:S01]  /*a3f0*/  FMUL.FTZ R25, R2.reuse, R133 ;  /* 0x0000008502197220 */ /* 0x040fe20000410000 */
[----:B------:R-:W3:Y:S01]  /*a400*/  MUFU.EX2 R245, R4 ;  /* 0x0000000400f57308 */ /* 0x000ee20000000800 */
[C---:B------:R-:W-:Y:S02]  /*a410*/  FMUL.FTZ R40, R2.reuse, R148 ;  /* 0x0000009402287220 */ /* 0x040fe40000410000 */
[----:B------:R-:W-:Y:S02]  /*a420*/  FMUL.FTZ R41, R2, R149 ;  /* 0x0000009502297220 */ /* 0x000fe40000410000 */
[----:B-1----:R-:W-:Y:S02]  /*a430*/  FFMA.FTZ R103, R164, c[0x0][0x2d0], -R111 ;  /* 0x0000b400a4677a23 */ /* 0x002fe4000001086f */
[C---:B------:R-:W-:Y:S02]  /*a440*/  FMUL.FTZ R44, R2.reuse, R152 ;  /* 0x00000098022c7220 */ /* 0x040fe40000410000 */
[C---:B------:R-:W-:Y:S01]  /*a450*/  FMUL.FTZ R45, R2.reuse, R153 ;  /* 0x00000099022d7220 */ /* 0x040fe20000410000 */
[----:B------:R1:W-:Y:S01]  /*a460*/  MUFU.EX2 R233, R103 ;  /* 0x0000006700e97308 */ /* 0x0003e20000000800 */
[C---:B------:R-:W-:Y:S02]  /*a470*/  FMUL.FTZ R56, R2.reuse, R56 ;  /* 0x0000003802387220 */ /* 0x040fe40000410000 */
[----:B------:R-:W-:Y:S02]  /*a480*/  FMUL.FTZ R57, R2, R57 ;  /* 0x0000003902397220 */ /* 0x000fe40000410000 */
[----:B--2---:R-:W-:Y:S02]  /*a490*/  FFMA.FTZ R0, R20, c[0x0][0x2d0], -R101 ;  /* 0x0000b40014007a23 */ /* 0x004fe40000010865 */
[----:B------:R-:W2:Y:S01]  /*a4a0*/  LDSM.16.MT88.4 R20, [R185] ;  /* 0x00000000b914783b */ /* 0x000ea20000004200 */
[C---:B------:R-:W-:Y:S02]  /*a4b0*/  FMUL.FTZ R60, R2.reuse, R60 ;  /* 0x0000003c023c7220 */ /* 0x040fe40000410000 */
[----:B------:R4:W5:Y:S01]  /*a4c0*/  MUFU.EX2 R243, R0 ;  /* 0x0000000000f37308 */ /* 0x0009620000000800 */
[----:B------:R-:W-:Y:S02]  /*a4d0*/  FMUL.FTZ R61, R2, R61 ;  /* 0x0000003d023d7220 */ /* 0x000fe40000410000 */
[----:B------:R-:W-:Y:S01]  /*a4e0*/  FMUL.FTZ R67, R3, R67 ;  /* 0x0000004303437220 */ /* 0x000fe20000410000 */
[----:B---3--:R-:W-:Y:S01]  /*a4f0*/  F2FP.PACK_AB R115, R245, R244 ;  /* 0x000000f4f573723e */ /* 0x008fe200000000ff */
[C---:B------:R-:W-:Y:S01]  /*a500*/  FMUL.FTZ R4, R100.reuse, R112 ;  /* 0x0000007064047220 */ /* 0x040fe20000410000 */
[----:B------:R-:W-:Y:S01]  /*a510*/  F2FP.PACK_AB R112, R239, R237 ;  /* 0x000000edef70723e */ /* 0x000fe200000000ff */
[----:B------:R-:W-:Y:S02]  /*a520*/  FFMA.FTZ R124, R207, c[0x0][0x2d0], -R109 ;  /* 0x0000b400cf7c7a23 */ /* 0x000fe4000001086d */
[C---:B------:R-:W-:Y:S02]  /*a530*/  FMUL.FTZ R68, R100.reuse, R68 ;  /* 0x0000004464447220 */ /* 0x040fe40000410000 */
[----:B------:R-:W-:Y:S02]  /*a540*/  FMUL.FTZ R69, R100, R69 ;  /* 0x0000004564457220 */ /* 0x000fe40000410000 */
[----:B------:R-:W-:Y:S02]  /*a550*/  FMUL.FTZ R70, R3, R70 ;  /* 0x0000004603467220 */ /* 0x000fe40000410000 */
[----:B-1----:R-:W-:Y:S02]  /*a560*/  FFMA.FTZ R103, R165, c[0x0][0x2d0], -R111 ;  /* 0x0000b400a5677a23 */ /* 0x002fe4000001086f */
[----:B------:R-:W-:Y:S02]  /*a570*/  FMUL.FTZ R71, R3, R71 ;  /* 0x0000004703477220 */ /* 0x000fe40000410000 */
[----:B------:R1:W-:Y:S01]  /*a580*/  MUFU.EX2 R231, R103 ;  /* 0x0000006700e77308 */ /* 0x0003e20000000800 */
[C---:B------:R-:W-:Y:S02]  /*a590*/  FMUL.FTZ R72, R2.reuse, R72 ;  /* 0x0000004802487220 */ /* 0x040fe40000410000 */
[----:B------:R-:W-:Y:S01]  /*a5a0*/  FMUL.FTZ R73, R2, R73 ;  /* 0x0000004902497220 */ /* 0x000fe20000410000 */
[----:B----4-:R-:W-:Y:S01]  /*a5b0*/  FSEL R0, R102, RZ, P0 ;  /* 0x000000ff66007208 */ /* 0x010fe20000000000 */
[C---:B------:R-:W-:Y:S01]  /*a5c0*/  FMUL.FTZ R76, R2.reuse, R76 ;  /* 0x0000004c024c7220 */ /* 0x040fe20000410000 */
[----:B-----5:R-:W-:Y:S01]  /*a5d0*/  F2FP.PACK_AB R113, R243, R238 ;  /* 0x000000eef371723e */ /* 0x020fe200000000ff */
[----:B------:R-:W-:Y:S02]  /*a5e0*/  FMUL.FTZ R77, R2, R77 ;  /* 0x0000004d024d7220 */ /* 0x000fe40000410000 */
[----:B------:R-:W-:Y:S02]  /*a5f0*/  FADD.FTZ R0, -R0, R104 ;  /* 0x0000006800007221 */ /* 0x000fe40000010100 */
[----:B------:R-:W-:Y:S02]  /*a600*/  FMUL.FTZ R80, R100, R80 ;  /* 0x0000005064507220 */ /* 0x000fe40000410000 */
[----:B------:R-:W-:Y:S02]  /*a610*/  FMUL.FTZ R0, R0, c[0x0][0x2d0] ;  /* 0x0000b40000007a20 */ /* 0x000fe40000410000 */
[C---:B------:R-:W-:Y:S01]  /*a620*/  FMUL.FTZ R81, R100.reuse, R81 ;  /* 0x0000005164517220 */ /* 0x040fe20000410000 */
[-C--:B--2---:R-:W-:Y:S01]  /*a630*/  HMMA.16816.F32 R4, R160, R20.reuse, R4 ;  /* 0x00000014a004723c */ /* 0x084fe20000001804 */
[C---:B------:R-:W-:Y:S02]  /*a640*/  FMUL.FTZ R82, R3.reuse, R82 ;  /* 0x0000005203527220 */ /* 0x040fe40000410000 */
[----:B------:R-:W2:Y:S01]  /*a650*/  MUFU.EX2 R0, R0 ;  /* 0x0000000000007308 */ /* 0x000ea20000000800 */
[C---:B------:R-:W-:Y:S02]  /*a660*/  FMUL.FTZ R83, R3.reuse, R83 ;  /* 0x0000005303537220 */ /* 0x040fe40000410000 */
[----:B------:R-:W-:Y:S02]  /*a670*/  FMUL.FTZ R84, R100, R84 ;  /* 0x0000005464547220 */ /* 0x000fe40000410000 */
[--C-:B-1----:R-:W-:Y:S04]  /*a680*/  FFMA.FTZ R103, R180, c[0x0][0x2d0], -R109.reuse ;  /* 0x0000b400b4677a23 */ /* 0x102fe8000001086d */
[----:B------:R-:W-:Y:S01]  /*a690*/  FMUL.FTZ R85, R100, R85 ;  /* 0x0000005564557220 */ /* 0x000fe20000410000 */
[----:B------:R1:W-:Y:S01]  /*a6a0*/  MUFU.EX2 R230, R103 ;  /* 0x0000006700e67308 */ /* 0x0003e20000000800 */
[C---:B------:R-:W-:Y:S02]  /*a6b0*/  FMUL.FTZ R86, R3.reuse, R86 ;  /* 0x0000005603567220 */ /* 0x040fe40000410000 */
[----:B------:R-:W-:Y:S02]  /*a6c0*/  FMUL.FTZ R87, R3, R87 ;  /* 0x0000005703577220 */ /* 0x000fe40000410000 */
[----:B------:R-:W-:Y:S02]  /*a6d0*/  FFMA.FTZ R104, R181, c[0x0][0x2d0], -R109 ;  /* 0x0000b400b5687a23 */ /* 0x000fe4000001086d */
[C---:B------:R-:W-:Y:S02]  /*a6e0*/  FMUL.FTZ R88, R2.reuse, R88 ;  /* 0x0000005802587220 */ /* 0x040fe40000410000 */
[C---:B------:R-:W-:Y:S01]  /*a6f0*/  FMUL.FTZ R89, R2.reuse, R89 ;  /* 0x0000005902597220 */ /* 0x040fe20000410000 */
[----:B------:R-:W-:Y:S01]  /*a700*/  MUFU.EX2 R225, R104 ;  /* 0x0000006800e17308 */ /* 0x000fe20000000800 */
[C---:B------:R-:W-:Y:S02]  /*a710*/  FMUL.FTZ R92, R2.reuse, R92 ;  /* 0x0000005c025c7220 */ /* 0x040fe40000410000 */
[----:B------:R-:W-:Y:S02]  /*a720*/  FMUL.FTZ R93, R2, R93 ;  /* 0x0000005d025d7220 */ /* 0x000fe40000410000 */
[C---:B--2---:R-:W-:Y:S02]  /*a730*/  FMUL.FTZ R10, R0.reuse, R118 ;  /* 0x00000076000a7220 */ /* 0x044fe40000410000 */
[C---:B------:R-:W-:Y:S02]  /*a740*/  FMUL.FTZ R11, R0.reuse, R119 ;  /* 0x00000077000b7220 */ /* 0x040fe40000410000 */
[----:B------:R-:W2:Y:S01]  /*a750*/  LDSM.16.MT88.4 R116, [R185+0xc00] ;  /* 0x000c0000b974783b */ /* 0x000ea20000004200 */
[C---:B------:R-:W-:Y:S02]  /*a760*/  FMUL.FTZ R14, R0.reuse, R122 ;  /* 0x0000007a000e7220 */ /* 0x040fe40000410000 */
[C---:B------:R-:W-:Y:S02]  /*a770*/  FMUL.FTZ R15, R0.reuse, R123 ;  /* 0x0000007b000f7220 */ /* 0x040fe40000410000 */
[C---:B------:R-:W-:Y:S01]  /*a780*/  HMMA.16816.F32 R8, R112.reuse, R20, R8 ;  /* 0x000000147008723c */ /* 0x040fe20000001808 */
[----:B------:R-:W-:Y:S02]  /*a790*/  FMUL.FTZ R26, R0, R134 ;  /* 0x00000086001a7220 */ /* 0x000fe40000410000 */
[----:B------:R-:W-:Y:S01]  /*a7a0*/  LDSM.16.MT88.4 R120, [R185+0x400] ;  /* 0x00040000b978783b */ /* 0x000fe20000004200 */
[--C-:B-1----:R-:W-:Y:S02]  /*a7b0*/  FFMA.FTZ R103, R176, c[0x0][0x2d0], -R111.reuse ;  /* 0x0000b400b0677a23 */ /* 0x102fe4000001086f */
[----:B------:R-:W-:Y:S02]  /*a7c0*/  FMUL.FTZ R42, R0, R150 ;  /* 0x00000096002a7220 */ /* 0x000fe40000410000 */
[-C--:B------:R-:W-:Y:S01]  /*a7d0*/  HMMA.16816.F32 R12, R112, R22.reuse, R12 ;  /* 0x00000016700c723c */ /* 0x080fe2000000180c */
[----:B------:R-:W-:Y:S01]  /*a7e0*/  FMUL.FTZ R21, R100, R129 ;  /* 0x0000008164157220 */ /* 0x000fe20000410000 */
[----:B------:R1:W-:Y:S01]  /*a7f0*/  MUFU.EX2 R223, R103 ;  /* 0x0000006700df7308 */ /* 0x0003e20000000800 */
[----:B------:R-:W3:Y:S01]  /*a800*/  LDL.LU R129, [R1+0xc] ;  /* 0x00000c0001817983 */ /* 0x000ee20000300800 */
[C---:B------:R-:W-:Y:S02]  /*a810*/  FMUL.FTZ R43, R0.reuse, R151 ;  /* 0x00000097002b7220 */ /* 0x040fe40000410000 */
[----:B------:R-:W-:Y:S01]  /*a820*/  FMUL.FTZ R46, R0, R154 ;  /* 0x0000009a002e7220 */ /* 0x000fe20000410000 */
[----:B------:R-:W4:Y:S01]  /*a830*/  LDL.LU R132, [R1+0x8] ;  /* 0x0000080001847983 */ /* 0x000f220000300800 */
[C---:B------:R-:W-:Y:S01]  /*a840*/  HMMA.16816.F32 R16, R160.reuse, R22, R16 ;  /* 0x00000016a010723c */ /* 0x040fe20000001810 */
[----:B------:R-:W-:Y:S02]  /*a850*/  FMUL.FTZ R20, R100, R128 ;  /* 0x0000008064147220 */ /* 0x000fe40000410000 */
[----:B------:R-:W5:Y:S01]  /*a860*/  LDL.LU R133, [R1] ;  /* 0x0000000001857983 */ /* 0x000f620000300800 */
[----:B------:R-:W-:Y:S01]  /*a870*/  FMUL.FTZ R30, R0, R138 ;  /* 0x0000008a001e7220 */ /* 0x000fe20000410000 */
[----:B------:R-:W-:Y:S01]  /*a880*/  MOV R128, R29 ;  /* 0x0000001d00807202 */ /* 0x000fe20000000f00 */
[----:B------:R-:W-:Y:S01]  /*a890*/  FMUL.FTZ R29, R2, R137 ;  /* 0x00000089021d7220 */ /* 0x000fe20000410000 */
[----:B------:R-:W3:Y:S01]  /*a8a0*/  LDL.LU R134, [R1+0x4] ;  /* 0x0000040001867983 */ /* 0x000ee20000300800 */
[C---:B------:R-:W-:Y:S01]  /*a8b0*/  FMUL.FTZ R22, R3.reuse, R130 ;  /* 0x0000008203167220 */ /* 0x040fe20000410000 */
[----:B------:R-:W-:Y:S03]  /*a8c0*/  MOV R130, R28 ;  /* 0x0000001c00827202 */ /* 0x000fe60000000f00 */
[----:B------:R-:W-:Y:S01]  /*a8d0*/  FMUL.FTZ R23, R3, R131 ;  /* 0x0000008303177220 */ /* 0x000fe20000410000 */
[----:B------:R-:W-:Y:S01]  /*a8e0*/  MOV R131, R27 ;  /* 0x0000001b00837202 */ /* 0x000fe20000000f00 */
[C---:B------:R-:W-:Y:S02]  /*a8f0*/  FMUL.FTZ R47, R0.reuse, R155 ;  /* 0x0000009b002f7220 */ /* 0x040fe40000410000 */
[C---:B------:R-:W-:Y:S02]  /*a900*/  FMUL.FTZ R58, R0.reuse, R58 ;  /* 0x0000003a003a7220 */ /* 0x040fe40000410000 */
[----:B-1----:R-:W-:Y:S01]  /*a910*/  FFMA.FTZ R103, R175, c[0x0][0x2d0], -R111 ;  /* 0x0000b400af677a23 */ /* 0x002fe2000001086f */
[-C--:B------:R-:W-:Y:S01]  /*a920*/  HMMA.16816.F32 R20, R160, R36.reuse, R20 ;  /* 0x00000024a014723c */ /* 0x080fe20000001814 */
[C---:B------:R-:W-:Y:S02]  /*a930*/  FMUL.FTZ R27, R0.reuse, R135 ;  /* 0x00000087001b7220 */ /* 0x040fe40000410000 */
[----:B------:R1:W-:Y:S01]  /*a940*/  MUFU.EX2 R224, R103 ;  /* 0x0000006700e07308 */ /* 0x0003e20000000800 */
[C---:B------:R-:W-:Y:S02]  /*a950*/  FMUL.FTZ R59, R0.reuse, R59 ;  /* 0x0000003b003b7220 */ /* 0x040fe40000410000 */
[----:B------:R-:W-:Y:S02]  /*a960*/  FMUL.FTZ R62, R0, R62 ;  /* 0x0000003e003e7220 */ /* 0x000fe40000410000 */
[C---:B------:R-:W-:Y:S01]  /*a970*/  HMMA.16816.F32 R24, R112.reuse, R36, R24 ;  /* 0x000000247018723c */ /* 0x040fe20000001818 */
[----:B------:R-:W-:Y:S03]  /*a980*/  FMUL.FTZ R28, R2, R136 ;  /* 0x00000088021c7220 */ /* 0x000fe60000410000 */
[C---:B------:R-:W-:Y:S02]  /*a990*/  FMUL.FTZ R31, R0.reuse, R139 ;  /* 0x0000008b001f7220 */ /* 0x040fe40000410000 */
[----:B------:R-:W-:Y:S02]  /*a9a0*/  FMUL.FTZ R63, R0, R63 ;  /* 0x0000003f003f7220 */ /* 0x000fe40000410000 */
[C---:B------:R-:W-:Y:S03]  /*a9b0*/  FMUL.FTZ R36, R100.reuse, R144 ;  /* 0x0000009064247220 */ /* 0x040fe60000410000 */
[-C--:B------:R-:W-:Y:S01]  /*a9c0*/  HMMA.16816.F32 R28, R112, R38.reuse, R28 ;  /* 0x00000026701c723c */ /* 0x080fe2000000181c */
[----:B------:R-:W-:Y:S02]  /*a9d0*/  FMUL.FTZ R37, R100, R145 ;  /* 0x0000009164257220 */ /* 0x000fe40000410000 */
[C---:B------:R-:W-:Y:S02]  /*a9e0*/  FMUL.FTZ R74, R0.reuse, R74 ;  /* 0x0000004a004a7220 */ /* 0x040fe40000410000 */
[C---:B------:R-:W-:Y:S02]  /*a9f0*/  FMUL.FTZ R75, R0.reuse, R75 ;  /* 0x0000004b004b7220 */ /* 0x040fe40000410000 */
[----:B------:R-:W-:Y:S01]  /*aa00*/  FMUL.FTZ R78, R0, R78 ;  /* 0x0000004e004e7220 */ /* 0x000fe20000410000 */
[C---:B------:R-:W-:Y:S01]  /*aa10*/  HMMA.16816.F32 R32, R160.reuse, R38, R32 ;  /* 0x00000026a020723c */ /* 0x040fe20000001820 */
[--C-:B-1----:R-:W-:Y:S03]  /*aa20*/  FFMA.FTZ R103, R170, c[0x0][0x2d0], -R110.reuse ;  /* 0x0000b400aa677a23 */ /* 0x102fe6000001086e */
[C---:B------:R-:W-:Y:S01]  /*aa30*/  FMUL.FTZ R79, R0.reuse, R79 ;  /* 0x0000004f004f7220 */ /* 0x040fe20000410000 */
[----:B------:R1:W-:Y:S01]  /*aa40*/  MUFU.EX2 R220, R103 ;  /* 0x0000006700dc7308 */ /* 0x0003e20000000800 */
[----:B------:R-:W-:Y:S02]  /*aa50*/  FMUL.FTZ R90, R0, R90 ;  /* 0x0000005a005a7220 */ /* 0x000fe40000410000 */
[C---:B------:R-:W-:Y:S04]  /*aa60*/  FMUL.FTZ R38, R3.reuse, R146 ;  /* 0x0000009203267220 */ /* 0x040fe80000410000 */
[C---:B------:R-:W-:Y:S02]  /*aa70*/  FMUL.FTZ R39, R3.reuse, R147 ;  /* 0x0000009303277220 */ /* 0x040fe40000410000 */
[C---:B------:R-:W-:Y:S02]  /*aa80*/  FMUL.FTZ R96, R100.reuse, R96 ;  /* 0x0000006064607220 */ /* 0x040fe40000410000 */
[----:B------:R-:W-:Y:S02]  /*aa90*/  FMUL.FTZ R97, R100, R97 ;  /* 0x0000006164617220 */ /* 0x000fe40000410000 */
[C---:B------:R-:W-:Y:S01]  /*aaa0*/  FMUL.FTZ R98, R3.reuse, R98 ;  /* 0x0000006203627220 */ /* 0x040fe20000410000 */
[-C--:B--2---:R-:W-:Y:S01]  /*aab0*/  HMMA.16816.F32 R36, R160, R116.reuse, R36 ;  /* 0x00000074a024723c */ /* 0x084fe20000001824 */
[----:B------:R-:W-:Y:S02]  /*aac0*/  FMUL.FTZ R99, R3, R99 ;  /* 0x0000006303637220 */ /* 0x000fe40000410000 */
[----:B------:R-:W-:Y:S02]  /*aad0*/  FFMA.FTZ R104, R205, c[0x0][0x2d0], -R109 ;  /* 0x0000b400cd687a23 */ /* 0x000fe4000001086d */
[C---:B------:R-:W-:Y:S02]  /*aae0*/  FMUL.FTZ R91, R0.reuse, R91 ;  /* 0x0000005b005b7220 */ /* 0x040fe40000410000 */
[----:B------:R-:W-:Y:S01]  /*aaf0*/  MUFU.EX2 R210, R104 ;  /* 0x0000006800d27308 */ /* 0x000fe20000000800 */
[C---:B------:R-:W-:Y:S01]  /*ab00*/  HMMA.16816.F32 R40, R112.reuse, R116, R40 ;  /* 0x000000747028723c */ /* 0x040fe20000001828 */
[C---:B------:R-:W-:Y:S03]  /*ab10*/  FMUL.FTZ R94, R0.reuse, R94 ;  /* 0x0000005e005e7220 */ /* 0x040fe60000410000 */
[--C-:B-1----:R-:W-:Y:S02]  /*ab20*/  FFMA.FTZ R103, R169, c[0x0][0x2d0], -R110.reuse ;  /* 0x0000b400a9677a23 */ /* 0x102fe4000001086e */
[----:B------:R-:W-:Y:S02]  /*ab30*/  FMUL.FTZ R95, R0, R95 ;  /* 0x0000005f005f7220 */ /* 0x000fe40000410000 */
[-C--:B------:R-:W-:Y:S01]  /*ab40*/  HMMA.16816.F32 R44, R112, R118.reuse, R44 ;  /* 0x00000076702c723c */ /* 0x080fe2000000182c */
[----:B------:R1:W2:Y:S07]  /*ab50*/  MUFU.EX2 R221, R103 ;  /* 0x0000006700dd7308 */ /* 0x0002ae0000000800 */
[C---:B------:R-:W-:Y:S01]  /*ab60*/  HMMA.16816.F32 R48, R160.reuse, R118, R48 ;  /* 0x00000076a030723c */ /* 0x040fe20000001830 */
[----:B------:R-:W2:Y:S03]  /*ab70*/  LDSM.16.MT88.4 R116, [R186+0xc00] ;  /* 0x000c0000ba74783b */ /* 0x000ea60000004200 */
[--C-:B-1----:R-:W-:Y:S04]  /*ab80*/  FFMA.FTZ R103, R168, c[0x0][0x2d0], -R110.reuse ;  /* 0x0000b400a8677a23 */ /* 0x102fe8000001086e */
[----:B------:R1:W-:Y:S01]  /*ab90*/  MUFU.EX2 R222, R103 ;  /* 0x0000006700de7308 */ /* 0x0003e20000000800 */
[-C--:B--2---:R-:W-:Y:S03]  /*aba0*/  HMMA.16816.F32 R52, R160, R116.reuse, R52 ;  /* 0x00000074a034723c */ /* 0x084fe60000001834 */
[----:B-1----:R-:W-:Y:S05]  /*abb0*/  FFMA.FTZ R103, R173, c[0x0][0x2d0], -R110 ;  /* 0x0000b400ad677a23 */ /* 0x002fea000001086e */
[C---:B------:R-:W-:Y:S01]  /*abc0*/  HMMA.16816.F32 R56, R112.reuse, R116, R56 ;  /* 0x000000747038723c */ /* 0x040fe20000001838 */
[----:B------:R1:W-:Y:S07]  /*abd0*/  MUFU.EX2 R219, R103 ;  /* 0x0000006700db7308 */ /* 0x0003ee0000000800 */
[-C--:B------:R-:W-:Y:S08]  /*abe0*/  HMMA.16816.F32 R60, R112, R118.reuse, R60 ;  /* 0x00000076703c723c */ /* 0x080ff0000000183c */
[C---:B------:R-:W-:Y:S01]  /*abf0*/  HMMA.16816.F32 R64, R160.reuse, R118, R64 ;  /* 0x00000076a040723c */ /* 0x040fe20000001840 */
[----:B------:R-:W2:Y:S03]  /*ac00*/  LDSM.16.MT88.4 R116, [R185+0x1800] ;  /* 0x00180000b974783b */ /* 0x000ea60000004200 */
[--C-:B-1----:R-:W-:Y:S05]  /*ac10*/  FFMA.FTZ R103, R171, c[0x0][0x2d0], -R101.reuse ;  /* 0x0000b400ab677a23 */ /* 0x102fea0000010865 */
[----:B------:R-:W-:Y:S01]  /*ac20*/  LDSM.16.MT88.4 R168, [R186+0x1400] ;  /* 0x00140000baa8783b */ /* 0x000fe20000004200 */
[----:B------:R1:W-:Y:S02]  /*ac30*/  MUFU.EX2 R177, R103 ;  /* 0x0000006700b17308 */ /* 0x0003e40000000800 */
[--C-:B-1----:R-:W-:Y:S01]  /*ac40*/  FFMA.FTZ R103, R174, c[0x0][0x2d0], -R101.reuse ;  /* 0x0000b400ae677a23 */ /* 0x102fe20000010865 */
[-C--:B--2---:R-:W-:Y:S07]  /*ac50*/  HMMA.16816.F32 R68, R160, R116.reuse, R68 ;  /* 0x00000074a044723c */ /* 0x084fee0000001844 */
[----:B------:R1:W2:Y:S01]  /*ac60*/  MUFU.EX2 R176, R103 ;  /* 0x0000006700b07308 */ /* 0x0002a20000000800 */
[C---:B------:R-:W-:Y:S08]  /*ac70*/  HMMA.16816.F32 R72, R112.reuse, R116, R72 ;  /* 0x000000747048723c */ /* 0x040ff00000001848 */
[-C--:B------:R-:W-:Y:S08]  /*ac80*/  HMMA.16816.F32 R76, R112, R118.reuse, R76 ;  /* 0x00000076704c723c */ /* 0x080ff0000000184c */
[C---:B------:R-:W-:Y:S01]  /*ac90*/  HMMA.16816.F32 R80, R160.reuse, R118, R80 ;  /* 0x00000076a050723c */ /* 0x040fe20000001850 */
[----:B------:R-:W2:Y:S03]  /*aca0*/  LDSM.16.MT88.4 R116, [R186+0x1800] ;  /* 0x00180000ba74783b */ /* 0x000ea60000004200 */
[--C-:B-1----:R-:W-:Y:S04]  /*acb0*/  FFMA.FTZ R103, R172, c[0x0][0x2d0], -R101.reuse ;  /* 0x0000b400ac677a23 */ /* 0x102fe80000010865 */
[----:B------:R1:W-:Y:S01]  /*acc0*/  MUFU.EX2 R178, R103 ;  /* 0x0000006700b27308 */ /* 0x0003e20000000800 */
[----:B------:R-:W-:Y:S03]  /*acd0*/  LDSM.16.MT88.4 R172, [R185+0x2000] ;  /* 0x00200000b9ac783b */ /* 0x000fe60000004200 */
[----:B-1----:R-:W-:Y:S06]  /*ace0*/  FFMA.FTZ R103, R179, c[0x0][0x2d0], -R101 ;  /* 0x0000b400b3677a23 */ /* 0x002fec0000010865 */
[----:B------:R1:W1:Y:S01]  /*acf0*/  MUFU.EX2 R179, R103 ;  /* 0x0000006700b37308 */ /* 0x0002620000000800 */
[-C--:B--2---:R-:W-:Y:S08]  /*ad00*/  HMMA.16816.F32 R84, R160, R116.reuse, R84 ;  /* 0x00000074a054723c */ /* 0x084ff00000001854 */
[C---:B------:R-:W-:Y:S07]  /*ad10*/  HMMA.16816.F32 R88, R112.reuse, R116, R88 ;  /* 0x000000747058723c */ /* 0x040fee0000001858 */
[----:B------:R-:W-:Y:S01]  /*ad20*/  F2FP.PACK_AB R116, R221, R220 ;  /* 0x000000dcdd74723e */ /* 0x000fe200000000ff */
[-C--:B------:R-:W-:Y:S01]  /*ad30*/  HMMA.16816.F32 R92, R112, R118.reuse, R92 ;  /* 0x00000076705c723c */ /* 0x080fe2000000185c */
[----:B------:R-:W-:Y:S03]  /*ad40*/  F2FP.PACK_AB R117, R176, R177 ;  /* 0x000000b1b075723e */ /* 0x000fe600000000ff */
[--C-:B-1----:R-:W-:Y:S02]  /*ad50*/  FFMA.FTZ R103, R208, c[0x0][0x2d0], -R109.reuse ;  /* 0x0000b400d0677a23 */ /* 0x102fe4000001086d */
[----:B------:R-:W-:Y:S01]  /*ad60*/  FFMA.FTZ R109, R206, c[0x0][0x2d0], -R109 ;  /* 0x0000b400ce6d7a23 */ /* 0x000fe2000001086d */
[----:B------:R-:W-:Y:S01]  /*ad70*/  F2FP.PACK_AB R112, R235, R234 ;  /* 0x000000eaeb70723e */ /* 0x000fe200000000ff */
[----:B------:R-:W-:Y:S01]  /*ad80*/  HMMA.16816.F32 R96, R160, R118, R96 ;  /* 0x00000076a060723c */ /* 0x000fe20000001860 */
[----:B------:R-:W-:Y:S01]  /*ad90*/  F2FP.PACK_AB R113, R231, R233 ;  /* 0x000000e9e771723e */ /* 0x000fe200000000ff */
[----:B------:R-:W1:Y:S02]  /*ada0*/  MUFU.EX2 R211, R103 ;  /* 0x0000006700d37308 */ /* 0x000e640000000800 */
[----:B------:R-:W-:Y:S02]  /*adb0*/  F2FP.PACK_AB R114, R225, R230 ;  /* 0x000000e6e172723e */ /* 0x000fe400000000ff */
[----:B------:R-:W-:Y:S02]  /*adc0*/  F2FP.PACK_AB R115, R224, R223 ;  /* 0x000000dfe073723e */ /* 0x000fe400000000ff */
[----:B------:R-:W-:Y:S04]  /*add0*/  F2FP.PACK_AB R118, R219, R222 ;  /* 0x000000dedb76723e */ /* 0x000fe800000000ff */
[----:B------:R2:W-:Y:S01]  /*ade0*/  MUFU.EX2 R206, R124 ;  /* 0x0000007c00ce7308 */ /* 0x0005e20000000800 */
[-C--:B------:R-:W-:Y:S01]  /*adf0*/  HMMA.16816.F32 R4, R112, R120.reuse, R4 ;  /* 0x000000787004723c */ /* 0x080fe20000001804 */
[----:B------:R-:W-:Y:S01]  /*ae00*/  F2FP.PACK_AB R119, R179, R178 ;  /* 0x000000b2b377723e */ /* 0x000fe200000000ff */
[----:B-----5:R-:W-:Y:S06]  /*ae10*/  FFMA.FTZ R3, R3, R133, R240 ;  /* 0x0000008503037223 */ /* 0x020fec00000100f0 */
[C---:B------:R-:W-:Y:S01]  /*ae20*/  HMMA.16816.F32 R8, R116.reuse, R120, R8 ;  /* 0x000000787408723c */ /* 0x040fe20000001808 */
[----:B------:R-:W5:Y:S03]  /*ae30*/  MUFU.EX2 R207, R109 ;  /* 0x0000006d00cf7308 */ /* 0x000f660000000800 */
[----:B------:R-:W-:Y:S01]  /*ae40*/  FADD.FTZ R3, R241, R3 ;  /* 0x00000003f1037221 */ /* 0x000fe20000010000 */
[----:B-1----:R-:W-:Y:S01]  /*ae50*/  F2FP.PACK_AB R160, R211, R210 ;  /* 0x000000d2d3a0723e */ /* 0x002fe200000000ff */
[--C-:B------:R-:W-:Y:S01]  /*ae60*/  FFMA.FTZ R103, R215, c[0x0][0x2d0], -R111.reuse ;  /* 0x0000b400d7677a23 */ /* 0x100fe2000001086f */
[----:B------:R-:W-:Y:S01]  /*ae70*/  MOV R215, R128 ;  /* 0x0000008000d77202 */ /* 0x000fe20000000f00 */
[-C--:B------:R-:W-:Y:S03]  /*ae80*/  HMMA.16816.F32 R12, R116, R122.reuse, R12 ;  /* 0x0000007a740c723c */ /* 0x080fe6000000180c */
[----:B------:R1:W-:Y:S01]  /*ae90*/  MUFU.EX2 R209, R103 ;  /* 0x0000006700d17308 */ /* 0x0003e20000000800 */
[----:B--2---:R-:W-:Y:S04]  /*aea0*/  LDSM.16.MT88.4 R124, [R185+0x800] ;  /* 0x00080000b97c783b */ /* 0x004fe80000004200 */
[C---:B------:R-:W-:Y:S04]  /*aeb0*/  HMMA.16816.F32 R16, R112.reuse, R122, R16 ;  /* 0x0000007a7010723c */ /* 0x040fe80000001810 */
[----:B------:R-:W2:Y:S01]  /*aec0*/  LDSM.16.MT88.4 R120, [R186+0x400] ;  /* 0x00040000ba78783b */ /* 0x000ea20000004200 */
[----:B-----5:R-:W-:Y:S01]  /*aed0*/  F2FP.PACK_AB R162, R207, R206 ;  /* 0x000000cecfa2723e */ /* 0x020fe200000000ff */
[--C-:B-1----:R-:W-:Y:S01]  /*aee0*/  FFMA.FTZ R103, R216, c[0x0][0x2d0], -R111.reuse ;  /* 0x0000b400d8677a23 */ /* 0x102fe2000001086f */
[----:B------:R-:W-:Y:S03]  /*aef0*/  MOV R216, R131 ;  /* 0x0000008300d87202 */ /* 0x000fe60000000f00 */
[----:B------:R-:W1:Y:S01]  /*af00*/  MUFU.EX2 R208, R103 ;  /* 0x0000006700d07308 */ /* 0x000e620000000800 */
[-C--:B--2---:R-:W-:Y:S01]  /*af10*/  HMMA.16816.F32 R20, R112, R120.reuse, R20 ;  /* 0x000000787014723c */ /* 0x084fe20000001814 */
[----:B-1----:R-:W-:Y:S01]  /*af20*/  F2FP.PACK_AB R161, R208, R209 ;  /* 0x000000d1d0a1723e */ /* 0x002fe200000000ff */
[--C-:B------:R-:W-:Y:S01]  /*af30*/  FFMA.FTZ R103, R218, c[0x0][0x2d0], -R111.reuse ;  /* 0x0000b400da677a23 */ /* 0x100fe2000001086f */
[----:B------:R-:W-:Y:S01]  /*af40*/  MOV R218, R130 ;  /* 0x0000008200da7202 */ /* 0x000fe20000000f00 */
[----:B------:R-:W-:Y:S05]  /*af50*/  FFMA.FTZ R111, R217, c[0x0][0x2d0], -R111 ;  /* 0x0000b400d96f7a23 */ /* 0x000fea000001086f */
[----:B------:R1:W-:Y:S01]  /*af60*/  MUFU.EX2 R204, R103 ;  /* 0x0000006700cc7308 */ /* 0x0003e20000000800 */
[C---:B------:R-:W-:Y:S08]  /*af70*/  HMMA.16816.F32 R24, R116.reuse, R120, R24 ;  /* 0x000000787418723c */ /* 0x040ff00000001818 */
[-C--:B------:R-:W-:Y:S01]  /*af80*/  HMMA.16816.F32 R28, R116, R122.reuse, R28 ;  /* 0x0000007a741c723c */ /* 0x080fe2000000181c */
[----:B------:R-:W2:Y:S07]  /*af90*/  MUFU.EX2 R205, R111 ;  /* 0x0000006f00cd7308 */ /* 0x000eae0000000800 */
[C---:B------:R-:W-:Y:S01]  /*afa0*/  HMMA.16816.F32 R32, R112.reuse, R122, R32 ;  /* 0x0000007a7020723c */ /* 0x040fe20000001820 */
[----:B------:R-:W5:Y:S03]  /*afb0*/  LDSM.16.MT88.4 R120, [R185+0x1000] ;  /* 0x00100000b978783b */ /* 0x000f660000004200 */
[--C-:B-1----:R-:W-:Y:S04]  /*afc0*/  FFMA.FTZ R103, R214, c[0x0][0x2d0], -R110.reuse ;  /* 0x0000b400d6677a23 */ /* 0x102fe8000001086e */
[----:B------:R1:W-:Y:S01]  /*afd0*/  MUFU.EX2 R111, R103 ;  /* 0x00000067006f7308 */ /* 0x0003e20000000800 */
[----:B--2---:R-:W-:Y:S03]  /*afe0*/  F2FP.PACK_AB R163, R205, R204 ;  /* 0x000000cccda3723e */ /* 0x004fe600000000ff */
[--C-:B-1----:R-:W-:Y:S06]  /*aff0*/  FFMA.FTZ R103, R213, c[0x0][0x2d0], -R110.reuse ;  /* 0x0000b400d5677a23 */ /* 0x102fec000001086e */
[----:B------:R-:W1:Y:S01]  /*b000*/  MUFU.EX2 R180, R103 ;  /* 0x0000006700b47308 */ /* 0x000e620000000800 */
[-C--:B-----5:R-:W-:Y:S08]  /*b010*/  HMMA.16816.F32 R36, R112, R120.reuse, R36 ;  /* 0x000000787024723c */ /* 0x0a0ff00000001824 */
[C---:B------:R-:W-:Y:S08]  /*b020*/  HMMA.16816.F32 R40, R116.reuse, R120, R40 ;  /* 0x000000787428723c */ /* 0x040ff00000001828 */
[-C--:B------:R-:W-:Y:S01]  /*b030*/  HMMA.16816.F32 R44, R116, R122.reuse, R44 ;  /* 0x0000007a742c723c */ /* 0x080fe2000000182c */
[----:B-1----:R-:W-:Y:S03]  /*b040*/  F2FP.PACK_AB R164, R180, R111 ;  /* 0x0000006fb4a4723e */ /* 0x002fe600000000ff */
[--C-:B------:R-:W-:Y:S04]  /*b050*/  FFMA.FTZ R103, R212, c[0x0][0x2d0], -R110.reuse ;  /* 0x0000b400d4677a23 */ /* 0x100fe8000001086e */
[C---:B------:R-:W-:Y:S01]  /*b060*/  HMMA.16816.F32 R48, R112.reuse, R122, R48 ;  /* 0x0000007a7030723c */ /* 0x040fe20000001830 */
[----:B------:R-:W1:Y:S01]  /*b070*/  LDSM.16.MT88.4 R120, [R186+0x1000] ;  /* 0x00100000ba78783b */ /* 0x000e620000004200 */
[----:B------:R2:W-:Y:S02]  /*b080*/  MUFU.EX2 R203, R103 ;  /* 0x0000006700cb7308 */ /* 0x0005e40000000800 */
[----:B------:R-:W-:Y:S08]  /*b090*/  FFMA.FTZ R110, R202, c[0x0][0x2d0], -R110 ;  /* 0x0000b400ca6e7a23 */ /* 0x000ff0000001086e */
[----:B------:R-:W5:Y:S01]  /*b0a0*/  MUFU.EX2 R181, R110 ;  /* 0x0000006e00b57308 */ /* 0x000f620000000800 */
[--C-:B--2---:R-:W-:Y:S09]  /*b0b0*/  FFMA.FTZ R103, R182, c[0x0][0x2d0], -R101.reuse ;  /* 0x0000b400b6677a23 */ /* 0x104ff20000010865 */
[----:B------:R2:W-:Y:S01]  /*b0c0*/  MUFU.EX2 R109, R103 ;  /* 0x00000067006d7308 */ /* 0x0005e20000000800 */
[----:B-----5:R-:W-:Y:S01]  /*b0d0*/  F2FP.PACK_AB R166, R181, R203 ;  /* 0x000000cbb5a6723e */ /* 0x020fe200000000ff */
[-C--:B-1----:R-:W-:Y:S08]  /*b0e0*/  HMMA.16816.F32 R52, R112, R120.reuse, R52 ;  /* 0x000000787034723c */ /* 0x082ff00000001834 */
[C---:B------:R-:W-:Y:S01]  /*b0f0*/  HMMA.16816.F32 R56, R116.reuse, R120, R56 ;  /* 0x000000787438723c */ /* 0x040fe20000001838 */
[--C-:B--2---:R-:W-:Y:S07]  /*b100*/  FFMA.FTZ R103, R183, c[0x0][0x2d0], -R101.reuse ;  /* 0x0000b400b7677a23 */ /* 0x104fee0000010865 */
[-C--:B------:R-:W-:Y:S01]  /*b110*/  HMMA.16816.F32 R60, R116, R122.reuse, R60 ;  /* 0x0000007a743c723c */ /* 0x080fe2000000183c */
[----:B------:R-:W1:Y:S07]  /*b120*/  MUFU.EX2 R104, R103 ;  /* 0x0000006700687308 */ /* 0x000e6e0000000800 */
[C---:B------:R-:W-:Y:S01]  /*b130*/  HMMA.16816.F32 R64, R112.reuse, R122, R64 ;  /* 0x0000007a7040723c */ /* 0x040fe20000001840 */
[----:B------:R-:W2:Y:S03]  /*b140*/  LDSM.16.MT88.4 R120, [R185+0x1c00] ;  /* 0x001c0000b978783b */ /* 0x000ea60000004200 */
[----:B-1----:R-:W-:Y:S01]  /*b150*/  F2FP.PACK_AB R165, R104, R109 ;  /* 0x0000006d68a5723e */ /* 0x002fe200000000ff */
[--C-:B------:R-:W-:Y:S02]  /*b160*/  FFMA.FTZ R103, R201, c[0x0][0x2d0], -R101.reuse ;  /* 0x0000b400c9677a23 */ /* 0x100fe40000010865 */
[----:B------:R-:W-:Y:S02]  /*b170*/  FFMA.FTZ R101, R105, c[0x0][0x2d0], -R101 ;  /* 0x0000b40069657a23 */ /* 0x000fe40000010865 */
[----:B------:R3:W-:Y:S10]  /*b180*/  MUFU.EX2 R110, R103 ;  /* 0x00000067006e7308 */ /* 0x0007f40000000800 */
[----:B------:R-:W1:Y:S01]  /*b190*/  MUFU.EX2 R101, R101 ;  /* 0x0000006500657308 */ /* 0x000e620000000800 */
[-C--:B--2---:R-:W-:Y:S01]  /*b1a0*/  HMMA.16816.F32 R68, R112, R120.reuse, R68 ;  /* 0x000000787044723c */ /* 0x084fe20000001844 */
[----:B---3--:R-:W-:Y:S02]  /*b1b0*/  FFMA.FTZ R103, R100, R134, R248 ;  /* 0x0000008664677223 */ /* 0x008fe400000100f8 */
[----:B----4-:R-:W-:Y:S05]  /*b1c0*/  FFMA.FTZ R100, R2, R132, R237 ;  /* 0x0000008402647223 */ /* 0x010fea00000100ed */
[C---:B------:R-:W-:Y:S01]  /*b1d0*/  HMMA.16816.F32 R72, R116.reuse, R120, R72 ;  /* 0x000000787448723c */ /* 0x040fe20000001848 */
[----:B------:R-:W-:Y:S03]  /*b1e0*/  FADD.FTZ R2, R251, R103 ;  /* 0x00000067fb027221 */ /* 0x000fe60000010000 */
[----:B------:R-:W-:Y:S02]  /*b1f0*/  FADD.FTZ R103, R242, R3 ;  /* 0x00000003f2677221 */ /* 0x000fe40000010000 */
[----:B------:R-:W-:Y:S01]  /*b200*/  FADD.FTZ R2, R249, R2 ;  /* 0x00000002f9027221 */ /* 0x000fe20000010000 */
[----:B-1----:R-:W-:Y:S01]  /*b210*/  F2FP.PACK_AB R167, R101, R110 ;  /* 0x0000006e65a7723e */ /* 0x002fe200000000ff */
[-C--:B------:R-:W-:Y:S01]  /*b220*/  HMMA.16816.F32 R76, R116, R122.reuse, R76 ;  /* 0x0000007a744c723c */ /* 0x080fe2000000184c */
[----:B------:R-:W-:Y:S03]  /*b230*/  FFMA.FTZ R3, R0, R129, R238 ;  /* 0x0000008100037223 */ /* 0x000fe600000100ee */
[----:B------:R-:W-:Y:S02]  /*b240*/  FADD.FTZ R100, R239, R100 ;  /* 0x00000064ef647221 */ /* 0x000fe40000010000 */
[----:B------:R-:W-:Y:S02]  /*b250*/  FADD.FTZ R3, R243, R3 ;  /* 0x00000003f3037221 */ /* 0x000fe40000010000 */
[C---:B------:R-:W-:Y:S01]  /*b260*/  HMMA.16816.F32 R80, R112.reuse, R122, R80 ;  /* 0x0000007a7050723c */ /* 0x040fe20000001850 */
[----:B------:R-:W1:Y:S03]  /*b270*/  LDSM.16.MT88.4 R120, [R186+0x1c00] ;  /* 0x001c0000ba78783b */ /* 0x000e660000004200 */
[----:B------:R-:W-:Y:S01]  /*b280*/  FADD.FTZ R0, R250, R100 ;  /* 0x00000064fa007221 */ /* 0x000fe20000010000 */
[----:B------:R-:W-:Y:S01]  /*b290*/  MOV R100, R108 ;  /* 0x0000006c00647202 */ /* 0x000fe20000000f00 */
[----:B------:R-:W-:Y:S02]  /*b2a0*/  FADD.FTZ R3, R244, R3 ;  /* 0x00000003f4037221 */ /* 0x000fe40000010000 */
[----:B------:R-:W-:Y:S04]  /*b2b0*/  FADD.FTZ R0, R215, R0 ;  /* 0x00000000d7007221 */ /* 0x000fe80000010000 */
[----:B------:R-:W-:Y:S04]  /*b2c0*/  FADD.FTZ R3, R245, R3 ;  /* 0x00000003f5037221 */ /* 0x000fe80000010000 */
[----:B------:R-:W-:Y:S04]  /*b2d0*/  FADD.FTZ R3, R177, R3 ;  /* 0x00000003b1037221 */ /* 0x000fe80000010000 */
[----:B------:R-:W-:Y:S04]  /*b2e0*/  FADD.FTZ R3, R176, R3 ;  /* 0x00000003b0037221 */ /* 0x000fe80000010000 */
[----:B------:R-:W-:Y:S04]  /*b2f0*/  FADD.FTZ R3, R178, R3 ;  /* 0x00000003b2037221 */ /* 0x000fe80000010000 */
[----:B------:R-:W-:Y:S01]  /*b300*/  FADD.FTZ R3, R179, R3 ;  /* 0x00000003b3037221 */ /* 0x000fe20000010000 */
[-C--:B-1----:R-:W-:Y:S08]  /*b310*/  HMMA.16816.F32 R84, R112, R120.reuse, R84 ;  /* 0x000000787054723c */ /* 0x082ff00000001854 */
[C---:B------:R-:W-:Y:S08]  /*b320*/  HMMA.16816.F32 R88, R116.reuse, R120, R88 ;  /* 0x000000787458723c */ /* 0x040ff00000001858 */
[-C--:B------:R-:W-:Y:S08]  /*b330*/  HMMA.16816.F32 R92, R116, R122.reuse, R92 ;  /* 0x0000007a745c723c */ /* 0x080ff0000000185c */
[----:B------:R-:W-:Y:S08]  /*b340*/  HMMA.16816.F32 R96, R112, R122, R96 ;  /* 0x0000007a7060723c */ /* 0x000ff00000001860 */
[-C--:B------:R-:W-:Y:S01]  /*b350*/  HMMA.16816.F32 R112, R160, R124.reuse, R4 ;  /* 0x0000007ca070723c */ /* 0x080fe20000001804 */
[----:B------:R-:W1:Y:S07]  /*b360*/  LDSM.16.MT88.4 R4, [R186+0x2000] ;  /* 0x00200000ba04783b */ /* 0x000e6e0000004200 */
[C---:B------:R-:W-:Y:S01]  /*b370*/  HMMA.16816.F32 R116, R164.reuse, R124, R8 ;  /* 0x0000007ca474723c */ /* 0x040fe20000001808 */
[----:B------:R-:W2:Y:S06]  /*b380*/  LDL R11, [R1+0x14] ;  /* 0x00001400010b7983 */ /* 0x000eac0000100800 */
[----:B------:R-:W-:Y:S01]  /*b390*/  FADD.FTZ R8, R220, R0 ;  /* 0x00000000dc087221 */ /* 0x000fe20000010000 */
[-C--:B------:R-:W-:Y:S01]  /*b3a0*/  HMMA.16816.F32 R120, R164, R126.reuse, R12 ;  /* 0x0000007ea478723c */ /* 0x080fe2000000180c */
[----:B------:R-:W-:Y:S03]  /*b3b0*/  FADD.FTZ R9, R218, R2 ;  /* 0x00000002da097221 */ /* 0x000fe60000010000 */
[----:B------:R-:W-:Y:S01]  /*b3c0*/  FADD.FTZ R2, R216, R103 ;  /* 0x00000067d8027221 */ /* 0x000fe20000010000 */
[----:B------:R-:W-:Y:S01]  /*b3d0*/  MOV R103, R106 ;  /* 0x0000006a00677202 */ /* 0x000fe20000000f00 */
[----:B------:R-:W-:Y:S02]  /*b3e0*/  FADD.FTZ R9, R234, R9 ;  /* 0x00000009ea097221 */ /* 0x000fe40000010000 */
[C---:B------:R-:W-:Y:S01]  /*b3f0*/  HMMA.16816.F32 R124, R160.reuse, R126, R16 ;  /* 0x0000007ea07c723c */ /* 0x040fe20000001810 */
[----:B------:R-:W-:Y:S03]  /*b400*/  FADD.FTZ R10, R233, R2 ;  /* 0x00000002e90a7221 */ /* 0x000fe60000010000 */
[----:B------:R-:W-:Y:S02]  /*b410*/  FADD.FTZ R2, R235, R9 ;  /* 0x00000009eb027221 */ /* 0x000fe40000010000 */
[----:B------:R-:W-:Y:S02]  /*b420*/  FADD.FTZ R0, R231, R10 ;  /* 0x0000000ae7007221 */ /* 0x000fe40000010000 */
[-C--:B------:R-:W-:Y:S01]  /*b430*/  HMMA.16816.F32 R128, R160, R140.reuse, R20 ;  /* 0x0000008ca080723c */ /* 0x080fe20000001814 */
[----:B------:R-:W-:Y:S03]  /*b440*/  FADD.FTZ R9, R221, R8 ;  /* 0x00000008dd097221 */ /* 0x000fe60000010000 */
[----:B------:R-:W-:Y:S02]  /*b450*/  FADD.FTZ R8, R223, R0 ;  /* 0x00000000df087221 */ /* 0x000fe40000010000 */
[----:B------:R-:W-:Y:S02]  /*b460*/  FADD.FTZ R10, R230, R2 ;  /* 0x00000002e60a7221 */ /* 0x000fe40000010000 */
[C---:B------:R-:W-:Y:S01]  /*b470*/  HMMA.16816.F32 R132, R164.reuse, R140, R24 ;  /* 0x0000008ca484723c */ /* 0x040fe20000001818 */
[----:B------:R-:W-:Y:S03]  /*b480*/  FADD.FTZ R2, R222, R9 ;  /* 0x00000009de027221 */ /* 0x000fe60000010000 */
[----:B------:R-:W-:Y:S04]  /*b490*/  FADD.FTZ R0, R225, R10 ;  /* 0x0000000ae1007221 */ /* 0x000fe80000010000 */
        /* <DEDUP_REMOVED lines=17> */
[-C--:B------:R-:W-:Y:S01]  /*b5b0*/  HMMA.16816.F32 R92, R164, R6.reuse, R92 ;  /* 0x00000006a45c723c */ /* 0x080fe2000000185c */
[----:B------:R-:W-:Y:S03]  /*b5c0*/  FADD.FTZ R8, R219, R2 ;  /* 0x00000002db087221 */ /* 0x000fe60000010000 */
[----:B------:R-:W-:Y:S02]  /*b5d0*/  FADD.FTZ R4, R210, R0 ;  /* 0x00000000d2047221 */ /* 0x000fe40000010000 */
[----:B------:R-:W-:Y:S02]  /*b5e0*/  FADD.FTZ R2, R209, R5 ;  /* 0x00000005d1027221 */ /* 0x000fe40000010000 */
[----:B------:R-:W-:Y:S01]  /*b5f0*/  FADD.FTZ R0, R111, R8 ;  /* 0x000000086f007221 */ /* 0x000fe20000010000 */
[----:B------:R-:W-:Y:S03]  /*b600*/  HMMA.16816.F32 R96, R160, R6, R96 ;  /* 0x00000006a060723c */ /* 0x000fe60000001860 */
[----:B------:R-:W-:Y:S02]  /*b610*/  FADD.FTZ R4, R211, R4 ;  /* 0x00000004d3047221 */ /* 0x000fe40000010000 */
[----:B------:R-:W-:Y:S02]  /*b620*/  FADD.FTZ R5, R208, R2 ;  /* 0x00000002d0057221 */ /* 0x000fe40000010000 */
[----:B------:R-:W-:Y:S02]  /*b630*/  FADD.FTZ R2, R109, R3 ;  /* 0x000000036d027221 */ /* 0x000fe40000010000 */
[----:B------:R-:W-:Y:S03]  /*b640*/  FADD.FTZ R3, R180, R0 ;  /* 0x00000000b4037221 */ /* 0x000fe60000010000 */
[----:B------:R-:W-:Y:S02]  /*b650*/  FADD.FTZ R0, R206, R4 ;  /* 0x00000004ce007221 */ /* 0x000fe40000010000 */
[----:B------:R-:W-:Y:S02]  /*b660*/  FADD.FTZ R4, R204, R5 ;  /* 0x00000005cc047221 */ /* 0x000fe40000010000 */
[----:B------:R-:W-:Y:S02]  /*b670*/  FADD.FTZ R5, R207, R0 ;  /* 0x00000000cf057221 */ /* 0x000fe40000010000 */
[----:B------:R-:W-:Y:S02]  /*b680*/  FADD.FTZ R4, R205, R4 ;  /* 0x00000004cd047221 */ /* 0x000fe40000010000 */
[----:B------:R-:W-:Y:S01]  /*b690*/  FADD.FTZ R2, R104, R2 ;  /* 0x0000000268027221 */ /* 0x000fe20000010000 */
[----:B------:R1:W-:Y:S01]  /*b6a0*/  STL [R1+0x4], R5 ;  /* 0x0000040501007387 */ /* 0x0003e20000100800 */
[----:B------:R-:W-:Y:S01]  /*b6b0*/  FADD.FTZ R3, R203, R3 ;  /* 0x00000003cb037221 */ /* 0x000fe20000010000 */
[----:B------:R-:W-:Y:S01]  /*b6c0*/  MOV R104, R102 ;  /* 0x0000006600687202 */ /* 0x000fe20000000f00 */
[----:B------:R-:W-:Y:S01]  /*b6d0*/  FADD.FTZ R0, R110, R2 ;  /* 0x000000026e007221 */ /* 0x000fe20000010000 */
[----:B------:R1:W-:Y:S01]  /*b6e0*/  STL [R1], R4 ;  /* 0x0000000401007387 */ /* 0x0003e20000100800 */
[----:B------:R-:W-:Y:S02]  /*b6f0*/  FADD.FTZ R2, R181, R3 ;  /* 0x00000003b5027221 */ /* 0x000fe40000010000 */
[----:B------:R-:W-:Y:S01]  /*b700*/  FADD.FTZ R0, R101, R0 ;  /* 0x0000000065007221 */ /* 0x000fe20000010000 */
[----:B------:R-:W-:Y:S02]  /*b710*/  MOV R101, R107 ;  /* 0x0000006b00657202 */ /* 0x000fe40000000f00 */
[----:B------:R1:W-:Y:S04]  /*b720*/  STL [R1+0x8], R2 ;  /* 0x0000080201007387 */ /* 0x0003e80000100800 */
[----:B------:R1:W-:Y:S01]  /*b730*/  STL [R1+0xc], R0 ;  /* 0x00000c0001007387 */ /* 0x0003e20000100800 */
[C---:B--2---:R-:W-:Y:S02]  /*b740*/  ISETP.GT.AND P0, PT, R200.reuse, R11, PT ;  /* 0x0000000bc800720c */ /* 0x044fe40003f04270 */
[----:B------:R-:W-:Y:S11]  /*b750*/  IADD3 R200, R200, -0x1, RZ ;  /* 0xffffffffc8c87810 */ /* 0x000ff60007ffe0ff */
[----:B-1----:R-:W-:-:S05]  /*b760*/  @P0 BRA `(.L_x_544) ;  /* 0xffffbcb000000947 */ /* 0x002fca000383ffff */
.L_x_523:
[----:B------:R-:W2:Y:S01]  /*b770*/  LDL R0, [R1+0x18] ;  /* 0x0000180001007983 */ /* 0x000ea20000100800 */
[----:B-1----:R-:W-:-:S02]  /*b780*/  IMAD.MOV.U32 R2, RZ, RZ, c[0x0][0x2c4] ;  /* 0x0000b100ff027624 */ /* 0x002fc400078e00ff */
[----:B------:R-:W-:-:S03]  /*b790*/  IMAD.MOV.U32 R4, RZ, RZ, c[0x0][0x32c] ;  /* 0x0000cb00ff047624 */ /* 0x000fc600078e00ff */
[----:B------:R-:W-:Y:S02]  /*b7a0*/  ISETP.NE.AND P1, PT, R2, 0x1, PT ;  /* 0x000000010200780c */ /* 0x000fe40003f25270 */
[----:B------:R-:W-:Y:S02]  /*b7b0*/  ISETP.GE.AND P0, PT, R4, 0x1, PT ;  /* 0x000000010400780c */ /* 0x000fe40003f06270 */
[----:B------:R-:W-:Y:S02]  /*b7c0*/  IADD3 R2, R227, 0x1, -R226 ;  /* 0x00000001e3027810 */ /* 0x000fe40007ffe8e2 */
[----:B--2---:R-:W-:-:S07]  /*b7d0*/  IADD3 R0, R0, 0x7f, RZ ;  /* 0x0000007f00007810 */ /* 0x004fce0007ffe0ff */
[----:B------:R-:W-:-:S05]  /*b7e0*/  @P1 IMAD.HI.U32 R3, R0, c[0x0][0x2c8], RZ ;  /* 0x0000b20000031a27 */ /* 0x000fca00078e00ff */
[----:B------:R-:W-:-:S05]  /*b7f0*/  @P1 SHF.R.U32.HI R0, RZ, c[0x0][0x2cc], R3 ;  /* 0x0000b300ff001a19 */ /* 0x000fca0000011603 */
[----:B------:R-:W-:-:S05]  /*b800*/  IMAD.IADD R0, R2, 0x1, R0 ;  /* 0x0000000102007824 */ /* 0x000fca00078e0200 */
[----:B------:R-:W-:Y:S01]  /*b810*/  IADD3 R2, R0, -c[0x0][0x324], RZ ;  /* 0x8000c90000027a10 */ /* 0x000fe20007ffe0ff */
[----:B------:R-:W-:Y:S05]  /*b820*/  @!P0 BRA `(.L_x_545) ;  /* 0x0000011000008947 */ /* 0x000fea0003800000 */
[----:B------:R-:W-:Y:S01]  /*b830*/  ISETP.GT.AND P0, PT, R0, -0x1, PT ;  /* 0xffffffff0000780c */ /* 0x000fe20003f04270 */
[----:B------:R-:W-:-:S12]  /*b840*/  BSSY B0, `(.L_x_546) ;  /* 0x000000d000007945 */ /* 0x000fd80003800000 */
        /* <DEDUP_REMOVED lines=8> */
.L_x_547:
[----:B------:R-:W-:-:S04]  /*b8d0*/  MOV R3, c[0x0][0x32c] ;  /* 0x0000cb0000037a02 */ /* 0x000fc80000000f00 */
[----:B------:R-:W-:-:S13]  /*b8e0*/  ISETP.NE.AND P0, PT, R3, 0x1, PT ;  /* 0x000000010300780c */ /* 0x000fda0003f05270 */
[----:B------:R-:W-:-:S05]  /*b8f0*/  @P0 IMAD.HI.U32 R3, R0, c[0x0][0x330], RZ ;  /* 0x0000cc0000030a27 */ /* 0x000fca00078e00ff */
[----:B------:R-:W-:Y:S02]  /*b900*/  @P0 SHF.R.U32.HI R0, RZ, c[0x0][0x334], R3 ;  /* 0x0000cd00ff000a19 */ /* 0x000fe40000011603 */
.L_x_548:
[----:B------:R-:W-:Y:S05]  /*b910*/  BSYNC B0 ;  /* 0x0000000000007941 */ /* 0x000fea0003800000 */
.L_x_546:
[----:B------:R-:W-:-:S05]  /*b920*/  IMAD R0, R0, c[0x0][0x32c], RZ ;  /* 0x0000cb0000007a24 */ /* 0x000fca00078e02ff */
[----:B------:R-:W-:-:S03]  /*b930*/  IMNMX R2, R2, R0, !PT ;  /* 0x0000000002027217 */ /* 0x000fc60007800200 */
.L_x_545:
[----:B------:R-:W2:Y:S01]  /*b940*/  LDL R3, [R1+0x10] ;  /* 0x0000100001037983 */ /* 0x000ea20000100800 */
[----:B------:R-:W-:-:S05]  /*b950*/  IADD3 R2, R2, 0x2f, RZ ;  /* 0x0000002f02027810 */ /* 0x000fca0007ffe0ff */
[----:B------:R-:W-:-:S05]  /*b960*/  IMAD.HI R2, R2, 0x2aaaaaab, RZ ;  /* 0x2aaaaaab02027827 */ /* 0x000fca00078e02ff */
[----:B------:R-:W-:-:S04]  /*b970*/  SHF.R.U32.HI R0, RZ, 0x1f, R2 ;  /* 0x0000001fff007819 */ /* 0x000fc80000011602 */
[----:B------:R-:W-:-:S04]  /*b980*/  LEA.HI.SX32 R0, R2, R0, 0x1d ;  /* 0x0000000002007211 */ /* 0x000fc800078feaff */
[----:B--2---:R-:W-:-:S04]  /*b990*/  IMNMX R245, R3, R0, !PT ;  /* 0x0000000003f57217 */ /* 0x004fc80007800200 */
[----:B------:R-:W-:-:S13]  /*b9a0*/  ISETP.GE.AND P0, PT, R200, R245, PT ;  /* 0x000000f5c800720c */ /* 0x000fda0003f06270 */
[----:B------:R-:W-:Y:S05]  /*b9b0*/  @!P0 BRA `(.L_x_549) ;  /* 0x000030c000008947 */ /* 0x000fea0003800000 */
.L_x_554:
[----:B------:R-:W2:Y:S01]  /*b9c0*/  LDL R100, [R1+0x10] ;  /* 0x0000100001647983 */ /* 0x000ea20000100800 */
[----:B------:R-:W-:Y:S04]  /*b9d0*/  DEPBAR.LE SB0, 0x0 ;  /* 0x000080000000791a */ /* 0x000fe80000000000 */
[----:B-1----:R-:W1:Y:S01]  /*b9e0*/  S2R R101, SR_TID.X ;  /* 0x0000000000657919 */ /* 0x002e620000002100 */
[----:B------:R-:W-:Y:S01]  /*b9f0*/  WARPSYNC 0xffffffff ;  /* 0xffffffff00007948 */ /* 0x000fe20003800000 */
[----:B------:R-:W-:Y:S02]  /*ba00*/  BSSY B0, `(.L_x_550) ;  /* 0x0000043000007945 */ /* 0x000fe40003800000 */
[----:B------:R-:W-:Y:S01]  /*ba10*/  BAR.SYNC.DEFER_BLOCKING 0x0 ;  /* 0x0000000000007b1d */ /* 0x000fe20000010000 */
[C---:B------:R-:W-:Y:S01]  /*ba20*/  LOP3.LUT P6, RZ, R198.reuse, 0x100, RZ, 0xc0, !PT ;  /* 0x00000100c6ff7812 */ /* 0x040fe200078cc0ff */
[----:B------:R-:W-:Y:S01]  /*ba30*/  IMAD.MOV.U32 R2, RZ, RZ, R108 ;  /* 0x000000ffff027224 */ /* 0x000fe200078e006c */
[C---:B------:R-:W-:Y:S01]  /*ba40*/  LOP3.LUT P5, RZ, R198.reuse, 0x80, RZ, 0xc0, !PT ;  /* 0x00000080c6ff7812 */ /* 0x040fe200078ac0ff */
[----:B------:R-:W-:Y:S01]  /*ba50*/  IMAD.MOV.U32 R3, RZ, RZ, R107 ;  /* 0x000000ffff037224 */ /* 0x000fe200078e006b */
[----:B------:R-:W-:Y:S01]  /*ba60*/  LOP3.LUT P4, RZ, R198, 0x40, RZ, 0xc0, !PT ;  /* 0x00000040c6ff7812 */ /* 0x000fe2000788c0ff */
[----:B------:R-:W-:Y:S01]  /*ba70*/  IMAD.MOV.U32 R103, RZ, RZ, R106 ;  /* 0x000000ffff677224 */ /* 0x000fe200078e006a */
[----:B------:R3:W4:Y:S04]  /*ba80*/  LDSM.16.M88.4 R48, [R187] ;  /* 0x00000000bb30783b */ /* 0x0007280000000200 */
        /* <DEDUP_REMOVED lines=18> */
[----:B------:R-:W-:Y:S04]  /*bbb0*/  IMAD.WIDE.U32 R4, R4, 0x30, RZ ;  /* 0x0000003004047825 */ /* 0x000fe800078e00ff */
[----:B------:R-:W-:Y:S01]  /*bbc0*/  IMAD R0, R0, 0x30, RZ ;  /* 0x0000003000007824 */ /* 0x000fe200078e02ff */
[----:B------:R-:W-:Y:S01]  /*bbd0*/  IADD3 R7, P1, P0, R4, 0x20, R228 ;  /* 0x0000002004077810 */ /* 0x000fe2000783e0e4 */
[----:B------:R-:W-:Y:S02]  /*bbe0*/  @!P2 IMAD.MOV.U32 R9, RZ, RZ, c[0x0][0x20c] ;  /* 0x00008300ff09a624 */ /* 0x000fe400078e00ff */
[----:B------:R-:W-:Y:S02]  /*bbf0*/  IMAD.IADD R0, R5, 0x1, R0 ;  /* 0x0000000105007824 */ /* 0x000fe400078e0200 */
[----:B------:R-:W-:Y:S03]  /*bc00*/  @!P2 IMAD.MOV.U32 R5, RZ, RZ, c[0x0][0x208] ;  /* 0x00008200ff05a624 */ /* 0x000fe600078e00ff */
[----:B------:R-:W-:Y:S02]  /*bc10*/  IADD3.X R10, R0, RZ, R232, P1, P0 ;  /* 0x000000ff000a7210 */ /* 0x000fe40000fe04e8 */
[----:B------:R-:W-:Y:S04]  /*bc20*/  IADD3 R8, P1, P0, R4, 0x40, R228 ;  /* 0x0000004004087810 */ /* 0x000fe8000783e0e4 */
[----:B------:R-:W-:Y:S02]  /*bc30*/  IADD3.X R11, R0, RZ, R232, P1, P0 ;  /* 0x000000ff000b7210 */ /* 0x000fe40000fe04e8 */
[C---:B------:R-:W-:Y:S04]  /*bc40*/  @!P2 LEA R6, P0, R5.reuse, R4, 0x5 ;  /* 0x000000040506a211 */ /* 0x040fe800078028ff */
[----:B------:R-:W-:Y:S02]  /*bc50*/  @!P2 LEA.HI.X R5, R5, R0, R9, 0x5, P0 ;  /* 0x000000000505a211 */ /* 0x000fe400000f2c09 */
[C---:B------:R-:W-:Y:S04]  /*bc60*/  @!P2 IADD3 R20, P1, P0, R6.reuse, 0x20, R228 ;  /* 0x000000200614a810 */ /* 0x040fe8000783e0e4 */
[C---:B------:R-:W-:Y:S02]  /*bc70*/  @!P2 IADD3.X R22, R5.reuse, RZ, R232, P1, P0 ;  /* 0x000000ff0516a210 */ /* 0x040fe40000fe04e8 */
[----:B------:R-:W-:Y:S04]  /*bc80*/  @!P2 IADD3 R21, P1, P0, R6, 0x40, R228 ;  /* 0x000000400615a810 */ /* 0x000fe8000783e0e4 */
[--C-:B------:R-:W-:Y:S02]  /*bc90*/  @!P2 IADD3.X R23, R5, RZ, R232.reuse, P1, P0 ;  /* 0x000000ff0517a210 */ /* 0x100fe40000fe04e8 */
[----:B------:R-:W-:Y:S05]  /*bca0*/  IADD3 R4, P0, R228, R4, RZ ;  /* 0x00000004e4047210 */ /* 0x000fea0007f1e0ff */
[----:B------:R-:W-:Y:S01]  /*bcb0*/  IMAD.X R0, R0, 0x1, R232, P0 ;  /* 0x0000000100007824 */ /* 0x000fe200000e06e8 */
[C---:B------:R-:W-:Y:S04]  /*bcc0*/  LEA R14, P0, R4.reuse, c[0x0][0x1f8], 0x1 ;  /* 0x00007e00040e7a11 */ /* 0x040fe800078008ff */
[----:B------:R-:W-:Y:S02]  /*bcd0*/  LEA.HI.X R15, R4, c[0x0][0x1fc], R0, 0x1, P0 ;  /* 0x00007f00040f7a11 */ /* 0x000fe400000f0c00 */
[C---:B------:R-:W-:Y:S03]  /*bce0*/  LEA R12, P0, R7.reuse, c[0x0][0x1f8], 0x1 ;  /* 0x00007e00070c7a11 */ /* 0x040fe600078008ff */
[----:B------:R-:W-:Y:S01]  /*bcf0*/  @!PT LDS RZ, [RZ] ;  /* 0x00000000fffff984 */ /* 0x000fe20000000800 */
[----:B------:R-:W-:Y:S01]  /*bd00*/  @!PT LDS RZ, [RZ] ;  /* 0x00000000fffff984 */ /* 0x000fe20000000800 */
[----:B------:R-:W-:Y:S01]  /*bd10*/  @!PT LDS RZ, [RZ] ;  /* 0x00000000fffff984 */ /* 0x000fe20000000800 */
[----:B------:R1:W-:Y:S01]  /*bd20*/  LDGSTS.E.BYPASS.LTC128B.128 [R199+0x1880], [R14.64], !P6 ;  /* 0x018800000ec77fae */ /* 0x0003e2000f101d46 */
[----:B------:R-:W-:Y:S02]  /*bd30*/  LEA.HI.X R13, R7, c[0x0][0x1fc], R10, 0x1, P0 ;  /* 0x00007f00070d7a11 */ /* 0x000fe400000f0c0a */
[C---:B------:R-:W-:Y:S03]  /*bd40*/  LEA R10, P0, R8.reuse, c[0x0][0x1f8], 0x1 ;  /* 0x00007e00080a7a11 */ /* 0x040fe600078008ff */
[----:B------:R1:W-:Y:S01]  /*bd50*/  LDGSTS.E.BYPASS.LTC128B.128 [R199+0x2480], [R12.64], !P5 ;  /* 0x024800000cc77fae */ /* 0x0003e2000e901d46 */
[----:B------:R-:W-:Y:S02]  /*bd60*/  LEA.HI.X R11, R8, c[0x0][0x1fc], R11, 0x1, P0 ;  /* 0x00007f00080b7a11 */ /* 0x000fe400000f0c0b */
[----:B------:R-:W-:Y:S03]  /*bd70*/  @!P2 IADD3 R0, P0, R6, R228, RZ ;  /* 0x000000e40600a210 */ /* 0x000fe60007f1e0ff */
[----:B------:R1:W-:Y:S02]  /*bd80*/  LDGSTS.E.BYPASS.LTC128B.128 [R199+0x3080], [R10.64], !P4 ;  /* 0x030800000ac77fae */ /* 0x0003e4000e101d46 */
[----:B------:R-:W-:Y:S01]  /*bd90*/  @!P2 IMAD.X R5, R5, 0x1, R232, P0 ;  /* 0x000000010505a824 */ /* 0x000fe200000e06e8 */
[C---:B------:R-:W-:Y:S04]  /*bda0*/  @!P2 LEA R8, P0, R0.reuse, c[0x0][0x1f8], 0x1 ;  /* 0x00007e000008aa11 */ /* 0x040fe800078008ff */
[----:B------:R-:W-:Y:S02]  /*bdb0*/  @!P2 LEA.HI.X R9, R0, c[0x0][0x1fc], R5, 0x1, P0 ;  /* 0x00007f000009aa11 */ /* 0x000fe400000f0c05 */
[C---:B------:R-:W-:Y:S03]  /*bdc0*/  @!P2 LEA R6, P0, R20.reuse, c[0x0][0x1f8], 0x1 ;  /* 0x00007e001406aa11 */ /* 0x040fe600078008ff */
[----:B------:R1:W-:Y:S01]  /*bdd0*/  @!P2 LDGSTS.E.BYPASS.LTC128B.128 [R199+0x2080], [R8.64], !P6 ;  /* 0x0208000008c7afae */ /* 0x0003e2000f101d46 */
[----:B------:R-:W-:Y:S02]  /*bde0*/  @!P2 LEA.HI.X R7, R20, c[0x0][0x1fc], R22, 0x1, P0 ;  /* 0x00007f001407aa11 */ /* 0x000fe400000f0c16 */
[C---:B------:R-:W-:Y:S03]  /*bdf0*/  @!P2 LEA R4, P0, R21.reuse, c[0x0][0x1f8], 0x1 ;  /* 0x00007e001504aa11 */ /* 0x040fe600078008ff */
[----:B------:R1:W-:Y:S01]  /*be00*/  @!P2 LDGSTS.E.BYPASS.LTC128B.128 [R199+0x2c80], [R6.64], !P5 ;  /* 0x02c8000006c7afae */ /* 0x0003e2000e901d46 */
[----:B------:R-:W-:Y:S05]  /*be10*/  @!P2 LEA.HI.X R5, R21, c[0x0][0x1fc], R23, 0x1, P0 ;  /* 0x00007f001505aa11 */ /* 0x000fea00000f0c17 */
[----:B------:R1:W-:Y:S04]  /*be20*/  @!P2 LDGSTS.E.BYPASS.LTC128B.128 [R199+0x3880], [R4.64], !P4 ;  /* 0x0388000004c7afae */ /* 0x0003e8000e101d46 */
.L_x_551:
[----:B-1-34-:R-:W-:Y:S05]  /*be30*/  BSYNC B0 ;  /* 0x0000000000007941 */ /* 0x01afea0003800000 */
.L_x_550:
        /* <DEDUP_REMOVED lines=94> */
[----:B------:R-:W2:Y:S01]  /*c420*/  MUFU.TANH R179, R11 ;  /* 0x0000000b00b37308 */ /* 0x000ea20000002400 */
[----:B---3--:R-:W-:Y:S09]  /*c430*/  FMUL.FTZ R10, R17, c[0x0][0x320] ;  /* 0x0000c800110a7a20 */ /* 0x008ff20000410000 */
[----:B------:R-:W3:Y:S01]  /*c440*/  MUFU.TANH R110, R10 ;  /* 0x0000000a006e7308 */ /* 0x000ee20000002400 */
[----:B-1----:R-:W-:Y:S09]  /*c450*/  FMUL.FTZ R0, R6, c[0x0][0x320] ;  /* 0x0000c80006007a20 */ /* 0x002ff20000410000 */
[----:B------:R1:W1:Y:S02]  /*c460*/  MUFU.TANH R168, R0 ;  /* 0x0000000000a87308 */ /* 0x0002640000002400 */
[----:B-1----:R-:W-:Y:S02]  /*c470*/  FMUL.FTZ R0, R7, c[0x0][0x320] ;  /* 0x0000c80007007a20 */ /* 0x002fe40000410000 */
[----:B------:R-:W1:Y:S06]  /*c480*/  LDSM.16.M88.4 R4, [R191] ;  /* 0x00000000bf04783b */ /* 0x000e6c0000000200 */
[----:B------:R5:W1:Y:S02]  /*c490*/  MUFU.TANH R176, R0 ;  /* 0x0000000000b07308 */ /* 0x000a640000002400 */
[----:B-----5:R-:W-:Y:S02]  /*c4a0*/  FMUL.FTZ R0, R8, c[0x0][0x320] ;  /* 0x0000c80008007a20 */ /* 0x020fe40000410000 */
[----:B------:R-:W-:Y:S06]  /*c4b0*/  FMUL.FTZ R8, R19, c[0x0][0x320] ;  /* 0x0000c80013087a20 */ /* 0x000fec0000410000 */
[----:B------:R5:W2:Y:S10]  /*c4c0*/  MUFU.TANH R178, R0 ;  /* 0x0000000000b27308 */ /* 0x000ab40000002400 */
[----:B------:R-:W2:Y:S01]  /*c4d0*/  MUFU.TANH R19, R8 ;  /* 0x0000000800137308 */ /* 0x000ea20000002400 */
[-C--:B-1----:R-:W-:Y:S08]  /*c4e0*/  HMMA.16816.F32 R20, R164, R4.reuse, R20 ;  /* 0x00000004a414723c */ /* 0x082ff00000001814 */
[C---:B------:R-:W-:Y:S04]  /*c4f0*/  HMMA.16816.F32 R24, R172.reuse, R4, R24 ;  /* 0x00000004ac18723c */ /* 0x040fe80000001818 */
[----:B-----5:R-:W-:Y:S02]  /*c500*/  FMUL.FTZ R0, R9, c[0x0][0x320] ;  /* 0x0000c80009007a20 */ /* 0x020fe40000410000 */
[----:B------:R-:W-:Y:S02]  /*c510*/  FMUL.FTZ R9, R18, c[0x0][0x320] ;  /* 0x0000c80012097a20 */ /* 0x000fe40000410000 */
[-C--:B------:R-:W-:Y:S01]  /*c520*/  HMMA.16816.F32 R28, R172, R6.reuse, R28 ;  /* 0x00000006ac1c723c */ /* 0x080fe2000000181c */
[----:B------:R1:W1:Y:S07]  /*c530*/  MUFU.TANH R177, R0 ;  /* 0x0000000000b17308 */ /* 0x00026e0000002400 */
[C---:B------:R-:W-:Y:S03]  /*c540*/  HMMA.16816.F32 R32, R164.reuse, R6, R32 ;  /* 0x00000006a420723c */ /* 0x040fe60000001820 */
[----:B------:R5:W2:Y:S05]  /*c550*/  MUFU.TANH R109, R9 ;  /* 0x00000009006d7308 */ /* 0x000aaa0000002400 */
[----:B------:R-:W-:Y:S04]  /*c560*/  FMUL.FTZ R4, R27, c[0x0][0x320] ;  /* 0x0000c8001b047a20 */ /* 0x000fe80000410000 */
[----:B------:R-:W-:Y:S01]  /*c570*/  FMUL.FTZ R5, R26, c[0x0][0x320] ;  /* 0x0000c8001a057a20 */ /* 0x000fe20000410000 */
[----:B------:R-:W2:Y:S01]  /*c580*/  MUFU.TANH R206, R4 ;  /* 0x0000000400ce7308 */ /* 0x000ea20000002400 */
[----:B-1----:R-:W-:Y:S09]  /*c590*/  FMUL.FTZ R0, R12, c[0x0][0x320] ;  /* 0x0000c8000c007a20 */ /* 0x002ff20000410000 */
[----:B------:R1:W1:Y:S01]  /*c5a0*/  MUFU.TANH R161, R0 ;  /* 0x0000000000a17308 */ /* 0x0002620000002400 */
[----:B-----5:R-:W5:Y:S01]  /*c5b0*/  LDSM.16.M88.4 R8, [R190] ;  /* 0x00000000be08783b */ /* 0x020f620000000200 */
[----:B------:R-:W-:Y:S08]  /*c5c0*/  DEPBAR.LE SB0, 0x0 ;  /* 0x000080000000791a */ /* 0x000ff00000000000 */
[----:B------:R-:W2:Y:S01]  /*c5d0*/  MUFU.TANH R207, R5 ;  /* 0x0000000500cf7308 */ /* 0x000ea20000002400 */
[----:B------:R-:W-:Y:S01]  /*c5e0*/  BAR.SYNC.DEFER_BLOCKING 0x0 ;  /* 0x0000000000007b1d */ /* 0x000fe20000010000 */
[----:B-1----:R-:W-:Y:S08]  /*c5f0*/  FMUL.FTZ R0, R13, c[0x0][0x320] ;  /* 0x0000c8000d007a20 */ /* 0x002ff00000410000 */
[----:B------:R1:W1:Y:S01]  /*c600*/  MUFU.TANH R160, R0 ;  /* 0x0000000000a07308 */ /* 0x0002620000002400 */
[-C--:B-----5:R-:W-:Y:S05]  /*c610*/  HMMA.16816.F32 R36, R164, R8.reuse, R36 ;  /* 0x00000008a424723c */ /* 0x0a0fea0000001824 */
[----:B-1----:R-:W-:Y:S03]  /*c620*/  FMUL.FTZ R0, R14, c[0x0][0x320] ;  /* 0x0000c8000e007a20 */ /* 0x002fe60000410000 */
[C---:B------:R-:W-:Y:S01]  /*c630*/  HMMA.16816.F32 R40, R172.reuse, R8, R40 ;  /* 0x00000008ac28723c */ /* 0x040fe20000001828 */
[----:B------:R1:W1:Y:S07]  /*c640*/  MUFU.TANH R171, R0 ;  /* 0x0000000000ab7308 */ /* 0x00026e0000002400 */
[-C--:B------:R-:W-:Y:S08]  /*c650*/  HMMA.16816.F32 R44, R172, R10.reuse, R44 ;  /* 0x0000000aac2c723c */ /* 0x080ff0000000182c */
[----:B------:R-:W-:Y:S04]  /*c660*/  HMMA.16816.F32 R48, R164, R10, R48 ;  /* 0x0000000aa430723c */ /* 0x000fe80000001830 */
[----:B-1----:R-:W-:Y:S04]  /*c670*/  FMUL.FTZ R0, R15, c[0x0][0x320] ;  /* 0x0000c8000f007a20 */ /* 0x002fe80000410000 */
[----:B------:R1:W1:Y:S11]  /*c680*/  MUFU.TANH R170, R0 ;  /* 0x0000000000aa7308 */ /* 0x0002760000002400 */
[----:B------:R-:W-:Y:S05]  /*c690*/  @!UPT UIADD3 URZ, URZ, URZ, URZ ;  /* 0x0000003f3f3ff290 */ /* 0x000fea000fffe03f */
[----:B------:R-:W-:Y:S04]  /*c6a0*/  FMUL.FTZ R4, R48, c[0x0][0x320] ;  /* 0x0000c80030047a20 */ /* 0x000fe80000410000 */
[----:B------:R-:W2:Y:S01]  /*c6b0*/  MUFU.TANH R165, R4 ;  /* 0x0000000400a57308 */ /* 0x000ea20000002400 */
[----:B-1----:R-:W-:Y:S09]  /*c6c0*/  FMUL.FTZ R0, R16, c[0x0][0x320] ;  /* 0x0000c80010007a20 */ /* 0x002ff20000410000 */
        /* <DEDUP_REMOVED lines=60> */
[----:B--234-:R-:W-:Y:S04]  /*ca90*/  SHF.R.S32.HI R100, RZ, 0x1f, R101 ;  /* 0x0000001fff647819 */ /* 0x01cfe80000011465 */
[----:B------:R-:W-:Y:S04]  /*caa0*/  LEA.HI R100, R100, R101, RZ, 0x2 ;  /* 0x0000006564647211 */ /* 0x000fe800078f10ff */
[----:B------:R-:W-:Y:S04]  /*cab0*/  SHF.R.S32.HI R100, RZ, 0x2, R100 ;  /* 0x00000002ff647819 */ /* 0x000fe80000011464 */
[----:B-1----:R-:W-:Y:S04]  /*cac0*/  IADD3 R0, -R100, 0x30, RZ ;  /* 0x0000003064007810 */ /* 0x002fe80007ffe1ff */
[----:B------:R-:W-:Y:S11]  /*cad0*/  ISETP.GE.AND P0, PT, R0, 0x21, PT ;  /* 0x000000210000780c */ /* 0x000ff60003f06270 */
[----:B------:R-:W-:Y:S02]  /*cae0*/  @!UPT UIADD3 URZ, URZ, URZ, URZ ;  /* 0x0000003f3f3ff290 */ /* 0x000fe4000fffe03f */
[----:B------:R-:W-:Y:S01]  /*caf0*/  @P0 IADD3 R4, R200, -0x1, RZ ;  /* 0xffffffffc8040810 */ /* 0x000fe20007ffe0ff */
[----:B------:R-:W-:Y:S02]  /*cb00*/  @P0 IMAD.MOV.U32 R9, RZ, RZ, c[0x0][0x1e0] ;  /* 0x00007800ff090624 */ /* 0x000fe400078e00ff */
[----:B------:R-:W-:Y:S01]  /*cb10*/  @P0 IMAD.MOV.U32 R10, RZ, RZ, c[0x0][0x1e4] ;  /* 0x00007900ff0a0624 */ /* 0x000fe200078e00ff */
[----:B------:R-:W-:Y:S01]  /*cb20*/  @P0 SHF.R.S32.HI R5, RZ, 0x1f, R4 ;  /* 0x0000001fff050819 */ /* 0x000fe20000011404 */
[C---:B------:R-:W-:Y:S04]  /*cb30*/  @P0 IMAD.WIDE.U32 R6, R4.reuse, c[0x0][0x1e0], RZ ;  /* 0x0000780004060a25 */ /* 0x040fe800078e00ff */
[----:B------:R-:W-:Y:S04]  /*cb40*/  @P0 IMAD R5, R5, c[0x0][0x1e0], RZ ;  /* 0x0000780005050a24 */ /* 0x000fe800078e02ff */
[----:B------:R-:W-:Y:S01]  /*cb50*/  @P0 IMAD R8, R4, c[0x0][0x1e4], R5 ;  /* 0x0000790004080a24 */ /* 0x000fe200078e0205 */
[C---:B------:R-:W-:Y:S01]  /*cb60*/  @P0 SHF.L.U64.HI R5, R9.reuse, 0x5, R10 ;  /* 0x0000000509050819 */ /* 0x040fe2000001020a */
[----:B------:R-:W-:Y:S02]  /*cb70*/  @P0 IMAD.SHL.U32 R4, R9, 0x20, RZ ;  /* 0x0000002009040824 */ /* 0x000fe400078e00ff */
[----:B------:R-:W-:Y:S02]  /*cb80*/  @P0 IMAD.IADD R7, R7, 0x1, R8 ;  /* 0x0000000107070824 */ /* 0x000fe400078e0208 */
[----:B------:R-:W-:Y:S04]  /*cb90*/  @P0 IMAD.WIDE.U32 R4, R6, 0x30, R4 ;  /* 0x0000003006040825 */ /* 0x000fe800078e0004 */
[----:B------:R-:W-:Y:S01]  /*cba0*/  @P0 IMAD R6, R7, 0x30, RZ ;  /* 0x0000003007060824 */ /* 0x000fe200078e02ff */
[----:B------:R-:W-:Y:S03]  /*cbb0*/  @P0 IADD3 R9, P2, P1, R4, 0x20, R246 ;  /* 0x0000002004090810 */ /* 0x000fe6000795e0f6 */
[----:B------:R-:W-:Y:S05]  /*cbc0*/  @P0 IMAD.IADD R8, R6, 0x1, R5 ;  /* 0x0000000106080824 */ /* 0x000fea00078e0205 */
[----:B------:R-:W-:Y:S02]  /*cbd0*/  @P0 IADD3.X R17, R8, RZ, R252, P2, P1 ;  /* 0x000000ff08110210 */ /* 0x000fe400017e24fc */
[----:B------:R-:W-:Y:S04]  /*cbe0*/  @P0 IADD3 R16, P2, P1, R4, 0x40, R246 ;  /* 0x0000004004100810 */ /* 0x000fe8000795e0f6 */
[----:B------:R-:W-:Y:S02]  /*cbf0*/  @P0 IADD3.X R18, R8, RZ, R252, P2, P1 ;  /* 0x000000ff08120210 */ /* 0x000fe400017e24fc */
[----:B------:R-:W-:Y:S11]  /*cc00*/  ISETP.GE.AND P1, PT, R0, 0x1, PT ;  /* 0x000000010000780c */ /* 0x000ff60003f26270 */
[----:B------:R-:W-:Y:S02]  /*cc10*/  @!UPT UIADD3 URZ, URZ, URZ, URZ ;  /* 0x0000003f3f3ff290 */ /* 0x000fe4000fffe03f */
[----:B------:R-:W-:Y:S01]  /*cc20*/  @P1 IADD3 R0, R200, -0x1, RZ ;  /* 0xffffffffc8001810 */ /* 0x000fe20007ffe0ff */
[----:B------:R-:W-:Y:S02]  /*cc30*/  @P1 IMAD.MOV.U32 R6, RZ, RZ, R246 ;  /* 0x000000ffff061224 */ /* 0x000fe400078e00f6 */
[----:B------:R-:W-:Y:S01]  /*cc40*/  @P1 IMAD.MOV.U32 R7, RZ, RZ, R252 ;  /* 0x000000ffff071224 */ /* 0x000fe200078e00fc */
[----:B------:R-:W-:Y:S01]  /*cc50*/  @P1 SHF.R.S32.HI R5, RZ, 0x1f, R0 ;  /* 0x0000001fff051819 */ /* 0x000fe20000011400 */
[----:B------:R-:W-:Y:S04]  /*cc60*/  @P1 IMAD.WIDE.U32 R10, R0, c[0x0][0x1e0], RZ ;  /* 0x00007800000a1a25 */ /* 0x000fe800078e00ff */
[----:B------:R-:W-:Y:S02]  /*cc70*/  @P1 IMAD R5, R5, c[0x0][0x1e0], RZ ;  /* 0x0000780005051a24 */ /* 0x000fe400078e02ff */
[----:B------:R-:W-:Y:S04]  /*cc80*/  @P1 IMAD.WIDE.U32 R6, R10, 0x30, R6 ;  /* 0x000000300a061825 */ /* 0x000fe800078e0006 */
[----:B------:R-:W-:Y:S04]  /*cc90*/  @P1 IMAD R5, R0, c[0x0][0x1e4], R5 ;  /* 0x0000790000051a24 */ /* 0x000fe800078e0205 */
[----:B------:R-:W-:Y:S02]  /*cca0*/  @P1 IMAD.IADD R0, R11, 0x1, R5 ;  /* 0x000000010b001824 */ /* 0x000fe400078e0205 */
[----:B------:R-:W-:Y:S02]  /*ccb0*/  @P1 IMAD.SHL.U32 R5, R6, 0x2, RZ ;  /* 0x0000000206051824 */ /* 0x000fe400078e00ff */
[----:B------:R-:W-:Y:S04]  /*ccc0*/  @P1 IMAD R0, R0, 0x30, RZ ;  /* 0x0000003000001824 */ /* 0x000fe800078e02ff */
[----:B------:R-:W-:Y:S05]  /*ccd0*/  @P1 IMAD.IADD R0, R7, 0x1, R0 ;  /* 0x0000000107001824 */ /* 0x000fea00078e0200 */
[----:B------:R-:W-:Y:S02]  /*cce0*/  @P1 SHF.L.U64.HI R0, R6, 0x1, R0 ;  /* 0x0000000106001819 */ /* 0x000fe40000010200 */
[C---:B------:R-:W-:Y:S04]  /*ccf0*/  @P1 IADD3 R6, P3, R5.reuse, 0x40, RZ ;  /* 0x0000004005061810 */ /* 0x040fe80007f7e0ff */
[----:B------:R-:W-:Y:S04]  /*cd00*/  @P1 IADD3 R14, P2, R6, c[0x0][0x1c8], RZ ;  /* 0x00007200060e1a10 */ /* 0x000fe80007f5e0ff */
[--C-:B------:R-:W-:Y:S02]  /*cd10*/  @P1 IADD3.X R15, RZ, c[0x0][0x1cc], R0.reuse, P2, P3 ;  /* 0x00007300ff0f1a10 */ /* 0x100fe400017e6400 */
[----:B------:R-:W-:Y:S04]  /*cd20*/  @P1 IADD3 R6, P3, R5, 0x80, RZ ;  /* 0x0000008005061810 */ /* 0x000fe80007f7e0ff */
[----:B------:R-:W-:Y:S04]  /*cd30*/  @P1 IADD3 R12, P2, R6, c[0x0][0x1c8], RZ ;  /* 0x00007200060c1a10 */ /* 0x000fe80007f5e0ff */
[----:B------:R-:W-:Y:S02]  /*cd40*/  @P1 IADD3.X R13, RZ, c[0x0][0x1cc], R0, P2, P3 ;  /* 0x00007300ff0d1a10 */ /* 0x000fe400017e6400 */
[----:B------:R-:W-:Y:S05]  /*cd50*/  @P0 IADD3 R4, P2, R246, R4, RZ ;  /* 0x00000004f6040210 */ /* 0x000fea0007f5e0ff */
[----:B------:R-:W-:Y:S01]  /*cd60*/  @P0 IMAD.X R6, R8, 0x1, R252, P2 ;  /* 0x0000000108060824 */ /* 0x000fe200010e06fc */
[C---:B------:R-:W-:Y:S04]  /*cd70*/  @P0 LEA R10, P2, R4.reuse, c[0x0][0x1c8], 0x1 ;  /* 0x00007200040a0a11 */ /* 0x040fe800078408ff */
[----:B------:R-:W-:Y:S02]  /*cd80*/  @P0 LEA.HI.X R11, R4, c[0x0][0x1cc], R6, 0x1, P2 ;  /* 0x00007300040b0a11 */ /* 0x000fe400010f0c06 */
[C---:B------:R-:W-:Y:S04]  /*cd90*/  @P0 LEA R8, P2, R9.reuse, c[0x0][0x1c8], 0x1 ;  /* 0x0000720009080a11 */ /* 0x040fe800078408ff */
[----:B------:R-:W-:Y:S02]  /*cda0*/  @P0 LEA.HI.X R9, R9, c[0x0][0x1cc], R17, 0x1, P2 ;  /* 0x0000730009090a11 */ /* 0x000fe400010f0c11 */
[----:B------:R-:W-:Y:S04]  /*cdb0*/  @P1 IADD3 R6, P2, R5, c[0x0][0x1c8], RZ ;  /* 0x0000720005061a10 */ /* 0x000fe80007f5e0ff */
[----:B------:R-:W-:Y:S02]  /*cdc0*/  @P1 IADD3.X R7, R0, c[0x0][0x1cc], RZ, P2, !PT ;  /* 0x0000730000071a10 */ /* 0x000fe400017fe4ff */
[C---:B------:R-:W-:Y:S03]  /*cdd0*/  @P0 LEA R4, P2, R16.reuse, c[0x0][0x1c8], 0x1 ;  /* 0x0000720010040a11 */ /* 0x040fe600078408ff */
[----:B------:R-:W-:Y:S01]  /*cde0*/  @!PT LDS RZ, [RZ] ;  /* 0x00000000fffff984 */ /* 0x000fe20000000800 */
[----:B------:R-:W-:Y:S01]  /*cdf0*/  @!PT LDS RZ, [RZ] ;  /* 0x00000000fffff984 */ /* 0x000fe20000000800 */
[----:B------:R-:W-:Y:S01]  /*ce00*/  @!PT LDS RZ, [RZ] ;  /* 0x00000000fffff984 */ /* 0x000fe20000000800 */
[----:B------:R1:W-:Y:S01]  /*ce10*/  @P1 LDGSTS.E.BYPASS.LTC128B.128 [R199+0x3c80], [R6.64], !P6 ;  /* 0x03c8000006c71fae */ /* 0x0003e2000f101d46 */
[----:B------:R-:W-:Y:S07]  /*ce20*/  @P0 LEA.HI.X R5, R16, c[0x0][0x1cc], R18, 0x1, P2 ;  /* 0x0000730010050a11 */ /* 0x000fee00010f0c12 */
[----:B------:R1:W-:Y:S08]  /*ce30*/  @P1 LDGSTS.E.BYPASS.LTC128B.128 [R199+0x4880], [R14.64], !P5 ;  /* 0x048800000ec71fae */ /* 0x0003f0000e901d46 */
[----:B------:R1:W-:Y:S08]  /*ce40*/  @P1 LDGSTS.E.BYPASS.LTC128B.128 [R199+0x5480], [R12.64], !P4 ;  /* 0x054800000cc71fae */ /* 0x0003f0000e101d46 */
[----:B------:R1:W-:Y:S08]  /*ce50*/  @P0 LDGSTS.E.BYPASS.LTC128B.128 [R199+0x4480], [R10.64], !P6 ;  /* 0x044800000ac70fae */ /* 0x0003f0000f101d46 */
[----:B------:R1:W-:Y:S08]  /*ce60*/  @P0 LDGSTS.E.BYPASS.LTC128B.128 [R199+0x5080], [R8.64], !P5 ;  /* 0x0508000008c70fae */ /* 0x0003f0000e901d46 */
[----:B------:R1:W-:Y:S02]  /*ce70*/  @P0 LDGSTS.E.BYPASS.LTC128B.128 [R199+0x5c80], [R4.64], !P4 ;  /* 0x05c8000004c70fae */ /* 0x0003e4000e101d46 */
.L_x_553:
[----:B--234-:R-:W-:Y:S05]  /*ce80*/  BSYNC B0 ;  /* 0x0000000000007941 */ /* 0x01cfea0003800000 */
.L_x_552:
[----:B-1----:R-:W-:Y:S01]  /*ce90*/  FMNMX.FTZ R0, R163, R108, !PT ;  /* 0x0000006ca3007209 */ /* 0x002fe20007810000 */
        /* <DEDUP_REMOVED lines=10> */
[----:B------:R-:W2:Y:S01]  /*cf40*/  LDL.LU R249, [R1+0x4] ;  /* 0x0000040001f97983 */ /* 0x000ea20000300800 */
[----:B------:R-:W-:Y:S02]  /*cf50*/  FMNMX.FTZ R4, R182, R4, !PT ;  /* 0x00000004b6047209 */ /* 0x000fe40007810000 */
[----:B------:R-:W-:Y:S01]  /*cf60*/  FMNMX.FTZ R0, R201, R0, !PT ;  /* 0x00000000c9007209 */ /* 0x000fe20007810000 */
[----:B------:R-:W3:Y:S01]  /*cf70*/  LDL.LU R248, [R1] ;  /* 0x0000000001f87983 */ /* 0x000ee20000300800 */
        /* <DEDUP_REMOVED lines=15> */
[----:B------:R-:W1:Y:S01]  /*d070*/  SHFL.BFLY PT, R6, R0, 0x2, 0x1f ;  /* 0x0c401f0000067f89 */ /* 0x000e6200000e0000 */
[C---:B------:R-:W-:Y:S02]  /*d080*/  ISETP.GT.AND P0, PT, R200.reuse, R245, PT ;  /* 0x000000f5c800720c */ /* 0x040fe40003f04270 */
[----:B------:R-:W-:Y:S02]  /*d090*/  FMNMX.FTZ R5, R177, R5, !PT ;  /* 0x00000005b1057209 */ /* 0x000fe40007810000 */
[----:B------:R-:W-:Y:S02]  /*d0a0*/  IADD3 R200, R200, -0x1, RZ ;  /* 0xffffffffc8c87810 */ /* 0x000fe40007ffe0ff */
[----:B------:R-:W-:Y:S01]  /*d0b0*/  FMNMX.FTZ R5, R161, R5, !PT ;  /* 0x00000005a1057209 */ /* 0x000fe20007810000 */
[----:B------:R-:W4:Y:S03]  /*d0c0*/  SHFL.BFLY PT, R7, R4, 0x2, 0x1f ;  /* 0x0c401f0004077f89 */ /* 0x000f2600000e0000 */
[----:B------:R-:W-:Y:S04]  /*d0d0*/  FMNMX.FTZ R5, R160, R5, !PT ;  /* 0x00000005a0057209 */ /* 0x000fe80007810000 */
[----:B------:R-:W-:Y:S04]  /*d0e0*/  FMNMX.FTZ R5, R215, R5, !PT ;  /* 0x00000005d7057209 */ /* 0x000fe80007810000 */
[----:B------:R-:W-:Y:S04]  /*d0f0*/  FMNMX.FTZ R5, R210, R5, !PT ;  /* 0x00000005d2057209 */ /* 0x000fe80007810000 */
[----:B------:R-:W-:Y:S04]  /*d100*/  FMNMX.FTZ R5, R216, R5, !PT ;  /* 0x00000005d8057209 */ /* 0x000fe80007810000 */
[----:B------:R-:W-:Y:S04]  /*d110*/  FMNMX.FTZ R5, R217, R5, !PT ;  /* 0x00000005d9057209 */ /* 0x000fe80007810000 */
[----:B------:R-:W-:Y:S04]  /*d120*/  FMNMX.FTZ R5, R212, R5, !PT ;  /* 0x00000005d4057209 */ /* 0x000fe80007810000 */
[----:B------:R-:W-:Y:S04]  /*d130*/  FMNMX.FTZ R5, R208, R5, !PT ;  /* 0x00000005d0057209 */ /* 0x000fe80007810000 */
[----:B------:R-:W-:Y:S04]  /*d140*/  FMNMX.FTZ R5, R174, R5, !PT ;  /* 0x00000005ae057209 */ /* 0x000fe80007810000 */
[----:B------:R-:W-:Y:S05]  /*d150*/  FMNMX.FTZ R5, R173, R5, !PT ;  /* 0x00000005ad057209 */ /* 0x000fea0007810000 */
[----:B------:R-:W5:Y:S01]  /*d160*/  SHFL.BFLY PT, R8, R5, 0x2, 0x1f ;  /* 0x0c401f0005087f89 */ /* 0x000f6200000e0000 */
[----:B-1----:R-:W-:Y:S02]  /*d170*/  FMNMX.FTZ R0, R0, R6, !PT ;  /* 0x0000000600007209 */ /* 0x002fe40007810000 */
[----:B------:R-:W-:Y:S02]  /*d180*/  FMNMX.FTZ R6, R169, R102, !PT ;  /* 0x00000066a9067209 */ /* 0x000fe40007810000 */
[----:B----4-:R-:W-:Y:S02]  /*d190*/  FMNMX.FTZ R4, R4, R7, !PT ;  /* 0x0000000704047209 */ /* 0x010fe40007810000 */
[----:B------:R-:W-:Y:S01]  /*d1a0*/  FMNMX.FTZ R6, R179, R6, !PT ;  /* 0x00000006b3067209 */ /* 0x000fe20007810000 */
[----:B------:R-:W1:Y:S03]  /*d1b0*/  SHFL.BFLY PT, R9, R0, 0x1, 0x1f ;  /* 0x0c201f0000097f89 */ /* 0x000e6600000e0000 */
[----:B------:R-:W-:Y:S04]  /*d1c0*/  FMNMX.FTZ R6, R171, R6, !PT ;  /* 0x00000006ab067209 */ /* 0x000fe80007810000 */
[----:B------:R-:W-:Y:S01]  /*d1d0*/  FMNMX.FTZ R6, R170, R6, !PT ;  /* 0x00000006aa067209 */ /* 0x000fe20007810000 */
[----:B------:R-:W4:Y:S03]  /*d1e0*/  SHFL.BFLY PT, R7, R4, 0x1, 0x1f ;  /* 0x0c201f0004077f89 */ /* 0x000f2600000e0000 */
[----:B------:R-:W-:Y:S04]  /*d1f0*/  FMNMX.FTZ R6, R207, R6, !PT ;  /* 0x00000006cf067209 */ /* 0x000fe80007810000 */
[----:B------:R-:W-:Y:S02]  /*d200*/  FMNMX.FTZ R6, R206, R6, !PT ;  /* 0x00000006ce067209 */ /* 0x000fe40007810000 */
[----:B-----5:R-:W-:Y:S05]  /*d210*/  FMNMX.FTZ R5, R5, R8, !PT ;  /* 0x0000000805057209 */ /* 0x020fea0007810000 */
[----:B------:R-:W5:Y:S01]  /*d220*/  SHFL.BFLY PT, R8, R5, 0x1, 0x1f ;  /* 0x0c201f0005087f89 */ /* 0x000f6200000e0000 */
[----:B-1----:R-:W-:Y:S02]  /*d230*/  FMNMX.FTZ R108, R0, R9, !PT ;  /* 0x00000009006c7209 */ /* 0x002fe40007810000 */
[----:B------:R-:W-:Y:S03]  /*d240*/  FMNMX.FTZ R0, R219, R6, !PT ;  /* 0x00000006db007209 */ /* 0x000fe60007810000 */
[----:B------:R-:W-:Y:S01]  /*d250*/  FMUL.FTZ R164, R108, c[0x0][0x2d0] ;  /* 0x0000b4006ca47a20 */ /* 0x000fe20000410000 */
[----:B------:R-:W-:Y:S01]  /*d260*/  FMNMX.FTZ R6, R218, R0, !PT ;  /* 0x00000000da067209 */ /* 0x000fe20007810000 */
[----:B------:R-:W-:Y:S01]  /*d270*/  FADD.FTZ R0, -R108, R2 ;  /* 0x000000026c007221 */ /* 0x000fe20000010100 */
[----:B----4-:R-:W-:Y:S02]  /*d280*/  FMNMX.FTZ R107, R4, R7, !PT ;  /* 0x00000007046b7209 */ /* 0x010fe40007810000 */
[----:B------:R-:W-:Y:S01]  /*d290*/  FMNMX.FTZ R4, R211, R6, !PT ;  /* 0x00000006d3047209 */ /* 0x000fe20007810000 */
[----:B------:R-:W-:Y:S03]  /*d2a0*/  FMUL.FTZ R2, R0, c[0x0][0x2d0] ;  /* 0x0000b40000027a20 */ /* 0x000fe60000410000 */
[----:B------:R-:W-:Y:S01]  /*d2b0*/  FMNMX.FTZ R0, R175, R4, !PT ;  /* 0x00000004af007209 */ /* 0x000fe20007810000 */
[----:B------:R1:W4:Y:S01]  /*d2c0*/  MUFU.EX2 R101, R2 ;  /* 0x0000000200657308 */ /* 0x0003220000000800 */
[--C-:B------:R-:W-:Y:S02]  /*d2d0*/  FFMA.FTZ R4, R163, c[0x0][0x2d0], -R164.reuse ;  /* 0x0000b400a3047a23 */ /* 0x100fe400000108a4 */
[----:B------:R-:W-:Y:S01]  /*d2e0*/  FMNMX.FTZ R0, R105, R0, !PT ;  /* 0x0000000069007209 */ /* 0x000fe20007810000 */
[----:B------:R-:W-:Y:S03]  /*d2f0*/  FMUL.FTZ R163, R107, c[0x0][0x2d0] ;  /* 0x0000b4006ba37a20 */ /* 0x000fe60000410000 */
[----:B------:R-:W-:Y:S02]  /*d300*/  FMNMX.FTZ R0, R104, R0, !PT ;  /* 0x0000000068007209 */ /* 0x000fe40007810000 */
[----:B-----5:R-:W-:Y:S01]  /*d310*/  FMNMX.FTZ R106, R5, R8, !PT ;  /* 0x00000008056a7209 */ /* 0x020fe20007810000 */
[----:B------:R-:W-:Y:S01]  /*d320*/  MUFU.EX2 R220, R4 ;  /* 0x0000000400dc7308 */ /* 0x000fe20000000800 */
[----:B-1----:R-:W-:Y:S02]  /*d330*/  FADD.FTZ R2, -R107, R3 ;  /* 0x000000036b027221 */ /* 0x002fe40000010100 */
[----:B------:R-:W1:Y:S01]  /*d340*/  SHFL.BFLY PT, R3, R0, 0x2, 0x1f ;  /* 0x0c401f0000037f89 */ /* 0x000e6200000e0000 */
[C---:B----4-:R-:W-:Y:S02]  /*d350*/  FMUL.FTZ R5, R101.reuse, R113 ;  /* 0x0000007165057220 */ /* 0x050fe40000410000 */
[----:B------:R-:W-:Y:S02]  /*d360*/  FMUL.FTZ R2, R2, c[0x0][0x2d0] ;  /* 0x0000b40002027a20 */ /* 0x000fe40000410000 */
[C---:B------:R-:W-:Y:S02]  /*d370*/  FMUL.FTZ R16, R101.reuse, R124 ;  /* 0x0000007c65107220 */ /* 0x040fe40000410000 */
[----:B------:R4:W5:Y:S01]  /*d380*/  MUFU.EX2 R100, R2 ;  /* 0x0000000200647308 */ /* 0x0009620000000800 */
[C---:B------:R-:W-:Y:S02]  /*d390*/  FMUL.FTZ R17, R101.reuse, R125 ;  /* 0x0000007d65117220 */ /* 0x040fe40000410000 */
[C---:B------:R-:W-:Y:S02]  /*d3a0*/  FMUL.FTZ R32, R101.reuse, R140 ;  /* 0x0000008c65207220 */ /* 0x040fe40000410000 */
[C---:B------:R-:W-:Y:S02]  /*d3b0*/  FMUL.FTZ R33, R101.reuse, R141 ;  /* 0x0000008d65217220 */ /* 0x040fe40000410000 */
[C---:B------:R-:W-:Y:S02]  /*d3c0*/  FMUL.FTZ R48, R101.reuse, R156 ;  /* 0x0000009c65307220 */ /* 0x040fe40000410000 */
[C---:B------:R-:W-:Y:S02]  /*d3d0*/  FMUL.FTZ R49, R101.reuse, R157 ;  /* 0x0000009d65317220 */ /* 0x040fe40000410000 */
[C---:B------:R-:W-:Y:S02]  /*d3e0*/  FMUL.FTZ R52, R101.reuse, R52 ;  /* 0x0000003465347220 */ /* 0x040fe40000410000 */
[C---:B------:R-:W-:Y:S02]  /*d3f0*/  FMUL.FTZ R53, R101.reuse, R53 ;  /* 0x0000003565357220 */ /* 0x040fe40000410000 */
[C---:B------:R-:W-:Y:S01]  /*d400*/  FMUL.FTZ R64, R101.reuse, R64 ;  /* 0x0000004065407220 */ /* 0x040fe20000410000 */
[----:B-1----:R-:W-:Y:S01]  /*d410*/  FMNMX.FTZ R0, R0, R3, !PT ;  /* 0x0000000300007209 */ /* 0x002fe20007810000 */
[----:B------:R-:W-:Y:S02]  /*d420*/  FFMA.FTZ R3, R176, c[0x0][0x2d0], -R163 ;  /* 0x0000b400b0037a23 */ /* 0x000fe400000108a3 */
[C---:B------:R-:W-:Y:S02]  /*d430*/  FMUL.FTZ R65, R101.reuse, R65 ;  /* 0x0000004165417220 */ /* 0x040fe40000410000 */
[----:B------:R1:W-:Y:S01]  /*d440*/  MUFU.EX2 R234, R3 ;  /* 0x0000000300ea7308 */ /* 0x0003e20000000800 */
[----:B------:R-:W-:Y:S02]  /*d450*/  FMUL.FTZ R68, R101, R68 ;  /* 0x0000004465447220 */ /* 0x000fe40000410000 */
[----:B----4-:R-:W-:Y:S02]  /*d460*/  FADD.FTZ R2, -R106, R103 ;  /* 0x000000676a027221 */ /* 0x010fe40000010100 */
[----:B-----5:R-:W-:Y:S02]  /*d470*/  FMUL.FTZ R6, R100, R114 ;  /* 0x0000007264067220 */ /* 0x020fe40000410000 */
[----:B------:R-:W-:Y:S02]  /*d480*/  FMUL.FTZ R2, R2, c[0x0][0x2d0] ;  /* 0x0000b40002027a20 */ /* 0x000fe40000410000 */
[C---:B------:R-:W-:Y:S02]  /*d490*/  FMUL.FTZ R7, R100.reuse, R115 ;  /* 0x0000007364077220 */ /* 0x040fe40000410000 */
[----:B------:R4:W5:Y:S01]  /*d4a0*/  MUFU.EX2 R103, R2 ;  /* 0x0000000200677308 */ /* 0x0009620000000800 */
[C---:B------:R-:W-:Y:S02]  /*d4b0*/  FMUL.FTZ R18, R100.reuse, R126 ;  /* 0x0000007e64127220 */ /* 0x040fe40000410000 */
[C---:B------:R-:W-:Y:S02]  /*d4c0*/  FMUL.FTZ R34, R100.reuse, R142 ;  /* 0x0000008e64227220 */ /* 0x040fe40000410000 */
[C---:B------:R-:W-:Y:S01]  /*d4d0*/  FMUL.FTZ R35, R100.reuse, R143 ;  /* 0x0000008f64237220 */ /* 0x040fe20000410000 */
[----:B------:R-:W2:Y:S01]  /*d4e0*/  LDL.LU R142, [R1+0x8] ;  /* 0x00000800018e7983 */ /* 0x000ea20000300800 */
[C---:B------:R-:W-:Y:S02]  /*d4f0*/  FMUL.FTZ R50, R100.reuse, R158 ;  /* 0x0000009e64327220 */ /* 0x040fe40000410000 */
[C---:B------:R-:W-:Y:S02]  /*d500*/  FMUL.FTZ R51, R100.reuse, R159 ;  /* 0x0000009f64337220 */ /* 0x040fe40000410000 */
[C---:B------:R-:W-:Y:S01]  /*d510*/  FMUL.FTZ R54, R100.reuse, R54 ;  /* 0x0000003664367220 */ /* 0x040fe20000410000 */
[----:B------:R-:W-:Y:S01]  /*d520*/  LDSM.16.MT88.4 R156, [R185+0x1400] ;  /* 0x00140000b99c783b */ /* 0x000fe20000004200 */
[--C-:B-1----:R-:W-:Y:S02]  /*d530*/  FFMA.FTZ R3, R111, c[0x0][0x2d0], -R164.reuse ;  /* 0x0000b4006f037a23 */ /* 0x102fe400000108a4 */
[C---:B------:R-:W-:Y:S02]  /*d540*/  FMUL.FTZ R55, R100.reuse, R55 ;  /* 0x0000003764377220 */ /* 0x040fe40000410000 */
[----:B------:R1:W-:Y:S01]  /*d550*/  MUFU.EX2 R238, R3 ;  /* 0x0000000300ee7308 */ /* 0x0003e20000000800 */
[C---:B------:R-:W-:Y:S02]  /*d560*/  FMUL.FTZ R66, R100.reuse, R66 ;  /* 0x0000004264427220 */ /* 0x040fe40000410000 */
[----:B------:R-:W-:Y:S02]  /*d570*/  FMUL.FTZ R67, R100, R67 ;  /* 0x0000004364437220 */ /* 0x000fe40000410000 */
[----:B------:R-:W-:Y:S02]  /*d580*/  FMUL.FTZ R69, R101, R69 ;  /* 0x0000004565457220 */ /* 0x000fe40000410000 */
[--C-:B----4-:R-:W-:Y:S02]  /*d590*/  FFMA.FTZ R2, R162, c[0x0][0x2d0], -R164.reuse ;  /* 0x0000b400a2027a23 */ /* 0x110fe400000108a4 */
[----:B------:R-:W-:Y:S02]  /*d5a0*/  FMUL.FTZ R162, R106, c[0x0][0x2d0] ;  /* 0x0000b4006aa27a20 */ /* 0x000fe40000410000 */
[----:B------:R4:W-:Y:S01]  /*d5b0*/  MUFU.EX2 R235, R2 ;  /* 0x0000000200eb7308 */ /* 0x0009e20000000800 */
[C---:B-----5:R-:W-:Y:S02]  /*d5c0*/  FMUL.FTZ R8, R103.reuse, R116 ;  /* 0x0000007467087220 */ /* 0x060fe40000410000 */
[C---:B------:R-:W-:Y:S02]  /*d5d0*/  FMUL.FTZ R9, R103.reuse, R117 ;  /* 0x0000007567097220 */ /* 0x040fe40000410000 */
[C---:B------:R-:W-:Y:S02]  /*d5e0*/  FMUL.FTZ R12, R103.reuse, R120 ;  /* 0x00000078670c7220 */ /* 0x040fe40000410000 */
[C---:B------:R-:W-:Y:S02]  /*d5f0*/  FMUL.FTZ R13, R103.reuse, R121 ;  /* 0x00000079670d7220 */ /* 0x040fe40000410000 */
[C---:B------:R-:W-:Y:S02]  /*d600*/  FMUL.FTZ R24, R103.reuse, R132 ;  /* 0x0000008467187220 */ /* 0x040fe40000410000 */
[C---:B------:R-:W-:Y:S02]  /*d610*/  FMUL.FTZ R25, R103.reuse, R133 ;  /* 0x0000008567197220 */ /* 0x040fe40000410000 */
[----:B-1----:R-:W-:Y:S02]  /*d620*/  FFMA.FTZ R3, R110, c[0x0][0x2d0], -R164 ;  /* 0x0000b4006e037a23 */ /* 0x002fe400000108a4 */
[C---:B------:R-:W-:Y:S02]  /*d630*/  FMUL.FTZ R28, R103.reuse, R136 ;  /* 0x00000088671c7220 */ /* 0x040fe40000410000 */
[----:B------:R1:W5:Y:S01]  /*d640*/  MUFU.EX2 R244, R3 ;  /* 0x0000000300f47308 */ /* 0x0003620000000800 */
[C---:B------:R-:W-:Y:S02]  /*d650*/  FMUL.FTZ R29, R103.reuse, R137 ;  /* 0x00000089671d7220 */ /* 0x040fe40000410000 */
[C---:B------:R-:W-:Y:S02]  /*d660*/  FMUL.FTZ R40, R103.reuse, R148 ;  /* 0x0000009467287220 */ /* 0x040fe40000410000 */
[C---:B------:R-:W-:Y:S02]  /*d670*/  FMUL.FTZ R41, R103.reuse, R149 ;  /* 0x0000009567297220 */ /* 0x040fe40000410000 */
[--C-:B----4-:R-:W-:Y:S02]  /*d680*/  FFMA.FTZ R2, R168, c[0x0][0x2d0], -R163.reuse ;  /* 0x0000b400a8027a23 */ /* 0x110fe400000108a3 */
[C---:B------:R-:W-:Y:S02]  /*d690*/  FMUL.FTZ R44, R103.reuse, R152 ;  /* 0x00000098672c7220 */ /* 0x040fe40000410000 */
[----:B------:R4:W4:Y:S01]  /*d6a0*/  MUFU.EX2 R168, R2 ;  /* 0x0000000200a87308 */ /* 0x0009220000000800 */
[C---:B------:R-:W-:Y:S02]  /*d6b0*/  FMUL.FTZ R45, R103.reuse, R153 ;  /* 0x00000099672d7220 */ /* 0x040fe40000410000 */
[C---:B------:R-:W-:Y:S02]  /*d6c0*/  FMUL.FTZ R56, R103.reuse, R56 ;  /* 0x0000003867387220 */ /* 0x040fe40000410000 */
[----:B------:R-:W-:Y:S02]  /*d6d0*/  FMUL.FTZ R57, R103, R57 ;  /* 0x0000003967397220 */ /* 0x000fe40000410000 */
[--C-:B------:R-:W-:Y:S02]  /*d6e0*/  FFMA.FTZ R133, R213, c[0x0][0x2d0], -R163.reuse ;  /* 0x0000b400d5857a23 */ /* 0x100fe400000108a3 */
[--C-:B------:R-:W-:Y:S02]  /*d6f0*/  FFMA.FTZ R132, R209, c[0x0][0x2d0], -R163.reuse ;  /* 0x0000b400d1847a23 */ /* 0x100fe400000108a3 */
[--C-:B------:R-:W-:Y:S02]  /*d700*/  FFMA.FTZ R141, R174, c[0x0][0x2d0], -R162.reuse ;  /* 0x0000b400ae8d7a23 */ /* 0x100fe400000108a2 */
[--C-:B-1----:R-:W-:Y:S01]  /*d710*/  FFMA.FTZ R3, R109, c[0x0][0x2d0], -R163.reuse ;  /* 0x0000b4006d037a23 */ /* 0x102fe200000108a3 */
[----:B-----5:R-:W-:Y:S01]  /*d720*/  F2FP.PACK_AB R114, R244, R238 ;  /* 0x000000eef472723e */ /* 0x020fe200000000ff */
[--C-:B------:R-:W-:Y:S02]  /*d730*/  FFMA.FTZ R109, R202, c[0x0][0x2d0], -R163.reuse ;  /* 0x0000b400ca6d7a23 */ /* 0x100fe400000108a3 */
[----:B------:R1:W-:Y:S01]  /*d740*/  MUFU.EX2 R237, R3 ;  /* 0x0000000300ed7308 */ /* 0x0003e20000000800 */
[--C-:B------:R-:W-:Y:S02]  /*d750*/  FFMA.FTZ R140, R173, c[0x0][0x2d0], -R162.reuse ;  /* 0x0000b400ad8c7a23 */ /* 0x100fe400000108a2 */
[C---:B------:R-:W-:Y:S02]  /*d760*/  FMUL.FTZ R60, R103.reuse, R60 ;  /* 0x0000003c673c7220 */ /* 0x040fe40000410000 */
[C---:B------:R-:W-:Y:S01]  /*d770*/  FMUL.FTZ R61, R103.reuse, R61 ;  /* 0x0000003d673d7220 */ /* 0x040fe20000410000 */
[----:B----4-:R-:W4:Y:S01]  /*d780*/  SHFL.BFLY PT, R2, R0, 0x1, 0x1f ;  /* 0x0c201f0000027f89 */ /* 0x010f2200000e0000 */
[----:B------:R-:W-:Y:S01]  /*d790*/  F2FP.PACK_AB R113, R234, R168 ;  /* 0x000000a8ea71723e */ /* 0x000fe200000000ff */
[C---:B------:R-:W-:Y:S02]  /*d7a0*/  FMUL.FTZ R70, R100.reuse, R70 ;  /* 0x0000004664467220 */ /* 0x040fe40000410000 */
[----:B------:R-:W-:Y:S02]  /*d7b0*/  FMUL.FTZ R71, R100, R71 ;  /* 0x0000004764477220 */ /* 0x000fe40000410000 */
[C---:B------:R-:W-:Y:S02]  /*d7c0*/  FMUL.FTZ R72, R103.reuse, R72 ;  /* 0x0000004867487220 */ /* 0x040fe40000410000 */
[C---:B------:R-:W-:Y:S02]  /*d7d0*/  FMUL.FTZ R73, R103.reuse, R73 ;  /* 0x0000004967497220 */ /* 0x040fe40000410000 */
[C---:B------:R-:W-:Y:S02]  /*d7e0*/  FMUL.FTZ R76, R103.reuse, R76 ;  /* 0x0000004c674c7220 */ /* 0x040fe40000410000 */
[----:B------:R-:W-:Y:S02]  /*d7f0*/  FMUL.FTZ R77, R103, R77 ;  /* 0x0000004d674d7220 */ /* 0x000fe40000410000 */
[C---:B------:R-:W-:Y:S02]  /*d800*/  FMUL.FTZ R80, R101.reuse, R80 ;  /* 0x0000005065507220 */ /* 0x040fe40000410000 */
[----:B------:R-:W-:Y:S02]  /*d810*/  FMUL.FTZ R81, R101, R81 ;  /* 0x0000005165517220 */ /* 0x000fe40000410000 */
[--C-:B-1----:R-:W-:Y:S02]  /*d820*/  FFMA.FTZ R3, R178, c[0x0][0x2d0], -R162.reuse ;  /* 0x0000b400b2037a23 */ /* 0x102fe400000108a2 */
[C---:B------:R-:W-:Y:S02]  /*d830*/  FMUL.FTZ R82, R100.reuse, R82 ;  /* 0x0000005264527220 */ /* 0x040fe40000410000 */
[----:B------:R1:W-:Y:S01]  /*d840*/  MUFU.EX2 R231, R3 ;  /* 0x0000000300e77308 */ /* 0x0003e20000000800 */
[----:B------:R-:W-:Y:S01]  /*d850*/  FMUL.FTZ R83, R100, R83 ;  /* 0x0000005364537220 */ /* 0x000fe20000410000 */
[----:B----4-:R-:W-:Y:S01]  /*d860*/  FMNMX.FTZ R2, R0, R2, !PT ;  /* 0x0000000200027209 */ /* 0x010fe20007810000 */
[--C-:B------:R-:W-:Y:S02]  /*d870*/  FFMA.FTZ R0, R19, c[0x0][0x2d0], -R163.reuse ;  /* 0x0000b40013007a23 */ /* 0x100fe400000108a3 */
[----:B------:R-:W-:Y:S02]  /*d880*/  FMUL.FTZ R19, R100, R127 ;  /* 0x0000007f64137220 */ /* 0x000fe40000410000 */
[----:B------:R-:W-:Y:S01]  /*d890*/  LDSM.16.MT88.4 R124, [R186+0x400] ;  /* 0x00040000ba7c783b */ /* 0x000fe20000004200 */
[C---:B------:R-:W-:Y:S02]  /*d8a0*/  FMUL.FTZ R88, R103.reuse, R88 ;  /* 0x0000005867587220 */ /* 0x040fe40000410000 */
[----:B------:R-:W4:Y:S01]  /*d8b0*/  MUFU.EX2 R243, R0 ;  /* 0x0000000000f37308 */ /* 0x000f220000000800 */
[C---:B------:R-:W-:Y:S02]  /*d8c0*/  FMUL.FTZ R89, R103.reuse, R89 ;  /* 0x0000005967597220 */ /* 0x040fe40000410000 */
[C---:B------:R-:W-:Y:S02]  /*d8d0*/  FMUL.FTZ R92, R103.reuse, R92 ;  /* 0x0000005c675c7220 */ /* 0x040fe40000410000 */
[----:B------:R-:W-:Y:S02]  /*d8e0*/  FMUL.FTZ R93, R103, R93 ;  /* 0x0000005d675d7220 */ /* 0x000fe40000410000 */
[--C-:B------:R-:W-:Y:S02]  /*d8f0*/  FFMA.FTZ R111, R172, c[0x0][0x2d0], -R163.reuse ;  /* 0x0000b400ac6f7a23 */ /* 0x100fe400000108a3 */
[--C-:B------:R-:W-:Y:S01]  /*d900*/  FFMA.FTZ R110, R166, c[0x0][0x2d0], -R163.reuse ;  /* 0x0000b400a66e7a23 */ /* 0x100fe200000108a3 */
[----:B------:R-:W-:Y:S01]  /*d910*/  MUFU.EX2 R172, R132 ;  /* 0x0000008400ac7308 */ /* 0x000fe20000000800 */
[C---:B------:R-:W-:Y:S02]  /*d920*/  FMUL.FTZ R84, R101.reuse, R84 ;  /* 0x0000005465547220 */ /* 0x040fe40000410000 */
[----:B------:R-:W-:Y:S02]  /*d930*/  FMUL.FTZ R85, R101, R85 ;  /* 0x0000005565557220 */ /* 0x000fe40000410000 */
[----:B-1----:R-:W-:Y:S02]  /*d940*/  FFMA.FTZ R3, R177, c[0x0][0x2d0], -R162 ;  /* 0x0000b400b1037a23 */ /* 0x002fe400000108a2 */
[C---:B------:R-:W-:Y:S02]  /*d950*/  FMUL.FTZ R86, R100.reuse, R86 ;  /* 0x0000005664567220 */ /* 0x040fe40000410000 */
[----:B------:R-:W-:Y:S01]  /*d960*/  FMUL.FTZ R87, R100, R87 ;  /* 0x0000005764577220 */ /* 0x000fe20000410000 */
[----:B------:R1:W5:Y:S01]  /*d970*/  MUFU.EX2 R233, R3 ;  /* 0x0000000300e97308 */ /* 0x0003620000000800 */
[C---:B------:R-:W-:Y:S02]  /*d980*/  FMUL.FTZ R96, R101.reuse, R96 ;  /* 0x0000006065607220 */ /* 0x040fe40000410000 */
[----:B------:R-:W-:Y:S01]  /*d990*/  FMUL.FTZ R97, R101, R97 ;  /* 0x0000006165617220 */ /* 0x000fe20000410000 */
[----:B----4-:R-:W-:Y:S01]  /*d9a0*/  F2FP.PACK_AB R115, R243, R237 ;  /* 0x000000edf373723e */ /* 0x010fe200000000ff */
[----:B------:R-:W-:Y:S02]  /*d9b0*/  FADD.FTZ R0, -R2, R102 ;  /* 0x0000006602007221 */ /* 0x000fe40000010100 */
[--C-:B------:R-:W-:Y:S02]  /*d9c0*/  FFMA.FTZ R102, R203, c[0x0][0x2d0], -R164.reuse ;  /* 0x0000b400cb667a23 */ /* 0x100fe400000108a4 */
[----:B------:R-:W-:Y:S01]  /*d9d0*/  FMUL.FTZ R0, R0, c[0x0][0x2d0] ;  /* 0x0000b40000007a20 */ /* 0x000fe20000410000 */
[----:B------:R-:W-:Y:S01]  /*d9e0*/  MUFU.EX2 R166, R141 ;  /* 0x0000008d00a67308 */ /* 0x000fe20000000800 */
[C---:B------:R-:W-:Y:S02]  /*d9f0*/  FMUL.FTZ R98, R100.reuse, R98 ;  /* 0x0000006264627220 */ /* 0x040fe40000410000 */
[----:B------:R-:W-:Y:S02]  /*da00*/  FMUL.FTZ R99, R100, R99 ;  /* 0x0000006364637220 */ /* 0x000fe40000410000 */
[--C-:B------:R-:W-:Y:S02]  /*da10*/  FFMA.FTZ R137, R214, c[0x0][0x2d0], -R164.reuse ;  /* 0x0000b400d6897a23 */ /* 0x100fe400000108a4 */
[----:B------:R-:W-:Y:S03]  /*da20*/  FFMA.FTZ R136, R205, c[0x0][0x2d0], -R164 ;  /* 0x0000b400cd887a23 */ /* 0x000fe600000108a4 */
[----:B------:R4:W-:Y:S01]  /*da30*/  MUFU.EX2 R225, R102 ;  /* 0x0000006600e17308 */ /* 0x0009e20000000800 */
[----:B-1----:R-:W-:Y:S01]  /*da40*/  FFMA.FTZ R3, R161, c[0x0][0x2d0], -R162 ;  /* 0x0000b400a1037a23 */ /* 0x002fe200000108a2 */
[----:B-----5:R-:W-:Y:S08]  /*da50*/  F2FP.PACK_AB R116, R233, R231 ;  /* 0x000000e7e974723e */ /* 0x020ff000000000ff */
[----:B------:R1:W-:Y:S10]  /*da60*/  MUFU.EX2 R241, R3 ;  /* 0x0000000300f17308 */ /* 0x0003f40000000800 */
[----:B------:R-:W5:Y:S01]  /*da70*/  MUFU.EX2 R0, R0 ;  /* 0x0000000000007308 */ /* 0x000f620000000800 */
[----:B----4-:R-:W-:Y:S09]  /*da80*/  FFMA.FTZ R102, R201, c[0x0][0x2d0], -R164 ;  /* 0x0000b400c9667a23 */ /* 0x010ff200000108a4 */
[----:B------:R4:W-:Y:S01]  /*da90*/  MUFU.EX2 R230, R102 ;  /* 0x0000006600e67308 */ /* 0x0009e20000000800 */
[----:B-1----:R-:W-:Y:S09]  /*daa0*/  FFMA.FTZ R3, R160, c[0x0][0x2d0], -R162 ;  /* 0x0000b400a0037a23 */ /* 0x002ff200000108a2 */
[----:B------:R1:W1:Y:S01]  /*dab0*/  MUFU.EX2 R242, R3 ;  /* 0x0000000300f27308 */ /* 0x0002620000000800 */
[C---:B-----5:R-:W-:Y:S02]  /*dac0*/  FMUL.FTZ R10, R0.reuse, R118 ;  /* 0x00000076000a7220 */ /* 0x060fe40000410000 */
[C---:B------:R-:W-:Y:S02]  /*dad0*/  FMUL.FTZ R11, R0.reuse, R119 ;  /* 0x00000077000b7220 */ /* 0x040fe40000410000 */
[C---:B------:R-:W-:Y:S02]  /*dae0*/  FMUL.FTZ R14, R0.reuse, R122 ;  /* 0x0000007a000e7220 */ /* 0x040fe40000410000 */
[C---:B------:R-:W-:Y:S03]  /*daf0*/  FMUL.FTZ R15, R0.reuse, R123 ;  /* 0x0000007b000f7220 */ /* 0x040fe60000410000 */
[----:B------:R-:W-:Y:S01]  /*db00*/  MUFU.EX2 R176, R110 ;  /* 0x0000006e00b07308 */ /* 0x000fe20000000800 */
[----:B------:R-:W5:Y:S01]  /*db10*/  LDSM.16.MT88.4 R120, [R185+0xc00] ;  /* 0x000c0000b978783b */ /* 0x000f620000004200 */
[----:B------:R-:W-:Y:S02]  /*db20*/  FMUL.FTZ R26, R0, R134 ;  /* 0x00000086001a7220 */ /* 0x000fe40000410000 */
[----:B----4-:R-:W-:Y:S02]  /*db30*/  FFMA.FTZ R102, R182, c[0x0][0x2d0], -R163 ;  /* 0x0000b400b6667a23 */ /* 0x010fe400000108a3 */
[C---:B------:R-:W-:Y:S02]  /*db40*/  FMUL.FTZ R27, R0.reuse, R135 ;  /* 0x00000087001b7220 */ /* 0x040fe40000410000 */
[C---:B------:R-:W-:Y:S02]  /*db50*/  FMUL.FTZ R30, R0.reuse, R138 ;  /* 0x0000008a001e7220 */ /* 0x040fe40000410000 */
[----:B------:R4:W-:Y:S01]  /*db60*/  MUFU.EX2 R224, R102 ;  /* 0x0000006600e07308 */ /* 0x0009e20000000800 */
[----:B------:R-:W-:Y:S02]  /*db70*/  FMUL.FTZ R31, R0, R139 ;  /* 0x0000008b001f7220 */ /* 0x000fe40000410000 */
[----:B-1----:R-:W-:Y:S01]  /*db80*/  FMUL.FTZ R3, R2, c[0x0][0x2d0] ;  /* 0x0000b40002037a20 */ /* 0x002fe20000410000 */
[----:B------:R-:W-:Y:S01]  /*db90*/  F2FP.PACK_AB R118, R242, R241 ;  /* 0x000000f1f276723e */ /* 0x000fe200000000ff */
[C---:B------:R-:W-:Y:S02]  /*dba0*/  FMUL.FTZ R42, R0.reuse, R150 ;  /* 0x00000096002a7220 */ /* 0x040fe40000410000 */
[----:B------:R-:W-:Y:S02]  /*dbb0*/  FFMA.FTZ R4, R169, c[0x0][0x2d0], -R3 ;  /* 0x0000b400a9047a23 */ /* 0x000fe40000010803 */
[C---:B------:R-:W-:Y:S01]  /*dbc0*/  FMUL.FTZ R43, R0.reuse, R151 ;  /* 0x00000097002b7220 */ /* 0x040fe20000410000 */
[----:B------:R1:W-:Y:S01]  /*dbd0*/  MUFU.EX2 R203, R109 ;  /* 0x0000006d00cb7308 */ /* 0x0003e20000000800 */
[C---:B------:R-:W-:Y:S02]  /*dbe0*/  FMUL.FTZ R46, R0.reuse, R154 ;  /* 0x0000009a002e7220 */ /* 0x040fe40000410000 */
[C---:B------:R-:W-:Y:S02]  /*dbf0*/  FMUL.FTZ R47, R0.reuse, R155 ;  /* 0x0000009b002f7220 */ /* 0x040fe40000410000 */
[C---:B------:R-:W-:Y:S02]  /*dc00*/  FMUL.FTZ R58, R0.reuse, R58 ;  /* 0x0000003a003a7220 */ /* 0x040fe40000410000 */
[C---:B------:R-:W-:Y:S02]  /*dc10*/  FMUL.FTZ R59, R0.reuse, R59 ;  /* 0x0000003b003b7220 */ /* 0x040fe40000410000 */
[--C-:B------:R-:W-:Y:S01]  /*dc20*/  FFMA.FTZ R135, R165, c[0x0][0x2d0], -R164.reuse ;  /* 0x0000b400a5877a23 */ /* 0x100fe200000108a4 */
[----:B------:R3:W-:Y:S01]  /*dc30*/  MUFU.EX2 R160, R4 ;  /* 0x0000000400a07308 */ /* 0x0007e20000000800 */
[--C-:B------:R-:W-:Y:S02]  /*dc40*/  FFMA.FTZ R134, R167, c[0x0][0x2d0], -R164.reuse ;  /* 0x0000b400a7867a23 */ /* 0x100fe400000108a4 */
[----:B------:R-:W-:Y:S02]  /*dc50*/  FMUL.FTZ R62, R0, R62 ;  /* 0x0000003e003e7220 */ /* 0x000fe40000410000 */
[----:B----4-:R-:W-:Y:S02]  /*dc60*/  FFMA.FTZ R102, R204, c[0x0][0x2d0], -R163 ;  /* 0x0000b400cc667a23 */ /* 0x010fe400000108a3 */
[C---:B------:R-:W-:Y:S02]  /*dc70*/  FMUL.FTZ R63, R0.reuse, R63 ;  /* 0x0000003f003f7220 */ /* 0x040fe40000410000 */
[C---:B------:R-:W-:Y:S01]  /*dc80*/  FMUL.FTZ R74, R0.reuse, R74 ;  /* 0x0000004a004a7220 */ /* 0x040fe20000410000 */
[----:B------:R4:W-:Y:S01]  /*dc90*/  MUFU.EX2 R223, R102 ;  /* 0x0000006600df7308 */ /* 0x0009e20000000800 */
[----:B------:R-:W-:Y:S02]  /*dca0*/  FMUL.FTZ R75, R0, R75 ;  /* 0x0000004b004b7220 */ /* 0x000fe40000410000 */
[--C-:B------:R-:W-:Y:S02]  /*dcb0*/  FFMA.FTZ R138, R211, c[0x0][0x2d0], -R3.reuse ;  /* 0x0000b400d38a7a23 */ /* 0x100fe40000010803 */
[--C-:B-1----:R-:W-:Y:S02]  /*dcc0*/  FFMA.FTZ R109, R218, c[0x0][0x2d0], -R3.reuse ;  /* 0x0000b400da6d7a23 */ /* 0x102fe40000010803 */
[--C-:B------:R-:W-:Y:S02]  /*dcd0*/  FFMA.FTZ R139, R175, c[0x0][0x2d0], -R3.reuse ;  /* 0x0000b400af8b7a23 */ /* 0x100fe40000010803 */
[--C-:B------:R-:W-:Y:S01]  /*dce0*/  FFMA.FTZ R105, R105, c[0x0][0x2d0], -R3.reuse ;  /* 0x0000b40069697a23 */ /* 0x100fe20000010803 */
[----:B------:R-:W-:Y:S01]  /*dcf0*/  MUFU.EX2 R175, R135 ;  /* 0x0000008700af7308 */ /* 0x000fe20000000800 */
[C---:B------:R-:W-:Y:S02]  /*dd00*/  FMUL.FTZ R78, R0.reuse, R78 ;  /* 0x0000004e004e7220 */ /* 0x040fe40000410000 */
[C---:B------:R-:W-:Y:S02]  /*dd10*/  FMUL.FTZ R79, R0.reuse, R79 ;  /* 0x0000004f004f7220 */ /* 0x040fe40000410000 */
[--C-:B---3--:R-:W-:Y:S02]  /*dd20*/  FFMA.FTZ R4, R179, c[0x0][0x2d0], -R3.reuse ;  /* 0x0000b400b3047a23 */ /* 0x108fe40000010803 */
[C---:B------:R-:W-:Y:S02]  /*dd30*/  FMUL.FTZ R90, R0.reuse, R90 ;  /* 0x0000005a005a7220 */ /* 0x040fe40000410000 */
[C---:B------:R-:W-:Y:S01]  /*dd40*/  FMUL.FTZ R91, R0.reuse, R91 ;  /* 0x0000005b005b7220 */ /* 0x040fe20000410000 */
[----:B------:R1:W3:Y:S01]  /*dd50*/  MUFU.EX2 R161, R4 ;  /* 0x0000000400a17308 */ /* 0x0002e20000000800 */
[C---:B------:R-:W-:Y:S02]  /*dd60*/  FMUL.FTZ R94, R0.reuse, R94 ;  /* 0x0000005e005e7220 */ /* 0x040fe40000410000 */
[----:B------:R-:W-:Y:S02]  /*dd70*/  FMUL.FTZ R95, R0, R95 ;  /* 0x0000005f005f7220 */ /* 0x000fe40000410000 */
[--C-:B----4-:R-:W-:Y:S05]  /*dd80*/  FFMA.FTZ R102, R180, c[0x0][0x2d0], -R164.reuse ;  /* 0x0000b400b4667a23 */ /* 0x110fea00000108a4 */
[----:B------:R4:W-:Y:S10]  /*dd90*/  MUFU.EX2 R222, R102 ;  /* 0x0000006600de7308 */ /* 0x0009f40000000800 */
[----:B------:R-:W-:Y:S01]  /*dda0*/  MUFU.EX2 R177, R134 ;  /* 0x0000008600b17308 */ /* 0x000fe20000000800 */
[--C-:B-1----:R-:W-:Y:S01]  /*ddb0*/  FFMA.FTZ R4, R171, c[0x0][0x2d0], -R3.reuse ;  /* 0x0000b400ab047a23 */ /* 0x102fe20000010803 */
[----:B---3--:R-:W-:Y:S08]  /*ddc0*/  F2FP.PACK_AB R117, R161, R160 ;  /* 0x000000a0a175723e */ /* 0x008ff000000000ff */
[----:B------:R1:W-:Y:S01]  /*ddd0*/  MUFU.EX2 R239, R4 ;  /* 0x0000000400ef7308 */ /* 0x0003e20000000800 */
[----:B----4-:R-:W-:Y:S09]  /*dde0*/  FFMA.FTZ R102, R181, c[0x0][0x2d0], -R164 ;  /* 0x0000b400b5667a23 */ /* 0x010ff200000108a4 */
[----:B------:R3:W-:Y:S10]  /*ddf0*/  MUFU.EX2 R221, R102 ;  /* 0x0000006600dd7308 */ /* 0x0007f40000000800 */
[----:B------:R4:W-:Y:S01]  /*de00*/  MUFU.EX2 R171, R133 ;  /* 0x0000008500ab7308 */ /* 0x0009e20000000800 */
[----:B-1----:R-:W-:Y:S09]  /*de10*/  FFMA.FTZ R4, R170, c[0x0][0x2d0], -R3 ;  /* 0x0000b400aa047a23 */ /* 0x002ff20000010803 */
[----:B------:R1:W1:Y:S01]  /*de20*/  MUFU.EX2 R240, R4 ;  /* 0x0000000400f07308 */ /* 0x0002620000000800 */
[----:B---3--:R-:W-:Y:S09]  /*de30*/  FFMA.FTZ R102, R183, c[0x0][0x2d0], -R163 ;  /* 0x0000b400b7667a23 */ /* 0x008ff200000108a3 */
[----:B------:R3:W-:Y:S01]  /*de40*/  MUFU.EX2 R204, R102 ;  /* 0x0000006600cc7308 */ /* 0x0007e20000000800 */
[----:B----4-:R-:W-:Y:S09]  /*de50*/  LDSM.16.MT88.4 R132, [R185+0x800] ;  /* 0x00080000b984783b */ /* 0x010ff20000004200 */
[----:B------:R-:W4:Y:S01]  /*de60*/  MUFU.EX2 R167, R140 ;  /* 0x0000008c00a77308 */ /* 0x000f220000000800 */
[----:B-1----:R-:W-:Y:S01]  /*de70*/  FMUL.FTZ R4, R101, R112 ;  /* 0x0000007065047220 */ /* 0x002fe20000410000 */
[----:B------:R-:W-:Y:S02]  /*de80*/  F2FP.PACK_AB R112, R235, R220 ;  /* 0x000000dceb70723e */ /* 0x000fe400000000ff */
[----:B------:R-:W-:Y:S06]  /*de90*/  F2FP.PACK_AB R119, R240, R239 ;  /* 0x000000eff077723e */ /* 0x000fec00000000ff */
[----:B------:R1:W-:Y:S01]  /*dea0*/  MUFU.EX2 R178, R109 ;  /* 0x0000006d00b27308 */ /* 0x0003e20000000800 */
[-C--:B------:R-:W-:Y:S05]  /*deb0*/  HMMA.16816.F32 R4, R112, R20.reuse, R4 ;  /* 0x000000147004723c */ /* 0x080fea0000001804 */
[--C-:B---3--:R-:W-:Y:S03]  /*dec0*/  FFMA.FTZ R102, R215, c[0x0][0x2d0], -R162.reuse ;  /* 0x0000b400d7667a23 */ /* 0x108fe600000108a2 */
[C---:B------:R-:W-:Y:S01]  /*ded0*/  HMMA.16816.F32 R8, R116.reuse, R20, R8 ;  /* 0x000000147408723c */ /* 0x040fe20000001808 */
[----:B------:R3:W-:Y:S06]  /*dee0*/  MUFU.EX2 R201, R102 ;  /* 0x0000006600c97308 */ /* 0x0007ec0000000800 */
[C---:B------:R-:W-:Y:S01]  /*def0*/  FMUL.FTZ R20, R101.reuse, R128 ;  /* 0x0000008065147220 */ /* 0x040fe20000410000 */
[-C--:B------:R-:W-:Y:S03]  /*df00*/  HMMA.16816.F32 R12, R116, R22.reuse, R12 ;  /* 0x00000016740c723c */ /* 0x080fe6000000180c */
[----:B------:R-:W-:Y:S01]  /*df10*/  MUFU.EX2 R170, R137 ;  /* 0x0000008900aa7308 */ /* 0x000fe20000000800 */
[C---:B------:R-:W-:Y:S02]  /*df20*/  FMUL.FTZ R21, R101.reuse, R129 ;  /* 0x0000008165157220 */ /* 0x040fe40000410000 */
[--C-:B-1----:R-:W-:Y:S02]  /*df30*/  FFMA.FTZ R109, R208, c[0x0][0x2d0], -R162.reuse ;  /* 0x0000b400d06d7a23 */ /* 0x102fe400000108a2 */
[C---:B------:R-:W-:Y:S05]  /*df40*/  HMMA.16816.F32 R16, R112.reuse, R22, R16 ;  /* 0x000000167010723c */ /* 0x040fea0000001810 */
[----:B------:R-:W-:Y:S02]  /*df50*/  MUFU.EX2 R174, R136 ;  /* 0x0000008800ae7308 */ /* 0x000fe40000000800 */
[C---:B------:R-:W-:Y:S02]  /*df60*/  FMUL.FTZ R22, R100.reuse, R130 ;  /* 0x0000008264167220 */ /* 0x040fe40000410000 */
[----:B------:R-:W-:Y:S02]  /*df70*/  FMUL.FTZ R23, R100, R131 ;  /* 0x0000008364177220 */ /* 0x000fe40000410000 */
[----:B------:R-:W-:Y:S01]  /*df80*/  LDSM.16.MT88.4 R128, [R185+0x1000] ;  /* 0x00100000b980783b */ /* 0x000fe20000004200 */
[----:B---3--:R-:W-:Y:S03]  /*df90*/  FFMA.FTZ R102, R210, c[0x0][0x2d0], -R162 ;  /* 0x0000b400d2667a23 */ /* 0x008fe600000108a2 */
[----:B------:R-:W1:Y:S01]  /*dfa0*/  MUFU.EX2 R173, R111 ;  /* 0x0000006f00ad7308 */ /* 0x000e620000000800 */
[-C--:B------:R-:W-:Y:S08]  /*dfb0*/  HMMA.16816.F32 R20, R112, R36.reuse, R20 ;  /* 0x000000247014723c */ /* 0x080ff00000001814 */
[C---:B------:R-:W-:Y:S01]  /*dfc0*/  HMMA.16816.F32 R24, R116.reuse, R36, R24 ;  /* 0x000000247418723c */ /* 0x040fe20000001818 */
[----:B------:R3:W-:Y:S06]  /*dfd0*/  MUFU.EX2 R202, R102 ;  /* 0x0000006600ca7308 */ /* 0x0007ec0000000800 */
[C---:B------:R-:W-:Y:S01]  /*dfe0*/  FMUL.FTZ R36, R101.reuse, R144 ;  /* 0x0000009065247220 */ /* 0x040fe20000410000 */
[-C--:B------:R-:W-:Y:S03]  /*dff0*/  HMMA.16816.F32 R28, R116, R38.reuse, R28 ;  /* 0x00000026741c723c */ /* 0x080fe6000000181c */
[----:B------:R1:W-:Y:S01]  /*e000*/  MUFU.EX2 R111, R105 ;  /* 0x00000069006f7308 */ /* 0x0003e20000000800 */
[C---:B------:R-:W-:Y:S02]  /*e010*/  FMUL.FTZ R37, R101.reuse, R145 ;  /* 0x0000009165257220 */ /* 0x040fe40000410000 */
[----:B--2---:R-:W-:Y:S02]  /*e020*/  FFMA.FTZ R101, R101, R249, R220 ;  /* 0x000000f965657223 */ /* 0x004fe400000100dc */
[C---:B------:R-:W-:Y:S05]  /*e030*/  HMMA.16816.F32 R32, R112.reuse, R38, R32 ;  /* 0x000000267020723c */ /* 0x040fea0000001820 */
[----:B------:R-:W-:Y:S02]  /*e040*/  MUFU.EX2 R164, R138 ;  /* 0x0000008a00a47308 */ /* 0x000fe40000000800 */
[C---:B------:R-:W-:Y:S02]  /*e050*/  FMUL.FTZ R38, R100.reuse, R146 ;  /* 0x0000009264267220 */ /* 0x040fe40000410000 */
[C---:B------:R-:W-:Y:S03]  /*e060*/  FMUL.FTZ R39, R100.reuse, R147 ;  /* 0x0000009364277220 */ /* 0x040fe60000410000 */
[----:B---3--:R-:W-:Y:S02]  /*e070*/  FFMA.FTZ R102, R207, c[0x0][0x2d0], -R3 ;  /* 0x0000b400cf667a23 */ /* 0x008fe40000010803 */
[----:B------:R-:W-:Y:S01]  /*e080*/  FFMA.FTZ R100, R100, R248, R168 ;  /* 0x000000f864647223 */ /* 0x000fe200000100a8 */
[----:B------:R-:W-:Y:S01]  /*e090*/  MUFU.EX2 R165, R139 ;  /* 0x0000008b00a57308 */ /* 0x000fe20000000800 */
[-C--:B-----5:R-:W-:Y:S03]  /*e0a0*/  HMMA.16816.F32 R36, R112, R120.reuse, R36 ;  /* 0x000000787024723c */ /* 0x0a0fe60000001824 */
[----:B-1----:R-:W-:Y:S01]  /*e0b0*/  FADD.FTZ R105, R235, R101 ;  /* 0x00000065eb697221 */ /* 0x002fe20000010000 */
[----:B------:R-:W-:Y:S04]  /*e0c0*/  F2FP.PACK_AB R101, R172, R171 ;  /* 0x000000abac65723e */ /* 0x000fe800000000ff */
[C---:B------:R-:W-:Y:S01]  /*e0d0*/  HMMA.16816.F32 R40, R116.reuse, R120, R40 ;  /* 0x000000787428723c */ /* 0x040fe20000001828 */
[----:B------:R1:W-:Y:S07]  /*e0e0*/  MUFU.EX2 R182, R102 ;  /* 0x0000006600b67308 */ /* 0x0003ee0000000800 */
[-C--:B------:R-:W-:Y:S03]  /*e0f0*/  HMMA.16816.F32 R44, R116, R122.reuse, R44 ;  /* 0x0000007a742c723c */ /* 0x080fe6000000182c */
[----:B------:R-:W-:Y:S05]  /*e100*/  MUFU.EX2 R168, R109 ;  /* 0x0000006d00a87308 */ /* 0x000fea0000000800 */
[C---:B------:R-:W-:Y:S01]  /*e110*/  HMMA.16816.F32 R48, R112.reuse, R122, R48 ;  /* 0x0000007a7030723c */ /* 0x040fe20000001830 */
[----:B------:R-:W2:Y:S03]  /*e120*/  LDSM.16.MT88.4 R120, [R186+0xc00] ;  /* 0x000c0000ba78783b */ /* 0x000ea60000004200 */
[--C-:B-1----:R-:W-:Y:S04]  /*e130*/  FFMA.FTZ R102, R206, c[0x0][0x2d0], -R3.reuse ;  /* 0x0000b400ce667a23 */ /* 0x102fe80000010803 */
[----:B------:R1:W-:Y:S04]  /*e140*/  MUFU.EX2 R183, R102 ;  /* 0x0000006600b77308 */ /* 0x0003e80000000800 */
[--C-:B-1----:R-:W-:Y:S01]  /*e150*/  FFMA.FTZ R102, R216, c[0x0][0x2d0], -R162.reuse ;  /* 0x0000b400d8667a23 */ /* 0x102fe200000108a2 */
[-C--:B--2---:R-:W-:Y:S05]  /*e160*/  HMMA.16816.F32 R52, R112, R120.reuse, R52 ;  /* 0x000000787034723c */ /* 0x084fea0000001834 */
[----:B------:R1:W-:Y:S03]  /*e170*/  MUFU.EX2 R180, R102 ;  /* 0x0000006600b47308 */ /* 0x0003e60000000800 */
[C---:B------:R-:W-:Y:S08]  /*e180*/  HMMA.16816.F32 R56, R116.reuse, R120, R56 ;  /* 0x000000787438723c */ /* 0x040ff00000001838 */
[-C--:B------:R-:W-:Y:S08]  /*e190*/  HMMA.16816.F32 R60, R116, R122.reuse, R60 ;  /* 0x0000007a743c723c */ /* 0x080ff0000000183c */
[C---:B------:R-:W-:Y:S01]  /*e1a0*/  HMMA.16816.F32 R64, R112.reuse, R122, R64 ;  /* 0x0000007a7040723c */ /* 0x040fe20000001840 */
[----:B------:R-:W2:Y:S03]  /*e1b0*/  LDSM.16.MT88.4 R120, [R185+0x1800] ;  /* 0x00180000b978783b */ /* 0x000ea60000004200 */
[--C-:B-1----:R-:W-:Y:S04]  /*e1c0*/  FFMA.FTZ R102, R217, c[0x0][0x2d0], -R162.reuse ;  /* 0x0000b400d9667a23 */ /* 0x102fe800000108a2 */
[----:B------:R1:W-:Y:S04]  /*e1d0*/  MUFU.EX2 R181, R102 ;  /* 0x0000006600b57308 */ /* 0x0003e80000000800 */
[--C-:B-1----:R-:W-:Y:S02]  /*e1e0*/  FFMA.FTZ R102, R219, c[0x0][0x2d0], -R3.reuse ;  /* 0x0000b400db667a23 */ /* 0x102fe40000010803 */
[----:B------:R-:W-:Y:S02]  /*e1f0*/  FFMA.FTZ R3, R104, c[0x0][0x2d0], -R3 ;  /* 0x0000b40068037a23 */ /* 0x000fe40000010803 */
[----:B------:R-:W3:Y:S02]  /*e200*/  LDL.LU R104, [R1+0xc] ;  /* 0x00000c0001687983 */ /* 0x000ee40000300800 */
[----:B------:R1:W-:Y:S01]  /*e210*/  MUFU.EX2 R179, R102 ;  /* 0x0000006600b37308 */ /* 0x0003e20000000800 */
[-C--:B--2---:R-:W-:Y:S09]  /*e220*/  HMMA.16816.F32 R68, R112, R120.reuse, R68 ;  /* 0x000000787044723c */ /* 0x084ff20000001844 */
[----:B------:R2:W5:Y:S01]  /*e230*/  MUFU.EX2 R110, R3 ;  /* 0x00000003006e7308 */ /* 0x0005620000000800 */
[C---:B------:R-:W-:Y:S08]  /*e240*/  HMMA.16816.F32 R72, R116.reuse, R120, R72 ;  /* 0x000000787448723c */ /* 0x040ff00000001848 */
[-C--:B------:R-:W-:Y:S04]  /*e250*/  HMMA.16816.F32 R76, R116, R122.reuse, R76 ;  /* 0x0000007a744c723c */ /* 0x080fe8000000184c */
[----:B-1----:R-:W-:Y:S01]  /*e260*/  FFMA.FTZ R102, R212, c[0x0][0x2d0], -R162 ;  /* 0x0000b400d4667a23 */ /* 0x002fe200000108a2 */
[----:B----4-:R-:W-:Y:S03]  /*e270*/  F2FP.PACK_AB R162, R167, R166 ;  /* 0x000000a6a7a2723e */ /* 0x010fe600000000ff */
[C---:B------:R-:W-:Y:S01]  /*e280*/  HMMA.16816.F32 R80, R112.reuse, R122, R80 ;  /* 0x0000007a7050723c */ /* 0x040fe20000001850 */
[----:B------:R-:W1:Y:S01]  /*e290*/  LDSM.16.MT88.4 R120, [R186+0x1800] ;  /* 0x00180000ba78783b */ /* 0x000e620000004200 */
[----:B------:R4:W1:Y:S02]  /*e2a0*/  MUFU.EX2 R169, R102 ;  /* 0x0000006600a97308 */ /* 0x0008640000000800 */
[----:B--2---:R-:W-:Y:S01]  /*e2b0*/  FFMA.FTZ R3, R103, R142, R231 ;  /* 0x0000008e67037223 */ /* 0x004fe200000100e7 */
[----:B------:R-:W-:Y:S04]  /*e2c0*/  F2FP.PACK_AB R103, R176, R173 ;  /* 0x000000adb067723e */ /* 0x000fe800000000ff */
[----:B------:R-:W-:Y:S03]  /*e2d0*/  LDSM.16.MT88.4 R140, [R186+0x800] ;  /* 0x00080000ba8c783b */ /* 0x000fe60000004200 */
[----:B-----5:R-:W-:Y:S01]  /*e2e0*/  F2FP.PACK_AB R163, R110, R111 ;  /* 0x0000006f6ea3723e */ /* 0x020fe200000000ff */
[----:B------:R-:W-:Y:S02]  /*e2f0*/  FADD.FTZ R109, R233, R3 ;  /* 0x00000003e96d7221 */ /* 0x000fe40000010000 */
[----:B------:R-:W-:Y:S04]  /*e300*/  FADD.FTZ R3, R238, R105 ;  /* 0x00000069ee037221 */ /* 0x000fe80000010000 */
[----:B------:R-:W-:Y:S04]  /*e310*/  FADD.FTZ R3, R244, R3 ;  /* 0x00000003f4037221 */ /* 0x000fe80000010000 */
[----:B------:R-:W-:Y:S01]  /*e320*/  FADD.FTZ R3, R225, R3 ;  /* 0x00000003e1037221 */ /* 0x000fe20000010000 */
[----:B----4-:R-:W-:Y:S03]  /*e330*/  F2FP.PACK_AB R102, R177, R175 ;  /* 0x000000afb166723e */ /* 0x010fe600000000ff */
[----:B------:R-:W-:Y:S01]  /*e340*/  FADD.FTZ R3, R230, R3 ;  /* 0x00000003e6037221 */ /* 0x000fe20000010000 */
[-C--:B-1----:R-:W-:Y:S08]  /*e350*/  HMMA.16816.F32 R84, R112, R120.reuse, R84 ;  /* 0x000000787054723c */ /* 0x082ff00000001854 */
[C---:B------:R-:W-:Y:S07]  /*e360*/  HMMA.16816.F32 R88, R116.reuse, R120, R88 ;  /* 0x000000787458723c */ /* 0x040fee0000001858 */
[----:B------:R-:W-:Y:S01]  /*e370*/  F2FP.PACK_AB R120, R202, R201 ;  /* 0x000000c9ca78723e */ /* 0x000fe200000000ff */
[-C--:B------:R-:W-:Y:S01]  /*e380*/  HMMA.16816.F32 R92, R116, R122.reuse, R92 ;  /* 0x0000007a745c723c */ /* 0x080fe2000000185c */
[----:B------:R-:W1:Y:S03]  /*e390*/  LDSM.16.MT88.4 R116, [R185+0x400] ;  /* 0x00040000b974783b */ /* 0x000e660000004200 */
[----:B------:R-:W-:Y:S04]  /*e3a0*/  F2FP.PACK_AB R121, R183, R182 ;  /* 0x000000b6b779723e */ /* 0x000fe800000000ff */
[----:B------:R-:W-:Y:S07]  /*e3b0*/  HMMA.16816.F32 R96, R112, R122, R96 ;  /* 0x0000007a7060723c */ /* 0x000fee0000001860 */
[----:B------:R-:W-:Y:S02]  /*e3c0*/  F2FP.PACK_AB R112, R230, R225 ;  /* 0x000000e1e670723e */ /* 0x000fe400000000ff */
[----:B------:R-:W-:Y:S03]  /*e3d0*/  F2FP.PACK_AB R113, R223, R224 ;  /* 0x000000e0df71723e */ /* 0x000fe600000000ff */
[----:B------:R-:W-:Y:S02]  /*e3e0*/  F2FP.PACK_AB R114, R221, R222 ;  /* 0x000000dedd72723e */ /* 0x000fe400000000ff */
[----:B------:R-:W-:Y:S02]  /*e3f0*/  F2FP.PACK_AB R115, R204, R203 ;  /* 0x000000cbcc73723e */ /* 0x000fe400000000ff */
[----:B------:R-:W-:Y:S02]  /*e400*/  F2FP.PACK_AB R122, R181, R180 ;  /* 0x000000b4b57a723e */ /* 0x000fe400000000ff */
[----:B------:R-:W-:Y:S03]  /*e410*/  F2FP.PACK_AB R123, R178, R179 ;  /* 0x000000b3b27b723e */ /* 0x000fe600000000ff */
        /* <DEDUP_REMOVED lines=14> */
[----:B------:R-:W4:Y:S07]  /*e500*/  LDSM.16.MT88.4 R128, [R186+0x1c00] ;  /* 0x001c0000ba80783b */ /* 0x000f2e0000004200 */
[-C--:B-1----:R-:W-:Y:S08]  /*e510*/  HMMA.16816.F32 R52, R112, R116.reuse, R52 ;  /* 0x000000747034723c */ /* 0x082ff00000001834 */
[C---:B------:R-:W-:Y:S08]  /*e520*/  HMMA.16816.F32 R56, R120.reuse, R116, R56 ;  /* 0x000000747838723c */ /* 0x040ff00000001838 */
[-C--:B------:R-:W-:Y:S08]  /*e530*/  HMMA.16816.F32 R60, R120, R118.reuse, R60 ;  /* 0x00000076783c723c */ /* 0x080ff0000000183c */
[C---:B------:R-:W-:Y:S08]  /*e540*/  HMMA.16816.F32 R64, R112.reuse, R118, R64 ;  /* 0x000000767040723c */ /* 0x040ff00000001840 */
[-C--:B--2---:R-:W-:Y:S08]  /*e550*/  HMMA.16816.F32 R68, R112, R124.reuse, R68 ;  /* 0x0000007c7044723c */ /* 0x084ff00000001844 */
[C---:B------:R-:W-:Y:S08]  /*e560*/  HMMA.16816.F32 R72, R120.reuse, R124, R72 ;  /* 0x0000007c7848723c */ /* 0x040ff00000001848 */
[-C--:B------:R-:W-:Y:S08]  /*e570*/  HMMA.16816.F32 R76, R120, R126.reuse, R76 ;  /* 0x0000007e784c723c */ /* 0x080ff0000000184c */
[C---:B------:R-:W-:Y:S08]  /*e580*/  HMMA.16816.F32 R80, R112.reuse, R126, R80 ;  /* 0x0000007e7050723c */ /* 0x040ff00000001850 */
[-C--:B----4-:R-:W-:Y:S08]  /*e590*/  HMMA.16816.F32 R84, R112, R128.reuse, R84 ;  /* 0x000000807054723c */ /* 0x090ff00000001854 */
[C---:B------:R-:W-:Y:S04]  /*e5a0*/  HMMA.16816.F32 R88, R120.reuse, R128, R88 ;  /* 0x000000807858723c */ /* 0x040fe80000001858 */
[----:B---3--:R-:W-:Y:S01]  /*e5b0*/  FFMA.FTZ R0, R0, R104, R160 ;  /* 0x0000006800007223 */ /* 0x008fe200000100a0 */
[----:B------:R-:W-:Y:S01]  /*e5c0*/  F2FP.PACK_AB R160, R168, R169 ;  /* 0x000000a9a8a0723e */ /* 0x000fe200000000ff */
[----:B------:R-:W-:Y:S02]  /*e5d0*/  FADD.FTZ R104, R234, R100 ;  /* 0x00000064ea687221 */ /* 0x000fe40000010000 */
[-C--:B------:R-:W-:Y:S04]  /*e5e0*/  HMMA.16816.F32 R92, R120, R130.reuse, R92 ;  /* 0x00000082785c723c */ /* 0x080fe8000000185c */
[----:B------:R-:W-:Y:S01]  /*e5f0*/  F2FP.PACK_AB R100, R174, R170 ;  /* 0x000000aaae64723e */ /* 0x000fe200000000ff */
[----:B------:R-:W-:Y:S01]  /*e600*/  FADD.FTZ R0, R161, R0 ;  /* 0x00000000a1007221 */ /* 0x000fe20000010000 */
[----:B------:R-:W-:Y:S01]  /*e610*/  F2FP.PACK_AB R161, R165, R164 ;  /* 0x000000a4a5a1723e */ /* 0x000fe200000000ff */
[----:B------:R-:W-:Y:S01]  /*e620*/  FADD.FTZ R104, R237, R104 ;  /* 0x00000068ed687221 */ /* 0x000fe20000010000 */
[----:B------:R-:W-:Y:S04]  /*e630*/  HMMA.16816.F32 R96, R112, R130, R96 ;  /* 0x000000827060723c */ /* 0x000fe80000001860 */
[----:B------:R-:W-:Y:S04]  /*e640*/  FADD.FTZ R0, R239, R0 ;  /* 0x00000000ef007221 */ /* 0x000fe80000010000 */
[-C--:B------:R-:W-:Y:S01]  /*e650*/  HMMA.16816.F32 R112, R100, R132.reuse, R4 ;  /* 0x000000846470723c */ /* 0x080fe20000001804 */
[----:B------:R-:W1:Y:S04]  /*e660*/  LDSM.16.MT88.4 R4, [R186+0x1400] ;  /* 0x00140000ba04783b */ /* 0x000e680000004200 */
[----:B------:R-:W-:Y:S03]  /*e670*/  FADD.FTZ R0, R240, R0 ;  /* 0x00000000f0007221 */ /* 0x000fe60000010000 */
        /* <DEDUP_REMOVED lines=50> */
[----:B------:R-:W-:Y:S01]  /*e9a0*/  FADD.FTZ R6, R175, R6 ;  /* 0x00000006af067221 */ /* 0x000fe20000010000 */
[----:B------:R-:W-:Y:S01]  /*e9b0*/  MOV R102, R2 ;  /* 0x0000000200667202 */ /* 0x000fe20000000f00 */
[----:B------:R-:W-:Y:S04]  /*e9c0*/  FADD.FTZ R4, R173, R3 ;  /* 0x00000003ad047221 */ /* 0x000fe80000010000 */
[----:B------:R-:W-:Y:S02]  /*e9d0*/  FADD.FTZ R3, R166, R0 ;  /* 0x00000000a6037221 */ /* 0x000fe40000010000 */
[----:B------:R-:W-:Y:S02]  /*e9e0*/  FADD.FTZ R0, R111, R5 ;  /* 0x000000056f007221 */ /* 0x000fe40000010000 */
[----:B------:R-:W-:Y:S02]  /*e9f0*/  FADD.FTZ R5, R177, R6 ;  /* 0x00000006b1057221 */ /* 0x000fe40000010000 */
[----:B------:R-:W-:Y:S02]  /*ea00*/  FADD.FTZ R4, R176, R4 ;  /* 0x00000004b0047221 */ /* 0x000fe40000010000 */
[----:B------:R-:W-:Y:S01]  /*ea10*/  FADD.FTZ R3, R167, R3 ;  /* 0x00000003a7037221 */ /* 0x000fe20000010000 */
[----:B------:R1:W-:Y:S01]  /*ea20*/  STL [R1+0x4], R5 ;  /* 0x0000040501007387 */ /* 0x0003e20000100800 */
[----:B------:R-:W-:Y:S03]  /*ea30*/  FADD.FTZ R0, R110, R0 ;  /* 0x000000006e007221 */ /* 0x000fe60000010000 */
[----:B------:R1:W-:Y:S04]  /*ea40*/  STL [R1], R4 ;  /* 0x0000000401007387 */ /* 0x0003e80000100800 */
[----:B------:R1:W-:Y:S04]  /*ea50*/  STL [R1+0x8], R3 ;  /* 0x0000080301007387 */ /* 0x0003e80000100800 */
[----:B------:R1:W-:Y:S01]  /*ea60*/  STL [R1+0xc], R0 ;  /* 0x00000c0001007387 */ /* 0x0003e20000100800 */
[----:B------:R-:W-:-:S05]  /*ea70*/  @P0 BRA `(.L_x_554) ;  /* 0xffffcf4000000947 */ /* 0x000fca000383ffff */
.L_x_549:
[----:B-1----:R-:W2:Y:S02]  /*ea80*/  LDL R0, [R1+0x10] ;  /* 0x0000100001007983 */ /* 0x002ea40000100800 */
[----:B--2---:R-:W-:-:S13]  /*ea90*/  ISETP.GE.AND P0, PT, R200, R0, PT ;  /* 0x00000000c800720c */ /* 0x004fda0003f06270 */
[----:B------:R-:W-:Y:S05]  /*eaa0*/  @!P0 BRA `(.L_x_555) ;  /* 0x0000432000008947 */ /* 0x000fea0003800000 */
[----:B------:R-:W-:Y:S01]  /*eab0*/  IMAD.MOV.U32 R101, RZ, RZ, R107 ;  /* 0x000000ffff657224 */ /* 0x000fe200078e006b */
[----:B------:R-:W-:Y:S01]  /*eac0*/  MOV R104, R102 ;  /* 0x0000006600687202 */ /* 0x000fe20000000f00 */
[----:B------:R-:W-:Y:S01]  /*ead0*/  IMAD.MOV.U32 R100, RZ, RZ, R108 ;  /* 0x000000ffff647224 */ /* 0x000fe200078e006c */
[----:B------:R-:W-:Y:S02]  /*eae0*/  MOV R103, R106 ;  /* 0x0000006a00677202 */ /* 0x000fe40000000f00 */
.L_x_574:
[----:B------:R-:W-:Y:S04]  /*eaf0*/  DEPBAR.LE SB0, 0x0 ;  /* 0x000080000000791a */ /* 0x000fe80000000000 */
[----:B------:R-:W-:Y:S01]  /*eb00*/  WARPSYNC 0xffffffff ;  /* 0xffffffff00007948 */ /* 0x000fe20003800000 */
[----:B------:R-:W-:Y:S01]  /*eb10*/  BAR.SYNC.DEFER_BLOCKING 0x0 ;  /* 0x0000000000007b1d */ /* 0x000fe20000010000 */
[----:B------:R-:W-:Y:S01]  /*eb20*/  SHF.R.S32.HI R0, RZ, 0x1f, R200 ;  /* 0x0000001fff007819 */ /* 0x000fe200000114c8 */
[----:B--2---:R-:W-:Y:S01]  /*eb30*/  IMAD.WIDE.U32 R2, R200, c[0x0][0x208], RZ ;  /* 0x00008200c8027a25 */ /* 0x004fe200078e00ff */
[C---:B------:R-:W-:Y:S02]  /*eb40*/  LOP3.LUT P5, RZ, R198.reuse, 0x100, RZ, 0xc0, !PT ;  /* 0x00000100c6ff7812 */ /* 0x040fe400078ac0ff */
[----:B------:R-:W-:Y:S01]  /*eb50*/  LOP3.LUT P4, RZ, R198, 0x80, RZ, 0xc0, !PT ;  /* 0x00000080c6ff7812 */ /* 0x000fe2000788c0ff */
[----:B------:R-:W-:Y:S01]  /*eb60*/  IMAD R0, R0, c[0x0][0x208], RZ ;  /* 0x0000820000007a24 */ /* 0x000fe200078e02ff */
[----:B------:R-:W-:Y:S03]  /*eb70*/  LOP3.LUT P3, RZ, R198, 0x40, RZ, 0xc0, !PT ;  /* 0x00000040c6ff7812 */ /* 0x000fe6000786c0ff */
[----:B------:R-:W-:Y:S05]  /*eb80*/  IMAD R0, R200, c[0x0][0x20c], R0 ;  /* 0x00008300c8007a24 */ /* 0x000fea00078e0200 */
[----:B------:R-:W-:Y:S01]  /*eb90*/  IADD3 R8, R3, R0, RZ ;  /* 0x0000000003087210 */ /* 0x000fe20007ffe0ff */
[----:B------:R-:W-:Y:S04]  /*eba0*/  IMAD.WIDE.U32 R2, R2, 0x30, RZ ;  /* 0x0000003002027825 */ /* 0x000fe800078e00ff */
[----:B------:R-:W-:Y:S01]  /*ebb0*/  IMAD R12, R8, 0x30, RZ ;  /* 0x00000030080c7824 */ /* 0x000fe200078e02ff */
[----:B------:R-:W-:Y:S04]  /*ebc0*/  LDSM.16.M88.4 R48, [R187] ;  /* 0x00000000bb30783b */ /* 0x000fe80000000200 */
[----:B------:R-:W-:Y:S01]  /*ebd0*/  IADD3 R3, R3, R12, RZ ;  /* 0x0000000c03037210 */ /* 0x000fe20007ffe0ff */
[----:B------:R-:W-:Y:S03]  /*ebe0*/  BSSY B0, `(.L_x_556) ;  /* 0x000010a000007945 */ /* 0x000fe60003800000 */
[----:B------:R-:W1:Y:S08]  /*ebf0*/  LDSM.16.M88.4 R16, [R184] ;  /* 0x00000000b810783b */ /* 0x000e700000000200 */
[----:B------:R-:W2:Y:S08]  /*ec00*/  LDSM.16.M88.4 R44, [R187+0x1000] ;  /* 0x00100000bb2c783b */ /* 0x000eb00000000200 */
[----:B------:R-:W3:Y:S08]  /*ec10*/  S2R R206, SR_TID.X ;  /* 0x0000000000ce7919 */ /* 0x000ef00000002100 */
[----:B------:R-:W4:Y:S08]  /*ec20*/  LDSM.16.M88.4 R32, [R184+0x400] ;  /* 0x00040000b820783b */ /* 0x000f300000000200 */
[----:B------:R-:W5:Y:S04]  /*ec30*/  LDL R217, [R1+0x10] ;  /* 0x0000100001d97983 */ /* 0x000f680000100800 */
[----:B------:R-:W4:Y:S01]  /*ec40*/  LDSM.16.M88.4 R108, [R184+0x800] ;  /* 0x00080000b86c783b */ /* 0x000f220000000200 */
[-C--:B-1----:R-:W-:Y:S03]  /*ec50*/  HMMA.16816.F32 R4, R48, R16.reuse, RZ ;  /* 0x000000103004723c */ /* 0x082fe600000018ff */
[----:B---3--:R-:W-:Y:S04]  /*ec60*/  ISETP.GT.AND P1, PT, R206, 0x3f, PT ;  /* 0x0000003fce00780c */ /* 0x008fe80003f24270 */
[----:B------:R-:W-:Y:S01]  /*ec70*/  LDSM.16.M88.4 R160, [R188] ;  /* 0x00000000bca0783b */ /* 0x000fe20000000200 */
[C---:B--2---:R-:W-:Y:S07]  /*ec80*/  HMMA.16816.F32 R8, R44.reuse, R16, RZ ;  /* 0x000000102c08723c */ /* 0x044fee00000018ff */
[----:B------:R-:W1:Y:S01]  /*ec90*/  LDSM.16.M88.4 R164, [R189] ;  /* 0x00000000bda4783b */ /* 0x000e620000000200 */
[-C--:B------:R-:W-:Y:S01]  /*eca0*/  HMMA.16816.F32 R12, R44, R18.reuse, RZ ;  /* 0x000000122c0c723c */ /* 0x080fe200000018ff */
[----:B------:R-:W-:Y:S03]  /*ecb0*/  @!P1 MOV R0, c[0x0][0x208] ;  /* 0x0000820000009a02 */ /* 0x000fe60000000f00 */
[----:B------:R-:W-:Y:S03]  /*ecc0*/  @!P1 MOV R16, c[0x0][0x20c] ;  /* 0x0000830000109a02 */ /* 0x000fe60000000f00 */
[----:B------:R-:W2:Y:S01]  /*ecd0*/  LDSM.16.M88.4 R168, [R188+0x1000] ;  /* 0x00100000bca8783b */ /* 0x000ea20000000200 */
[CC--:B------:R-:W-:Y:S04]  /*ece0*/  @!P1 LEA R24, P0, R0.reuse, R2.reuse, 0x5 ;  /* 0x0000000200189211 */ /* 0x0c0fe800078028ff */
[----:B------:R-:W-:Y:S03]  /*ecf0*/  @!P1 LEA.HI.X R28, R0, R3, R16, 0x5, P0 ;  /* 0x00000003001c9211 */ /* 0x000fe600000f2c10 */
[----:B------:R-:W3:Y:S01]  /*ed00*/  LDSM.16.M88.4 R172, [R197] ;  /* 0x00000000c5ac783b */ /* 0x000ee20000000200 */
[C---:B------:R-:W-:Y:S02]  /*ed10*/  HMMA.16816.F32 R16, R48.reuse, R18, RZ ;  /* 0x000000123010723c */ /* 0x040fe400000018ff */
[----:B------:R-:W-:Y:S04]  /*ed20*/  IADD3 R2, P0, R228, R2, RZ ;  /* 0x00000002e4027210 */ /* 0x000fe80007f1e0ff */
[----:B------:R-:W-:Y:S01]  /*ed30*/  IADD3.X R3, R3, R232, RZ, P0, !PT ;  /* 0x000000e803037210 */ /* 0x000fe200007fe4ff */
[----:B------:R-:W1:Y:S01]  /*ed40*/  LDSM.16.M88.4 R176, [R196] ;  /* 0x00000000c4b0783b */ /* 0x000e620000000200 */
[-C--:B----4-:R-:W-:Y:S01]  /*ed50*/  HMMA.16816.F32 R20, R48, R32.reuse, RZ ;  /* 0x000000203014723c */ /* 0x090fe200000018ff */
[C---:B------:R-:W-:Y:S04]  /*ed60*/  LEA R36, P0, R2.reuse, c[0x0][0x1f8], 0x1 ;  /* 0x00007e0002247a11 */ /* 0x040fe800078008ff */
[----:B------:R-:W-:Y:S02]  /*ed70*/  LEA.HI.X R37, R2, c[0x0][0x1fc], R3, 0x1, P0 ;  /* 0x00007f0002257a11 */ /* 0x000fe400000f0c03 */
[----:B------:R-:W-:Y:S02]  /*ed80*/  @!P1 IADD3 R0, P0, R24, R228, RZ ;  /* 0x000000e418009210 */ /* 0x000fe40007f1e0ff */
[C---:B------:R-:W-:Y:S01]  /*ed90*/  HMMA.16816.F32 R24, R44.reuse, R32, RZ ;  /* 0x000000202c18723c */ /* 0x040fe200000018ff */
[----:B------:R-:W-:Y:S01]  /*eda0*/  @!PT LDS RZ, [RZ] ;  /* 0x00000000fffff984 */ /* 0x000fe20000000800 */
[----:B------:R-:W-:Y:S01]  /*edb0*/  @!PT LDS RZ, [RZ] ;  /* 0x00000000fffff984 */ /* 0x000fe20000000800 */
[----:B------:R-:W-:Y:S01]  /*edc0*/  @!PT LDS RZ, [RZ] ;  /* 0x00000000fffff984 */ /* 0x000fe20000000800 */
[----:B------:R4:W-:Y:S02]  /*edd0*/  LDGSTS.E.BYPASS.LTC128B.128 [R199+0x1880], [R36.64], !P5 ;  /* 0x0188000024c77fae */ /* 0x0009e4000e901d46 */
[----:B------:R-:W-:Y:S02]  /*ede0*/  @!P1 IADD3.X R3, R28, R232, RZ, P0, !PT ;  /* 0x000000e81c039210 */ /* 0x000fe400007fe4ff */
[C---:B------:R-:W-:Y:S03]  /*edf0*/  @!P1 LEA R2, P0, R0.reuse, c[0x0][0x1f8], 0x1 ;  /* 0x00007e0000029a11 */ /* 0x040fe600078008ff */
[-C--:B------:R-:W-:Y:S01]  /*ee00*/  HMMA.16816.F32 R28, R44, R34.reuse, RZ ;  /* 0x000000222c1c723c */ /* 0x080fe200000018ff */
[----:B------:R4:W-:Y:S03]  /*ee10*/  LDGSTS.E.BYPASS.LTC128B.128 [R199+0x2480], [R36.64+0x40], !P4 ;  /* 0x0248004024c77fae */ /* 0x0009e6000e101d46 */
[----:B------:R-:W-:Y:S04]  /*ee20*/  @!P1 LEA.HI.X R3, R0, c[0x0][0x1fc], R3, 0x1, P0 ;  /* 0x00007f0000039a11 */ /* 0x000fe800000f0c03 */
[C---:B------:R-:W-:Y:S01]  /*ee30*/  HMMA.16816.F32 R32, R48.reuse, R34, RZ ;  /* 0x000000223020723c */ /* 0x040fe200000018ff */
[----:B------:R4:W-:Y:S08]  /*ee40*/  LDGSTS.E.BYPASS.LTC128B.128 [R199+0x3080], [R36.64+0x80], !P3 ;  /* 0x0308008024c77fae */ /* 0x0009f0000d901d46 */
[----:B------:R1:W-:Y:S08]  /*ee50*/  @!P1 LDGSTS.E.BYPASS.LTC128B.128 [R199+0x2080], [R2.64], !P5 ;  /* 0x0208000002c79fae */ /* 0x0003f0000e901d46 */
[----:B------:R1:W-:Y:S08]  /*ee60*/  @!P1 LDGSTS.E.BYPASS.LTC128B.128 [R199+0x2c80], [R2.64+0x40], !P4 ;  /* 0x02c8004002c79fae */ /* 0x0003f0000e101d46 */
[----:B------:R1:W-:Y:S01]  /*ee70*/  @!P1 LDGSTS.E.BYPASS.LTC128B.128 [R199+0x3880], [R2.64+0x80], !P3 ;  /* 0x0388008002c79fae */ /* 0x0003e2000d901d46 */
[-C--:B----4-:R-:W-:Y:S07]  /*ee80*/  HMMA.16816.F32 R36, R48, R108.reuse, RZ ;  /* 0x0000006c3024723c */ /* 0x090fee00000018ff */
[----:B------:R-:W0:Y:S01]  /*ee90*/  LDGDEPBAR ;  /* 0x00000000000079af */ /* 0x000e220000000000 */
[C---:B------:R-:W-:Y:S08]  /*eea0*/  HMMA.16816.F32 R40, R44.reuse, R108, RZ ;  /* 0x0000006c2c28723c */ /* 0x040ff000000018ff */
[-C--:B------:R-:W-:Y:S08]  /*eeb0*/  HMMA.16816.F32 R44, R44, R110.reuse, RZ ;  /* 0x0000006e2c2c723c */ /* 0x080ff000000018ff */
[----:B------:R-:W-:Y:S01]  /*eec0*/  HMMA.16816.F32 R48, R48, R110, RZ ;  /* 0x0000006e3030723c */ /* 0x000fe200000018ff */
[----:B------:R-:W-:Y:S07]  /*eed0*/  LDSM.16.M88.4 R108, [R187+0x2000] ;  /* 0x00200000bb6c783b */ /* 0x000fee0000000200 */
[-C--:B-1----:R-:W-:Y:S08]  /*eee0*/  HMMA.16816.F32 R4, R160, R164.reuse, R4 ;  /* 0x000000a4a004723c */ /* 0x082ff00000001804 */
[C---:B--2---:R-:W-:Y:S08]  /*eef0*/  HMMA.16816.F32 R8, R168.reuse, R164, R8 ;  /* 0x000000a4a808723c */ /* 0x044ff00000001808 */
        /* <DEDUP_REMOVED lines=23> */
[----:B------:R-:W1:Y:S03]  /*f070*/  LDSM.16.M88.4 R160, [R188+0x2000] ;  /* 0x00200000bca0783b */ /* 0x000e660000000200 */
[----:B-----5:R-:W-:Y:S04]  /*f080*/  ISETP.GT.AND P0, PT, R200, R217, PT ;  /* 0x000000d9c800720c */ /* 0x020fe80003f04270 */
        /* <DEDUP_REMOVED lines=28> */
[----:B------:R-:W-:Y:S07]  /*f250*/  LDSM.16.M88.4 R164, [R188+0x4000] ;  /* 0x00400000bca4783b */ /* 0x000fee0000000200 */
[-C--:B---3--:R-:W-:Y:S08]  /*f260*/  HMMA.16816.F32 R20, R108, R160.reuse, R20 ;  /* 0x000000a06c14723c */ /* 0x088ff00000001814 */
[C---:B------:R-:W-:Y:S08]  /*f270*/  HMMA.16816.F32 R24, R168.reuse, R160, R24 ;  /* 0x000000a0a818723c */ /* 0x040ff00000001818 */
[-C--:B------:R-:W-:Y:S08]  /*f280*/  HMMA.16816.F32 R28, R168, R162.reuse, R28 ;  /* 0x000000a2a81c723c */ /* 0x080ff0000000181c */
[C---:B------:R-:W-:Y:S01]  /*f290*/  HMMA.16816.F32 R32, R108.reuse, R162, R32 ;  /* 0x000000a26c20723c */ /* 0x040fe20000001820 */
[----:B------:R-:W1:Y:S07]  /*f2a0*/  LDSM.16.M88.4 R160, [R192] ;  /* 0x00000000c0a0783b */ /* 0x000e6e0000000200 */
        /* <DEDUP_REMOVED lines=157> */
.L_x_557:
[----:B--234-:R-:W-:Y:S05]  /*fc80*/  BSYNC B0 ;  /* 0x0000000000007941 */ /* 0x01cfea0003800000 */
.L_x_556:
        /* <DEDUP_REMOVED lines=34> */
.L_x_560:
[----:B------:R-:W-:Y:S04]  /*feb0*/  MOV R8, c[0x0][0x32c] ;  /* 0x0000cb0000087a02 */ /* 0x000fe80000000f00 */
[----:B------:R-:W-:Y:S11]  /*fec0*/  ISETP.NE.AND P0, PT, R8, 0x1, PT ;  /* 0x000000010800780c */ /* 0x000ff60003f05270 */
[----:B------:R-:W-:Y:S02]  /*fed0*/  @!UPT UIADD3 URZ, URZ, URZ, URZ ;  /* 0x0000003f3f3ff290 */ /* 0x000fe4000fffe03f */
[----:B------:R-:W-:Y:S05]  /*fee0*/  @P0 IMAD.HI.U32 R8, R4, c[0x0][0x330], RZ ;  /* 0x0000cc0004080a27 */ /* 0x000fea00078e00ff */
[----:B------:R-:W-:Y:S02]  /*fef0*/  @P0 SHF.R.U32.HI R4, RZ, c[0x0][0x334], R8 ;  /* 0x0000cd00ff040a19 */ /* 0x000fe40000011608 */
.L_x_561:
[----:B------:R-:W-:Y:S05]  /*ff00*/  BSYNC B0 ;  /* 0x0000000000007941 */ /* 0x000fea0003800000 */
.L_x_559:
[----:B------:R-:W-:Y:S04]  /*ff10*/  IMAD.IADD R8, R0, 0x1, -R236 ;  /* 0x0000000100087824 */ /* 0x000fe800078e0aec */
[----:B------:R-:W-:Y:S05]  /*ff20*/  IMAD R4, R4, c[0x0][0x32c], R8 ;  /* 0x0000cb0004047a24 */ /* 0x000fea00078e0208 */
[----:B------:R-:W-:Y:S02]  /*ff30*/  IADD3 R8, R4, c[0x0][0x32c], RZ ;  /* 0x0000cb0004087a10 */ /* 0x000fe40007ffe0ff */
[----:B------:R-:W-:Y:S02]  /*ff40*/  IMNMX R2, R2, R4, !PT ;  /* 0x0000000402027217 */ /* 0x000fe40007800200 */
[----:B------:R-:W-:Y:S02]  /*ff50*/  IMNMX R3, R3, R8, PT ;  /* 0x0000000803037217 */ /* 0x000fe40003800200 */
.L_x_558:
        /* <DEDUP_REMOVED lines=11> */
[----:B------:R-:W-:Y:S02]  /*10010*/  ISETP.LT.OR P0, PT, R3, 0x1, P0 ;  /* 0x000000010300780c */ /* 0x000fe40000701670 */
[----:B------:R-:W-:Y:S02]  /*10020*/  @P1 LOP3.LUT R198, R198, 0x8, RZ, 0xfc, !PT ;  /* 0x00000008c6c61812 */ /* 0x000fe400078efcff */
[----:B------:R-:W-:Y:S02]  /*10030*/  FSEL R9, R175, -INF , !P0 ;  /* 0xff800000af097808 */ /* 0x000fe40004000000 */
[----:B------:R-:W-:Y:S02]  /*10040*/  ISETP.GT.AND P0, PT, R2, 0x1, !P1 ;  /* 0x000000010200780c */ /* 0x000fe40004f04270 */
[----:B------:R-:W-:Y:S02]  /*10050*/  ISETP.GE.AND P1, PT, R0, 0x9, PT ;  /* 0x000000090000780c */ /* 0x000fe40003f26270 */
[C---:B------:R-:W-:Y:S02]  /*10060*/  ISETP.LT.OR P0, PT, R3.reuse, 0x2, P0 ;  /* 0x000000020300780c */ /* 0x040fe40000701670 */
        /* <DEDUP_REMOVED lines=63> */
.L_x_564:
[----:B------:R-:W-:Y:S04]  /*10460*/  MOV R8, c[0x0][0x32c] ;  /* 0x0000cb0000087a02 */ /* 0x000fe80000000f00 */
[----:B------:R-:W-:Y:S11]  /*10470*/  ISETP.NE.AND P0, PT, R8, 0x1, PT ;  /* 0x000000010800780c */ /* 0x000ff60003f05270 */
[----:B------:R-:W-:Y:S02]  /*10480*/  @!UPT UIADD3 URZ, URZ, URZ, URZ ;  /* 0x0000003f3f3ff290 */ /* 0x000fe4000fffe03f */
[----:B------:R-:W-:Y:S05]  /*10490*/  @P0 IMAD.HI.U32 R8, R4, c[0x0][0x330], RZ ;  /* 0x0000cc0004080a27 */ /* 0x000fea00078e00ff */
[----:B------:R-:W-:Y:S02]  /*104a0*/  @P0 SHF.R.U32.HI R4, RZ, c[0x0][0x334], R8 ;  /* 0x0000cd00ff040a19 */ /* 0x000fe40000011608 */
.L_x_565:
[----:B------:R-:W-:Y:S05]  /*104b0*/  BSYNC B0 ;  /* 0x0000000000007941 */ /* 0x000fea0003800000 */
.L_x_563:
[----:B------:R-:W-:Y:S04]  /*104c0*/  IMAD.IADD R8, R0, 0x1, -R236 ;  /* 0x0000000100087824 */ /* 0x000fe800078e0aec */
[----:B------:R-:W-:Y:S05]  /*104d0*/  IMAD R4, R4, c[0x0][0x32c], R8 ;  /* 0x0000cb0004047a24 */ /* 0x000fea00078e0208 */
[----:B------:R-:W-:Y:S02]  /*104e0*/  IADD3 R8, R4, c[0x0][0x32c], RZ ;  /* 0x0000cb0004087a10 */ /* 0x000fe40007ffe0ff */
[----:B------:R-:W-:Y:S02]  /*104f0*/  IMNMX R2, R2, R4, !PT ;  /* 0x0000000402027217 */ /* 0x000fe40007800200 */
[----:B------:R-:W-:Y:S02]  /*10500*/  IMNMX R3, R3, R8, PT ;  /* 0x0000000803037217 */ /* 0x000fe40003800200 */
.L_x_562:
[----:B------:R-:W-:Y:S01]  /*10510*/  LOP3.LUT P0, RZ, R198, 0x8, RZ, 0xc0, !PT ;  /* 0x00000008c6ff7812 */ /* 0x000fe2000780c0ff */
[----:B------:R-:W1:Y:S03]  /*10520*/  SHFL.IDX PT, R4, R5, 0x2, 0x1c1f ;  /* 0x005c1f0005047f89 */ /* 0x000e6600000e0000 */
        /* <DEDUP_REMOVED lines=59> */
.L_x_568:
[----:B------:R-:W-:Y:S04]  /*108e0*/  MOV R8, c[0x0][0x32c] ;  /* 0x0000cb0000087a02 */ /* 0x000fe80000000f00 */
[----:B------:R-:W-:Y:S11]  /*108f0*/  ISETP.NE.AND P0, PT, R8, 0x1, PT ;  /* 0x000000010800780c */ /* 0x000ff60003f05270 */
[----:B------:R-:W-:Y:S02]  /*10900*/  @!UPT UIADD3 URZ, URZ, URZ, URZ ;  /* 0x0000003f3f3ff290 */ /* 0x000fe4000fffe03f */
[----:B------:R-:W-:Y:S05]  /*10910*/  @P0 IMAD.HI.U32 R8, R4, c[0x0][0x330], RZ ;  /* 0x0000cc0004080a27 */ /* 0x000fea00078e00ff */
[----:B------:R-:W-:Y:S02]  /*10920*/  @P0 SHF.R.U32.HI R4, RZ, c[0x0][0x334], R8 ;  /* 0x0000cd00ff040a19 */ /* 0x000fe40000011608 */
.L_x_569:
[----:B------:R-:W-:Y:S05]  /*10930*/  BSYNC B0 ;  /* 0x0000000000007941 */ /* 0x000fea0003800000 */
.L_x_567:
[----:B------:R-:W-:Y:S04]  /*10940*/  IMAD.IADD R8, R0, 0x1, -R236 ;  /* 0x0000000100087824 */ /* 0x000fe800078e0aec */
[----:B------:R-:W-:Y:S05]  /*10950*/  IMAD R4, R4, c[0x0][0x32c], R8 ;  /* 0x0000cb0004047a24 */ /* 0x000fea00078e0208 */
[----:B------:R-:W-:Y:S02]  /*10960*/  IADD3 R8, R4, c[0x0][0x32c], RZ ;  /* 0x0000cb0004087a10 */ /* 0x000fe40007ffe0ff */
[----:B------:R-:W-:Y:S02]  /*10970*/  IMNMX R2, R2, R4, !PT ;  /* 0x0000000402027217 */ /* 0x000fe40007800200 */
[----:B------:R-:W-:Y:S02]  /*10980*/  IMNMX R3, R3, R8, PT ;  /* 0x0000000803037217 */ /* 0x000fe40003800200 */
.L_x_566:
        /* <DEDUP_REMOVED lines=61> */
.L_x_572:
[----:B------:R-:W-:Y:S04]  /*10d60*/  MOV R5, c[0x0][0x32c] ;  /* 0x0000cb0000057a02 */ /* 0x000fe80000000f00 */
[----:B------:R-:W-:Y:S11]  /*10d70*/  ISETP.NE.AND P0, PT, R5, 0x1, PT ;  /* 0x000000010500780c */ /* 0x000ff60003f05270 */
[----:B------:R-:W-:Y:S02]  /*10d80*/  @!UPT UIADD3 URZ, URZ, URZ, URZ ;  /* 0x0000003f3f3ff290 */ /* 0x000fe4000fffe03f */
[----:B------:R-:W-:Y:S05]  /*10d90*/  @P0 IMAD.HI.U32 R5, R4, c[0x0][0x330], RZ ;  /* 0x0000cc0004050a27 */ /* 0x000fea00078e00ff */
[----:B------:R-:W-:Y:S02]  /*10da0*/  @P0 SHF.R.U32.HI R4, RZ, c[0x0][0x334], R5 ;  /* 0x0000cd00ff040a19 */ /* 0x000fe40000011605 */
.L_x_573:
[----:B------:R-:W-:Y:S05]  /*10db0*/  BSYNC B0 ;  /* 0x0000000000007941 */ /* 0x000fea0003800000 */
.L_x_571:
[----:B------:R-:W-:Y:S04]  /*10dc0*/  IMAD.IADD R0, R0, 0x1, -R236 ;  /* 0x0000000100007824 */ /* 0x000fe800078e0aec */
[----:B------:R-:W-:Y:S05]  /*10dd0*/  IMAD R0, R4, c[0x0][0x32c], R0 ;  /* 0x0000cb0004007a24 */ /* 0x000fea00078e0200 */
[----:B------:R-:W-:Y:S02]  /*10de0*/  IADD3 R4, R0, c[0x0][0x32c], RZ ;  /* 0x0000cb0000047a10 */ /* 0x000fe40007ffe0ff */
[----:B------:R-:W-:Y:S02]  /*10df0*/  IMNMX R2, R2, R0, !PT ;  /* 0x0000000002027217 */ /* 0x000fe40007800200 */
[----:B------:R-:W-:Y:S02]  /*10e00*/  IMNMX R3, R3, R4, PT ;  /* 0x0000000403037217 */ /* 0x000fe40003800200 */
.L_x_570:
        /* <DEDUP_REMOVED lines=51> */
[----:B------:R-:W-:Y:S02]  /*11140*/  FMNMX.FTZ R4, R212, R4, !PT ;  /* 0x00000004d4047209 */ /* 0x000fe40007810000 */
[----:B------:R-:W-:Y:S01]  /*11150*/  FSEL R179, R110, -INF , !P0 ;  /* 0xff8000006eb37808 */ /* 0x000fe20004000000 */
[----:B------:R-:W1:Y:S01]  /*11160*/  SHFL.BFLY PT, R6, R0, 0x1, 0x1f ;  /* 0x0c201f0000067f89 */ /* 0x000e6200000e0000 */
[----:B------:R-:W-:Y:S02]  /*11170*/  ISETP.GT.AND P0, PT, R2, 0x20, !P3 ;  /* 0x000000200200780c */ /* 0x000fe40005f04270 */
[----:B------:R-:W-:Y:S02]  /*11180*/  FMNMX.FTZ R4, R211, R4, !PT ;  /* 0x00000004d3047209 */ /* 0x000fe40007810000 */
[----:B------:R-:W-:Y:S02]  /*11190*/  ISETP.LT.OR P0, PT, R3, 0x21, P0 ;  /* 0x000000210300780c */ /* 0x000fe40000701670 */
[----:B------:R-:W-:Y:S02]  /*111a0*/  FMNMX.FTZ R4, R210, R4, !PT ;  /* 0x00000004d2047209 */ /* 0x000fe40007810000 */
[----:B------:R-:W-:Y:S02]  /*111b0*/  FSEL R181, R31, -INF , !P0 ;  /* 0xff8000001fb57808 */ /* 0x000fe40004000000 */
        /* <DEDUP_REMOVED lines=81> */
[----:B------:R-:W-:Y:S02]  /*116d0*/  FFMA.FTZ R0, R16, c[0x0][0x2d0], -R111 ;  /* 0x0000b40010007a23 */ /* 0x000fe4000001086f */
        /* <DEDUP_REMOVED lines=12> */
[C---:B-1----:R-:W-:Y:S01]  /*117a0*/  FMUL.FTZ R6, R3.reuse, R114 ;  /* 0x0000007203067220 */ /* 0x042fe20000410000 */
        /* <DEDUP_REMOVED lines=11> */
[--C-:B------:R-:W-:Y:S01]  /*11860*/  FFMA.FTZ R103, R167, c[0x0][0x2d0], -R110.reuse ;  /* 0x0000b400a7677a23 */ /* 0x100fe2000001086e */
[----:B------:R-:W-:Y:S01]  /*11870*/  LDSM.16.MT88.4 R124, [R186+0x1c00] ;  /* 0x001c0000ba7c783b */ /* 0x000fe20000004200 */
[----:B------:R-:W-:Y:S02]  /*11880*/  FMUL.FTZ R0, R0, c[0x0][0x2d0] ;  /* 0x0000b40000007a20 */ /* 0x000fe40000410000 */
[----:B------:R1:W-:Y:S01]  /*11890*/  MUFU.EX2 R231, R103 ;  /* 0x0000006700e77308 */ /* 0x0003e20000000800 */
[--C-:B------:R-:W-:Y:S02]  /*118a0*/  FFMA.FTZ R5, R24, c[0x0][0x2d0], -R101.reuse ;  /* 0x0000b40018057a23 */ /* 0x100fe40000010865 */
[--C-:B------:R-:W-:Y:S02]  /*118b0*/  FFMA.FTZ R4, R25, c[0x0][0x2d0], -R101.reuse ;  /* 0x0000b40019047a23 */ /* 0x100fe40000010865 */
        /* <DEDUP_REMOVED lines=19> */
[----:B------:R-:W-:Y:S02]  /*119f0*/  FMUL.FTZ R66, R3, R66 ;  /* 0x0000004203427220 */ /* 0x000fe40000410000 */
[----:B--2---:R-:W-:Y:S02]  /*11a00*/  FFMA.FTZ R0, R14, c[0x0][0x2d0], -R101 ;  /* 0x0000b4000e007a23 */ /* 0x004fe40000010865 */
[C---:B---3--:R-:W-:Y:S02]  /*11a10*/  FMUL.FTZ R8, R2.reuse, R116 ;  /* 0x0000007402087220 */ /* 0x048fe40000410000 */
[C---:B------:R-:W-:Y:S01]  /*11a20*/  FMUL.FTZ R9, R2.reuse, R117 ;  /* 0x0000007502097220 */ /* 0x040fe20000410000 */
[----:B------:R2:W-:Y:S01]  /*11a30*/  MUFU.EX2 R239, R0 ;  /* 0x0000000000ef7308 */ /* 0x0005e20000000800 */
[C---:B------:R-:W-:Y:S02]  /*11a40*/  FMUL.FTZ R12, R2.reuse, R120 ;  /* 0x00000078020c7220 */ /* 0x040fe40000410000 */
[----:B------:R-:W-:Y:S02]  /*11a50*/  FMUL.FTZ R13, R2, R121 ;  /* 0x00000079020d7220 */ /* 0x000fe40000410000 */
[----:B----4-:R-:W-:Y:S02]  /*11a60*/  FMUL.FTZ R5, R100, R113 ;  /* 0x0000007164057220 */ /* 0x010fe40000410000 */
[C---:B------:R-:W-:Y:S01]  /*11a70*/  FMUL.FTZ R24, R2.reuse, R132 ;  /* 0x0000008402187220 */ /* 0x040fe20000410000 */
[----:B------:R-:W-:Y:S01]  /*11a80*/  MOV R132, R27 ;  /* 0x0000001b00847202 */ /* 0x000fe20000000f00 */
[C---:B------:R-:W-:Y:S01]  /*11a90*/  FMUL.FTZ R25, R2.reuse, R133 ;  /* 0x0000008502197220 */ /* 0x040fe20000410000 */
[----:B------:R-:W3:Y:S01]  /*11aa0*/  MUFU.EX2 R243, R4 ;  /* 0x0000000400f37308 */ /* 0x000ee20000000800 */
[C---:B------:R-:W-:Y:S01]  /*11ab0*/  FMUL.FTZ R28, R2.reuse, R136 ;  /* 0x00000088021c7220 */ /* 0x040fe20000410000 */
[----:B------:R-:W-:Y:S01]  /*11ac0*/  MOV R133, R217 ;  /* 0x000000d900857202 */ /* 0x000fe20000000f00 */
        /* <DEDUP_REMOVED lines=11> */
[C---:B------:R-:W-:Y:S02]  /*11b80*/  FMUL.FTZ R57, R2.reuse, R57 ;  /* 0x0000003902397220 */ /* 0x040fe40000410000 */
[----:B------:R-:W-:Y:S01]  /*11b90*/  FMUL.FTZ R60, R2, R60 ;  /* 0x0000003c023c7220 */ /* 0x000fe20000410000 */
[----:B---3--:R-:W-:Y:S01]  /*11ba0*/  F2FP.PACK_AB R115, R243, R242 ;  /* 0x000000f2f373723e */ /* 0x008fe200000000ff */
[----:B------:R-:W-:Y:S01]  /*11bb0*/  FMUL.FTZ R4, R100, R112 ;  /* 0x0000007064047220 */ /* 0x000fe20000410000 */
[----:B------:R-:W-:Y:S01]  /*11bc0*/  F2FP.PACK_AB R112, R235, R234 ;  /* 0x000000eaeb70723e */ /* 0x000fe200000000ff */
[----:B------:R-:W-:Y:S02]  /*11bd0*/  FMUL.FTZ R61, R2, R61 ;  /* 0x0000003d023d7220 */ /* 0x000fe40000410000 */
[----:B------:R-:W-:Y:S02]  /*11be0*/  FMUL.FTZ R67, R3, R67 ;  /* 0x0000004303437220 */ /* 0x000fe40000410000 */
[C---:B------:R-:W-:Y:S02]  /*11bf0*/  FMUL.FTZ R68, R100.reuse, R68 ;  /* 0x0000004464447220 */ /* 0x040fe40000410000 */
[----:B------:R-:W-:Y:S02]  /*11c00*/  FMUL.FTZ R69, R100, R69 ;  /* 0x0000004564457220 */ /* 0x000fe40000410000 */
[--C-:B-1----:R-:W-:Y:S02]  /*11c10*/  FFMA.FTZ R103, R165, c[0x0][0x2d0], -R109.reuse ;  /* 0x0000b400a5677a23 */ /* 0x102fe4000001086d */
[C---:B------:R-:W-:Y:S02]  /*11c20*/  FMUL.FTZ R70, R3.reuse, R70 ;  /* 0x0000004603467220 */ /* 0x040fe40000410000 */
[----:B------:R1:W-:Y:S01]  /*11c30*/  MUFU.EX2 R225, R103 ;  /* 0x0000006700e17308 */ /* 0x0003e20000000800 */
[----:B------:R-:W-:Y:S02]  /*11c40*/  FMUL.FTZ R71, R3, R71 ;  /* 0x0000004703477220 */ /* 0x000fe40000410000 */
        /* <DEDUP_REMOVED lines=15> */
[C---:B------:R-:W-:Y:S01]  /*11d40*/  FMUL.FTZ R84, R100.reuse, R84 ;  /* 0x0000005464547220 */ /* 0x040fe20000410000 */
[----:B------:R1:W-:Y:S01]  /*11d50*/  MUFU.EX2 R224, R103 ;  /* 0x0000006700e07308 */ /* 0x0003e20000000800 */
[----:B------:R-:W-:Y:S02]  /*11d60*/  FMUL.FTZ R85, R100, R85 ;  /* 0x0000005564557220 */ /* 0x000fe40000410000 */
[C---:B------:R-:W-:Y:S02]  /*11d70*/  FMUL.FTZ R86, R3.reuse, R86 ;  /* 0x0000005603567220 */ /* 0x040fe40000410000 */
[----:B------:R-:W-:Y:S02]  /*11d80*/  FMUL.FTZ R87, R3, R87 ;  /* 0x0000005703577220 */ /* 0x000fe40000410000 */
[--C-:B------:R-:W-:Y:S02]  /*11d90*/  FFMA.FTZ R104, R180, c[0x0][0x2d0], -R110.reuse ;  /* 0x0000b400b4687a23 */ /* 0x100fe4000001086e */
[C---:B------:R-:W-:Y:S02]  /*11da0*/  FMUL.FTZ R88, R2.reuse, R88 ;  /* 0x0000005802587220 */ /* 0x040fe40000410000 */
[----:B------:R-:W-:Y:S01]  /*11db0*/  MUFU.EX2 R223, R104 ;  /* 0x0000006800df7308 */ /* 0x000fe20000000800 */
[----:B------:R-:W-:Y:S02]  /*11dc0*/  FMUL.FTZ R89, R2, R89 ;  /* 0x0000005902597220 */ /* 0x000fe40000410000 */
[C---:B--2---:R-:W-:Y:S02]  /*11dd0*/  FMUL.FTZ R10, R0.reuse, R118 ;  /* 0x00000076000a7220 */ /* 0x044fe40000410000 */
[C---:B------:R-:W-:Y:S02]  /*11de0*/  FMUL.FTZ R11, R0.reuse, R119 ;  /* 0x00000077000b7220 */ /* 0x040fe40000410000 */
[----:B------:R-:W2:Y:S01]  /*11df0*/  LDSM.16.MT88.4 R116, [R185+0xc00] ;  /* 0x000c0000b974783b */ /* 0x000ea20000004200 */
[C---:B------:R-:W-:Y:S02]  /*11e00*/  FMUL.FTZ R14, R0.reuse, R122 ;  /* 0x0000007a000e7220 */ /* 0x040fe40000410000 */
[C---:B------:R-:W-:Y:S02]  /*11e10*/  FMUL.FTZ R15, R0.reuse, R123 ;  /* 0x0000007b000f7220 */ /* 0x040fe40000410000 */
[C---:B------:R-:W-:Y:S01]  /*11e20*/  HMMA.16816.F32 R8, R112.reuse, R20, R8 ;  /* 0x000000147008723c */ /* 0x040fe20000001808 */
[--C-:B-1----:R-:W-:Y:S02]  /*11e30*/  FFMA.FTZ R103, R175, c[0x0][0x2d0], -R109.reuse ;  /* 0x0000b400af677a23 */ /* 0x102fe4000001086d */
[----:B------:R-:W-:Y:S01]  /*11e40*/  LDSM.16.MT88.4 R120, [R185+0x400] ;  /* 0x00040000b978783b */ /* 0x000fe20000004200 */
[C---:B------:R-:W-:Y:S01]  /*11e50*/  FMUL.FTZ R26, R0.reuse, R134 ;  /* 0x00000086001a7220 */ /* 0x040fe20000410000 */
[----:B------:R1:W-:Y:S01]  /*11e60*/  MUFU.EX2 R221, R103 ;  /* 0x0000006700dd7308 */ /* 0x0003e20000000800 */
[----:B------:R-:W-:Y:S02]  /*11e70*/  FMUL.FTZ R27, R0, R135 ;  /* 0x00000087001b7220 */ /* 0x000fe40000410000 */
[-C--:B------:R-:W-:Y:S01]  /*11e80*/  HMMA.16816.F32 R12, R112, R22.reuse, R12 ;  /* 0x00000016700c723c */ /* 0x080fe2000000180c */
[----:B------:R-:W-:Y:S02]  /*11e90*/  FMUL.FTZ R20, R100, R128 ;  /* 0x0000008064147220 */ /* 0x000fe40000410000 */
[----:B------:R-:W3:Y:S01]  /*11ea0*/  LDL.LU R134, [R1+0x8] ;  /* 0x0000080001867983 */ /* 0x000ee20000300800 */
[--C-:B------:R-:W-:Y:S02]  /*11eb0*/  FFMA.FTZ R128, R212, c[0x0][0x2d0], -R109.reuse ;  /* 0x0000b400d4807a23 */ /* 0x100fe4000001086d */
[----:B------:R-:W-:Y:S01]  /*11ec0*/  FMUL.FTZ R21, R100, R129 ;  /* 0x0000008164157220 */ /* 0x000fe20000410000 */
[----:B------:R-:W4:Y:S01]  /*11ed0*/  LDL.LU R135, [R1] ;  /* 0x0000000001877983 */ /* 0x000f220000300800 */
[C---:B------:R-:W-:Y:S01]  /*11ee0*/  HMMA.16816.F32 R16, R160.reuse, R22, R16 ;  /* 0x00000016a010723c */ /* 0x040fe20000001810 */
[C---:B------:R-:W-:Y:S01]  /*11ef0*/  FMUL.FTZ R30, R0.reuse, R138 ;  /* 0x0000008a001e7220 */ /* 0x040fe20000410000 */
[----:B------:R-:W-:Y:S01]  /*11f00*/  MUFU.EX2 R205, R128 ;  /* 0x0000008000cd7308 */ /* 0x000fe20000000800 */
[----:B------:R-:W5:Y:S01]  /*11f10*/  LDL.LU R136, [R1+0x4] ;  /* 0x0000040001887983 */ /* 0x000f620000300800 */
[C---:B------:R-:W-:Y:S02]  /*11f20*/  FMUL.FTZ R31, R0.reuse, R139 ;  /* 0x0000008b001f7220 */ /* 0x040fe40000410000 */
[----:B------:R-:W-:Y:S02]  /*11f30*/  FMUL.FTZ R42, R0, R150 ;  /* 0x00000096002a7220 */ /* 0x000fe40000410000 */
[C---:B------:R-:W-:Y:S04]  /*11f40*/  FMUL.FTZ R22, R3.reuse, R130 ;  /* 0x0000008203167220 */ /* 0x040fe80000410000 */
[----:B------:R-:W-:Y:S02]  /*11f50*/  FMUL.FTZ R23, R3, R131 ;  /* 0x0000008303177220 */ /* 0x000fe40000410000 */
[----:B-1----:R-:W-:Y:S02]  /*11f60*/  FFMA.FTZ R103, R174, c[0x0][0x2d0], -R109 ;  /* 0x0000b400ae677a23 */ /* 0x002fe4000001086d */
[--C-:B------:R-:W-:Y:S02]  /*11f70*/  FFMA.FTZ R131, R213, c[0x0][0x2d0], -R110.reuse ;  /* 0x0000b400d5837a23 */ /* 0x100fe4000001086e */
[--C-:B------:R-:W-:Y:S01]  /*11f80*/  FFMA.FTZ R130, R216, c[0x0][0x2d0], -R110.reuse ;  /* 0x0000b400d8827a23 */ /* 0x100fe2000001086e */
[-C--:B------:R-:W-:Y:S01]  /*11f90*/  HMMA.16816.F32 R20, R160, R36.reuse, R20 ;  /* 0x00000024a014723c */ /* 0x080fe20000001814 */
[--C-:B------:R-:W-:Y:S01]  /*11fa0*/  FFMA.FTZ R129, R215, c[0x0][0x2d0], -R110.reuse ;  /* 0x0000b400d7817a23 */ /* 0x100fe2000001086e */
[----:B------:R-:W-:Y:S01]  /*11fb0*/  MUFU.EX2 R202, R131 ;  /* 0x0000008300ca7308 */ /* 0x000fe20000000800 */
[C---:B------:R-:W-:Y:S01]  /*11fc0*/  FMUL.FTZ R43, R0.reuse, R151 ;  /* 0x00000097002b7220 */ /* 0x040fe20000410000 */
[----:B------:R-:W-:Y:S01]  /*11fd0*/  MOV R215, R132 ;  /* 0x0000008400d77202 */ /* 0x000fe20000000f00 */
[C---:B------:R-:W-:Y:S01]  /*11fe0*/  FMUL.FTZ R46, R0.reuse, R154 ;  /* 0x0000009a002e7220 */ /* 0x040fe20000410000 */
[----:B------:R-:W-:Y:S01]  /*11ff0*/  MOV R216, R133 ;  /* 0x0000008500d87202 */ /* 0x000fe20000000f00 */
[C---:B------:R-:W-:Y:S01]  /*12000*/  FMUL.FTZ R47, R0.reuse, R155 ;  /* 0x0000009b002f7220 */ /* 0x040fe20000410000 */
[C---:B------:R-:W-:Y:S01]  /*12010*/  HMMA.16816.F32 R24, R112.reuse, R36, R24 ;  /* 0x000000247018723c */ /* 0x040fe20000001818 */
[----:B------:R-:W-:Y:S01]  /*12020*/  FMUL.FTZ R58, R0, R58 ;  /* 0x0000003a003a7220 */ /* 0x000fe20000410000 */
[----:B------:R-:W-:Y:S02]  /*12030*/  ISETP.GT.AND P0, PT, R200, R216, PT ;  /* 0x000000d8c800720c */ /* 0x000fe40003f04270 */
[----:B------:R1:W-:Y:S01]  /*12040*/  MUFU.EX2 R222, R103 ;  /* 0x0000006700de7308 */ /* 0x0003e20000000800 */
[----:B------:R-:W-:Y:S02]  /*12050*/  FMUL.FTZ R59, R0, R59 ;  /* 0x0000003b003b7220 */ /* 0x000fe40000410000 */
[C---:B------:R-:W-:Y:S01]  /*12060*/  FMUL.FTZ R36, R100.reuse, R144 ;  /* 0x0000009064247220 */ /* 0x040fe20000410000 */
[-C--:B------:R-:W-:Y:S01]  /*12070*/  HMMA.16816.F32 R28, R112, R38.reuse, R28 ;  /* 0x00000026701c723c */ /* 0x080fe2000000181c */
[----:B------:R-:W-:Y:S03]  /*12080*/  FMUL.FTZ R37, R100, R145 ;  /* 0x0000009164257220 */ /* 0x000fe60000410000 */
[C---:B------:R-:W-:Y:S02]  /*12090*/  FMUL.FTZ R62, R0.reuse, R62 ;  /* 0x0000003e003e7220 */ /* 0x040fe40000410000 */
[----:B------:R-:W-:Y:S01]  /*120a0*/  MUFU.EX2 R212, R129 ;  /* 0x0000008100d47308 */ /* 0x000fe20000000800 */
[C---:B------:R-:W-:Y:S01]  /*120b0*/  FMUL.FTZ R63, R0.reuse, R63 ;  /* 0x0000003f003f7220 */ /* 0x040fe20000410000 */
[C---:B------:R-:W-:Y:S01]  /*120c0*/  HMMA.16816.F32 R32, R160.reuse, R38, R32 ;  /* 0x00000026a020723c */ /* 0x040fe20000001820 */
[C---:B------:R-:W-:Y:S03]  /*120d0*/  FMUL.FTZ R74, R0.reuse, R74 ;  /* 0x0000004a004a7220 */ /* 0x040fe60000410000 */
[C---:B------:R-:W-:Y:S02]  /*120e0*/  FMUL.FTZ R75, R0.reuse, R75 ;  /* 0x0000004b004b7220 */ /* 0x040fe40000410000 */
[----:B------:R-:W-:Y:S02]  /*120f0*/  FMUL.FTZ R78, R0, R78 ;  /* 0x0000004e004e7220 */ /* 0x000fe40000410000 */
[C---:B------:R-:W-:Y:S04]  /*12100*/  FMUL.FTZ R38, R3.reuse, R146 ;  /* 0x0000009203267220 */ /* 0x040fe80000410000 */
[C---:B------:R-:W-:Y:S02]  /*12110*/  FMUL.FTZ R39, R3.reuse, R147 ;  /* 0x0000009303277220 */ /* 0x040fe40000410000 */
[--C-:B-1----:R-:W-:Y:S02]  /*12120*/  FFMA.FTZ R103, R170, c[0x0][0x2d0], -R111.reuse ;  /* 0x0000b400aa677a23 */ /* 0x102fe4000001086f */
[----:B------:R-:W-:Y:S02]  /*12130*/  FMUL.FTZ R79, R0, R79 ;  /* 0x0000004f004f7220 */ /* 0x000fe40000410000 */
[----:B------:R1:W-:Y:S01]  /*12140*/  MUFU.EX2 R218, R103 ;  /* 0x0000006700da7308 */ /* 0x0003e20000000800 */
[-C--:B--2---:R-:W-:Y:S01]  /*12150*/  HMMA.16816.F32 R36, R160, R116.reuse, R36 ;  /* 0x00000074a024723c */ /* 0x084fe20000001824 */
[C---:B------:R-:W-:Y:S02]  /*12160*/  FMUL.FTZ R96, R100.reuse, R96 ;  /* 0x0000006064607220 */ /* 0x040fe40000410000 */
[----:B------:R-:W-:Y:S02]  /*12170*/  FMUL.FTZ R97, R100, R97 ;  /* 0x0000006164617220 */ /* 0x000fe40000410000 */
[C---:B------:R-:W-:Y:S02]  /*12180*/  FMUL.FTZ R98, R3.reuse, R98 ;  /* 0x0000006203627220 */ /* 0x040fe40000410000 */
[----:B------:R-:W-:Y:S01]  /*12190*/  FMUL.FTZ R99, R3, R99 ;  /* 0x0000006303637220 */ /* 0x000fe20000410000 */
[C---:B------:R-:W-:Y:S01]  /*121a0*/  HMMA.16816.F32 R40, R112.reuse, R116, R40 ;  /* 0x000000747028723c */ /* 0x040fe20000001828 */
[----:B------:R-:W-:Y:S03]  /*121b0*/  FFMA.FTZ R110, R214, c[0x0][0x2d0], -R110 ;  /* 0x0000b400d66e7a23 */ /* 0x000fe6000001086e */
[C---:B------:R-:W-:Y:S01]  /*121c0*/  FMUL.FTZ R90, R0.reuse, R90 ;  /* 0x0000005a005a7220 */ /* 0x040fe20000410000 */
[----:B------:R-:W-:Y:S01]  /*121d0*/  MUFU.EX2 R214, R110 ;  /* 0x0000006e00d67308 */ /* 0x000fe20000000800 */
[----:B------:R-:W-:Y:S02]  /*121e0*/  FMUL.FTZ R91, R0, R91 ;  /* 0x0000005b005b7220 */ /* 0x000fe40000410000 */
[-C--:B------:R-:W-:Y:S01]  /*121f0*/  HMMA.16816.F32 R44, R112, R118.reuse, R44 ;  /* 0x00000076702c723c */ /* 0x080fe2000000182c */
[C---:B------:R-:W-:Y:S03]  /*12200*/  FMUL.FTZ R92, R2.reuse, R92 ;  /* 0x0000005c025c7220 */ /* 0x040fe60000410000 */
[----:B------:R-:W-:Y:S02]  /*12210*/  FMUL.FTZ R93, R2, R93 ;  /* 0x0000005d025d7220 */ /* 0x000fe40000410000 */
[C---:B------:R-:W-:Y:S02]  /*12220*/  FMUL.FTZ R94, R0.reuse, R94 ;  /* 0x0000005e005e7220 */ /* 0x040fe40000410000 */
[C---:B------:R-:W-:Y:S01]  /*12230*/  HMMA.16816.F32 R48, R160.reuse, R118, R48 ;  /* 0x00000076a030723c */ /* 0x040fe20000001830 */
[----:B------:R-:W2:Y:S03]  /*12240*/  LDSM.16.MT88.4 R116, [R186+0xc00] ;  /* 0x000c0000ba74783b */ /* 0x000ea60000004200 */
[----:B-1----:R-:W-:Y:S02]  /*12250*/  FFMA.FTZ R103, R169, c[0x0][0x2d0], -R111 ;  /* 0x0000b400a9677a23 */ /* 0x002fe4000001086f */
[----:B------:R-:W-:Y:S02]  /*12260*/  FMUL.FTZ R95, R0, R95 ;  /* 0x0000005f005f7220 */ /* 0x000fe40000410000 */
[----:B------:R1:W1:Y:S01]  /*12270*/  MUFU.EX2 R219, R103 ;  /* 0x0000006700db7308 */ /* 0x0002620000000800 */
[----:B------:R-:W-:Y:S03]  /*12280*/  FFMA.FTZ R104, R211, c[0x0][0x2d0], -R109 ;  /* 0x0000b400d3687a23 */ /* 0x000fe6000001086d */
[--C-:B-1----:R-:W-:Y:S06]  /*12290*/  FFMA.FTZ R103, R168, c[0x0][0x2d0], -R111.reuse ;  /* 0x0000b400a8677a23 */ /* 0x102fec000001086f */
[----:B------:R1:W-:Y:S01]  /*122a0*/  MUFU.EX2 R220, R103 ;  /* 0x0000006700dc7308 */ /* 0x0003e20000000800 */
[-C--:B--2---:R-:W-:Y:S08]  /*122b0*/  HMMA.16816.F32 R52, R160, R116.reuse, R52 ;  /* 0x00000074a034723c */ /* 0x084ff00000001834 */
[C---:B------:R-:W-:Y:S08]  /*122c0*/  HMMA.16816.F32 R56, R112.reuse, R116, R56 ;  /* 0x000000747038723c */ /* 0x040ff00000001838 */
[-C--:B------:R-:W-:Y:S01]  /*122d0*/  HMMA.16816.F32 R60, R112, R118.reuse, R60 ;  /* 0x00000076703c723c */ /* 0x080fe2000000183c */
[----:B-1----:R-:W-:Y:S07]  /*122e0*/  FFMA.FTZ R103, R172, c[0x0][0x2d0], -R111 ;  /* 0x0000b400ac677a23 */ /* 0x002fee000001086f */
[C---:B------:R-:W-:Y:S01]  /*122f0*/  HMMA.16816.F32 R64, R160.reuse, R118, R64 ;  /* 0x00000076a040723c */ /* 0x040fe20000001840 */
[----:B------:R-:W1:Y:S01]  /*12300*/  LDSM.16.MT88.4 R116, [R185+0x1800] ;  /* 0x00180000b974783b */ /* 0x000e620000004200 */
[----:B------:R2:W-:Y:S02]  /*12310*/  MUFU.EX2 R217, R103 ;  /* 0x0000006700d97308 */ /* 0x0005e40000000800 */
[--C-:B--2---:R-:W-:Y:S05]  /*12320*/  FFMA.FTZ R103, R171, c[0x0][0x2d0], -R101.reuse ;  /* 0x0000b400ab677a23 */ /* 0x104fea0000010865 */
[----:B------:R-:W-:Y:S03]  /*12330*/  LDSM.16.MT88.4 R168, [R186+0x1400] ;  /* 0x00140000baa8783b */ /* 0x000fe60000004200 */
[----:B------:R2:W-:Y:S01]  /*12340*/  MUFU.EX2 R177, R103 ;  /* 0x0000006700b17308 */ /* 0x0005e20000000800 */
[-C--:B-1----:R-:W-:Y:S08]  /*12350*/  HMMA.16816.F32 R68, R160, R116.reuse, R68 ;  /* 0x00000074a044723c */ /* 0x082ff00000001844 */
[C---:B------:R-:W-:Y:S01]  /*12360*/  HMMA.16816.F32 R72, R112.reuse, R116, R72 ;  /* 0x000000747048723c */ /* 0x040fe20000001848 */
[--C-:B--2---:R-:W-:Y:S02]  /*12370*/  FFMA.FTZ R103, R173, c[0x0][0x2d0], -R101.reuse ;  /* 0x0000b400ad677a23 */ /* 0x104fe40000010865 */
[----:B------:R-:W-:Y:S05]  /*12380*/  LDSM.16.MT88.4 R172, [R185+0x2000] ;  /* 0x00200000b9ac783b */ /* 0x000fea0000004200 */
        /* <DEDUP_REMOVED lines=9> */
[----:B------:R1:W2:Y:S06]  /*12420*/  MUFU.EX2 R179, R103 ;  /* 0x0000006700b37308 */ /* 0x0002ac0000000800 */
[----:B------:R-:W-:Y:S01]  /*12430*/  F2FP.PACK_AB R116, R219, R218 ;  /* 0x000000dadb74723e */ /* 0x000fe200000000ff */
[-C--:B------:R-:W-:Y:S01]  /*12440*/  HMMA.16816.F32 R92, R112, R118.reuse, R92 ;  /* 0x00000076705c723c */ /* 0x080fe2000000185c */
[----:B------:R-:W-:Y:S06]  /*12450*/  F2FP.PACK_AB R117, R176, R177 ;  /* 0x000000b1b075723e */ /* 0x000fec00000000ff */
[----:B------:R-:W-:Y:S01]  /*12460*/  F2FP.PACK_AB R112, R233, R231 ;  /* 0x000000e7e970723e */ /* 0x000fe200000000ff */
[----:B------:R-:W-:Y:S01]  /*12470*/  HMMA.16816.F32 R96, R160, R118, R96 ;  /* 0x00000076a060723c */ /* 0x000fe20000001860 */
[----:B------:R-:W-:Y:S03]  /*12480*/  F2FP.PACK_AB R113, R225, R230 ;  /* 0x000000e6e171723e */ /* 0x000fe600000000ff */
[----:B------:R-:W-:Y:S02]  /*12490*/  F2FP.PACK_AB R114, R223, R224 ;  /* 0x000000e0df72723e */ /* 0x000fe400000000ff */
[----:B------:R-:W-:Y:S02]  /*124a0*/  F2FP.PACK_AB R115, R222, R221 ;  /* 0x000000ddde73723e */ /* 0x000fe400000000ff */
[----:B------:R-:W-:Y:S01]  /*124b0*/  F2FP.PACK_AB R118, R217, R220 ;  /* 0x000000dcd976723e */ /* 0x000fe200000000ff */
[--C-:B-1----:R-:W-:Y:S02]  /*124c0*/  FFMA.FTZ R103, R210, c[0x0][0x2d0], -R109.reuse ;  /* 0x0000b400d2677a23 */ /* 0x102fe4000001086d */
[----:B------:R1:W1:Y:S01]  /*124d0*/  MUFU.EX2 R210, R130 ;  /* 0x0000008200d27308 */ /* 0x0002620000000800 */
[----:B--2---:R-:W-:Y:S01]  /*124e0*/  F2FP.PACK_AB R119, R179, R178 ;  /* 0x000000b2b377723e */ /* 0x004fe200000000ff */
[-C--:B------:R-:W-:Y:S01]  /*124f0*/  HMMA.16816.F32 R4, R112, R120.reuse, R4 ;  /* 0x000000787004723c */ /* 0x080fe20000001804 */
[----:B------:R-:W-:Y:S01]  /*12500*/  F2FP.PACK_AB R162, R214, R212 ;  /* 0x000000d4d6a2723e */ /* 0x000fe200000000ff */
[----:B------:R-:W-:Y:S02]  /*12510*/  FFMA.FTZ R109, R209, c[0x0][0x2d0], -R109 ;  /* 0x0000b400d16d7a23 */ /* 0x000fe4000001086d */
[----:B----4-:R-:W-:Y:S04]  /*12520*/  FFMA.FTZ R3, R3, R135, R237 ;  /* 0x0000008703037223 */ /* 0x010fe800000100ed */
[C---:B------:R-:W-:Y:S01]  /*12530*/  HMMA.16816.F32 R8, R116.reuse, R120, R8 ;  /* 0x000000787408723c */ /* 0x040fe20000001808 */
[----:B------:R2:W-:Y:S03]  /*12540*/  MUFU.EX2 R211, R103 ;  /* 0x0000006700d37308 */ /* 0x0005e60000000800 */
[----:B------:R-:W-:Y:S04]  /*12550*/  FADD.FTZ R3, R238, R3 ;  /* 0x00000003ee037221 */ /* 0x000fe80000010000 */
[-C--:B------:R-:W-:Y:S03]  /*12560*/  HMMA.16816.F32 R12, R116, R122.reuse, R12 ;  /* 0x0000007a740c723c */ /* 0x080fe6000000180c */
[----:B------:R-:W4:Y:S01]  /*12570*/  MUFU.EX2 R213, R109 ;  /* 0x0000006d00d57308 */ /* 0x000f220000000800 */
[----:B-1----:R-:W-:Y:S01]  /*12580*/  LDSM.16.MT88.4 R128, [R185+0x800] ;  /* 0x00080000b980783b */ /* 0x002fe20000004200 */
[----:B------:R-:W-:Y:S03]  /*12590*/  F2FP.PACK_AB R160, R210, R202 ;  /* 0x000000cad2a0723e */ /* 0x000fe600000000ff */
[C---:B------:R-:W-:Y:S05]  /*125a0*/  HMMA.16816.F32 R16, R112.reuse, R122, R16 ;  /* 0x0000007a7010723c */ /* 0x040fea0000001810 */
[----:B------:R-:W1:Y:S01]  /*125b0*/  MUFU.EX2 R209, R104 ;  /* 0x0000006800d17308 */ /* 0x000e620000000800 */
[----:B------:R-:W3:Y:S01]  /*125c0*/  LDSM.16.MT88.4 R120, [R186+0x400] ;  /* 0x00040000ba78783b */ /* 0x000ee20000004200 */
[--C-:B--2---:R-:W-:Y:S08]  /*125d0*/  FFMA.FTZ R103, R207, c[0x0][0x2d0], -R111.reuse ;  /* 0x0000b400cf677a23 */ /* 0x104ff0000001086f */
[----:B------:R2:W-:Y:S01]  /*125e0*/  MUFU.EX2 R180, R103 ;  /* 0x0000006700b47308 */ /* 0x0005e20000000800 */
[----:B----4-:R-:W-:Y:S02]  /*125f0*/  F2FP.PACK_AB R163, R213, R211 ;  /* 0x000000d3d5a3723e */ /* 0x010fe400000000ff */
[----:B-1----:R-:W-:Y:S01]  /*12600*/  F2FP.PACK_AB R161, R209, R205 ;  /* 0x000000cdd1a1723e */ /* 0x002fe200000000ff */
[--C-:B--2---:R-:W-:Y:S06]  /*12610*/  FFMA.FTZ R103, R206, c[0x0][0x2d0], -R111.reuse ;  /* 0x0000b400ce677a23 */ /* 0x104fec000001086f */
[----:B------:R1:W2:Y:S01]  /*12620*/  MUFU.EX2 R201, R103 ;  /* 0x0000006700c97308 */ /* 0x0002a20000000800 */
[-C--:B---3--:R-:W-:Y:S08]  /*12630*/  HMMA.16816.F32 R20, R112, R120.reuse, R20 ;  /* 0x000000787014723c */ /* 0x088ff00000001814 */
[C---:B------:R-:W-:Y:S08]  /*12640*/  HMMA.16816.F32 R24, R116.reuse, R120, R24 ;  /* 0x000000787418723c */ /* 0x040ff00000001818 */
[-C--:B------:R-:W-:Y:S01]  /*12650*/  HMMA.16816.F32 R28, R116, R122.reuse, R28 ;  /* 0x0000007a741c723c */ /* 0x080fe2000000181c */
[--C-:B-1----:R-:W-:Y:S03]  /*12660*/  FFMA.FTZ R103, R208, c[0x0][0x2d0], -R111.reuse ;  /* 0x0000b400d0677a23 */ /* 0x102fe6000001086f */
[----:B--2---:R-:W-:Y:S01]  /*12670*/  F2FP.PACK_AB R164, R201, R180 ;  /* 0x000000b4c9a4723e */ /* 0x004fe200000000ff */
[----:B------:R-:W-:Y:S03]  /*12680*/  FFMA.FTZ R111, R203, c[0x0][0x2d0], -R111 ;  /* 0x0000b400cb6f7a23 */ /* 0x000fe6000001086f */
[C---:B------:R-:W-:Y:S01]  /*12690*/  HMMA.16816.F32 R32, R112.reuse, R122, R32 ;  /* 0x0000007a7020723c */ /* 0x040fe20000001820 */
[----:B------:R-:W1:Y:S01]  /*126a0*/  LDSM.16.MT88.4 R120, [R185+0x1000] ;  /* 0x00100000b978783b */ /* 0x000e620000004200 */
[----:B------:R2:W-:Y:S10]  /*126b0*/  MUFU.EX2 R204, R103 ;  /* 0x0000006700cc7308 */ /* 0x0005f40000000800 */
[----:B------:R-:W3:Y:S01]  /*126c0*/  MUFU.EX2 R111, R111 ;  /* 0x0000006f006f7308 */ /* 0x000ee20000000800 */
[--C-:B--2---:R-:W-:Y:S09]  /*126d0*/  FFMA.FTZ R103, R181, c[0x0][0x2d0], -R101.reuse ;  /* 0x0000b400b5677a23 */ /* 0x104ff20000010865 */
[----:B------:R2:W-:Y:S01]  /*126e0*/  MUFU.EX2 R109, R103 ;  /* 0x00000067006d7308 */ /* 0x0005e20000000800 */
[----:B---3--:R-:W-:Y:S01]  /*126f0*/  F2FP.PACK_AB R166, R111, R204 ;  /* 0x000000cc6fa6723e */ /* 0x008fe200000000ff */
[-C--:B-1----:R-:W-:Y:S08]  /*12700*/  HMMA.16816.F32 R36, R112, R120.reuse, R36 ;  /* 0x000000787024723c */ /* 0x082ff00000001824 */
[C---:B------:R-:W-:Y:S01]  /*12710*/  HMMA.16816.F32 R40, R116.reuse, R120, R40 ;  /* 0x000000787428723c */ /* 0x040fe20000001828 */
[--C-:B--2---:R-:W-:Y:S07]  /*12720*/  FFMA.FTZ R103, R182, c[0x0][0x2d0], -R101.reuse ;  /* 0x0000b400b6677a23 */ /* 0x104fee0000010865 */
[-C--:B------:R-:W-:Y:S01]  /*12730*/  HMMA.16816.F32 R44, R116, R122.reuse, R44 ;  /* 0x0000007a742c723c */ /* 0x080fe2000000182c */
[----:B------:R1:W2:Y:S07]  /*12740*/  MUFU.EX2 R104, R103 ;  /* 0x0000006700687308 */ /* 0x0002ae0000000800 */
[C---:B------:R-:W-:Y:S01]  /*12750*/  HMMA.16816.F32 R48, R112.reuse, R122, R48 ;  /* 0x0000007a7030723c */ /* 0x040fe20000001830 */
[----:B------:R-:W3:Y:S03]  /*12760*/  LDSM.16.MT88.4 R120, [R186+0x1000] ;  /* 0x00100000ba78783b */ /* 0x000ee60000004200 */
[--C-:B-1----:R-:W-:Y:S01]  /*12770*/  FFMA.FTZ R103, R183, c[0x0][0x2d0], -R101.reuse ;  /* 0x0000b400b7677a23 */ /* 0x102fe20000010865 */
[----:B--2---:R-:W-:Y:S01]  /*12780*/  F2FP.PACK_AB R165, R104, R109 ;  /* 0x0000006d68a5723e */ /* 0x004fe200000000ff */
[----:B------:R-:W-:Y:S03]  /*12790*/  FFMA.FTZ R101, R105, c[0x0][0x2d0], -R101 ;  /* 0x0000b40069657a23 */ /* 0x000fe60000010865 */
[----:B------:R-:W2:Y:S01]  /*127a0*/  LDL.LU R105, [R1+0xc] ;  /* 0x00000c0001697983 */ /* 0x000ea20000300800 */
[----:B------:R5:W-:Y:S10]  /*127b0*/  MUFU.EX2 R110, R103 ;  /* 0x00000067006e7308 */ /* 0x000bf40000000800 */
[----:B------:R-:W1:Y:S01]  /*127c0*/  MUFU.EX2 R101, R101 ;  /* 0x0000006500657308 */ /* 0x000e620000000800 */
[-C--:B---3--:R-:W-:Y:S01]  /*127d0*/  HMMA.16816.F32 R52, R112, R120.reuse, R52 ;  /* 0x000000787034723c */ /* 0x088fe20000001834 */
[----:B-----5:R-:W-:Y:S02]  /*127e0*/  FFMA.FTZ R103, R100, R136, R245 ;  /* 0x0000008864677223 */ /* 0x020fe400000100f5 */
[----:B------:R-:W-:Y:S05]  /*127f0*/  FFMA.FTZ R100, R2, R134, R234 ;  /* 0x0000008602647223 */ /* 0x000fea00000100ea */
[C---:B------:R-:W-:Y:S01]  /*12800*/  HMMA.16816.F32 R56, R116.reuse, R120, R56 ;  /* 0x000000787438723c */ /* 0x040fe20000001838 */
[----:B------:R-:W-:Y:S03]  /*12810*/  FADD.FTZ R2, R249, R103 ;  /* 0x00000067f9027221 */ /* 0x000fe60000010000 */
[----:B------:R-:W-:Y:S02]  /*12820*/  FADD.FTZ R100, R235, R100 ;  /* 0x00000064eb647221 */ /* 0x000fe40000010000 */
[----:B------:R-:W-:Y:S01]  /*12830*/  FADD.FTZ R2, R248, R2 ;  /* 0x00000002f8027221 */ /* 0x000fe20000010000 */
[----:B-1----:R-:W-:Y:S01]  /*12840*/  F2FP.PACK_AB R167, R101, R110 ;  /* 0x0000006e65a7723e */ /* 0x002fe200000000ff */
[-C--:B------:R-:W-:Y:S01]  /*12850*/  HMMA.16816.F32 R60, R116, R122.reuse, R60 ;  /* 0x0000007a743c723c */ /* 0x080fe2000000183c */
[----:B------:R-:W-:Y:S03]  /*12860*/  FADD.FTZ R100, R244, R100 ;  /* 0x00000064f4647221 */ /* 0x000fe60000010000 */
[----:B------:R-:W-:Y:S04]  /*12870*/  FADD.FTZ R103, R240, R3 ;  /* 0x00000003f0677221 */ /* 0x000fe80000010000 */
[C---:B------:R-:W-:Y:S01]  /*12880*/  HMMA.16816.F32 R64, R112.reuse, R122, R64 ;  /* 0x0000007a7040723c */ /* 0x040fe20000001840 */
[----:B------:R-:W1:Y:S07]  /*12890*/  LDSM.16.MT88.4 R120, [R185+0x1c00] ;  /* 0x001c0000b978783b */ /* 0x000e6e0000004200 */
        /* <DEDUP_REMOVED lines=8> */
[-C--:B------:R-:W-:Y:S01]  /*12920*/  HMMA.16816.F32 R112, R160, R128.reuse, R4 ;  /* 0x00000080a070723c */ /* 0x080fe20000001804 */
[----:B------:R-:W1:Y:S07]  /*12930*/  LDSM.16.MT88.4 R4, [R186+0x2000] ;  /* 0x00200000ba04783b */ /* 0x000e6e0000004200 */
[C---:B------:R-:W-:Y:S07]  /*12940*/  HMMA.16816.F32 R116, R164.reuse, R128, R8 ;  /* 0x00000080a474723c */ /* 0x040fee0000001808 */
[----:B------:R-:W-:Y:S01]  /*12950*/  FADD.FTZ R9, R215, R2 ;  /* 0x00000002d7097221 */ /* 0x000fe20000010000 */
[-C--:B------:R-:W-:Y:S01]  /*12960*/  HMMA.16816.F32 R120, R164, R130.reuse, R12 ;  /* 0x00000082a478723c */ /* 0x080fe2000000180c */
[----:B------:R-:W-:Y:S03]  /*12970*/  FADD.FTZ R2, R251, R103 ;  /* 0x00000067fb027221 */ /* 0x000fe60000010000 */
[----:B------:R-:W-:Y:S01]  /*12980*/  FADD.FTZ R9, R231, R9 ;  /* 0x00000009e7097221 */ /* 0x000fe20000010000 */
[----:B------:R-:W-:Y:S01]  /*12990*/  MOV R103, R106 ;  /* 0x0000006a00677202 */ /* 0x000fe20000000f00 */
        /* <DEDUP_REMOVED lines=17> */
[-C--:B------:R-:W-:Y:S01]  /*12ab0*/  HMMA.16816.F32 R76, R164, R174.reuse, R76 ;  /* 0x000000aea44c723c */ /* 0x080fe2000000184c */
[----:B--2---:R-:W-:Y:S07]  /*12ac0*/  FFMA.FTZ R3, R0, R105, R239 ;  /* 0x0000006900037223 */ /* 0x004fee00000100ef */
[C---:B------:R-:W-:Y:S01]  /*12ad0*/  HMMA.16816.F32 R80, R160.reuse, R174, R80 ;  /* 0x000000aea050723c */ /* 0x040fe20000001850 */
[----:B------:R-:W-:Y:S03]  /*12ae0*/  FADD.FTZ R0, R250, R100 ;  /* 0x00000064fa007221 */ /* 0x000fe60000010000 */
[----:B------:R-:W-:Y:S01]  /*12af0*/  FADD.FTZ R3, R241, R3 ;  /* 0x00000003f1037221 */ /* 0x000fe20000010000 */
[----:B------:R-:W-:Y:S01]  /*12b00*/  MOV R100, R108 ;  /* 0x0000006c00647202 */ /* 0x000fe20000000f00 */
[----:B------:R-:W-:Y:S02]  /*12b10*/  FADD.FTZ R8, R218, R0 ;  /* 0x00000000da087221 */ /* 0x000fe40000010000 */
[----:B------:R-:W-:Y:S01]  /*12b20*/  FADD.FTZ R3, R242, R3 ;  /* 0x00000003f2037221 */ /* 0x000fe20000010000 */
[-C--:B-1----:R-:W-:Y:S03]  /*12b30*/  HMMA.16816.F32 R84, R160, R4.reuse, R84 ;  /* 0x00000004a054723c */ /* 0x082fe60000001854 */
[----:B------:R-:W-:Y:S02]  /*12b40*/  FADD.FTZ R3, R243, R3 ;  /* 0x00000003f3037221 */ /* 0x000fe40000010000 */
[----:B------:R-:W-:Y:S02]  /*12b50*/  FADD.FTZ R0, R225, R10 ;  /* 0x0000000ae1007221 */ /* 0x000fe40000010000 */
[----:B------:R-:W-:Y:S01]  /*12b60*/  FADD.FTZ R9, R219, R8 ;  /* 0x00000008db097221 */ /* 0x000fe20000010000 */
[C---:B------:R-:W-:Y:S01]  /*12b70*/  HMMA.16816.F32 R88, R164.reuse, R4, R88 ;  /* 0x00000004a458723c */ /* 0x040fe20000001858 */
[----:B------:R-:W-:Y:S03]  /*12b80*/  FADD.FTZ R10, R224, R2 ;  /* 0x00000002e00a7221 */ /* 0x000fe60000010000 */
[----:B------:R-:W-:Y:S02]  /*12b90*/  FADD.FTZ R3, R177, R3 ;  /* 0x00000003b1037221 */ /* 0x000fe40000010000 */
[----:B------:R-:W-:Y:S02]  /*12ba0*/  FADD.FTZ R8, R221, R0 ;  /* 0x00000000dd087221 */ /* 0x000fe40000010000 */
[----:B------:R-:W-:Y:S01]  /*12bb0*/  FADD.FTZ R2, R220, R9 ;  /* 0x00000009dc027221 */ /* 0x000fe20000010000 */
[-C--:B------:R-:W-:Y:S03]  /*12bc0*/  HMMA.16816.F32 R92, R164, R6.reuse, R92 ;  /* 0x00000006a45c723c */ /* 0x080fe6000000185c */
[----:B------:R-:W-:Y:S02]  /*12bd0*/  FADD.FTZ R3, R176, R3 ;  /* 0x00000003b0037221 */ /* 0x000fe40000010000 */
[----:B------:R-:W-:Y:S02]  /*12be0*/  FADD.FTZ R0, R223, R10 ;  /* 0x0000000adf007221 */ /* 0x000fe40000010000 */
[----:B------:R-:W-:Y:S01]  /*12bf0*/  FADD.FTZ R5, R222, R8 ;  /* 0x00000008de057221 */ /* 0x000fe20000010000 */
[----:B------:R-:W-:Y:S01]  /*12c00*/  HMMA.16816.F32 R96, R160, R6, R96 ;  /* 0x00000006a060723c */ /* 0x000fe20000001860 */
[----:B------:R-:W-:Y:S03]  /*12c10*/  FADD.FTZ R8, R217, R2 ;  /* 0x00000002d9087221 */ /* 0x000fe60000010000 */
        /* <DEDUP_REMOVED lines=19> */
[----:B------:R-:W-:Y:S03]  /*12d50*/  FADD.FTZ R2, R110, R2 ;  /* 0x000000026e027221 */ /* 0x000fe60000010000 */
[----:B------:R2:W-:Y:S01]  /*12d60*/  STL [R1+0x8], R3 ;  /* 0x0000080301007387 */ /* 0x0005e20000100800 */
[----:B------:R-:W-:Y:S01]  /*12d70*/  FADD.FTZ R2, R101, R2 ;  /* 0x0000000265027221 */ /* 0x000fe20000010000 */
[----:B------:R-:W-:Y:S04]  /*12d80*/  MOV R101, R107 ;  /* 0x0000006b00657202 */ /* 0x000fe80000000f00 */
[----:B------:R2:W-:Y:S01]  /*12d90*/  STL [R1+0xc], R2 ;  /* 0x00000c0201007387 */ /* 0x0005e20000100800 */
[----:B-1----:R-:W-:Y:S04]  /*12da0*/  IADD3 R0, R200, -0x1, RZ ;  /* 0xffffffffc8007810 */ /* 0x002fe80007ffe0ff */
[----:B------:R-:W-:Y:S01]  /*12db0*/  MOV R200, R0 ;  /* 0x0000000000c87202 */ /* 0x000fe20000000f00 */
[----:B------:R-:W-:-:S05]  /*12dc0*/  @P0 BRA `(.L_x_574) ;  /* 0xffffbd2000000947 */ /* 0x000fca000383ffff */
.L_x_555:
[----:B------:R-:W-:Y:S02]  /*12dd0*/  MOV R9, 0x1f ;  /* 0x0000001f00097802 */ /* 0x000fe40000000f00 */
[----:B------:R-:W-:Y:S01]  /*12de0*/  MOV R8, 0xffffffff ;  /* 0xffffffff00087802 */ /* 0x000fe20000000f00 */
[----:B------:R-:W-:Y:S05]  /*12df0*/  BRA.DIV ~URZ, `(.L_x_575) ;  /* 0x000060b27f007947 */ /* 0x000fea000b800000 */
[----:B--2---:R-:W2:Y:S04]  /*12e00*/  LDL R2, [R1+0x4] ;  /* 0x0000040001027983 */ /* 0x004ea80000100800 */
[----:B--2---:R1:W2:Y:S02]  /*12e10*/  SHFL.BFLY PT, R0, R2, 0x2, 0x1f ;  /* 0x0c401f0002007f89 */ /* 0x0042a400000e0000 */
.L_x_655:
[----:B-1----:R-:W3:Y:S02]  /*12e20*/  LDL.LU R2, [R1+0x4] ;  /* 0x0000040001027983 */ /* 0x002ee40000300800 */
[----:B--23--:R-:W-:Y:S01]  /*12e30*/  FADD.FTZ R5, R0, R2 ;  /* 0x0000000200057221 */ /* 0x00cfe20000010000 */
[----:B------:R-:W-:Y:S05]  /*12e40*/  BRA.DIV ~URZ, `(.L_x_576) ;  /* 0x000060b27f007947 */ /* 0x000fea000b800000 */
[----:B------:R-:W2:Y:S04]  /*12e50*/  LDL.LU R10, [R1] ;  /* 0x00000000010a7983 */ /* 0x000ea80000300800 */
[----:B------:R-:W3:Y:S04]  /*12e60*/  LDL.LU R3, [R1+0x8] ;  /* 0x0000080001037983 */ /* 0x000ee80000300800 */
[----:B------:R-:W4:Y:S04]  /*12e70*/  LDL.LU R9, [R1+0xc] ;  /* 0x00000c0001097983 */ /* 0x000f280000300800 */
[----:B--2---:R-:W1:Y:S04]  /*12e80*/  SHFL.BFLY PT, R2, R10, 0x2, 0x1f ;  /* 0x0c401f000a027f89 */ /* 0x004e6800000e0000 */
[----:B---3--:R-:W2:Y:S04]  /*12e90*/  SHFL.BFLY PT, R0, R3, 0x2, 0x1f ;  /* 0x0c401f0003007f89 */ /* 0x008ea800000e0000 */
[----:B----4-:R-:W3:Y:S01]  /*12ea0*/  SHFL.BFLY PT, R6, R9, 0x2, 0x1f ;  /* 0x0c401f0009067f89 */ /* 0x010ee200000e0000 */
[----:B-1----:R-:W-:-:S02]  /*12eb0*/  FADD.FTZ R2, R2, R10 ;  /* 0x0000000a02027221 */ /* 0x002fc40000010000 */
[----:B--2---:R-:W-:-:S03]  /*12ec0*/  FADD.FTZ R0, R0, R3 ;  /* 0x0000000300007221 */ /* 0x004fc60000010000 */
[----:B------:R-:W1:Y:S01]  /*12ed0*/  SHFL.BFLY PT, R4, R2, 0x1, 0x1f ;  /* 0x0c201f0002047f89 */ /* 0x000e6200000e0000 */
[----:B---3--:R-:W-:-:S03]  /*12ee0*/  FADD.FTZ R6, R6, R9 ;  /* 0x0000000906067221 */ /* 0x008fc60000010000 */
[----:B------:R-:W2:Y:S04]  /*12ef0*/  SHFL.BFLY PT, R3, R5, 0x1, 0x1f ;  /* 0x0c201f0005037f89 */ /* 0x000ea800000e0000 */
[----:B------:R-:W3:Y:S04]  /*12f00*/  SHFL.BFLY PT, R7, R0, 0x1, 0x1f ;  /* 0x0c201f0000077f89 */ /* 0x000ee800000e0000 */
[----:B------:R4:W4:Y:S01]  /*12f10*/  SHFL.BFLY PT, R8, R6, 0x1, 0x1f ;  /* 0x0c201f0006087f89 */ /* 0x00092200000e0000 */
[----:B-1----:R-:W-:Y:S02]  /*12f20*/  FADD.FTZ R4, R2, R4 ;  /* 0x0000000402047221 */ /* 0x002fe40000010000 */
[----:B--2---:R-:W-:-:S02]  /*12f30*/  FADD.FTZ R5, R5, R3 ;  /* 0x0000000305057221 */ /* 0x004fc40000010000 */
[----:B---3--:R-:W-:-:S03]  /*12f40*/  FADD.FTZ R7, R0, R7 ;  /* 0x0000000700077221 */ /* 0x008fc60000010000 */
.L_x_656:
[----:B------:R-:W-:Y:S01]  /*12f50*/  FSETP.NE.FTZ.AND P3, PT, R5, RZ, PT ;  /* 0x000000ff0500720b */ /* 0x000fe20003f75000 */
[----:B------:R-:W-:Y:S01]  /*12f60*/  CS2R R2, SRZ ;  /* 0x0000000000027805 */ /* 0x000fe2000001ff00 */
[----:B------:R-:W-:Y:S01]  /*12f70*/  MOV R0, RZ ;  /* 0x000000ff00007202 */ /* 0x000fe20000000f00 */
[----:B----4-:R-:W-:Y:S01]  /*12f80*/  FADD.FTZ R6, R8, R6 ;  /* 0x0000000608067221 */ /* 0x010fe20000010000 */
[----:B------:R-:W-:Y:S02]  /*12f90*/  FSETP.NE.FTZ.AND P2, PT, R4, RZ, PT ;  /* 0x000000ff0400720b */ /* 0x000fe40003f55000 */
[----:B------:R-:W-:Y:S02]  /*12fa0*/  FSETP.NE.FTZ.AND P1, PT, R7, RZ, PT ;  /* 0x000000ff0700720b */ /* 0x000fe40003f35000 */
[----:B------:R-:W-:Y:S02]  /*12fb0*/  FSETP.NE.FTZ.AND P0, PT, R6, RZ, PT ;  /* 0x000000ff0600720b */ /* 0x000fe40003f15000 */
[----:B------:R-:W-:-:S02]  /*12fc0*/  MOV R25, 0xff800000 ;  /* 0xff80000000197802 */ /* 0x000fc40000000f00 */
        /* <DEDUP_REMOVED lines=12> */
[----:B------:R-:W2:Y:S01]  /*13090*/  @P1 MUFU.RCP R2, R7 ;  /* 0x0000000700021308 */ /* 0x000ea20000001000 */
        /* <DEDUP_REMOVED lines=20> */
[----:B------:R3:W4:Y:S01]  /*131e0*/  @P1 MUFU.LG2 R0, R7 ;  /* 0x0000000700001308 */ /* 0x0007220000000c00 */
        /* <DEDUP_REMOVED lines=8> */
[----:B---3--:R-:W-:Y:S01]  /*13270*/  @P2 MOV R7, 0x3f317218 ;  /* 0x3f31721800072802 */ /* 0x008fe20000000f00 */
[----:B------:R-:W-:Y:S02]  /*13280*/  FMUL.FTZ R143, R3, R83 ;  /* 0x00000053038f7220 */ /* 0x000fe40000410000 */
[----:B--2---:R-:W-:Y:S02]  /*13290*/  FMUL.FTZ R46, R2, R60 ;  /* 0x0000003c022e7220 */ /* 0x004fe40000410000 */
[----:B------:R-:W-:Y:S02]  /*132a0*/  @P2 FMUL.FTZ R4, R7, c[0x0][0x2d0] ;  /* 0x0000b40007042a20 */ /* 0x000fe40000410000 */
[----:B----4-:R-:W-:Y:S01]  /*132b0*/  @P1 FMUL.FTZ R7, R0, 0.69314718246459960938 ;  /* 0x3f31721800071820 */ /* 0x010fe20000410000 */
        /* <DEDUP_REMOVED lines=79> */
.L_x_488:
[----:B---3--:R3:W5:Y:S04]  /*137b0*/  LDL R6, [R1+0x20] ;  /* 0x0000200001067983 */ /* 0x0087680000100800 */
[----:B------:R-:W4:Y:S01]  /*137c0*/  S2R R2, SR_TID.X ;  /* 0x0000000000027919 */ /* 0x000f220000002100 */
[----:B------:R-:W-:Y:S01]  /*137d0*/  BSSY B0, `(.L_x_577) ;  /* 0x0000011000007945 */ /* 0x000fe20003800000 */
[----:B----4-:R-:W-:-:S13]  /*137e0*/  LOP3.LUT P0, RZ, R2, 0x7f, RZ, 0xc0, !PT ;  /* 0x0000007f02ff7812 */ /* 0x010fda000780c0ff */
[----:B------:R-:W-:Y:S05]  /*137f0*/  @P0 BRA `(.L_x_578) ;  /* 0x000000e000000947 */ /* 0x000fea0003800000 */
[----:B---3--:R-:W3:Y:S01]  /*13800*/  S2R R4, SR_LANEID ;  /* 0x0000000000047919 */ /* 0x008ee20000000000 */
[----:B------:R-:W-:Y:S01]  /*13810*/  VOTEU.ANY UR4, UPT, PT ;  /* 0x0000000000047886 */ /* 0x000fe200038e0100 */
[----:B--2---:R-:W-:Y:S01]  /*13820*/  IMAD.MOV.U32 R5, RZ, RZ, c[0x0][0x564] ;  /* 0x00015900ff057624 */ /* 0x004fe200078e00ff */
[----:B------:R-:W3:Y:S08]  /*13830*/  FLO.U32 R3, UR4 ;  /* 0x0000000400037d00 */ /* 0x000ef000080e0000 */
[----:B------:R-:W2:Y:S01]  /*13840*/  POPC R2, UR4 ;  /* 0x0000000400027d09 */ /* 0x000ea20008000000 */
[----:B---3--:R-:W-:Y:S01]  /*13850*/  ISETP.EQ.U32.AND P0, PT, R3, R4, PT ;  /* 0x000000040300720c */ /* 0x008fe20003f02070 */
[----:B------:R-:W-:-:S12]  /*13860*/  IMAD.MOV.U32 R4, RZ, RZ, c[0x0][0x560] ;  /* 0x00015800ff047624 */ /* 0x000fd800078e00ff */
[----:B--2---:R2:W3:Y:S04]  /*13870*/  @P0 ATOMG.E.ADD.STRONG.GPU PT, R2, [R4.64], R2 ;  /* 0x00000002040209a8 */ /* 0x0044e800081ee1c6 */
[----:B--2---:R-:W2:Y:S04]  /*13880*/  S2R R4, SR_LTMASK ;  /* 0x0000000000047919 */ /* 0x004ea80000003900 */
[----:B---3--:R2:W3:Y:S02]  /*13890*/  SHFL.IDX PT, R3, R2, R3, 0x1f ;  /* 0x00001f0302037589 */ /* 0x0084e400000e0000 */
[----:B--2---:R-:W-:-:S06]  /*138a0*/  LOP3.LUT R2, R4, UR4, RZ, 0xc0, !PT ;  /* 0x0000000404027c12 */ /* 0x004fcc000f8ec0ff */
[----:B------:R-:W3:Y:S02]  /*138b0*/  POPC R2, R2 ;  /* 0x0000000200027309 */ /* 0x000ee40000000000 */
[----:B---3-5:R-:W-:-:S05]  /*138c0*/  IADD3 R6, R3, c[0x0][0xc], R2 ;  /* 0x0000030003067a10 */ /* 0x028fca0007ffe002 */
[----:B------:R2:W-:Y:S02]  /*138d0*/  STL [R1+0x20], R6 ;  /* 0x0000200601007387 */ /* 0x0005e40000100800 */
.L_x_578:
[----:B---3--:R-:W-:Y:S05]  /*138e0*/  BSYNC B0 ;  /* 0x0000000000007941 */ /* 0x008fea0003800000 */
.L_x_577:
[----:B------:R-:W-:Y:S01]  /*138f0*/  PRMT R0, R0, 0x9910, RZ ;  /* 0x0000991000007816 */ /* 0x000fe200000000ff */
[----:B------:R-:W-:Y:S01]  /*13900*/  BSSY B1, `(.L_x_579) ;  /* 0x00003dc000017945 */ /* 0x000fe20003800000 */
[----:B-----5:R-:W-:Y:S02]  /*13910*/  IMAD.MOV.U32 R74, RZ, RZ, R6 ;  /* 0x000000ffff4a7224 */ /* 0x020fe400078e0006 */
[----:B------:R-:W-:-:S13]  /*13920*/  ISETP.NE.AND P0, PT, R0, RZ, PT ;  /* 0x000000ff0000720c */ /* 0x000fda0003f05270 */
[----:B------:R-:W-:Y:S05]  /*13930*/  @!P0 BRA `(.L_x_580) ;  /* 0x00002f8000008947 */ /* 0x000fea0003800000 */
[----:B------:R-:W3:Y:S04]  /*13940*/  LDL R9, [R1+0x44] ;  /* 0x0000440001097983 */ /* 0x000ee80000100800 */
[----:B------:R-:W4:Y:S04]  /*13950*/  LDL R7, [R1+0x48] ;  /* 0x0000480001077983 */ /* 0x000f280000100800 */
[----:B--2---:R-:W2:Y:S04]  /*13960*/  LDL R6, [R1+0x50] ;  /* 0x0000500001067983 */ /* 0x004ea80000100800 */
[----:B------:R-:W2:Y:S04]  /*13970*/  LDL R10, [R1+0x4c] ;  /* 0x00004c00010a7983 */ /* 0x000ea80000100800 */
[----:B------:R-:W2:Y:S01]  /*13980*/  LDL R8, [R1+0x2c] ;  /* 0x00002c0001087983 */ /* 0x000ea20000100800 */
[----:B------:R-:W-:Y:S01]  /*13990*/  WARPSYNC 0xffffffff ;  /* 0xffffffff00007948 */ /* 0x000fe20003800000 */
[----:B------:R-:W-:-:S02]  /*139a0*/  F2FP.PACK_AB R0, R161, R160 ;  /* 0x000000a0a100723e */ /* 0x000fc400000000ff */
[----:B------:R-:W-:Y:S01]  /*139b0*/  BAR.SYNC.DEFER_BLOCKING 0x1, 0x80 ;  /* 0x0042000000007b1d */ /* 0x000fe20000010000 */
[----:B------:R-:W-:Y:S02]  /*139c0*/  F2FP.PACK_AB R3, R125, R124 ;  /* 0x0000007c7d03723e */ /* 0x000fe400000000ff */
[----:B------:R-:W-:Y:S02]  /*139d0*/  F2FP.PACK_AB R2, R163, R162 ;  /* 0x000000a2a302723e */ /* 0x000fe400000000ff */
[----:B------:R-:W-:Y:S02]  /*139e0*/  F2FP.PACK_AB R4, R31, R30 ;  /* 0x0000001e1f04723e */ /* 0x000fe400000000ff */
[----:B------:R-:W-:Y:S02]  /*139f0*/  F2FP.PACK_AB R5, R61, R60 ;  /* 0x0000003c3d05723e */ /* 0x000fe400000000ff */
[----:B------:R-:W-:Y:S02]  /*13a00*/  ISETP.NE.U32.AND P0, PT, RZ, c[0x0][0x508], PT ;  /* 0x00014200ff007a0c */ /* 0x000fe40003f05070 */
[----:B------:R-:W-:-:S02]  /*13a10*/  ISETP.NE.U32.AND P2, PT, RZ, c[0x0][0x500], PT ;  /* 0x00014000ff007a0c */ /* 0x000fc40003f45070 */
[----:B------:R-:W-:Y:S02]  /*13a20*/  ISETP.NE.AND.EX P1, PT, RZ, c[0x0][0x50c], PT, P0 ;  /* 0x00014300ff007a0c */ /* 0x000fe40003f25300 */
[----:B------:R-:W-:Y:S01]  /*13a30*/  ISETP.NE.AND.EX P2, PT, RZ, c[0x0][0x504], PT, P2 ;  /* 0x00014100ff007a0c */ /* 0x000fe20003f45320 */
[----:B------:R-:W-:Y:S01]  /*13a40*/  IMAD.MOV.U32 R12, RZ, RZ, c[0x0][0x388] ;  /* 0x0000e200ff0c7624 */ /* 0x000fe200078e00ff */
[----:B---3--:R3:W-:Y:S04]  /*13a50*/  STS [R9+0x80], R0 ;  /* 0x0000800009007388 */ /* 0x0087e80000000800 */
[----:B------:R1:W-:Y:S04]  /*13a60*/  STS [R9+0x280], R3 ;  /* 0x0002800309007388 */ /* 0x0003e80000000800 */
[----:B----4-:R4:W-:Y:S01]  /*13a70*/  STS [R7], R2 ;  /* 0x0000000207007388 */ /* 0x0109e20000000800 */
[----:B---3--:R-:W-:-:S02]  /*13a80*/  F2FP.PACK_AB R0, R127, R126 ;  /* 0x0000007e7f00723e */ /* 0x008fc400000000ff */
[----:B-1----:R-:W-:-:S03]  /*13a90*/  F2FP.PACK_AB R3, R35, R34 ;  /* 0x000000222303723e */ /* 0x002fc600000000ff */
[----:B------:R1:W-:Y:S01]  /*13aa0*/  STS [R7+0x200], R0 ;  /* 0x0002000007007388 */ /* 0x0003e20000000800 */
[----:B----4-:R-:W-:-:S03]  /*13ab0*/  F2FP.PACK_AB R2, R53, R52 ;  /* 0x000000343502723e */ /* 0x010fc600000000ff */
[----:B------:R3:W-:Y:S04]  /*13ac0*/  STS [R9+0x1080], R3 ;  /* 0x0010800309007388 */ /* 0x0007e80000000800 */
[----:B------:R4:W-:Y:S01]  /*13ad0*/  STS [R9+0x1280], R2 ;  /* 0x0012800209007388 */ /* 0x0009e20000000800 */
[----:B-1----:R-:W-:Y:S02]  /*13ae0*/  F2FP.PACK_AB R0, R37, R36 ;  /* 0x000000242500723e */ /* 0x002fe400000000ff */
[----:B---3--:R-:W-:-:S03]  /*13af0*/  F2FP.PACK_AB R3, R129, R128 ;  /* 0x000000808103723e */ /* 0x008fc600000000ff */
[----:B------:R1:W-:Y:S01]  /*13b00*/  STS [R7+0x1000], R0 ;  /* 0x0010000007007388 */ /* 0x0003e20000000800 */
[----:B----4-:R-:W-:-:S03]  /*13b10*/  F2FP.PACK_AB R2, R131, R130 ;  /* 0x000000828302723e */ /* 0x010fc600000000ff */
[----:B------:R3:W-:Y:S04]  /*13b20*/  STS [R7+0x1200], R4 ;  /* 0x0012000407007388 */ /* 0x0007e80000000800 */
[----:B--2---:R2:W-:Y:S04]  /*13b30*/  STS [R6+0x80], R3 ;  /* 0x0000800306007388 */ /* 0x0045e80000000800 */
[----:B------:R4:W-:Y:S01]  /*13b40*/  STS [R6+0x280], R2 ;  /* 0x0002800206007388 */ /* 0x0009e20000000800 */
[----:B-1----:R-:W-:Y:S02]  /*13b50*/  F2FP.PACK_AB R0, R141, R140 ;  /* 0x0000008c8d00723e */ /* 0x002fe400000000ff */
[----:B---3--:R-:W-:-:S03]  /*13b60*/  F2FP.PACK_AB R4, R39, R38 ;  /* 0x000000262704723e */ /* 0x008fc600000000ff */
[----:B------:R1:W-:Y:S01]  /*13b70*/  STS [R10], R0 ;  /* 0x000000000a007388 */ /* 0x0003e20000000800 */
[----:B--2---:R-:W-:Y:S02]  /*13b80*/  F2FP.PACK_AB R3, R97, R96 ;  /* 0x000000606103723e */ /* 0x004fe400000000ff */
        /* <DEDUP_REMOVED lines=37> */
[----:B------:R4:W-:Y:S01]  /*13de0*/  STS [R10+0x3000], R2 ;  /* 0x003000020a007388 */ /* 0x0009e20000000800 */
[----:B-1----:R-:W-:Y:S02]  /*13df0*/  F2FP.PACK_AB R3, R73, R72 ;  /* 0x000000484903723e */ /* 0x002fe400000000ff */
[----:B--2---:R-:W-:-:S03]  /*13e00*/  F2FP.PACK_AB R4, R71, R70 ;  /* 0x000000464704723e */ /* 0x004fc600000000ff */
[----:B------:R1:W-:Y:S01]  /*13e10*/  STS [R10+0x3200], R3 ;  /* 0x003200030a007388 */ /* 0x0003e20000000800 */
[----:B---3--:R-:W-:Y:S02]  /*13e20*/  F2FP.PACK_AB R0, R101, R100 ;  /* 0x000000646500723e */ /* 0x008fe400000000ff */
[----:B----4-:R-:W-:-:S03]  /*13e30*/  F2FP.PACK_AB R2, R147, R146 ;  /* 0x000000929302723e */ /* 0x010fc600000000ff */
[----:B------:R2:W-:Y:S04]  /*13e40*/  STS [R9+0x4080], R0 ;  /* 0x0040800009007388 */ /* 0x0005e80000000800 */
[----:B------:R3:W-:Y:S01]  /*13e50*/  STS [R9+0x4280], R2 ;  /* 0x0042800209007388 */ /* 0x0007e20000000800 */
[----:B-1----:R-:W-:-:S05]  /*13e60*/  F2FP.PACK_AB R3, R171, R170 ;  /* 0x000000aaab03723e */ /* 0x002fca00000000ff */
[----:B------:R1:W-:Y:S01]  /*13e70*/  STS [R7+0x4000], R3 ;  /* 0x0040000307007388 */ /* 0x0003e20000000800 */
[----:B--2---:R-:W-:Y:S02]  /*13e80*/  F2FP.PACK_AB R0, R143, R142 ;  /* 0x0000008e8f00723e */ /* 0x004fe400000000ff */
[----:B---3--:R-:W-:-:S03]  /*13e90*/  F2FP.PACK_AB R2, R69, R68 ;  /* 0x000000444502723e */ /* 0x008fc600000000ff */
[----:B------:R2:W-:Y:S04]  /*13ea0*/  STS [R7+0x4200], R0 ;  /* 0x0042000007007388 */ /* 0x0005e80000000800 */
[----:B------:R3:W-:Y:S04]  /*13eb0*/  STS [R9+0x5080], R2 ;  /* 0x0050800209007388 */ /* 0x0007e80000000800 */
[----:B------:R4:W-:Y:S04]  /*13ec0*/  STS [R9+0x5280], R4 ;  /* 0x0052800409007388 */ /* 0x0009e80000000800 */
[----:B------:R-:W-:Y:S01]  /*13ed0*/  STS [R7+0x5000], R5 ;  /* 0x0050000507007388 */ /* 0x000fe20000000800 */
[----:B-1----:R-:W-:-:S05]  /*13ee0*/  F2FP.PACK_AB R3, R63, R62 ;  /* 0x0000003e3f03723e */ /* 0x002fca00000000ff */
[----:B------:R1:W-:Y:S01]  /*13ef0*/  STS [R7+0x5200], R3 ;  /* 0x0052000307007388 */ /* 0x0003e20000000800 */
[----:B--2---:R-:W-:Y:S02]  /*13f00*/  F2FP.PACK_AB R0, R83, R82 ;  /* 0x000000525300723e */ /* 0x004fe400000000ff */
[----:B---3--:R-:W-:Y:S02]  /*13f10*/  F2FP.PACK_AB R2, R169, R168 ;  /* 0x000000a8a902723e */ /* 0x008fe400000000ff */
[----:B----4-:R-:W-:-:S03]  /*13f20*/  F2FP.PACK_AB R4, R49, R48 ;  /* 0x000000303104723e */ /* 0x010fc600000000ff */
[----:B------:R2:W-:Y:S04]  /*13f30*/  STS [R6+0x4080], R2 ;  /* 0x0040800206007388 */ /* 0x0005e80000000800 */
[----:B------:R3:W-:Y:S04]  /*13f40*/  STS [R6+0x4280], R0 ;  /* 0x0042800006007388 */ /* 0x0007e80000000800 */
[----:B------:R-:W4:Y:S01]  /*13f50*/  LDL.LU R9, [R1+0x24] ;  /* 0x0000240001097983 */ /* 0x000f220000300800 */
[----:B-1----:R-:W-:Y:S02]  /*13f60*/  F2FP.PACK_AB R3, R51, R50 ;  /* 0x000000323303723e */ /* 0x002fe400000000ff */
[----:B--2---:R-:W-:-:S02]  /*13f70*/  F2FP.PACK_AB R2, R85, R84 ;  /* 0x000000545502723e */ /* 0x004fc400000000ff */
[----:B---3--:R-:W-:-:S03]  /*13f80*/  F2FP.PACK_AB R0, R81, R80 ;  /* 0x000000505100723e */ /* 0x008fc600000000ff */
[----:B------:R1:W-:Y:S04]  /*13f90*/  STS [R10+0x4000], R2 ;  /* 0x004000020a007388 */ /* 0x0003e80000000800 */
[----:B------:R2:W-:Y:S04]  /*13fa0*/  STS [R10+0x4200], R0 ;  /* 0x004200000a007388 */ /* 0x0005e80000000800 */
[----:B------:R3:W-:Y:S04]  /*13fb0*/  STS [R6+0x5080], R4 ;  /* 0x0050800406007388 */ /* 0x0007e80000000800 */
[----:B------:R3:W-:Y:S01]  /*13fc0*/  STS [R6+0x5280], R3 ;  /* 0x0052800306007388 */ /* 0x0007e20000000800 */
[----:B-1----:R-:W-:Y:S01]  /*13fd0*/  IMAD.MOV.U32 R2, RZ, RZ, RZ ;  /* 0x000000ffff027224 */ /* 0x002fe200078e00ff */
[----:B--2---:R-:W-:Y:S01]  /*13fe0*/  F2FP.PACK_AB R0, R29, R28 ;  /* 0x0000001c1d00723e */ /* 0x004fe200000000ff */
[----:B---3--:R-:W-:Y:S01]  /*13ff0*/  IMAD.MOV.U32 R4, RZ, RZ, 0x4 ;  /* 0x00000004ff047424 */ /* 0x008fe200078e00ff */
[----:B------:R-:W-:-:S03]  /*14000*/  F2FP.PACK_AB R3, R27, R26 ;  /* 0x0000001a1b03723e */ /* 0x000fc600000000ff */
[CC--:B------:R-:W-:Y:S02]  /*14010*/  @P1 IMAD.WIDE R6, R8.reuse, R4.reuse, c[0x0][0x508] ;  /* 0x0001420008061625 */ /* 0x0c0fe400078e0204 */
[----:B------:R1:W-:Y:S02]  /*14020*/  STS [R10+0x5000], R3 ;  /* 0x005000030a007388 */ /* 0x0003e40000000800 */
[----:B------:R-:W-:Y:S02]  /*14030*/  IMAD.WIDE R4, R8, R4, c[0x0][0x500] ;  /* 0x0001400008047625 */ /* 0x000fe400078e0204 */
[----:B------:R2:W-:Y:S04]  /*14040*/  STS [R10+0x5200], R0 ;  /* 0x005200000a007388 */ /* 0x0005e80000000800 */
        /* <DEDUP_REMOVED lines=10> */
.L_x_581:
[----:B--2---:R-:W2:Y:S04]  /*140f0*/  LDL R4, [R1+0x3c] ;  /* 0x00003c0001047983 */ /* 0x004ea80000100800 */
[----:B------:R-:W2:Y:S04]  /*14100*/  LDL R76, [R1+0x18] ;  /* 0x00001800014c7983 */ /* 0x000ea80000100800 */
[----:B------:R-:W3:Y:S04]  /*14110*/  LDL R77, [R1+0x40] ;  /* 0x00004000014d7983 */ /* 0x000ee80000100800 */
[----:B------:R-:W4:Y:S04]  /*14120*/  LDL R13, [R1+0x28] ;  /* 0x00002800010d7983 */ /* 0x000f280000100800 */
[----:B------:R-:W3:Y:S01]  /*14130*/  LDL R75, [R1+0x64] ;  /* 0x00006400014b7983 */ /* 0x000ee20000100800 */
[----:B------:R-:W-:Y:S01]  /*14140*/  IMAD.MOV.U32 R0, RZ, RZ, 0x368 ;  /* 0x00000368ff007424 */ /* 0x000fe200078e00ff */
[----:B------:R-:W-:-:S04]  /*14150*/  ISETP.GT.AND P2, PT, R3, 0x1, PT ;  /* 0x000000010300780c */ /* 0x000fc80003f44270 */
[----:B------:R-:W-:-:S04]  /*14160*/  SEL R0, R0, 0x328, P2 ;  /* 0x0000032800007807 */ /* 0x000fc80001000000 */
[----:B------:R1:W2:Y:S08]  /*14170*/  LDC.64 R6, c[0x0][R0+0x170] ;  /* 0x00005c0000067b82 */ /* 0x0002b00000000a00 */
[----:B------:R1:W3:Y:S08]  /*14180*/  LDC.64 R14, c[0x0][R0+0x168] ;  /* 0x00005a00000e7b82 */ /* 0x0002f00000000a00 */
[----:B------:R1:W2:Y:S08]  /*14190*/  LDC.64 R18, c[0x0][R0+0x178] ;  /* 0x00005e0000127b82 */ /* 0x0002b00000000a00 */
[----:B------:R1:W2:Y:S01]  /*141a0*/  LDC.64 R20, c[0x0][R0+0x160] ;  /* 0x0000580000147b82 */ /* 0x0002a20000000a00 */
[----:B------:R-:W-:-:S04]  /*141b0*/  ISETP.NE.U32.AND P0, PT, RZ, c[0x0][0x500], PT ;  /* 0x00014000ff007a0c */ /* 0x000fc80003f05070 */
[----:B------:R-:W-:Y:S02]  /*141c0*/  ISETP.NE.AND.EX P0, PT, RZ, c[0x0][0x504], PT, P0 ;  /* 0x00014100ff007a0c */ /* 0x000fe40003f05300 */
[----:B------:R-:W-:Y:S01]  /*141d0*/  SHF.R.S32.HI R3, RZ, 0x1f, R8 ;  /* 0x0000001fff037819 */ /* 0x000fe20000011408 */
[----:B-1----:R-:W-:-:S05]  /*141e0*/  IMAD.MOV.U32 R0, RZ, RZ, c[0x0][0x4e8] ;  /* 0x00013a00ff007624 */ /* 0x002fca00078e00ff */
[----:B------:R-:W-:Y:S02]  /*141f0*/  ISETP.NE.AND P5, PT, R0, 0x1, PT ;  /* 0x000000010000780c */ /* 0x000fe40003fa5270 */
[----:B------:R-:W-:Y:S01]  /*14200*/  SEL R0, R8, RZ, !P0 ;  /* 0x000000ff08007207 */ /* 0x000fe20004000000 */
[----:B------:R-:W1:Y:S01]  /*14210*/  S2R R78, SR_TID.X ;  /* 0x00000000004e7919 */ /* 0x000e620000002100 */
[----:B-----5:R-:W-:Y:S02]  /*14220*/  SHF.R.S32.HI R17, RZ, 0x1f, R2 ;  /* 0x0000001fff117819 */ /* 0x020fe40000011402 */
[----:B-1----:R-:W-:-:S04]  /*14230*/  SHF.R.S32.HI R16, RZ, 0x1f, R78 ;  /* 0x0000001fff107819 */ /* 0x002fc8000001144e */
[----:B------:R-:W-:-:S04]  /*14240*/  LEA.HI R16, R16, R78, RZ, 0x5 ;  /* 0x0000004e10107211 */ /* 0x000fc800078f28ff */
[----:B------:R-:W-:-:S05]  /*14250*/  LOP3.LUT R16, R16, 0xffffffe0, RZ, 0xc0, !PT ;  /* 0xffffffe010107812 */ /* 0x000fca00078ec0ff */
[----:B------:R-:W-:Y:S01]  /*14260*/  IMAD.IADD R16, R78, 0x1, -R16 ;  /* 0x000000014e107824 */ /* 0x000fe200078e0a10 */
[----:B------:R-:W-:-:S04]  /*14270*/  LOP3.LUT R198, R198, 0xfffffffd, RZ, 0xc0, !PT ;  /* 0xfffffffdc6c67812 */ /* 0x000fc800078ec0ff */
[----:B------:R-:W-:Y:S01]  /*14280*/  LOP3.LUT R198, R198, 0xfffffffe, RZ, 0xc0, !PT ;  /* 0xfffffffec6c67812 */ /* 0x000fe200078ec0ff */
[----:B--2---:R-:W-:Y:S01]  /*14290*/  IMAD.IADD R8, R4, 0x1, R76 ;  /* 0x0000000104087824 */ /* 0x004fe200078e024c */
[----:B------:R-:W-:Y:S01]  /*142a0*/  SEL R4, R3, RZ, !P0 ;  /* 0x000000ff03047207 */ /* 0x000fe20004000000 */
[----:B------:R-:W-:Y:S02]  /*142b0*/  IMAD R3, R7, R0, RZ ;  /* 0x0000000007037224 */ /* 0x000fe400078e02ff */
        /* <DEDUP_REMOVED lines=31> */
[----:B------:R-:W-:Y:S01]  /*144b0*/  IMAD R4, R12, c[0x0][0x4e8], RZ ;  /* 0x00013a000c047a24 */ /* 0x000fe200078e02ff */
[----:B------:R-:W-:Y:S04]  /*144c0*/  SHFL.IDX PT, R14, R5, RZ, 0x1c1f ;  /* 0x001c1fff050e7589 */ /* 0x000fe800000e0000 */
[----:B------:R-:W1:Y:S04]  /*144d0*/  SHFL.IDX PT, R15, R3, RZ, 0x1c1f ;  /* 0x001c1fff030f7589 */ /* 0x000e6800000e0000 */
[----:B------:R-:W-:Y:S04]  /*144e0*/  SHFL.IDX PT, R12, R5, 0x1, 0x1c1f ;  /* 0x003c1f00050c7f89 */ /* 0x000fe800000e0000 */
[----:B------:R-:W2:Y:S04]  /*144f0*/  SHFL.IDX PT, R13, R3, 0x1, 0x1c1f ;  /* 0x003c1f00030d7f89 */ /* 0x000ea800000e0000 */
[----:B------:R-:W-:Y:S04]  /*14500*/  SHFL.IDX PT, R11, R3, 0x2, 0x1c1f ;  /* 0x005c1f00030b7f89 */ /* 0x000fe800000e0000 */
[----:B------:R3:W-:Y:S01]  /*14510*/  SHFL.IDX PT, R7, R3, 0x3, 0x1c1f ;  /* 0x007c1f0003077f89 */ /* 0x0007e200000e0000 */
[----:B------:R-:W-:-:S03]  /*14520*/  LOP3.LUT P0, RZ, R16, 0x3, RZ, 0xc0, !PT ;  /* 0x0000000310ff7812 */ /* 0x000fc6000780c0ff */
[----:B------:R-:W4:Y:S04]  /*14530*/  SHFL.IDX PT, R10, R5, 0x2, 0x1c1f ;  /* 0x005c1f00050a7f89 */ /* 0x000f2800000e0000 */
[----:B------:R1:W1:Y:S01]  /*14540*/  SHFL.IDX PT, R6, R5, 0x3, 0x1c1f ;  /* 0x007c1f0005067f89 */ /* 0x00026200000e0000 */
[----:B---3--:R-:W-:-:S05]  /*14550*/  IMAD.IADD R3, R75, 0x1, R76 ;  /* 0x000000014b037824 */ /* 0x008fca00078e024c */
[C---:B------:R-:W-:Y:S02]  /*14560*/  IADD3 R16, R3.reuse, 0x8, RZ ;  /* 0x0000000803107810 */ /* 0x040fe40007ffe0ff */
[CC--:B------:R-:W-:Y:S02]  /*14570*/  ISETP.GE.OR P4, PT, R3.reuse, R4.reuse, P0 ;  /* 0x000000040300720c */ /* 0x0c0fe40000786670 */
[----:B------:R-:W-:Y:S02]  /*14580*/  IADD3 R9, R3, 0x40, RZ ;  /* 0x0000004003097810 */ /* 0x000fe40007ffe0ff */
[-C--:B------:R-:W-:Y:S02]  /*14590*/  ISETP.GE.OR P3, PT, R16, R4.reuse, P0 ;  /* 0x000000041000720c */ /* 0x080fe40000766670 */
[----:B------:R-:W-:Y:S02]  /*145a0*/  ISETP.GE.OR P1, PT, R9, R4, P0 ;  /* 0x000000040900720c */ /* 0x000fe40000726670 */
[----:B-1----:R-:W-:-:S05]  /*145b0*/  IADD3 R5, R3, 0x48, RZ ;  /* 0x0000004803057810 */ /* 0x002fca0007ffe0ff */
[----:B------:R1:W-:Y:S04]  /*145c0*/  @!P4 ST.E [R14.64], R23 ;  /* 0x000000170e00c985 */ /* 0x0003e8000c101906 */
[----:B--2---:R1:W-:Y:S01]  /*145d0*/  @!P3 ST.E [R12.64], R24 ;  /* 0x000000180c00b985 */ /* 0x0043e2000c101906 */
[-C--:B------:R-:W-:Y:S02]  /*145e0*/  ISETP.GE.AND P3, PT, R9, R4.reuse, PT ;  /* 0x000000040900720c */ /* 0x080fe40003f66270 */
[CC--:B------:R-:W-:Y:S01]  /*145f0*/  ISETP.GE.OR P0, PT, R5.reuse, R4.reuse, P0 ;  /* 0x000000040500720c */ /* 0x0c0fe20000706670 */
[----:B----4-:R1:W-:Y:S01]  /*14600*/  @!P1 ST.E [R10.64], R25 ;  /* 0x000000190a009985 */ /* 0x0103e2000c101906 */
[-C--:B------:R-:W-:Y:S02]  /*14610*/  ISETP.GE.AND P1, PT, R5, R4.reuse, PT ;  /* 0x000000040500720c */ /* 0x080fe40003f26270 */
[----:B------:R-:W-:-:S07]  /*14620*/  ISETP.GE.AND P6, PT, R16, R4, PT ;  /* 0x000000041000720c */ /* 0x000fce0003fc6270 */
[----:B------:R-:W-:Y:S02]  /*14630*/  @P3 LOP3.LUT R198, R198, 0x1, RZ, 0xfc, !PT ;  /* 0x00000001c6c63812 */ /* 0x000fe400078efcff */
[----:B------:R1:W-:Y:S01]  /*14640*/  @!P0 ST.E [R6.64], R22 ;  /* 0x0000001606008985 */ /* 0x0003e2000c101906 */
[----:B------:R-:W-:Y:S02]  /*14650*/  ISETP.GE.AND P0, PT, R3, R4, PT ;  /* 0x000000040300720c */ /* 0x000fe40003f06270 */
[----:B------:R-:W-:Y:S01]  /*14660*/  @P1 LOP3.LUT R198, R198, 0x2, RZ, 0xfc, !PT ;  /* 0x00000002c6c61812 */ /* 0x000fe200078efcff */
[----:B------:R-:W-:Y:S05]  /*14670*/  @P2 BRA `(.L_x_582) ;  /* 0x000009b000002947 */ /* 0x000fea0003800000 */
[----:B------:R-:W2:Y:S04]  /*14680*/  LDL R18, [R1+0x5c] ;  /* 0x00005c0001127983 */ /* 0x000ea80000100800 */
[----:B------:R-:W3:Y:S01]  /*14690*/  S2R R79, SR_TID.X ;  /* 0x00000000004f7919 */ /* 0x000ee20000002100 */
[----:B------:R-:W-:-:S02]  /*146a0*/  IMAD R3, R17, c[0x0][0x3a0], RZ ;  /* 0x0000e80011037a24 */ /* 0x000fc400078e02ff */
        /* <DEDUP_REMOVED lines=12> */
[----:B------:R-:W-:Y:S01]  /*14770*/  IADD3 R5, R76, R5, RZ ;  /* 0x000000054c057210 */ /* 0x000fe20007ffe0ff */
        /* <DEDUP_REMOVED lines=15> */
[----:B------:R-:W-:Y:S01]  /*14870*/  IADD3 R11, R75, R76, RZ ;  /* 0x0000004c4b0b7210 */ /* 0x000fe20007ffe0ff */
        /* <DEDUP_REMOVED lines=24> */
.L_x_657:
[----:B------:R-:W-:Y:S05]  /*14a00*/  BRA.DIV ~URZ, `(.L_x_584) ;  /* 0x000047d27f007947 */ /* 0x000fea000b800000 */
[----:B------:R3:W4:Y:S02]  /*14a10*/  SHFL.IDX PT, R0, R13, RZ, 0x1c1f ;  /* 0x001c1fff0d007589 */ /* 0x00072400000e0000 */
.L_x_658:
[----:B------:R-:W-:Y:S01]  /*14a20*/  ISETP.GE.AND P0, PT, R11, R4, PT ;  /* 0x000000040b00720c */ /* 0x000fe20003f06270 */
[----:B------:R-:W-:-:S12]  /*14a30*/  BSSY B0, `(.L_x_585) ;  /* 0x0000013000007945 */ /* 0x000fd80003800000 */
[----:B------:R-:W-:Y:S05]  /*14a40*/  @P0 BRA `(.L_x_586) ;  /* 0x0000011000000947 */ /* 0x000fea0003800000 */
[----:B------:R-:W5:Y:S04]  /*14a50*/  LDL.64 R66, [R1+0x30] ;  /* 0x0000300001427983 */ /* 0x000f680000100a00 */
[----:B---3--:R-:W3:Y:S04]  /*14a60*/  LDL R15, [R1+0x1c] ;  /* 0x00001c00010f7983 */ /* 0x008ee80000100800 */
[----:B----4-:R-:W4:Y:S04]  /*14a70*/  LDL R5, [R1+0x38] ;  /* 0x0000380001057983 */ /* 0x010f280000100800 */
[----:B--2---:R-:W2:Y:S04]  /*14a80*/  LDL R64, [R1+0x58] ;  /* 0x0000580001407983 */ /* 0x004ea80000100800 */
[----:B------:R-:W2:Y:S01]  /*14a90*/  LDL R14, [R1+0x54] ;  /* 0x00005400010e7983 */ /* 0x000ea20000100800 */
[----:B-----5:R-:W-:-:S02]  /*14aa0*/  ISETP.GE.AND P2, PT, R66, c[0x0][0x3c8], PT ;  /* 0x0000f20042007a0c */ /* 0x020fc40003f46270 */
[----:B---3--:R-:W-:Y:S02]  /*14ab0*/  ISETP.GE.AND P1, PT, R15, c[0x0][0x3c8], PT ;  /* 0x0000f2000f007a0c */ /* 0x008fe40003f26270 */
[----:B----4-:R-:W-:-:S09]  /*14ac0*/  ISETP.GE.AND P0, PT, R5, c[0x0][0x3c8], PT ;  /* 0x0000f20005007a0c */ /* 0x010fd20003f06270 */
[CC--:B------:R-:W-:Y:S02]  /*14ad0*/  @!P2 LEA R8, P5, R66.reuse, R0.reuse, 0x1 ;  /* 0x000000004208a211 */ /* 0x0c0fe400078a08ff */
[----:B------:R-:W-:Y:S02]  /*14ae0*/  @!P1 LEA R6, P4, R15, R0, 0x1 ;  /* 0x000000000f069211 */ /* 0x000fe400078808ff */
[----:B------:R-:W-:Y:S02]  /*14af0*/  @!P2 LEA.HI.X R9, R66, R10, R67, 0x1, P5 ;  /* 0x0000000a4209a211 */ /* 0x000fe400028f0c43 */
[----:B------:R-:W-:Y:S02]  /*14b00*/  @!P0 LEA R2, P3, R5, R0, 0x1 ;  /* 0x0000000005028211 */ /* 0x000fe400078608ff */
[-C--:B--2---:R-:W-:Y:S02]  /*14b10*/  @!P1 LEA.HI.X R7, R15, R10.reuse, R64, 0x1, P4 ;  /* 0x0000000a0f079211 */ /* 0x084fe400020f0c40 */
[----:B------:R-:W-:Y:S01]  /*14b20*/  @!P0 LEA.HI.X R3, R5, R10, R14, 0x1, P3 ;  /* 0x0000000a05038211 */ /* 0x000fe200018f0c0e */
[----:B------:R2:W-:Y:S04]  /*14b30*/  @!P2 ST.E.128 [R8.64], R24 ;  /* 0x000000180800a985 */ /* 0x0005e8000c101d06 */
[----:B------:R2:W-:Y:S04]  /*14b40*/  @!P1 ST.E.128 [R6.64], R20 ;  /* 0x0000001406009985 */ /* 0x0005e8000c101d06 */
[----:B------:R2:W-:Y:S02]  /*14b50*/  @!P0 ST.E.128 [R2.64], R16 ;  /* 0x0000001002008985 */ /* 0x0005e4000c101d06 */
.L_x_586:
[----:B------:R-:W-:Y:S05]  /*14b60*/  BSYNC B0 ;  /* 0x0000000000007941 */ /* 0x000fea0003800000 */
.L_x_585:
[----:B------:R-:W-:Y:S05]  /*14b70*/  BRA.DIV ~URZ, `(.L_x_587) ;  /* 0x000046c27f007947 */ /* 0x000fea000b800000 */
[----:B--2---:R2:W1:Y:S04]  /*14b80*/  SHFL.IDX PT, R10, R12, 0x1, 0x1c1f ;  /* 0x003c1f000c0a7f89 */ /* 0x00446800000e0000 */
[----:B----4-:R2:W4:Y:S02]  /*14b90*/  SHFL.IDX PT, R0, R13, 0x1, 0x1c1f ;  /* 0x003c1f000d007f89 */ /* 0x01052400000e0000 */
.L_x_659:
        /* <DEDUP_REMOVED lines=8> */
[----:B------:R-:W4:Y:S01]  /*14c20*/  LDL R14, [R1+0x54] ;  /* 0x00005400010e7983 */ /* 0x000f220000100800 */
[----:B-----5:R-:W-:-:S02]  /*14c30*/  ISETP.GE.AND P2, PT, R18, c[0x0][0x3c8], PT ;  /* 0x0000f20012007a0c */ /* 0x020fc40003f46270 */
[----:B--2---:R-:W-:Y:S02]  /*14c40*/  ISETP.GE.AND P1, PT, R15, c[0x0][0x3c8], PT ;  /* 0x0000f2000f007a0c */ /* 0x004fe40003f26270 */
[----:B---3--:R-:W-:-:S09]  /*14c50*/  ISETP.GE.AND P0, PT, R5, c[0x0][0x3c8], PT ;  /* 0x0000f20005007a0c */ /* 0x008fd20003f06270 */
[CC--:B------:R-:W-:Y:S02]  /*14c60*/  @!P2 LEA R8, P5, R18.reuse, R0.reuse, 0x1 ;  /* 0x000000001208a211 */ /* 0x0c0fe400078a08ff */
[----:B------:R-:W-:Y:S02]  /*14c70*/  @!P1 LEA R6, P4, R15, R0, 0x1 ;  /* 0x000000000f069211 */ /* 0x000fe400078808ff */
[----:B-1----:R-:W-:Y:S02]  /*14c80*/  @!P2 LEA.HI.X R9, R18, R10, R19, 0x1, P5 ;  /* 0x0000000a1209a211 */ /* 0x002fe400028f0c13 */
[----:B------:R-:W-:Y:S02]  /*14c90*/  @!P0 LEA R2, P3, R5, R0, 0x1 ;  /* 0x0000000005028211 */ /* 0x000fe400078608ff */
[-C--:B----4-:R-:W-:Y:S02]  /*14ca0*/  @!P1 LEA.HI.X R7, R15, R10.reuse, R16, 0x1, P4 ;  /* 0x0000000a0f079211 */ /* 0x090fe400020f0c10 */
[----:B------:R-:W-:Y:S01]  /*14cb0*/  @!P0 LEA.HI.X R3, R5, R10, R14, 0x1, P3 ;  /* 0x0000000a05038211 */ /* 0x000fe200018f0c0e */
[----:B------:R1:W-:Y:S04]  /*14cc0*/  @!P2 ST.E.128 [R8.64], R36 ;  /* 0x000000240800a985 */ /* 0x0003e8000c101d06 */
[----:B------:R1:W-:Y:S04]  /*14cd0*/  @!P1 ST.E.128 [R6.64], R32 ;  /* 0x0000002006009985 */ /* 0x0003e8000c101d06 */
[----:B------:R1:W-:Y:S02]  /*14ce0*/  @!P0 ST.E.128 [R2.64], R28 ;  /* 0x0000001c02008985 */ /* 0x0003e4000c101d06 */
.L_x_589:
[----:B------:R-:W-:Y:S05]  /*14cf0*/  BSYNC B0 ;  /* 0x0000000000007941 */ /* 0x000fea0003800000 */
.L_x_588:
[----:B------:R-:W-:Y:S05]  /*14d00*/  BRA.DIV ~URZ, `(.L_x_590) ;  /* 0x000045f27f007947 */ /* 0x000fea000b800000 */
[----:B-1----:R1:W2:Y:S02]  /*14d10*/  SHFL.IDX PT, R10, R12, 0x2, 0x1c1f ;  /* 0x005c1f000c0a7f89 */ /* 0x0022a400000e0000 */
.L_x_660:
[----:B------:R-:W-:Y:S05]  /*14d20*/  BRA.DIV ~URZ, `(.L_x_591) ;  /* 0x000046427f007947 */ /* 0x000fea000b800000 */
[----:B----4-:R4:W1:Y:S02]  /*14d30*/  SHFL.IDX PT, R0, R13, 0x2, 0x1c1f ;  /* 0x005c1f000d007f89 */ /* 0x01086400000e0000 */
.L_x_661:
        /* <DEDUP_REMOVED lines=12> */
[CC--:B-1----:R-:W-:Y:S02]  /*14e00*/  @!P2 LEA R8, P5, R18.reuse, R0.reuse, 0x1 ;  /* 0x000000001208a211 */ /* 0x0c2fe400078a08ff */
        /* <DEDUP_REMOVED lines=8> */
.L_x_593:
[----:B------:R-:W-:Y:S05]  /*14e90*/  BSYNC B0 ;  /* 0x0000000000007941 */ /* 0x000fea0003800000 */
.L_x_592:
[----:B------:R-:W-:Y:S05]  /*14ea0*/  BRA.DIV ~URZ, `(.L_x_594) ;  /* 0x000045227f007947 */ /* 0x000fea000b800000 */
[----:B-1----:R1:W3:Y:S04]  /*14eb0*/  SHFL.IDX PT, R6, R12, 0x3, 0x1c1f ;  /* 0x007c1f000c067f89 */ /* 0x0022e800000e0000 */
[----:B------:R1:W4:Y:S02]  /*14ec0*/  SHFL.IDX PT, R0, R13, 0x3, 0x1c1f ;  /* 0x007c1f000d007f89 */ /* 0x00032400000e0000 */
.L_x_662:
[----:B------:R-:W-:-:S04]  /*14ed0*/  IADD3 R2, R11, 0x60, RZ ;  /* 0x000000600b027810 */ /* 0x000fc80007ffe0ff */
[----:B------:R-:W-:-:S13]  /*14ee0*/  ISETP.GE.AND P0, PT, R2, R4, PT ;  /* 0x000000040200720c */ /* 0x000fda0003f06270 */
[----:B------:R-:W-:Y:S05]  /*14ef0*/  @P0 BRA `(.L_x_595) ;  /* 0x000027c000000947 */ /* 0x000fea0003800000 */
[----:B-1234-:R-:W2:Y:S04]  /*14f00*/  LDL.64 R12, [R1+0x30] ;  /* 0x00003000010c7983 */ /* 0x01eea80000100a00 */
[----:B------:R-:W3:Y:S04]  /*14f10*/  LDL R8, [R1+0x1c] ;  /* 0x00001c0001087983 */ /* 0x000ee80000100800 */
[----:B------:R-:W4:Y:S04]  /*14f20*/  LDL R9, [R1+0x58] ;  /* 0x0000580001097983 */ /* 0x000f280000100800 */
[----:B------:R-:W5:Y:S01]  /*14f30*/  LDL R7, [R1+0x38] ;  /* 0x0000380001077983 */ /* 0x000f620000100800 */
[----:B--2---:R-:W-:-:S02]  /*14f40*/  ISETP.GE.AND P1, PT, R12, c[0x0][0x3c8], PT ;  /* 0x0000f2000c007a0c */ /* 0x004fc40003f26270 */
[----:B---3--:R-:W-:-:S11]  /*14f50*/  ISETP.GE.AND P0, PT, R8, c[0x0][0x3c8], PT ;  /* 0x0000f20008007a0c */ /* 0x008fd60003f06270 */
[-C--:B------:R-:W-:Y:S02]  /*14f60*/  @!P1 LEA R4, P3, R12, R0.reuse, 0x1 ;  /* 0x000000000c049211 */ /* 0x080fe400078608ff */
[----:B------:R-:W-:Y:S02]  /*14f70*/  @!P0 LEA R2, P2, R8, R0, 0x1 ;  /* 0x0000000008028211 */ /* 0x000fe400078408ff */
[-C--:B------:R-:W-:Y:S02]  /*14f80*/  @!P1 LEA.HI.X R5, R12, R6.reuse, R13, 0x1, P3 ;  /* 0x000000060c059211 */ /* 0x080fe400018f0c0d */
[----:B----4-:R-:W-:-:S03]  /*14f90*/  @!P0 LEA.HI.X R3, R8, R6, R9, 0x1, P2 ;  /* 0x0000000608038211 */ /* 0x010fc600010f0c09 */
[----:B------:R1:W-:Y:S04]  /*14fa0*/  @!P1 ST.E.128 [R4.64], R60 ;  /* 0x0000003c04009985 */ /* 0x0003e8000c101d06 */
[----:B------:R1:W-:Y:S01]  /*14fb0*/  @!P0 ST.E.128 [R2.64], R56 ;  /* 0x0000003802008985 */ /* 0x0003e2000c101d06 */
[----:B-----5:R-:W-:-:S13]  /*14fc0*/  ISETP.GE.AND P0, PT, R7, c[0x0][0x3c8], PT ;  /* 0x0000f20007007a0c */ /* 0x020fda0003f06270 */
[----:B------:R-:W-:Y:S05]  /*14fd0*/  @P0 BRA `(.L_x_595) ;  /* 0x000026e000000947 */ /* 0x000fea0003800000 */
[----:B------:R-:W2:Y:S01]  /*14fe0*/  LDL R8, [R1+0x54] ;  /* 0x0000540001087983 */ /* 0x000ea20000100800 */
[----:B-1----:R-:W-:-:S04]  /*14ff0*/  LEA R2, P0, R7, R0, 0x1 ;  /* 0x0000000007027211 */ /* 0x002fc800078008ff */
[----:B--2---:R-:W-:-:S05]  /*15000*/  LEA.HI.X R3, R7, R6, R8, 0x1, P0 ;  /* 0x0000000607037211 */ /* 0x004fca00000f0c08 */
[----:B------:R1:W-:Y:S01]  /*15010*/  ST.E.128 [R2.64], R52 ;  /* 0x0000003402007985 */ /* 0x0003e2000c101d06 */
[----:B------:R-:W-:Y:S05]  /*15020*/  BRA `(.L_x_595) ;  /* 0x0000269000007947 */ /* 0x000fea0003800000 */
.L_x_582:
        /* <DEDUP_REMOVED lines=35> */
.L_x_663:
[----:B------:R-:W-:Y:S05]  /*15260*/  BRA.DIV ~URZ, `(.L_x_597) ;  /* 0x000042927f007947 */ /* 0x000fea000b800000 */
[----:B------:R3:W4:Y:S02]  /*15270*/  SHFL.IDX PT, R0, R13, RZ, 0x1c1f ;  /* 0x001c1fff0d007589 */ /* 0x00072400000e0000 */
.L_x_664:
[----:B------:R-:W-:Y:S01]  /*15280*/  BSSY B0, `(.L_x_598) ;  /* 0x0000054000007945 */ /* 0x000fe20003800000 */
[----:B------:R-:W-:Y:S05]  /*15290*/  @P0 BRA `(.L_x_599) ;  /* 0x0000052000000947 */ /* 0x000fea0003800000 */
[C---:B------:R-:W-:Y:S02]  /*152a0*/  ISETP.GE.AND P1, PT, R236.reuse, c[0x0][0x3c8], PT ;  /* 0x0000f200ec007a0c */ /* 0x040fe40003f26270 */
[C---:B------:R-:W-:Y:S02]  /*152b0*/  IADD3 R9, R236.reuse, 0x8, RZ ;  /* 0x00000008ec097810 */ /* 0x040fe40007ffe0ff */
[----:B------:R-:W-:Y:S02]  /*152c0*/  IADD3 R10, R236, 0x10, RZ ;  /* 0x00000010ec0a7810 */ /* 0x000fe40007ffe0ff */
[----:B------:R-:W-:Y:S02]  /*152d0*/  ISETP.GE.AND P2, PT, R9, c[0x0][0x3c8], PT ;  /* 0x0000f20009007a0c */ /* 0x000fe40003f46270 */
[----:B------:R-:W-:-:S02]  /*152e0*/  SHF.R.S32.HI R6, RZ, 0x1f, R236 ;  /* 0x0000001fff067819 */ /* 0x000fc400000114ec */
[----:B------:R-:W-:Y:S02]  /*152f0*/  ISETP.GE.AND P4, PT, R10, c[0x0][0x3c8], PT ;  /* 0x0000f2000a007a0c */ /* 0x000fe40003f86270 */
[C---:B------:R-:W-:Y:S02]  /*15300*/  IADD3 R11, R236.reuse, 0x8, RZ ;  /* 0x00000008ec0b7810 */ /* 0x040fe40007ffe0ff */
[C---:B----4-:R-:W-:Y:S02]  /*15310*/  @!P1 LEA R2, P0, R236.reuse, R0, 0x2 ;  /* 0x00000000ec029211 */ /* 0x050fe400078010ff */
[----:B------:R-:W-:Y:S02]  /*15320*/  SHF.R.S32.HI R11, RZ, 0x1f, R11 ;  /* 0x0000001fff0b7819 */ /* 0x000fe4000001140b */
[----:B--2---:R-:W-:Y:S02]  /*15330*/  @!P1 LEA.HI.X R3, R236, R4, R6, 0x2, P0 ;  /* 0x00000004ec039211 */ /* 0x004fe400000f1406 */
[----:B------:R-:W-:-:S02]  /*15340*/  @!P2 LEA R6, P0, R9, R0, 0x2 ;  /* 0x000000000906a211 */ /* 0x000fc400078010ff */
[C---:B------:R-:W-:Y:S01]  /*15350*/  IADD3 R5, R236.reuse, 0x18, RZ ;  /* 0x00000018ec057810 */ /* 0x040fe20007ffe0ff */
[----:B------:R2:W-:Y:S01]  /*15360*/  @!P1 ST.E.64 [R2.64], R160 ;  /* 0x000000a002009985 */ /* 0x0005e2000c101b06 */
[----:B------:R-:W-:Y:S02]  /*15370*/  @!P2 LEA.HI.X R7, R9, R4, R11, 0x2, P0 ;  /* 0x000000040907a211 */ /* 0x000fe400000f140b */
[----:B------:R-:W-:Y:S02]  /*15380*/  ISETP.GE.AND P3, PT, R5, c[0x0][0x3c8], PT ;  /* 0x0000f20005007a0c */ /* 0x000fe40003f66270 */
[C---:B------:R-:W-:Y:S01]  /*15390*/  IADD3 R11, R236.reuse, 0x10, RZ ;  /* 0x00000010ec0b7810 */ /* 0x040fe20007ffe0ff */
[----:B------:R4:W-:Y:S01]  /*153a0*/  @!P2 ST.E.64 [R6.64], R162 ;  /* 0x000000a20600a985 */ /* 0x0009e2000c101b06 */
[----:B------:R-:W-:Y:S02]  /*153b0*/  IADD3 R8, R236, 0x20, RZ ;  /* 0x00000020ec087810 */ /* 0x000fe40007ffe0ff */
[----:B------:R-:W-:-:S02]  /*153c0*/  SHF.R.S32.HI R11, RZ, 0x1f, R11 ;  /* 0x0000001fff0b7819 */ /* 0x000fc4000001140b */
[----:B------:R-:W-:Y:S02]  /*153d0*/  ISETP.GE.AND P1, PT, R8, c[0x0][0x3c8], PT ;  /* 0x0000f20008007a0c */ /* 0x000fe40003f26270 */
[C---:B------:R-:W-:Y:S02]  /*153e0*/  IADD3 R9, R236.reuse, 0x28, RZ ;  /* 0x00000028ec097810 */ /* 0x040fe40007ffe0ff */
[----:B------:R-:W-:-:S04]  /*153f0*/  IADD3 R14, R236, 0x48, RZ ;  /* 0x00000048ec0e7810 */ /* 0x000fc80007ffe0ff */
[----:B------:R-:W-:Y:S02]  /*15400*/  SHF.R.S32.HI R14, RZ, 0x1f, R14 ;  /* 0x0000001fff0e7819 */ /* 0x000fe4000001140e */
[----:B--2---:R-:W-:-:S04]  /*15410*/  @!P4 LEA R2, P0, R10, R0, 0x2 ;  /* 0x000000000a02c211 */ /* 0x004fc800078010ff */
[----:B------:R-:W-:Y:S02]  /*15420*/  @!P4 LEA.HI.X R3, R10, R4, R11, 0x2, P0 ;  /* 0x000000040a03c211 */ /* 0x000fe400000f140b */
[----:B------:R-:W-:Y:S02]  /*15430*/  IADD3 R11, R236, 0x18, RZ ;  /* 0x00000018ec0b7810 */ /* 0x000fe40007ffe0ff */
[----:B----4-:R-:W-:Y:S01]  /*15440*/  @!P3 LEA R6, P0, R5, R0, 0x2 ;  /* 0x000000000506b211 */ /* 0x010fe200078010ff */
[----:B------:R2:W-:Y:S01]  /*15450*/  @!P4 ST.E.64 [R2.64], R128 ;  /* 0x000000800200c985 */ /* 0x0005e2000c101b06 */
[----:B------:R-:W-:Y:S02]  /*15460*/  SHF.R.S32.HI R11, RZ, 0x1f, R11 ;  /* 0x0000001fff0b7819 */ /* 0x000fe4000001140b */
[----:B------:R-:W-:Y:S02]  /*15470*/  ISETP.GE.AND P4, PT, R9, c[0x0][0x3c8], PT ;  /* 0x0000f20009007a0c */ /* 0x000fe40003f86270 */
[----:B------:R-:W-:-:S02]  /*15480*/  @!P3 LEA.HI.X R7, R5, R4, R11, 0x2, P0 ;  /* 0x000000040507b211 */ /* 0x000fc400000f140b */
[C---:B------:R-:W-:Y:S02]  /*15490*/  IADD3 R11, R236.reuse, 0x20, RZ ;  /* 0x00000020ec0b7810 */ /* 0x040fe40007ffe0ff */
[----:B------:R-:W-:Y:S01]  /*154a0*/  IADD3 R10, R236, 0x30, RZ ;  /* 0x00000030ec0a7810 */ /* 0x000fe20007ffe0ff */
[----:B------:R4:W-:Y:S01]  /*154b0*/  @!P3 ST.E.64 [R6.64], R140 ;  /* 0x0000008c0600b985 */ /* 0x0009e2000c101b06 */
[----:B------:R-:W-:Y:S02]  /*154c0*/  SHF.R.S32.HI R11, RZ, 0x1f, R11 ;  /* 0x0000001fff0b7819 */ /* 0x000fe4000001140b */
[----:B------:R-:W-:Y:S02]  /*154d0*/  ISETP.GE.AND P2, PT, R10, c[0x0][0x3c8], PT ;  /* 0x0000f2000a007a0c */ /* 0x000fe40003f46270 */
[----:B------:R-:W-:Y:S02]  /*154e0*/  IADD3 R5, R236, 0x38, RZ ;  /* 0x00000038ec057810 */ /* 0x000fe40007ffe0ff */
[----:B--2---:R-:W-:-:S04]  /*154f0*/  @!P1 LEA R2, P0, R8, R0, 0x2 ;  /* 0x0000000008029211 */ /* 0x004fc800078010ff */
[----:B------:R-:W-:Y:S02]  /*15500*/  @!P1 LEA.HI.X R3, R8, R4, R11, 0x2, P0 ;  /* 0x0000000408039211 */ /* 0x000fe400000f140b */
[C---:B------:R-:W-:Y:S02]  /*15510*/  IADD3 R11, R236.reuse, 0x28, RZ ;  /* 0x00000028ec0b7810 */ /* 0x040fe40007ffe0ff */
[----:B------:R-:W-:Y:S01]  /*15520*/  IADD3 R8, R236, 0x40, RZ ;  /* 0x00000040ec087810 */ /* 0x000fe20007ffe0ff */
[----:B------:R2:W-:Y:S01]  /*15530*/  @!P1 ST.E.64 [R2.64], R144 ;  /* 0x0000009002009985 */ /* 0x0005e2000c101b06 */
[----:B----4-:R-:W-:Y:S02]  /*15540*/  @!P4 LEA R6, P0, R9, R0, 0x2 ;  /* 0x000000000906c211 */ /* 0x010fe400078010ff */
[----:B------:R-:W-:Y:S02]  /*15550*/  SHF.R.S32.HI R11, RZ, 0x1f, R11 ;  /* 0x0000001fff0b7819 */ /* 0x000fe4000001140b */
[----:B------:R-:W-:-:S02]  /*15560*/  ISETP.GE.AND P1, PT, R5, c[0x0][0x3c8], PT ;  /* 0x0000f20005007a0c */ /* 0x000fc40003f26270 */
[----:B------:R-:W-:Y:S02]  /*15570*/  @!P4 LEA.HI.X R7, R9, R4, R11, 0x2, P0 ;  /* 0x000000040907c211 */ /* 0x000fe400000f140b */
[C---:B------:R-:W-:Y:S02]  /*15580*/  IADD3 R11, R236.reuse, 0x30, RZ ;  /* 0x00000030ec0b7810 */ /* 0x040fe40007ffe0ff */
[----:B------:R-:W-:Y:S01]  /*15590*/  IADD3 R9, R236, 0x38, RZ ;  /* 0x00000038ec097810 */ /* 0x000fe20007ffe0ff */
[----:B------:R4:W-:Y:S01]  /*155a0*/  @!P4 ST.E.64 [R6.64], R156 ;  /* 0x0000009c0600c985 */ /* 0x0009e2000c101b06 */
[----:B------:R-:W-:Y:S02]  /*155b0*/  SHF.R.S32.HI R11, RZ, 0x1f, R11 ;  /* 0x0000001fff0b7819 */ /* 0x000fe4000001140b */
[----:B------:R-:W-:Y:S02]  /*155c0*/  ISETP.GE.AND P4, PT, R8, c[0x0][0x3c8], PT ;  /* 0x0000f20008007a0c */ /* 0x000fe40003f86270 */
[----:B------:R-:W-:-:S02]  /*155d0*/  SHF.R.S32.HI R9, RZ, 0x1f, R9 ;  /* 0x0000001fff097819 */ /* 0x000fc40000011409 */
[----:B--2---:R-:W-:-:S04]  /*155e0*/  @!P2 LEA R2, P0, R10, R0, 0x2 ;  /* 0x000000000a02a211 */ /* 0x004fc800078010ff */
[----:B------:R-:W-:Y:S02]  /*155f0*/  @!P2 LEA.HI.X R3, R10, R4, R11, 0x2, P0 ;  /* 0x000000040a03a211 */ /* 0x000fe400000f140b */
[C---:B------:R-:W-:Y:S02]  /*15600*/  IADD3 R10, R236.reuse, 0x48, RZ ;  /* 0x00000048ec0a7810 */ /* 0x040fe40007ffe0ff */
[----:B------:R-:W-:Y:S01]  /*15610*/  IADD3 R11, R236, 0x50, RZ ;  /* 0x00000050ec0b7810 */ /* 0x000fe20007ffe0ff */
[----:B------:R2:W-:Y:S01]  /*15620*/  @!P2 ST.E.64 [R2.64], R164 ;  /* 0x000000a40200a985 */ /* 0x0005e2000c101b06 */
[----:B------:R-:W-:Y:S02]  /*15630*/  ISETP.GE.AND P3, PT, R10, c[0x0][0x3c8], PT ;  /* 0x0000f2000a007a0c */ /* 0x000fe40003f66270 */
[----:B----4-:R-:W-:Y:S02]  /*15640*/  @!P1 LEA R6, P0, R5, R0, 0x2 ;  /* 0x0000000005069211 */ /* 0x010fe400078010ff */
[----:B------:R-:W-:-:S02]  /*15650*/  ISETP.GE.AND P2, PT, R11, c[0x0][0x3c8], PT ;  /* 0x0000f2000b007a0c */ /* 0x000fc40003f46270 */
[----:B------:R-:W-:Y:S02]  /*15660*/  @!P1 LEA.HI.X R7, R5, R4, R9, 0x2, P0 ;  /* 0x0000000405079211 */ /* 0x000fe400000f1409 */
[C---:B------:R-:W-:Y:S02]  /*15670*/  IADD3 R9, R236.reuse, 0x40, RZ ;  /* 0x00000040ec097810 */ /* 0x040fe40007ffe0ff */
[----:B------:R-:W-:Y:S01]  /*15680*/  IADD3 R5, R236, 0x58, RZ ;  /* 0x00000058ec057810 */ /* 0x000fe20007ffe0ff */
[----:B------:R4:W-:Y:S01]  /*15690*/  @!P1 ST.E.64 [R6.64], R166 ;  /* 0x000000a606009985 */ /* 0x0009e2000c101b06 */
[----:B------:R-:W-:Y:S02]  /*156a0*/  SHF.R.S32.HI R9, RZ, 0x1f, R9 ;  /* 0x0000001fff097819 */ /* 0x000fe40000011409 */
[----:B------:R-:W-:Y:S02]  /*156b0*/  ISETP.GE.AND P1, PT, R5, c[0x0][0x3c8], PT ;  /* 0x0000f20005007a0c */ /* 0x000fe40003f26270 */
[----:B--2---:R-:W-:-:S04]  /*156c0*/  @!P4 LEA R2, P0, R8, R0, 0x2 ;  /* 0x000000000802c211 */ /* 0x004fc800078010ff */
[----:B------:R-:W-:Y:S02]  /*156d0*/  @!P4 LEA.HI.X R3, R8, R4, R9, 0x2, P0 ;  /* 0x000000040803c211 */ /* 0x000fe400000f1409 */
[----:B------:R-:W-:-:S03]  /*156e0*/  @!P3 LEA R8, P0, R10, R0, 0x2 ;  /* 0x000000000a08b211 */ /* 0x000fc600078010ff */
[----:B------:R2:W-:Y:S01]  /*156f0*/  @!P4 ST.E.64 [R2.64], R100 ;  /* 0x000000640200c985 */ /* 0x0005e2000c101b06 */
[----:B------:R-:W-:Y:S02]  /*15700*/  @!P3 LEA.HI.X R9, R10, R4, R14, 0x2, P0 ;  /* 0x000000040a09b211 */ /* 0x000fe400000f140e */
[C---:B------:R-:W-:Y:S02]  /*15710*/  IADD3 R14, R236.reuse, 0x50, RZ ;  /* 0x00000050ec0e7810 */ /* 0x040fe40007ffe0ff */
[C---:B----4-:R-:W-:Y:S01]  /*15720*/  @!P2 LEA R6, P0, R11.reuse, R0, 0x2 ;  /* 0x000000000b06a211 */ /* 0x050fe200078010ff */
[----:B------:R4:W-:Y:S01]  /*15730*/  @!P3 ST.E.64 [R8.64], R170 ;  /* 0x000000aa0800b985 */ /* 0x0009e2000c101b06 */
[----:B------:R-:W-:Y:S02]  /*15740*/  SHF.R.S32.HI R14, RZ, 0x1f, R14 ;  /* 0x0000001fff0e7819 */ /* 0x000fe4000001140e */
[----:B------:R-:W-:Y:S02]  /*15750*/  IADD3 R10, R236, 0x58, RZ ;  /* 0x00000058ec0a7810 */ /* 0x000fe40007ffe0ff */
[----:B------:R-:W-:-:S02]  /*15760*/  @!P2 LEA.HI.X R7, R11, R4, R14, 0x2, P0 ;  /* 0x000000040b07a211 */ /* 0x000fc400000f140e */
[----:B------:R-:W-:-:S03]  /*15770*/  SHF.R.S32.HI R10, RZ, 0x1f, R10 ;  /* 0x0000001fff0a7819 */ /* 0x000fc6000001140a */
[----:B------:R4:W-:Y:S01]  /*15780*/  @!P2 ST.E.64 [R6.64], R168 ;  /* 0x000000a80600a985 */ /* 0x0009e2000c101b06 */
[----:B--2---:R-:W-:-:S04]  /*15790*/  @!P1 LEA R2, P0, R5, R0, 0x2 ;  /* 0x0000000005029211 */ /* 0x004fc800078010ff */
[----:B------:R-:W-:-:S05]  /*157a0*/  @!P1 LEA.HI.X R3, R5, R4, R10, 0x2, P0 ;  /* 0x0000000405039211 */ /* 0x000fca00000f140a */
[----:B------:R4:W-:Y:S04]  /*157b0*/  @!P1 ST.E.64 [R2.64], R84 ;  /* 0x0000005402009985 */ /* 0x0009e8000c101b06 */
.L_x_599:
[----:B------:R-:W-:Y:S05]  /*157c0*/  BSYNC B0 ;  /* 0x0000000000007941 */ /* 0x000fea0003800000 */
.L_x_598:
[----:B------:R-:W-:Y:S05]  /*157d0*/  BRA.DIV ~URZ, `(.L_x_600) ;  /* 0x00003d827f007947 */ /* 0x000fea000b800000 */
[----:B--2---:R2:W1:Y:S04]  /*157e0*/  SHFL.IDX PT, R4, R12, 0x1, 0x1c1f ;  /* 0x003c1f000c047f89 */ /* 0x00446800000e0000 */
[----:B----4-:R2:W4:Y:S02]  /*157f0*/  SHFL.IDX PT, R0, R13, 0x1, 0x1c1f ;  /* 0x003c1f000d007f89 */ /* 0x01052400000e0000 */
.L_x_665:
[----:B------:R-:W-:Y:S01]  /*15800*/  BSSY B0, `(.L_x_601) ;  /* 0x0000054000007945 */ /* 0x000fe20003800000 */
[----:B------:R-:W-:Y:S05]  /*15810*/  @P6 BRA `(.L_x_602) ;  /* 0x0000052000006947 */ /* 0x000fea0003800000 */
[C---:B------:R-:W-:Y:S02]  /*15820*/  ISETP.GE.AND P1, PT, R236.reuse, c[0x0][0x3c8], PT ;  /* 0x0000f200ec007a0c */ /* 0x040fe40003f26270 */
[C---:B------:R-:W-:Y:S02]  /*15830*/  IADD3 R9, R236.reuse, 0x8, RZ ;  /* 0x00000008ec097810 */ /* 0x040fe40007ffe0ff */
[----:B------:R-:W-:Y:S02]  /*15840*/  IADD3 R11, R236, 0x10, RZ ;  /* 0x00000010ec0b7810 */ /* 0x000fe40007ffe0ff */
[----:B------:R-:W-:-:S02]  /*15850*/  ISETP.GE.AND P0, PT, R9, c[0x0][0x3c8], PT ;  /* 0x0000f20009007a0c */ /* 0x000fc40003f06270 */
[C---:B------:R-:W-:Y:S02]  /*15860*/  IADD3 R5, R236.reuse, 0x18, RZ ;  /* 0x00000018ec057810 */ /* 0x040fe40007ffe0ff */
[----:B------:R-:W-:Y:S02]  /*15870*/  SHF.R.S32.HI R6, RZ, 0x1f, R236 ;  /* 0x0000001fff067819 */ /* 0x000fe400000114ec */
[----:B------:R-:W-:Y:S02]  /*15880*/  ISETP.GE.AND P3, PT, R11, c[0x0][0x3c8], PT ;  /* 0x0000f2000b007a0c */ /* 0x000fe40003f66270 */
[C---:B----4-:R-:W-:Y:S02]  /*15890*/  @!P1 LEA R2, P2, R236.reuse, R0, 0x2 ;  /* 0x00000000ec029211 */ /* 0x050fe400078410ff */
[----:B------:R-:W-:Y:S02]  /*158a0*/  IADD3 R10, R236, 0x8, RZ ;  /* 0x00000008ec0a7810 */ /* 0x000fe40007ffe0ff */
[----:B------:R-:W-:-:S02]  /*158b0*/  ISETP.GE.AND P5, PT, R5, c[0x0][0x3c8], PT ;  /* 0x0000f20005007a0c */ /* 0x000fc40003fa6270 */
[C---:B-1----:R-:W-:Y:S02]  /*158c0*/  @!P1 LEA.HI.X R3, R236.reuse, R4, R6, 0x2, P2 ;  /* 0x00000004ec039211 */ /* 0x042fe400010f1406 */
[----:B------:R-:W-:Y:S02]  /*158d0*/  SHF.R.S32.HI R10, RZ, 0x1f, R10 ;  /* 0x0000001fff0a7819 */ /* 0x000fe4000001140a */
[C---:B------:R-:W-:Y:S01]  /*158e0*/  @!P0 LEA R6, P2, R9.reuse, R0, 0x2 ;  /* 0x0000000009068211 */ /* 0x040fe200078410ff */
[----:B------:R1:W-:Y:S01]  /*158f0*/  @!P1 ST.E.64 [R2.64], R124 ;  /* 0x0000007c02009985 */ /* 0x0003e2000c101b06 */
[C---:B------:R-:W-:Y:S02]  /*15900*/  IADD3 R8, R236.reuse, 0x20, RZ ;  /* 0x00000020ec087810 */ /* 0x040fe40007ffe0ff */
[----:B------:R-:W-:Y:S02]  /*15910*/  @!P0 LEA.HI.X R7, R9, R4, R10, 0x2, P2 ;  /* 0x0000000409078211 */ /* 0x000fe400010f140a */
[----:B------:R-:W-:-:S02]  /*15920*/  IADD3 R14, R236, 0x10, RZ ;  /* 0x00000010ec0e7810 */ /* 0x000fc40007ffe0ff */
[----:B------:R-:W-:Y:S01]  /*15930*/  ISETP.GE.AND P2, PT, R8, c[0x0][0x3c8], PT ;  /* 0x0000f20008007a0c */ /* 0x000fe20003f46270 */
[----:B------:R4:W-:Y:S01]  /*15940*/  @!P0 ST.E.64 [R6.64], R126 ;  /* 0x0000007e06008985 */ /* 0x0009e2000c101b06 */
[C---:B------:R-:W-:Y:S02]  /*15950*/  IADD3 R9, R236.reuse, 0x18, RZ ;  /* 0x00000018ec097810 */ /* 0x040fe40007ffe0ff */
[----:B------:R-:W-:Y:S02]  /*15960*/  IADD3 R10, R236, 0x28, RZ ;  /* 0x00000028ec0a7810 */ /* 0x000fe40007ffe0ff */
[----:B------:R-:W-:Y:S02]  /*15970*/  SHF.R.S32.HI R14, RZ, 0x1f, R14 ;  /* 0x0000001fff0e7819 */ /* 0x000fe4000001140e */
[----:B------:R-:W-:Y:S02]  /*15980*/  SHF.R.S32.HI R9, RZ, 0x1f, R9 ;  /* 0x0000001fff097819 */ /* 0x000fe40000011409 */
[----:B------:R-:W-:-:S02]  /*15990*/  ISETP.GE.AND P1, PT, R10, c[0x0][0x3c8], PT ;  /* 0x0000f2000a007a0c */ /* 0x000fc40003f26270 */
[C---:B------:R-:W-:Y:S02]  /*159a0*/  IADD3 R17, R236.reuse, 0x40, RZ ;  /* 0x00000040ec117810 */ /* 0x040fe40007ffe0ff */
[C---:B------:R-:W-:Y:S02]  /*159b0*/  IADD3 R15, R236.reuse, 0x30, RZ ;  /* 0x00000030ec0f7810 */ /* 0x040fe40007ffe0ff */
[----:B------:R-:W-:Y:S02]  /*159c0*/  IADD3 R18, R236, 0x40, RZ ;  /* 0x00000040ec127810 */ /* 0x000fe40007ffe0ff */
[----:B------:R-:W-:Y:S02]  /*159d0*/  SHF.R.S32.HI R15, RZ, 0x1f, R15 ;  /* 0x0000001fff0f7819 */ /* 0x000fe4000001140f */
[----:B------:R-:W-:Y:S02]  /*159e0*/  SHF.R.S32.HI R18, RZ, 0x1f, R18 ;  /* 0x0000001fff127819 */ /* 0x000fe40000011412 */
[----:B-1----:R-:W-:-:S02]  /*159f0*/  @!P3 LEA R2, P4, R11, R0, 0x2 ;  /* 0x000000000b02b211 */ /* 0x002fc400078810ff */
[C---:B------:R-:W-:Y:S02]  /*15a00*/  IADD3 R16, R236.reuse, 0x48, RZ ;  /* 0x00000048ec107810 */ /* 0x040fe40007ffe0ff */
[----:B------:R-:W-:Y:S02]  /*15a10*/  @!P3 LEA.HI.X R3, R11, R4, R14, 0x2, P4 ;  /* 0x000000040b03b211 */ /* 0x000fe400020f140e */
[C---:B------:R-:W-:Y:S02]  /*15a20*/  IADD3 R11, R236.reuse, 0x30, RZ ;  /* 0x00000030ec0b7810 */ /* 0x040fe40007ffe0ff */
[C---:B----4-:R-:W-:Y:S01]  /*15a30*/  @!P5 LEA R6, P0, R5.reuse, R0, 0x2 ;  /* 0x000000000506d211 */ /* 0x050fe200078010ff */
[----:B------:R1:W-:Y:S01]  /*15a40*/  @!P3 ST.E.64 [R2.64], R130 ;  /* 0x000000820200b985 */ /* 0x0003e2000c101b06 */
[----:B------:R-:W-:Y:S02]  /*15a50*/  IADD3 R14, R236, 0x28, RZ ;  /* 0x00000028ec0e7810 */ /* 0x000fe40007ffe0ff */
[----:B------:R-:W-:-:S02]  /*15a60*/  @!P5 LEA.HI.X R7, R5, R4, R9, 0x2, P0 ;  /* 0x000000040507d211 */ /* 0x000fc400000f1409 */
[C---:B------:R-:W-:Y:S02]  /*15a70*/  IADD3 R9, R236.reuse, 0x20, RZ ;  /* 0x00000020ec097810 */ /* 0x040fe40007ffe0ff */
[----:B------:R-:W-:Y:S01]  /*15a80*/  ISETP.GE.AND P0, PT, R11, c[0x0][0x3c8], PT ;  /* 0x0000f2000b007a0c */ /* 0x000fe20003f06270 */
[----:B------:R4:W-:Y:S01]  /*15a90*/  @!P5 ST.E.64 [R6.64], R96 ;  /* 0x000000600600d985 */ /* 0x0009e2000c101b06 */
[----:B------:R-:W-:Y:S02]  /*15aa0*/  IADD3 R5, R236, 0x38, RZ ;  /* 0x00000038ec057810 */ /* 0x000fe40007ffe0ff */
[----:B------:R-:W-:Y:S02]  /*15ab0*/  SHF.R.S32.HI R9, RZ, 0x1f, R9 ;  /* 0x0000001fff097819 */ /* 0x000fe40000011409 */
[----:B------:R-:W-:Y:S02]  /*15ac0*/  ISETP.GE.AND P4, PT, R5, c[0x0][0x3c8], PT ;  /* 0x0000f20005007a0c */ /* 0x000fe40003f86270 */
[----:B------:R-:W-:-:S02]  /*15ad0*/  SHF.R.S32.HI R14, RZ, 0x1f, R14 ;  /* 0x0000001fff0e7819 */ /* 0x000fc4000001140e */
[----:B------:R-:W-:Y:S02]  /*15ae0*/  ISETP.GE.AND P5, PT, R17, c[0x0][0x3c8], PT ;  /* 0x0000f20011007a0c */ /* 0x000fe40003fa6270 */
[----:B------:R-:W-:Y:S02]  /*15af0*/  SHF.R.S32.HI R16, RZ, 0x1f, R16 ;  /* 0x0000001fff107819 */ /* 0x000fe40000011410 */
[----:B-1----:R-:W-:-:S04]  /*15b00*/  @!P2 LEA R2, P3, R8, R0, 0x2 ;  /* 0x000000000802a211 */ /* 0x002fc800078610ff */
[----:B------:R-:W-:Y:S02]  /*15b10*/  @!P2 LEA.HI.X R3, R8, R4, R9, 0x2, P3 ;  /* 0x000000040803a211 */ /* 0x000fe400018f1409 */
[----:B------:R-:W-:-:S03]  /*15b20*/  @!P1 LEA R8, P3, R10, R0, 0x2 ;  /* 0x000000000a089211 */ /* 0x000fc600078610ff */
[----:B------:R1:W-:Y:S01]  /*15b30*/  @!P2 ST.E.64 [R2.64], R104 ;  /* 0x000000680200a985 */ /* 0x0003e2000c101b06 */
[----:B------:R-:W-:Y:S02]  /*15b40*/  @!P1 LEA.HI.X R9, R10, R4, R14, 0x2, P3 ;  /* 0x000000040a099211 */ /* 0x000fe400018f140e */
[C---:B------:R-:W-:Y:S02]  /*15b50*/  IADD3 R14, R236.reuse, 0x48, RZ ;  /* 0x00000048ec0e7810 */ /* 0x040fe40007ffe0ff */
[C---:B----4-:R-:W-:Y:S01]  /*15b60*/  @!P0 LEA R6, P2, R11.reuse, R0, 0x2 ;  /* 0x000000000b068211 */ /* 0x050fe200078410ff */
[----:B------:R4:W-:Y:S01]  /*15b70*/  @!P1 ST.E.64 [R8.64], R110 ;  /* 0x0000006e08009985 */ /* 0x0009e2000c101b06 */
[----:B------:R-:W-:Y:S02]  /*15b80*/  IADD3 R10, R236, 0x38, RZ ;  /* 0x00000038ec0a7810 */ /* 0x000fe40007ffe0ff */
[----:B------:R-:W-:Y:S02]  /*15b90*/  ISETP.GE.AND P3, PT, R14, c[0x0][0x3c8], PT ;  /* 0x0000f2000e007a0c */ /* 0x000fe40003f66270 */
[----:B------:R-:W-:-:S02]  /*15ba0*/  @!P0 LEA.HI.X R7, R11, R4, R15, 0x2, P2 ;  /* 0x000000040b078211 */ /* 0x000fc400010f140f */
[----:B------:R-:W-:Y:S02]  /*15bb0*/  SHF.R.S32.HI R10, RZ, 0x1f, R10 ;  /* 0x0000001fff0a7819 */ /* 0x000fe4000001140a */
[----:B------:R-:W-:Y:S01]  /*15bc0*/  IADD3 R15, R236, 0x50, RZ ;  /* 0x00000050ec0f7810 */ /* 0x000fe20007ffe0ff */
[----:B------:R5:W-:Y:S03]  /*15bd0*/  @!P0 ST.E.64 [R6.64], R112 ;  /* 0x0000007006008985 */ /* 0x000be6000c101b06 */
[----:B------:R-:W-:Y:S02]  /*15be0*/  ISETP.GE.AND P2, PT, R15, c[0x0][0x3c8], PT ;  /* 0x0000f2000f007a0c */ /* 0x000fe40003f46270 */
[----:B-1----:R-:W-:-:S04]  /*15bf0*/  @!P4 LEA R2, P1, R5, R0, 0x2 ;  /* 0x000000000502c211 */ /* 0x002fc800078210ff */
[----:B------:R-:W-:Y:S02]  /*15c00*/  @!P4 LEA.HI.X R3, R5, R4, R10, 0x2, P1 ;  /* 0x000000040503c211 */ /* 0x000fe400008f140a */
[C---:B------:R-:W-:Y:S02]  /*15c10*/  @!P5 LEA R10, P0, R17.reuse, R0, 0x2 ;  /* 0x00000000110ad211 */ /* 0x040fe400078010ff */
[----:B------:R-:W-:Y:S01]  /*15c20*/  IADD3 R5, R236, 0x58, RZ ;  /* 0x00000058ec057810 */ /* 0x000fe20007ffe0ff */
[----:B------:R1:W-:Y:S01]  /*15c30*/  @!P4 ST.E.64 [R2.64], R114 ;  /* 0x000000720200c985 */ /* 0x0003e2000c101b06 */
[----:B------:R-:W-:Y:S02]  /*15c40*/  @!P5 LEA.HI.X R11, R17, R4, R18, 0x2, P0 ;  /* 0x00000004110bd211 */ /* 0x000fe400000f1412 */
[C---:B----4-:R-:W-:Y:S02]  /*15c50*/  @!P3 LEA R8, P0, R14.reuse, R0, 0x2 ;  /* 0x000000000e08b211 */ /* 0x050fe400078010ff */
[----:B------:R-:W-:Y:S01]  /*15c60*/  ISETP.GE.AND P1, PT, R5, c[0x0][0x3c8], PT ;  /* 0x0000f20005007a0c */ /* 0x000fe20003f26270 */
[----:B------:R4:W-:Y:S01]  /*15c70*/  @!P5 ST.E.64 [R10.64], R146 ;  /* 0x000000920a00d985 */ /* 0x0009e2000c101b06 */
[----:B------:R-:W-:-:S02]  /*15c80*/  @!P3 LEA.HI.X R9, R14, R4, R16, 0x2, P0 ;  /* 0x000000040e09b211 */ /* 0x000fc400000f1410 */
[C---:B------:R-:W-:Y:S02]  /*15c90*/  IADD3 R16, R236.reuse, 0x50, RZ ;  /* 0x00000050ec107810 */ /* 0x040fe40007ffe0ff */
[C---:B-----5:R-:W-:Y:S01]  /*15ca0*/  @!P2 LEA R6, P0, R15.reuse, R0, 0x2 ;  /* 0x000000000f06a211 */ /* 0x060fe200078010ff */
[----:B------:R4:W-:Y:S01]  /*15cb0*/  @!P3 ST.E.64 [R8.64], R142 ;  /* 0x0000008e0800b985 */ /* 0x0009e2000c101b06 */
[----:B------:R-:W-:Y:S02]  /*15cc0*/  SHF.R.S32.HI R16, RZ, 0x1f, R16 ;  /* 0x0000001fff107819 */ /* 0x000fe40000011410 */
[----:B------:R-:W-:Y:S02]  /*15cd0*/  IADD3 R14, R236, 0x58, RZ ;  /* 0x00000058ec0e7810 */ /* 0x000fe40007ffe0ff */
[----:B------:R-:W-:Y:S02]  /*15ce0*/  @!P2 LEA.HI.X R7, R15, R4, R16, 0x2, P0 ;  /* 0x000000040f07a211 */ /* 0x000fe400000f1410 */
[----:B------:R-:W-:-:S03]  /*15cf0*/  SHF.R.S32.HI R14, RZ, 0x1f, R14 ;  /* 0x0000001fff0e7819 */ /* 0x000fc6000001140e */
[----:B------:R4:W-:Y:S01]  /*15d00*/  @!P2 ST.E.64 [R6.64], R82 ;  /* 0x000000520600a985 */ /* 0x0009e2000c101b06 */
[----:B-1----:R-:W-:-:S04]  /*15d10*/  @!P1 LEA R2, P0, R5, R0, 0x2 ;  /* 0x0000000005029211 */ /* 0x002fc800078010ff */
[----:B------:R-:W-:-:S05]  /*15d20*/  @!P1 LEA.HI.X R3, R5, R4, R14, 0x2, P0 ;  /* 0x0000000405039211 */ /* 0x000fca00000f140e */
[----:B------:R4:W-:Y:S04]  /*15d30*/  @!P1 ST.E.64 [R2.64], R80 ;  /* 0x0000005002009985 */ /* 0x0009e8000c101b06 */
.L_x_602:
[----:B------:R-:W-:Y:S05]  /*15d40*/  BSYNC B0 ;  /* 0x0000000000007941 */ /* 0x000fea0003800000 */
.L_x_601:
[----:B------:R-:W-:Y:S05]  /*15d50*/  BRA.DIV ~URZ, `(.L_x_603) ;  /* 0x000038c27f007947 */ /* 0x000fea000b800000 */
[----:B-1----:R1:W2:Y:S02]  /*15d60*/  SHFL.IDX PT, R4, R12, 0x2, 0x1c1f ;  /* 0x005c1f000c047f89 */ /* 0x0022a400000e0000 */
.L_x_666:
[----:B------:R-:W-:Y:S05]  /*15d70*/  BRA.DIV ~URZ, `(.L_x_604) ;  /* 0x000039127f007947 */ /* 0x000fea000b800000 */
[----:B----4-:R4:W1:Y:S02]  /*15d80*/  SHFL.IDX PT, R0, R13, 0x2, 0x1c1f ;  /* 0x005c1f000d007f89 */ /* 0x01086400000e0000 */
.L_x_667:
[----:B------:R-:W-:Y:S01]  /*15d90*/  LOP3.LUT P0, RZ, R198, 0x1, RZ, 0xc0, !PT ;  /* 0x00000001c6ff7812 */ /* 0x000fe2000780c0ff */
[----:B------:R-:W-:-:S12]  /*15da0*/  BSSY B0, `(.L_x_605) ;  /* 0x0000054000007945 */ /* 0x000fd80003800000 */
[----:B------:R-:W-:Y:S05]  /*15db0*/  @P0 BRA `(.L_x_606) ;  /* 0x0000052000000947 */ /* 0x000fea0003800000 */
[C---:B------:R-:W-:Y:S02]  /*15dc0*/  IADD3 R5, R236.reuse, 0x8, RZ ;  /* 0x00000008ec057810 */ /* 0x040fe40007ffe0ff */
[C---:B------:R-:W-:Y:S02]  /*15dd0*/  ISETP.GE.AND P0, PT, R236.reuse, c[0x0][0x3c8], PT ;  /* 0x0000f200ec007a0c */ /* 0x040fe40003f06270 */
[----:B------:R-:W-:Y:S02]  /*15de0*/  ISETP.GE.AND P2, PT, R5, c[0x0][0x3c8], PT ;  /* 0x0000f20005007a0c */ /* 0x000fe40003f46270 */
[C---:B------:R-:W-:Y:S02]  /*15df0*/  IADD3 R16, R236.reuse, 0x10, RZ ;  /* 0x00000010ec107810 */ /* 0x040fe40007ffe0ff */
[----:B------:R-:W-:Y:S02]  /*15e00*/  IADD3 R10, R236, 0x18, RZ ;  /* 0x00000018ec0a7810 */ /* 0x000fe40007ffe0ff */
[----:B------:R-:W-:-:S02]  /*15e10*/  ISETP.GE.AND P4, PT, R16, c[0x0][0x3c8], PT ;  /* 0x0000f20010007a0c */ /* 0x000fc40003f86270 */
[----:B------:R-:W-:Y:S02]  /*15e20*/  IADD3 R6, R236, 0x8, RZ ;  /* 0x00000008ec067810 */ /* 0x000fe40007ffe0ff */
[----:B------:R-:W-:Y:S02]  /*15e30*/  ISETP.GE.AND P3, PT, R10, c[0x0][0x3c8], PT ;  /* 0x0000f2000a007a0c */ /* 0x000fe40003f66270 */
[-C--:B-1----:R-:W-:Y:S02]  /*15e40*/  @!P0 LEA R2, P5, R236, R0.reuse, 0x2 ;  /* 0x00000000ec028211 */ /* 0x082fe400078a10ff */
[----:B------:R-:W-:Y:S02]  /*15e50*/  SHF.R.S32.HI R7, RZ, 0x1f, R236 ;  /* 0x0000001fff077819 */ /* 0x000fe400000114ec */
[----:B------:R-:W-:Y:S02]  /*15e60*/  SHF.R.S32.HI R6, RZ, 0x1f, R6 ;  /* 0x0000001fff067819 */ /* 0x000fe40000011406 */
[----:B------:R-:W-:-:S02]  /*15e70*/  @!P2 LEA R8, P1, R5, R0, 0x2 ;  /* 0x000000000508a211 */ /* 0x000fc400078210ff */
[CC--:B--2---:R-:W-:Y:S02]  /*15e80*/  @!P0 LEA.HI.X R3, R236.reuse, R4.reuse, R7, 0x2, P5 ;  /* 0x00000004ec038211 */ /* 0x0c4fe400028f1407 */
[C---:B------:R-:W-:Y:S02]  /*15e90*/  IADD3 R11, R236.reuse, 0x28, RZ ;  /* 0x00000028ec0b7810 */ /* 0x040fe40007ffe0ff */
[C---:B------:R-:W-:Y:S01]  /*15ea0*/  IADD3 R14, R236.reuse, 0x20, RZ ;  /* 0x00000020ec0e7810 */ /* 0x040fe20007ffe0ff */
[----:B------:R1:W-:Y:S01]  /*15eb0*/  @!P0 ST.E.64 [R2.64], R34 ;  /* 0x0000002202008985 */ /* 0x0003e2000c101b06 */
[----:B------:R-:W-:Y:S02]  /*15ec0*/  @!P2 LEA.HI.X R9, R5, R4, R6, 0x2, P1 ;  /* 0x000000040509a211 */ /* 0x000fe400008f1406 */
[C---:B------:R-:W-:Y:S02]  /*15ed0*/  IADD3 R17, R236.reuse, 0x10, RZ ;  /* 0x00000010ec117810 */ /* 0x040fe40007ffe0ff */
[----:B------:R-:W-:Y:S01]  /*15ee0*/  IADD3 R15, R236, 0x18, RZ ;  /* 0x00000018ec0f7810 */ /* 0x000fe20007ffe0ff */
[----:B------:R2:W-:Y:S01]  /*15ef0*/  @!P2 ST.E.64 [R8.64], R36 ;  /* 0x000000240800a985 */ /* 0x0005e2000c101b06 */
[----:B------:R-:W-:-:S02]  /*15f00*/  ISETP.GE.AND P0, PT, R11, c[0x0][0x3c8], PT ;  /* 0x0000f2000b007a0c */ /* 0x000fc40003f06270 */
[----:B------:R-:W-:Y:S02]  /*15f10*/  ISETP.GE.AND P1, PT, R14, c[0x0][0x3c8], PT ;  /* 0x0000f2000e007a0c */ /* 0x000fe40003f26270 */
[----:B------:R-:W-:Y:S02]  /*15f20*/  @!P4 LEA R6, P5, R16, R0, 0x2 ;  /* 0x000000001006c211 */ /* 0x000fe400078a10ff */
[----:B------:R-:W-:Y:S02]  /*15f30*/  SHF.R.S32.HI R17, RZ, 0x1f, R17 ;  /* 0x0000001fff117819 */ /* 0x000fe40000011411 */
[----:B------:R-:W-:Y:S02]  /*15f40*/  SHF.R.S32.HI R15, RZ, 0x1f, R15 ;  /* 0x0000001fff0f7819 */ /* 0x000fe4000001140f */
[----:B------:R-:W-:Y:S02]  /*15f50*/  IADD3 R5, R236, 0x30, RZ ;  /* 0x00000030ec057810 */ /* 0x000fe40007ffe0ff */
[----:B------:R-:W-:-:S02]  /*15f60*/  @!P4 LEA.HI.X R7, R16, R4, R17, 0x2, P5 ;  /* 0x000000041007c211 */ /* 0x000fc400028f1411 */
[----:B------:R-:W-:Y:S02]  /*15f70*/  ISETP.GE.AND P6, PT, R5, c[0x0][0x3c8], PT ;  /* 0x0000f20005007a0c */ /* 0x000fe40003fc6270 */
[C---:B------:R-:W-:Y:S01]  /*15f80*/  IADD3 R16, R236.reuse, 0x20, RZ ;  /* 0x00000020ec107810 */ /* 0x040fe20007ffe0ff */
[----:B------:R5:W-:Y:S01]  /*15f90*/  @!P4 ST.E.64 [R6.64], R38 ;  /* 0x000000260600c985 */ /* 0x000be2000c101b06 */
[----:B------:R-:W-:Y:S02]  /*15fa0*/  IADD3 R17, R236, 0x48, RZ ;  /* 0x00000048ec117810 */ /* 0x000fe40007ffe0ff */
[----:B------:R-:W-:Y:S02]  /*15fb0*/  SHF.R.S32.HI R16, RZ, 0x1f, R16 ;  /* 0x0000001fff107819 */ /* 0x000fe40000011410 */
[----:B-1----:R-:W-:Y:S02]  /*15fc0*/  @!P3 LEA R2, P2, R10, R0, 0x2 ;  /* 0x000000000a02b211 */ /* 0x002fe400078410ff */
[----:B------:R-:W-:-:S02]  /*15fd0*/  IADD3 R18, R236, 0x48, RZ ;  /* 0x00000048ec127810 */ /* 0x000fc40007ffe0ff */
[----:B------:R-:W-:Y:S02]  /*15fe0*/  @!P3 LEA.HI.X R3, R10, R4, R15, 0x2, P2 ;  /* 0x000000040a03b211 */ /* 0x000fe400010f140f */
[C---:B------:R-:W-:Y:S02]  /*15ff0*/  IADD3 R15, R236.reuse, 0x28, RZ ;  /* 0x00000028ec0f7810 */ /* 0x040fe40007ffe0ff */
[----:B------:R-:W-:Y:S01]  /*16000*/  IADD3 R10, R236, 0x38, RZ ;  /* 0x00000038ec0a7810 */ /* 0x000fe20007ffe0ff */
[----:B------:R1:W-:Y:S01]  /*16010*/  @!P3 ST.E.64 [R2.64], R40 ;  /* 0x000000280200b985 */ /* 0x0003e2000c101b06 */
[----:B------:R-:W-:Y:S02]  /*16020*/  SHF.R.S32.HI R15, RZ, 0x1f, R15 ;  /* 0x0000001fff0f7819 */ /* 0x000fe4000001140f */
[----:B--2---:R-:W-:Y:S02]  /*16030*/  @!P1 LEA R8, P5, R14, R0, 0x2 ;  /* 0x000000000e089211 */ /* 0x004fe400078a10ff */
[----:B------:R-:W-:-:S02]  /*16040*/  ISETP.GE.AND P4, PT, R10, c[0x0][0x3c8], PT ;  /* 0x0000f2000a007a0c */ /* 0x000fc40003f86270 */
[----:B------:R-:W-:Y:S02]  /*16050*/  @!P1 LEA.HI.X R9, R14, R4, R16, 0x2, P5 ;  /* 0x000000040e099211 */ /* 0x000fe400028f1410 */
[C---:B------:R-:W-:Y:S02]  /*16060*/  IADD3 R14, R236.reuse, 0x40, RZ ;  /* 0x00000040ec0e7810 */ /* 0x040fe40007ffe0ff */
[----:B------:R-:W-:Y:S01]  /*16070*/  IADD3 R16, R236, 0x40, RZ ;  /* 0x00000040ec107810 */ /* 0x000fe20007ffe0ff */
[----:B------:R-:W-:Y:S01]  /*16080*/  @!P1 ST.E.64 [R8.64], R64 ;  /* 0x0000004008009985 */ /* 0x000fe2000c101b06 */
[----:B------:R-:W-:Y:S02]  /*16090*/  ISETP.GE.AND P3, PT, R14, c[0x0][0x3c8], PT ;  /* 0x0000f2000e007a0c */ /* 0x000fe40003f66270 */
[----:B-----5:R-:W-:Y:S02]  /*160a0*/  @!P6 LEA R6, P5, R5, R0, 0x2 ;  /* 0x000000000506e211 */ /* 0x020fe400078a10ff */
[----:B------:R-:W-:-:S02]  /*160b0*/  SHF.R.S32.HI R16, RZ, 0x1f, R16 ;  /* 0x0000001fff107819 */ /* 0x000fc40000011410 */
[----:B------:R-:W-:Y:S02]  /*160c0*/  SHF.R.S32.HI R18, RZ, 0x1f, R18 ;  /* 0x0000001fff127819 */ /* 0x000fe40000011412 */
[----:B-1----:R-:W-:-:S04]  /*160d0*/  @!P0 LEA R2, P2, R11, R0, 0x2 ;  /* 0x000000000b028211 */ /* 0x002fc800078410ff */
[-C--:B------:R-:W-:Y:S02]  /*160e0*/  @!P0 LEA.HI.X R3, R11, R4.reuse, R15, 0x2, P2 ;  /* 0x000000040b038211 */ /* 0x080fe400010f140f */
[C---:B------:R-:W-:Y:S02]  /*160f0*/  IADD3 R11, R236.reuse, 0x30, RZ ;  /* 0x00000030ec0b7810 */ /* 0x040fe40007ffe0ff */
[----:B------:R-:W-:Y:S01]  /*16100*/  IADD3 R15, R236, 0x50, RZ ;  /* 0x00000050ec0f7810 */ /* 0x000fe20007ffe0ff */
        /* <DEDUP_REMOVED lines=9> */
[----:B------:R-:W-:Y:S02]  /*161a0*/  ISETP.GE.AND P0, PT, R5, c[0x0][0x3c8], PT ;  /* 0x0000f20005007a0c */ /* 0x000fe40003f06270 */
[----:B-1----:R-:W-:-:S04]  /*161b0*/  @!P4 LEA R2, P5, R10, R0, 0x2 ;  /* 0x000000000a02c211 */ /* 0x002fc800078a10ff */
[----:B------:R-:W-:Y:S02]  /*161c0*/  @!P4 LEA.HI.X R3, R10, R4, R11, 0x2, P5 ;  /* 0x000000040a03c211 */ /* 0x000fe400028f140b */
[----:B------:R-:W-:-:S03]  /*161d0*/  @!P3 LEA R10, P5, R14, R0, 0x2 ;  /* 0x000000000e0ab211 */ /* 0x000fc600078a10ff */
[----:B------:R1:W-:Y:S01]  /*161e0*/  @!P4 ST.E.64 [R2.64], R46 ;  /* 0x0000002e0200c985 */ /* 0x0003e2000c101b06 */
[----:B------:R-:W-:Y:S02]  /*161f0*/  @!P3 LEA.HI.X R11, R14, R4, R16, 0x2, P5 ;  /* 0x000000040e0bb211 */ /* 0x000fe400028f1410 */
[-C--:B------:R-:W-:Y:S02]  /*16200*/  @!P2 LEA R8, P4, R17, R0.reuse, 0x2 ;  /* 0x000000001108a211 */ /* 0x080fe400078810ff */
[C---:B------:R-:W-:Y:S01]  /*16210*/  IADD3 R16, R236.reuse, 0x50, RZ ;  /* 0x00000050ec107810 */ /* 0x040fe20007ffe0ff */
[----:B------:R3:W-:Y:S01]  /*16220*/  @!P3 ST.E.64 [R10.64], R68 ;  /* 0x000000440a00b985 */ /* 0x0007e2000c101b06 */
[----:B------:R-:W-:Y:S02]  /*16230*/  IADD3 R14, R236, 0x58, RZ ;  /* 0x00000058ec0e7810 */ /* 0x000fe40007ffe0ff */
[----:B--2---:R-:W-:Y:S02]  /*16240*/  @!P1 LEA R6, P5, R15, R0, 0x2 ;  /* 0x000000000f069211 */ /* 0x004fe400078a10ff */
[----:B------:R-:W-:-:S02]  /*16250*/  SHF.R.S32.HI R16, RZ, 0x1f, R16 ;  /* 0x0000001fff107819 */ /* 0x000fc40000011410 */
[-C--:B------:R-:W-:Y:S02]  /*16260*/  @!P2 LEA.HI.X R9, R17, R4.reuse, R18, 0x2, P4 ;  /* 0x000000041109a211 */ /* 0x080fe400020f1412 */
[----:B------:R-:W-:Y:S02]  /*16270*/  SHF.R.S32.HI R14, RZ, 0x1f, R14 ;  /* 0x0000001fff0e7819 */ /* 0x000fe4000001140e */
[----:B------:R-:W-:Y:S01]  /*16280*/  @!P1 LEA.HI.X R7, R15, R4, R16, 0x2, P5 ;  /* 0x000000040f079211 */ /* 0x000fe200028f1410 */
[----:B------:R3:W-:Y:S04]  /*16290*/  @!P2 ST.E.64 [R8.64], R60 ;  /* 0x0000003c0800a985 */ /* 0x0007e8000c101b06 */
[----:B------:R3:W-:Y:S01]  /*162a0*/  @!P1 ST.E.64 [R6.64], R48 ;  /* 0x0000003006009985 */ /* 0x0007e2000c101b06 */
[----:B-1----:R-:W-:-:S04]  /*162b0*/  @!P0 LEA R2, P4, R5, R0, 0x2 ;  /* 0x0000000005028211 */ /* 0x002fc800078810ff */
[----:B------:R-:W-:-:S05]  /*162c0*/  @!P0 LEA.HI.X R3, R5, R4, R14, 0x2, P4 ;  /* 0x0000000405038211 */ /* 0x000fca00020f140e */
[----:B------:R3:W-:Y:S04]  /*162d0*/  @!P0 ST.E.64 [R2.64], R26 ;  /* 0x0000001a02008985 */ /* 0x0007e8000c101b06 */
.L_x_606:
[----:B------:R-:W-:Y:S05]  /*162e0*/  BSYNC B0 ;  /* 0x0000000000007941 */ /* 0x000fea0003800000 */
.L_x_605:
[----:B------:R-:W-:Y:S05]  /*162f0*/  BRA.DIV ~URZ, `(.L_x_607) ;  /* 0x000033f27f007947 */ /* 0x000fea000b800000 */
[----:B--2---:R2:W3:Y:S04]  /*16300*/  SHFL.IDX PT, R4, R12, 0x3, 0x1c1f ;  /* 0x007c1f000c047f89 */ /* 0x0044e800000e0000 */
[----:B-1----:R2:W1:Y:S02]  /*16310*/  SHFL.IDX PT, R0, R13, 0x3, 0x1c1f ;  /* 0x007c1f000d007f89 */ /* 0x00246400000e0000 */
.L_x_668:
[----:B------:R-:W-:-:S13]  /*16320*/  LOP3.LUT P0, RZ, R198, 0x2, RZ, 0xc0, !PT ;  /* 0x00000002c6ff7812 */ /* 0x000fda000780c0ff */
[----:B------:R-:W-:Y:S05]  /*16330*/  @P0 BRA `(.L_x_595) ;  /* 0x0000138000000947 */ /* 0x000fea0003800000 */
[C---:B------:R-:W-:Y:S02]  /*16340*/  ISETP.GE.AND P4, PT, R236.reuse, c[0x0][0x3c8], PT ;  /* 0x0000f200ec007a0c */ /* 0x040fe40003f86270 */
[C---:B---3--:R-:W-:Y:S02]  /*16350*/  IADD3 R8, R236.reuse, 0x8, RZ ;  /* 0x00000008ec087810 */ /* 0x048fe40007ffe0ff */
[----:B--2---:R-:W-:Y:S02]  /*16360*/  IADD3 R12, R236, 0x18, RZ ;  /* 0x00000018ec0c7810 */ /* 0x004fe40007ffe0ff */
[----:B------:R-:W-:Y:S02]  /*16370*/  ISETP.GE.AND P3, PT, R8, c[0x0][0x3c8], PT ;  /* 0x0000f20008007a0c */ /* 0x000fe40003f66270 */
[----:B------:R-:W-:Y:S02]  /*16380*/  ISETP.GE.AND P1, PT, R12, c[0x0][0x3c8], PT ;  /* 0x0000f2000c007a0c */ /* 0x000fe40003f26270 */
[----:B------:R-:W-:-:S02]  /*16390*/  SHF.R.S32.HI R10, RZ, 0x1f, R236 ;  /* 0x0000001fff0a7819 */ /* 0x000fc400000114ec */
[C---:B------:R-:W-:Y:S02]  /*163a0*/  IADD3 R11, R236.reuse, 0x10, RZ ;  /* 0x00000010ec0b7810 */ /* 0x040fe40007ffe0ff */
[C---:B-1----:R-:W-:Y:S02]  /*163b0*/  @!P4 LEA R6, P6, R236.reuse, R0, 0x2 ;  /* 0x00000000ec06c211 */ /* 0x042fe400078c10ff */
[C---:B------:R-:W-:Y:S02]  /*163c0*/  IADD3 R9, R236.reuse, 0x8, RZ ;  /* 0x00000008ec097810 */ /* 0x040fe40007ffe0ff */
[----:B------:R-:W-:Y:S02]  /*163d0*/  @!P4 LEA.HI.X R7, R236, R4, R10, 0x2, P6 ;  /* 0x00000004ec07c211 */ /* 0x000fe400030f140a */
[----:B------:R-:W-:Y:S02]  /*163e0*/  ISETP.GE.AND P2, PT, R11, c[0x0][0x3c8], PT ;  /* 0x0000f2000b007a0c */ /* 0x000fe40003f46270 */
[----:B------:R-:W-:Y:S01]  /*163f0*/  SHF.R.S32.HI R9, RZ, 0x1f, R9 ;  /* 0x0000001fff097819 */ /* 0x000fe20000011409 */
[----:B------:R1:W-:Y:S01]  /*16400*/  @!P4 ST.E.64 [R6.64], R52 ;  /* 0x000000340600c985 */ /* 0x0003e2000c101b06 */
[----:B------:R-:W-:-:S02]  /*16410*/  @!P3 LEA R2, P5, R8, R0, 0x2 ;  /* 0x000000000802b211 */ /* 0x000fc400078a10ff */
[----:B------:R-:W-:Y:S02]  /*16420*/  IADD3 R5, R236, 0x20, RZ ;  /* 0x00000020ec057810 */ /* 0x000fe40007ffe0ff */
[----:B------:R-:W-:Y:S02]  /*16430*/  @!P3 LEA.HI.X R3, R8, R4, R9, 0x2, P5 ;  /* 0x000000040803b211 */ /* 0x000fe400028f1409 */
[----:B----4-:R-:W-:Y:S02]  /*16440*/  IADD3 R13, R236, 0x10, RZ ;  /* 0x00000010ec0d7810 */ /* 0x010fe40007ffe0ff */
[----:B------:R-:W-:Y:S01]  /*16450*/  ISETP.GE.AND P0, PT, R5, c[0x0][0x3c8], PT ;  /* 0x0000f20005007a0c */ /* 0x000fe20003f06270 */
[----:B------:R2:W-:Y:S01]  /*16460*/  @!P3 ST.E.64 [R2.64], R30 ;  /* 0x0000001e0200b985 */ /* 0x0005e2000c101b06 */
[----:B------:R-:W-:Y:S02]  /*16470*/  @!P2 LEA R8, P3, R11, R0, 0x2 ;  /* 0x000000000b08a211 */ /* 0x000fe400078610ff */
[----:B------:R-:W-:-:S02]  /*16480*/  SHF.R.S32.HI R13, RZ, 0x1f, R13 ;  /* 0x0000001fff0d7819 */ /* 0x000fc4000001140d */
[C---:B------:R-:W-:Y:S02]  /*16490*/  IADD3 R14, R236.reuse, 0x28, RZ ;  /* 0x00000028ec0e7810 */ /* 0x040fe40007ffe0ff */
[----:B------:R-:W-:Y:S02]  /*164a0*/  @!P2 LEA.HI.X R9, R11, R4, R13, 0x2, P3 ;  /* 0x000000040b09a211 */ /* 0x000fe400018f140d */
[C---:B------:R-:W-:Y:S02]  /*164b0*/  IADD3 R13, R236.reuse, 0x18, RZ ;  /* 0x00000018ec0d7810 */ /* 0x040fe40007ffe0ff */
[----:B------:R-:W-:Y:S01]  /*164c0*/  IADD3 R11, R236, 0x20, RZ ;  /* 0x00000020ec0b7810 */ /* 0x000fe20007ffe0ff */
[----:B------:R-:W-:Y:S01]  /*164d0*/  @!P2 ST.E.64 [R8.64], R66 ;  /* 0x000000420800a985 */ /* 0x000fe2000c101b06 */
[----:B------:R-:W-:Y:S02]  /*164e0*/  ISETP.GE.AND P5, PT, R14, c[0x0][0x3c8], PT ;  /* 0x0000f2000e007a0c */ /* 0x000fe40003fa6270 */
[----:B------:R-:W-:-:S02]  /*164f0*/  IADD3 R10, R236, 0x30, RZ ;  /* 0x00000030ec0a7810 */ /* 0x000fc40007ffe0ff */
[----:B------:R-:W-:Y:S02]  /*16500*/  SHF.R.S32.HI R13, RZ, 0x1f, R13 ;  /* 0x0000001fff0d7819 */ /* 0x000fe4000001140d */
[----:B-1----:R-:W-:Y:S02]  /*16510*/  @!P1 LEA R6, P4, R12, R0, 0x2 ;  /* 0x000000000c069211 */ /* 0x002fe400078810ff */
[----:B------:R-:W-:Y:S02]  /*16520*/  SHF.R.S32.HI R11, RZ, 0x1f, R11 ;  /* 0x0000001fff0b7819 */ /* 0x000fe4000001140b */
[C---:B------:R-:W-:Y:S02]  /*16530*/  IADD3 R16, R236.reuse, 0x28, RZ ;  /* 0x00000028ec107810 */ /* 0x040fe40007ffe0ff */
[----:B------:R-:W-:Y:S02]  /*16540*/  IADD3 R15, R236, 0x40, RZ ;  /* 0x00000040ec0f7810 */ /* 0x000fe40007ffe0ff */
[----:B------:R-:W-:-:S02]  /*16550*/  SHF.R.S32.HI R16, RZ, 0x1f, R16 ;  /* 0x0000001fff107819 */ /* 0x000fc40000011410 */
[----:B--2---:R-:W-:Y:S02]  /*16560*/  @!P0 LEA R2, P6, R5, R0, 0x2 ;  /* 0x0000000005028211 */ /* 0x004fe400078c10ff */
[----:B------:R-:W-:Y:S02]  /*16570*/  ISETP.GE.AND P2, PT, R15, c[0x0][0x3c8], PT ;  /* 0x0000f2000f007a0c */ /* 0x000fe40003f46270 */
[----:B------:R-:W-:Y:S02]  /*16580*/  P2R R3, PR, RZ, 0x10 ;  /* 0x00000010ff037803 */ /* 0x000fe40000000000 */
[----:B------:R-:W-:Y:S02]  /*16590*/  ISETP.GE.AND P4, PT, R10, c[0x0][0x3c8], PT ;  /* 0x0000f2000a007a0c */ /* 0x000fe40003f86270 */
[----:B------:R-:W-:Y:S02]  /*165a0*/  ISETP.NE.AND P3, PT, R3, RZ, PT ;  /* 0x000000ff0300720c */ /* 0x000fe40003f65270 */
[----:B------:R-:W-:-:S02]  /*165b0*/  @!P0 LEA.HI.X R3, R5, R4, R11, 0x2, P6 ;  /* 0x0000000405038211 */ /* 0x000fc400030f140b */
[----:B------:R-:W-:Y:S02]  /*165c0*/  @!P1 LEA.HI.X R7, R12, R4, R13, 0x2, P3 ;  /* 0x000000040c079211 */ /* 0x000fe400018f140d */
[C---:B------:R-:W-:Y:S02]  /*165d0*/  IADD3 R12, R236.reuse, 0x38, RZ ;  /* 0x00000038ec0c7810 */ /* 0x040fe40007ffe0ff */
[----:B------:R-:W-:Y:S01]  /*165e0*/  IADD3 R11, R236, 0x30, RZ ;  /* 0x00000030ec0b7810 */ /* 0x000fe20007ffe0ff */
[----:B------:R1:W-:Y:S01]  /*165f0*/  @!P1 ST.E.64 [R6.64], R56 ;  /* 0x0000003806009985 */ /* 0x0003e2000c101b06 */
[----:B------:R-:W-:Y:S02]  /*16600*/  ISETP.GE.AND P3, PT, R12, c[0x0][0x3c8], PT ;  /* 0x0000f2000c007a0c */ /* 0x000fe40003f66270 */
[----:B------:R-:W-:Y:S01]  /*16610*/  SHF.R.S32.HI R11, RZ, 0x1f, R11 ;  /* 0x0000001fff0b7819 */ /* 0x000fe2000001140b */
[----:B------:R2:W-:Y:S01]  /*16620*/  @!P0 ST.E.64 [R2.64], R32 ;  /* 0x0000002002008985 */ /* 0x0005e2000c101b06 */
[----:B------:R-:W-:-:S02]  /*16630*/  IADD3 R13, R236, 0x48, RZ ;  /* 0x00000048ec0d7810 */ /* 0x000fc40007ffe0ff */
[----:B------:R-:W-:Y:S02]  /*16640*/  IADD3 R5, R236, 0x50, RZ ;  /* 0x00000050ec057810 */ /* 0x000fe40007ffe0ff */
[----:B------:R-:W-:Y:S02]  /*16650*/  ISETP.GE.AND P1, PT, R13, c[0x0][0x3c8], PT ;  /* 0x0000f2000d007a0c */ /* 0x000fe40003f26270 */
[----:B-1----:R-:W-:-:S04]  /*16660*/  @!P5 LEA R6, P0, R14, R0, 0x2 ;  /* 0x000000000e06d211 */ /* 0x002fc800078010ff */
[----:B------:R-:W-:Y:S02]  /*16670*/  @!P5 LEA.HI.X R7, R14, R4, R16, 0x2, P0 ;  /* 0x000000040e07d211 */ /* 0x000fe400000f1410 */
[----:B--2---:R-:W-:Y:S02]  /*16680*/  @!P4 LEA R2, P6, R10, R0, 0x2 ;  /* 0x000000000a02c211 */ /* 0x004fe400078c10ff */
[----:B------:R-:W-:Y:S01]  /*16690*/  IADD3 R14, R236, 0x38, RZ ;  /* 0x00000038ec0e7810 */ /* 0x000fe20007ffe0ff */
[----:B------:R-:W-:Y:S01]  /*166a0*/  @!P5 ST.E.64 [R6.64], R54 ;  /* 0x000000360600d985 */ /* 0x000fe2000c101b06 */
[----:B------:R-:W-:Y:S02]  /*166b0*/  @!P4 LEA.HI.X R3, R10, R4, R11, 0x2, P6 ;  /* 0x000000040a03c211 */ /* 0x000fe400030f140b */
[----:B------:R-:W-:Y:S02]  /*166c0*/  @!P3 LEA R10, P5, R12, R0, 0x2 ;  /* 0x000000000c0ab211 */ /* 0x000fe400078a10ff */
[----:B------:R-:W-:Y:S01]  /*166d0*/  ISETP.GE.AND P0, PT, R5, c[0x0][0x3c8], PT ;  /* 0x0000f20005007a0c */ /* 0x000fe20003f06270 */
[----:B------:R1:W-:Y:S01]  /*166e0*/  @!P4 ST.E.64 [R2.64], R58 ;  /* 0x0000003a0200c985 */ /* 0x0003e2000c101b06 */
[----:B------:R-:W-:-:S02]  /*166f0*/  SHF.R.S32.HI R14, RZ, 0x1f, R14 ;  /* 0x0000001fff0e7819 */ /* 0x000fc4000001140e */
[----:B------:R-:W-:Y:S02]  /*16700*/  IADD3 R16, R236, 0x40, RZ ;  /* 0x00000040ec107810 */ /* 0x000fe40007ffe0ff */
[----:B------:R-:W-:Y:S02]  /*16710*/  @!P2 LEA R8, P6, R15, R0, 0x2 ;  /* 0x000000000f08a211 */ /* 0x000fe400078c10ff */
[----:B------:R-:W-:-:S04]  /*16720*/  SHF.R.S32.HI R16, RZ, 0x1f, R16 ;  /* 0x0000001fff107819 */ /* 0x000fc80000011410 */
[----:B------:R-:W-:Y:S02]  /*16730*/  @!P2 LEA.HI.X R9, R15, R4, R16, 0x2, P6 ;  /* 0x000000040f09a211 */ /* 0x000fe400030f1410 */
[----:B-1----:R-:W-:Y:S02]  /*16740*/  P2R R2, PR, RZ, 0x20 ;  /* 0x00000020ff027803 */ /* 0x002fe40000000000 */
[----:B------:R-:W-:Y:S02]  /*16750*/  @!P1 LEA R6, P5, R13, R0, 0x2 ;  /* 0x000000000d069211 */ /* 0x000fe400078a10ff */
[----:B------:R-:W-:-:S04]  /*16760*/  ISETP.NE.AND P4, PT, R2, RZ, PT ;  /* 0x000000ff0200720c */ /* 0x000fc80003f85270 */
[----:B------:R-:W-:Y:S02]  /*16770*/  @!P3 LEA.HI.X R11, R12, R4, R14, 0x2, P4 ;  /* 0x000000040c0bb211 */ /* 0x000fe400020f140e */
[C---:B------:R-:W-:Y:S02]  /*16780*/  IADD3 R14, R236.reuse, 0x48, RZ ;  /* 0x00000048ec0e7810 */ /* 0x040fe40007ffe0ff */
[----:B------:R-:W-:Y:S01]  /*16790*/  IADD3 R12, R236, 0x50, RZ ;  /* 0x00000050ec0c7810 */ /* 0x000fe20007ffe0ff */
[----:B------:R1:W-:Y:S01]  /*167a0*/  @!P3 ST.E.64 [R10.64], R72 ;  /* 0x000000480a00b985 */ /* 0x0003e2000c101b06 */
[----:B------:R-:W-:Y:S02]  /*167b0*/  SHF.R.S32.HI R14, RZ, 0x1f, R14 ;  /* 0x0000001fff0e7819 */ /* 0x000fe4000001140e */
[----:B------:R-:W-:Y:S01]  /*167c0*/  SHF.R.S32.HI R12, RZ, 0x1f, R12 ;  /* 0x0000001fff0c7819 */ /* 0x000fe2000001140c */
[----:B------:R1:W-:Y:S01]  /*167d0*/  @!P2 ST.E.64 [R8.64], R70 ;  /* 0x000000460800a985 */ /* 0x0003e2000c101b06 */
[----:B------:R-:W-:-:S02]  /*167e0*/  @!P0 LEA R2, P4, R5, R0, 0x2 ;  /* 0x0000000005028211 */ /* 0x000fc400078810ff */
[-C--:B------:R-:W-:Y:S02]  /*167f0*/  @!P1 LEA.HI.X R7, R13, R4.reuse, R14, 0x2, P5 ;  /* 0x000000040d079211 */ /* 0x080fe400028f140e */
[----:B------:R-:W-:Y:S02]  /*16800*/  @!P0 LEA.HI.X R3, R5, R4, R12, 0x2, P4 ;  /* 0x0000000405038211 */ /* 0x000fe400020f140c */
[----:B------:R-:W-:Y:S01]  /*16810*/  IADD3 R5, R236, 0x58, RZ ;  /* 0x00000058ec057810 */ /* 0x000fe20007ffe0ff */
[----:B------:R1:W-:Y:S04]  /*16820*/  @!P1 ST.E.64 [R6.64], R62 ;  /* 0x0000003e06009985 */ /* 0x0003e8000c101b06 */
[----:B------:R1:W-:Y:S01]  /*16830*/  @!P0 ST.E.64 [R2.64], R50 ;  /* 0x0000003202008985 */ /* 0x0003e2000c101b06 */
[----:B------:R-:W-:-:S13]  /*16840*/  ISETP.GE.AND P0, PT, R5, c[0x0][0x3c8], PT ;  /* 0x0000f20005007a0c */ /* 0x000fda0003f06270 */
[----:B------:R-:W-:Y:S05]  /*16850*/  @P0 BRA `(.L_x_595) ;  /* 0x00000e6000000947 */ /* 0x000fea0003800000 */
[----:B------:R-:W-:Y:S02]  /*16860*/  IADD3 R12, R236, 0x58, RZ ;  /* 0x00000058ec0c7810 */ /* 0x000fe40007ffe0ff */
[----:B-1----:R-:W-:Y:S02]  /*16870*/  LEA R2, P0, R5, R0, 0x2 ;  /* 0x0000000005027211 */ /* 0x002fe400078010ff */
[----:B------:R-:W-:-:S04]  /*16880*/  SHF.R.S32.HI R12, RZ, 0x1f, R12 ;  /* 0x0000001fff0c7819 */ /* 0x000fc8000001140c */
[----:B------:R-:W-:-:S05]  /*16890*/  LEA.HI.X R3, R5, R4, R12, 0x2, P0 ;  /* 0x0000000405037211 */ /* 0x000fca00000f140c */
[----:B------:R1:W-:Y:S01]  /*168a0*/  ST.E.64 [R2.64], R28 ;  /* 0x0000001c02007985 */ /* 0x0003e2000c101b06 */
[----:B------:R-:W-:Y:S05]  /*168b0*/  BRA `(.L_x_595) ;  /* 0x00000e0000007947 */ /* 0x000fea0003800000 */
.L_x_580:
[----:B------:R-:W3:Y:S04]  /*168c0*/  LDL.LU R7, [R1+0x24] ;  /* 0x0000240001077983 */ /* 0x000ee80000300800 */
[----:B--2---:R-:W2:Y:S01]  /*168d0*/  LDL R6, [R1+0x2c] ;  /* 0x00002c0001067983 */ /* 0x004ea20000100800 */
[----:B------:R-:W-:Y:S01]  /*168e0*/  ISETP.NE.U32.AND P0, PT, RZ, c[0x0][0x508], PT ;  /* 0x00014200ff007a0c */ /* 0x000fe20003f05070 */
[----:B------:R-:W-:Y:S01]  /*168f0*/  IMAD.MOV.U32 R4, RZ, RZ, 0x4 ;  /* 0x00000004ff047424 */ /* 0x000fe200078e00ff */
[----:B------:R-:W-:Y:S01]  /*16900*/  ISETP.NE.U32.AND P2, PT, RZ, c[0x0][0x500], PT ;  /* 0x00014000ff007a0c */ /* 0x000fe20003f45070 */
[----:B------:R-:W-:Y:S01]  /*16910*/  IMAD.MOV.U32 R19, RZ, RZ, c[0x0][0x388] ;  /* 0x0000e200ff137624 */ /* 0x000fe200078e00ff */
[----:B------:R-:W-:Y:S01]  /*16920*/  ISETP.NE.AND.EX P0, PT, RZ, c[0x0][0x50c], PT, P0 ;  /* 0x00014300ff007a0c */ /* 0x000fe20003f05300 */
[----:B------:R-:W-:Y:S01]  /*16930*/  IMAD.MOV.U32 R0, RZ, RZ, RZ ;  /* 0x000000ffff007224 */ /* 0x000fe200078e00ff */
[----:B------:R-:W-:Y:S01]  /*16940*/  ISETP.NE.AND.EX P2, PT, RZ, c[0x0][0x504], PT, P2 ;  /* 0x00014100ff007a0c */ /* 0x000fe20003f45320 */
[----:B--2---:R-:W-:-:S10]  /*16950*/  IMAD.WIDE R2, R6, R4, c[0x0][0x500] ;  /* 0x0001400006027625 */ /* 0x004fd400078e0204 */
[----:B------:R-:W-:Y:S02]  /*16960*/  @P0 IMAD.WIDE R4, R6, R4, c[0x0][0x508] ;  /* 0x0001420006040625 */ /* 0x000fe400078e0204 */
[----:B------:R2:W5:Y:S04]  /*16970*/  @P2 LDG.E R0, [R2.64] ;  /* 0x0000000602002981 */ /* 0x000568000c1e1900 */
[----:B------:R2:W5:Y:S01]  /*16980*/  @P0 LDG.E R19, [R4.64] ;  /* 0x0000000604130981 */ /* 0x000562000c1e1900 */
[----:B---3--:R-:W-:-:S04]  /*16990*/  ISETP.NE.AND P1, PT, R7, RZ, PT ;  /* 0x000000ff0700720c */ /* 0x008fc80003f25270 */
[----:B------:R-:W-:Y:S01]  /*169a0*/  SEL R18, R7, c[0x0][0x3d4], P1 ;  /* 0x0000f50007127a07 */ /* 0x000fe20000800000 */
[----:B------:R-:W-:Y:S05]  /*169b0*/  @P0 BRA `(.L_x_608) ;  /* 0x0000004000000947 */ /* 0x000fea0003800000 */
[----:B------:R-:W-:Y:S05]  /*169c0*/  @!P2 BRA `(.L_x_608) ;  /* 0x000000300000a947 */ /* 0x000fea0003800000 */
[----:B--2---:R2:W3:Y:S04]  /*169d0*/  LDG.E R4, [R2.64] ;  /* 0x0000000602047981 */ /* 0x0044e8000c1e1900 */
[----:B--2---:R-:W3:Y:S02]  /*169e0*/  LDG.E R2, [R2.64+0x4] ;  /* 0x0000040602027981 */ /* 0x004ee4000c1e1900 */
[----:B---3-5:R-:W-:Y:S02]  /*169f0*/  IADD3 R19, -R4, R2, RZ ;  /* 0x0000000204137210 */ /* 0x028fe40007ffe1ff */
.L_x_608:
[----:B--2---:R-:W2:Y:S01]  /*16a00*/  S2R R4, SR_TID.X ;  /* 0x0000000000047919 */ /* 0x004ea20000002100 */
[----:B------:R-:W-:Y:S01]  /*16a10*/  SHF.R.S32.HI R2, RZ, 0x1f, R6 ;  /* 0x0000001fff027819 */ /* 0x000fe20000011406 */
[----:B------:R-:W-:Y:S01]  /*16a20*/  BSSY B0, `(.L_x_609) ;  /* 0x0000038000007945 */ /* 0x000fe20003800000 */
[----:B-----5:R-:W-:-:S02]  /*16a30*/  SHF.R.S32.HI R17, RZ, 0x1f, R0 ;  /* 0x0000001fff117819 */ /* 0x020fc40000011400 */
[----:B------:R-:W-:Y:S02]  /*16a40*/  SEL R12, R6, RZ, !P2 ;  /* 0x000000ff060c7207 */ /* 0x000fe40005000000 */
[----:B-1----:R-:W-:Y:S02]  /*16a50*/  SEL R20, R2, RZ, !P2 ;  /* 0x000000ff02147207 */ /* 0x002fe40005000000 */
[----:B--2---:R-:W-:-:S13]  /*16a60*/  ISETP.GT.AND P0, PT, R4, 0x7f, PT ;  /* 0x0000007f0400780c */ /* 0x004fda0003f04270 */
[----:B------:R-:W-:Y:S05]  /*16a70*/  @P0 BRA `(.L_x_610) ;  /* 0x0000032000000947 */ /* 0x000fea0003800000 */
[----:B------:R-:W2:Y:S01]  /*16a80*/  LDL R3, [R1+0x18] ;  /* 0x0000180001037983 */ /* 0x000ea20000100800 */
[----:B------:R-:W-:Y:S01]  /*16a90*/  IMAD R2, R19, c[0x0][0x4e8], RZ ;  /* 0x00013a0013027a24 */ /* 0x000fe200078e02ff */
[----:B--2---:R-:W-:-:S04]  /*16aa0*/  IADD3 R13, R3, R4, RZ ;  /* 0x00000004030d7210 */ /* 0x004fc80007ffe0ff */
        /* <DEDUP_REMOVED lines=47> */
.L_x_610:
[----:B------:R-:W-:Y:S05]  /*16da0*/  BSYNC B0 ;  /* 0x0000000000007941 */ /* 0x000fea0003800000 */
.L_x_609:
        /* <DEDUP_REMOVED lines=15> */
[----:B------:R-:W-:Y:S02]  /*16ea0*/  IADD3 R11, R8, R9, RZ ;  /* 0x00000009080b7210 */ /* 0x000fe40007ffe0ff */
[----:B------:R-:W-:Y:S01]  /*16eb0*/  ISETP.NE.AND P0, PT, R2, 0x1, PT ;  /* 0x000000010200780c */ /* 0x000fe20003f05270 */
[----:B------:R-:W-:-:S04]  /*16ec0*/  IMAD.WIDE.U32 R2, R0, c[0x0][0x3a0], RZ ;  /* 0x0000e80000027a25 */ /* 0x000fc800078e00ff */
[----:B------:R-:W-:Y:S01]  /*16ed0*/  IMAD R0, R0, c[0x0][0x3a4], R4 ;  /* 0x0000e90000007a24 */ /* 0x000fe200078e0204 */
[----:B------:R-:W-:Y:S01]  /*16ee0*/  LEA R4, R5, R8, 0x5 ;  /* 0x0000000805047211 */ /* 0x000fe200078e28ff */
[----:B------:R-:W-:-:S03]  /*16ef0*/  IMAD R5, R20, c[0x0][0x3f0], RZ ;  /* 0x0000fc0014057a24 */ /* 0x000fc600078e02ff */
[----:B------:R-:W-:Y:S01]  /*16f00*/  IADD3 R3, R3, R0, RZ ;  /* 0x0000000003037210 */ /* 0x000fe20007ffe0ff */
[----:B------:R-:W-:-:S04]  /*16f10*/  IMAD.IADD R4, R9, 0x1, R4 ;  /* 0x0000000109047824 */ /* 0x000fc800078e0204 */
        /* <DEDUP_REMOVED lines=24> */
.L_x_669:
[----:B------:R-:W-:Y:S05]  /*170a0*/  BRA.DIV ~URZ, `(.L_x_612) ;  /* 0x000027727f007947 */ /* 0x000fea000b800000 */
[----:B------:R3:W4:Y:S02]  /*170b0*/  SHFL.IDX PT, R0, R12, RZ, 0x1c1f ;  /* 0x001c1fff0c007589 */ /* 0x00072400000e0000 */
.L_x_670:
        /* <DEDUP_REMOVED lines=18> */
[----:B------:R2:W-:Y:S04]  /*171e0*/  @!P2 ST.E.128 [R6.64], RZ ;  /* 0x000000ff0600a985 */ /* 0x0005e8000c101d06 */
[----:B------:R2:W-:Y:S04]  /*171f0*/  @!P1 ST.E.128 [R4.64], RZ ;  /* 0x000000ff04009985 */ /* 0x0005e8000c101d06 */
[----:B------:R2:W-:Y:S02]  /*17200*/  @!P0 ST.E.128 [R2.64], RZ ;  /* 0x000000ff02008985 */ /* 0x0005e4000c101d06 */
.L_x_614:
[----:B------:R-:W-:Y:S05]  /*17210*/  BSYNC B0 ;  /* 0x0000000000007941 */ /* 0x000fea0003800000 */
.L_x_613:
[----:B------:R-:W-:Y:S05]  /*17220*/  BRA.DIV ~URZ, `(.L_x_615) ;  /* 0x000026527f007947 */ /* 0x000fea000b800000 */
[----:B--2---:R2:W1:Y:S04]  /*17230*/  SHFL.IDX PT, R8, R9, 0x1, 0x1c1f ;  /* 0x003c1f0009087f89 */ /* 0x00446800000e0000 */
[----:B----4-:R2:W4:Y:S02]  /*17240*/  SHFL.IDX PT, R0, R12, 0x1, 0x1c1f ;  /* 0x003c1f000c007f89 */ /* 0x01052400000e0000 */
.L_x_671:
        /* <DEDUP_REMOVED lines=18> */
[----:B------:R1:W-:Y:S04]  /*17370*/  @!P2 ST.E.128 [R6.64], RZ ;  /* 0x000000ff0600a985 */ /* 0x0003e8000c101d06 */
[----:B------:R1:W-:Y:S04]  /*17380*/  @!P1 ST.E.128 [R4.64], RZ ;  /* 0x000000ff04009985 */ /* 0x0003e8000c101d06 */
[----:B------:R1:W-:Y:S02]  /*17390*/  @!P0 ST.E.128 [R2.64], RZ ;  /* 0x000000ff02008985 */ /* 0x0003e4000c101d06 */
.L_x_617:
[----:B------:R-:W-:Y:S05]  /*173a0*/  BSYNC B0 ;  /* 0x0000000000007941 */ /* 0x000fea0003800000 */
.L_x_616:
[----:B------:R-:W-:Y:S05]  /*173b0*/  BRA.DIV ~URZ, `(.L_x_618) ;  /* 0x000025827f007947 */ /* 0x000fea000b800000 */
[----:B-1----:R1:W2:Y:S02]  /*173c0*/  SHFL.IDX PT, R8, R9, 0x2, 0x1c1f ;  /* 0x005c1f0009087f89 */ /* 0x0022a400000e0000 */
.L_x_672:
[----:B------:R-:W-:Y:S05]  /*173d0*/  BRA.DIV ~URZ, `(.L_x_619) ;  /* 0x000025d27f007947 */ /* 0x000fea000b800000 */
[----:B----4-:R4:W1:Y:S02]  /*173e0*/  SHFL.IDX PT, R0, R12, 0x2, 0x1c1f ;  /* 0x005c1f000c007f89 */ /* 0x01086400000e0000 */
.L_x_673:
        /* <DEDUP_REMOVED lines=21> */
.L_x_621:
[----:B------:R-:W-:Y:S05]  /*17540*/  BSYNC B0 ;  /* 0x0000000000007941 */ /* 0x000fea0003800000 */
.L_x_620:
[----:B------:R-:W-:Y:S05]  /*17550*/  BRA.DIV ~URZ, `(.L_x_622) ;  /* 0x000024b27f007947 */ /* 0x000fea000b800000 */
[----:B--2---:R2:W3:Y:S04]  /*17560*/  SHFL.IDX PT, R8, R9, 0x3, 0x1c1f ;  /* 0x007c1f0009087f89 */ /* 0x0044e800000e0000 */
[----:B-1----:R2:W1:Y:S02]  /*17570*/  SHFL.IDX PT, R0, R12, 0x3, 0x1c1f ;  /* 0x007c1f000c007f89 */ /* 0x00246400000e0000 */
.L_x_674:
[----:B------:R-:W-:-:S04]  /*17580*/  IADD3 R2, R11, 0x60, RZ ;  /* 0x000000600b027810 */ /* 0x000fc80007ffe0ff */
[----:B------:R-:W-:-:S13]  /*17590*/  ISETP.GE.AND P0, PT, R2, R10, PT ;  /* 0x0000000a0200720c */ /* 0x000fda0003f06270 */
[----:B------:R-:W-:Y:S05]  /*175a0*/  @P0 BRA `(.L_x_595) ;  /* 0x0000011000000947 */ /* 0x000fea0003800000 */
[----:B------:R-:W5:Y:S04]  /*175b0*/  LDL.64 R16, [R1+0x30] ;  /* 0x0000300001107983 */ /* 0x000f680000100a00 */
[----:B--2---:R-:W2:Y:S04]  /*175c0*/  LDL R13, [R1+0x1c] ;  /* 0x00001c00010d7983 */ /* 0x004ea80000100800 */
[----:B----4-:R-:W4:Y:S04]  /*175d0*/  LDL R9, [R1+0x38] ;  /* 0x0000380001097983 */ /* 0x010f280000100800 */
[----:B---3--:R-:W3:Y:S04]  /*175e0*/  LDL R14, [R1+0x58] ;  /* 0x00005800010e7983 */ /* 0x008ee80000100800 */
[----:B------:R-:W3:Y:S01]  /*175f0*/  LDL R12, [R1+0x54] ;  /* 0x00005400010c7983 */ /* 0x000ee20000100800 */
[----:B-----5:R-:W-:-:S02]  /*17600*/  ISETP.GE.AND P2, PT, R16, c[0x0][0x3c8], PT ;  /* 0x0000f20010007a0c */ /* 0x020fc40003f46270 */
[----:B--2---:R-:W-:Y:S02]  /*17610*/  ISETP.GE.AND P1, PT, R13, c[0x0][0x3c8], PT ;  /* 0x0000f2000d007a0c */ /* 0x004fe40003f26270 */
[----:B----4-:R-:W-:-:S09]  /*17620*/  ISETP.GE.AND P0, PT, R9, c[0x0][0x3c8], PT ;  /* 0x0000f20009007a0c */ /* 0x010fd20003f06270 */
[CC--:B-1----:R-:W-:Y:S02]  /*17630*/  @!P2 LEA R6, P5, R16.reuse, R0.reuse, 0x1 ;  /* 0x000000001006a211 */ /* 0x0c2fe400078a08ff */
[----:B------:R-:W-:Y:S02]  /*17640*/  @!P1 LEA R4, P4, R13, R0, 0x1 ;  /* 0x000000000d049211 */ /* 0x000fe400078808ff */
[----:B------:R-:W-:Y:S02]  /*17650*/  @!P2 LEA.HI.X R7, R16, R8, R17, 0x1, P5 ;  /* 0x000000081007a211 */ /* 0x000fe400028f0c11 */
[----:B------:R-:W-:Y:S02]  /*17660*/  @!P0 LEA R2, P3, R9, R0, 0x1 ;  /* 0x0000000009028211 */ /* 0x000fe400078608ff */
[-C--:B---3--:R-:W-:Y:S02]  /*17670*/  @!P1 LEA.HI.X R5, R13, R8.reuse, R14, 0x1, P4 ;  /* 0x000000080d059211 */ /* 0x088fe400020f0c0e */
[----:B------:R-:W-:Y:S01]  /*17680*/  @!P0 LEA.HI.X R3, R9, R8, R12, 0x1, P3 ;  /* 0x0000000809038211 */ /* 0x000fe200018f0c0c */
[----:B------:R1:W-:Y:S04]  /*17690*/  @!P2 ST.E.128 [R6.64], RZ ;  /* 0x000000ff0600a985 */ /* 0x0003e8000c101d06 */
[----:B------:R1:W-:Y:S04]  /*176a0*/  @!P1 ST.E.128 [R4.64], RZ ;  /* 0x000000ff04009985 */ /* 0x0003e8000c101d06 */
[----:B------:R1:W-:Y:S02]  /*176b0*/  @!P0 ST.E.128 [R2.64], RZ ;  /* 0x000000ff02008985 */ /* 0x0003e4000c101d06 */
.L_x_595:
[----:B------:R-:W-:Y:S05]  /*176c0*/  BSYNC B1 ;  /* 0x0000000000017941 */ /* 0x000fea0003800000 */
.L_x_579:
        /* <DEDUP_REMOVED lines=15> */
.L_x_675:
[----:B------:R-:W-:Y:S05]  /*177c0*/  BRA.DIV ~URZ, `(.L_x_625) ;  /* 0x000023727f007947 */ /* 0x000fea000b800000 */
[----:B------:R3:W4:Y:S02]  /*177d0*/  SHFL.IDX PT, R8, R74, 0x1, 0x1f ;  /* 0x00201f004a087f89 */ /* 0x00072400000e0000 */
.L_x_676:
        /* <DEDUP_REMOVED lines=19> */
.L_x_677:
        /* <DEDUP_REMOVED lines=16> */
.L_x_678:
[----:B---3--:R-:W-:Y:S01]  /*17a10*/  IMAD R0, R0, c[0x0][0x538], RZ ;  /* 0x00014e0000007a24 */ /* 0x008fe200078e02ff */
[----:B------:R-:W-:Y:S04]  /*17a20*/  BSSY B1, `(.L_x_628) ;  /* 0x00000ce000017945 */ /* 0x000fe80003800000 */
[----:B----4-:R-:W-:-:S04]  /*17a30*/  IADD3 R8, R0, R8, RZ ;  /* 0x0000000800087210 */ /* 0x010fc80007ffe0ff */
[----:B--2---:R-:W-:-:S13]  /*17a40*/  ISETP.GT.AND P0, PT, R8, R9, PT ;  /* 0x000000090800720c */ /* 0x004fda0003f04270 */
[----:B------:R-:W-:Y:S05]  /*17a50*/  @P0 BRA `(.L_x_629) ;  /* 0x0000025000000947 */ /* 0x000fea0003800000 */
.L_x_633:
        /* <DEDUP_REMOVED lines=17> */
.L_x_679:
        /* <DEDUP_REMOVED lines=16> */
.L_x_680:
[----:B--2---:R-:W-:-:S05]  /*17c70*/  IMAD R0, R0, c[0x0][0x538], RZ ;  /* 0x00014e0000007a24 */ /* 0x004fca00078e02ff */
[----:B------:R-:W-:-:S04]  /*17c80*/  IADD3 R8, R0, R8, RZ ;  /* 0x0000000800087210 */ /* 0x000fc80007ffe0ff */
[----:B------:R-:W-:-:S13]  /*17c90*/  ISETP.GT.AND P0, PT, R8, R9, PT ;  /* 0x000000090800720c */ /* 0x000fda0003f04270 */
[----:B-1----:R-:W-:Y:S05]  /*17ca0*/  @!P0 BRA `(.L_x_633) ;  /* 0xfffffdb000008947 */ /* 0x002fea000383ffff */
.L_x_629:
[----:B------:R-:W-:-:S05]  /*17cb0*/  IADD3 R12, -R0, R8, RZ ;  /* 0x00000008000c7210 */ /* 0x000fca0007ffe1ff */
[----:B------:R-:W-:-:S05]  /*17cc0*/  IMAD R0, R4, c[0x0][0x538], R12 ;  /* 0x00014e0004007a24 */ /* 0x000fca00078e020c */
[----:B------:R-:W-:Y:S01]  /*17cd0*/  ISETP.GT.AND P0, PT, R0, R9, PT ;  /* 0x000000090000720c */ /* 0x000fe20003f04270 */
[----:B------:R-:W-:-:S12]  /*17ce0*/  BRA.DIV ~URZ, `(.L_x_634) ;  /* 0x000022927f007947 */ /* 0x000fd8000b800000 */
[----:B------:R-:W-:-:S03]  /*17cf0*/  VOTE.ANY R10, PT, !P0 ;  /* 0x00000000000a7806 */ /* 0x000fc600040e0100 */
.L_x_681:
[----:B------:R-:W2:Y:S01]  /*17d00*/  LDL.LU R0, [R1+0x2c] ;  /* 0x00002c0001007983 */ /* 0x000ea20000300800 */
[----:B------:R-:W2:Y:S02]  /*17d10*/  POPC R8, R10 ;  /* 0x0000000a00087309 */ /* 0x000ea40000000000 */
[----:B--2---:R-:W-:-:S05]  /*17d20*/  IADD3 R0, R8, R0, RZ ;  /* 0x0000000008007210 */ /* 0x004fca0007ffe0ff */
[----:B------:R2:W-:Y:S01]  /*17d30*/  STL [R1+0x2c], R0 ;  /* 0x00002c0001007387 */ /* 0x0005e20000100800 */
[----:B------:R-:W-:Y:S05]  /*17d40*/  BRA.DIV ~URZ, `(.L_x_635) ;  /* 0x000022827f007947 */ /* 0x000fea000b800000 */
[----:B------:R3:W4:Y:S04]  /*17d50*/  SHFL.IDX PT, R11, R6, R8, 0x1f ;  /* 0x00001f08060b7589 */ /* 0x00072800000e0000 */
[----:B------:R3:W1:Y:S02]  /*17d60*/  SHFL.IDX PT, R7, R7, R8, 0x1f ;  /* 0x00001f0807077589 */ /* 0x00066400000e0000 */
.L_x_682:
[----:B------:R-:W-:Y:S01]  /*17d70*/  ISETP.NE.AND P0, PT, R10, RZ, PT ;  /* 0x000000ff0a00720c */ /* 0x000fe20003f05270 */
[----:B------:R-:W-:-:S12]  /*17d80*/  BSSY B0, `(.L_x_636) ;  /* 0x0000005000007945 */ /* 0x000fd80003800000 */
[----:B------:R-:W-:Y:S05]  /*17d90*/  @!P0 BRA `(.L_x_637) ;  /* 0x0000003000008947 */ /* 0x000fea0003800000 */
[----:B------:R-:W-:Y:S01]  /*17da0*/  IADD3 R3, R8, -0x1, RZ ;  /* 0xffffffff08037810 */ /* 0x000fe20007ffe0ff */
[----:B------:R-:W-:Y:S05]  /*17db0*/  BRA.DIV ~URZ, `(.L_x_638) ;  /* 0x000022e27f007947 */ /* 0x000fea000b800000 */
[----:B------:R2:W3:Y:S02]  /*17dc0*/  SHFL.IDX PT, R13, R4, R3, 0x1f ;  /* 0x00001f03040d7589 */ /* 0x0004e400000e0000 */
.L_x_637:
[----:B------:R-:W-:Y:S05]  /*17dd0*/  BSYNC B0 ;  /* 0x0000000000007941 */ /* 0x000fea0003800000 */
.L_x_636:
[----:B--23--:R-:W-:Y:S01]  /*17de0*/  IMAD R0, R13, c[0x0][0x538], R12 ;  /* 0x00014e000d007a24 */ /* 0x00cfe200078e020c */
[----:B-1----:R-:W-:Y:S01]  /*17df0*/  ISETP.NE.AND P0, PT, R7, 0x1, PT ;  /* 0x000000010700780c */ /* 0x002fe20003f05270 */
[----:B------:R-:W-:Y:S03]  /*17e00*/  BSSY B0, `(.L_x_639) ;  /* 0x0000086000007945 */ /* 0x000fe60003800000 */
[----:B------:R1:W-:Y:S01]  /*17e10*/  STL [R1+0x20], R0 ;  /* 0x0000200001007387 */ /* 0x0003e20000100800 */
[----:B------:R-:W-:-:S08]  /*17e20*/  IADD3 R8, -R0, R9, RZ ;  /* 0x0000000900087210 */ /* 0x000fd00007ffe1ff */
[----:B------:R-:W-:Y:S05]  /*17e30*/  @!P0 BRA `(.L_x_640) ;  /* 0x000003e000008947 */ /* 0x000fea0003800000 */
[-C--:B----4-:R-:W-:Y:S02]  /*17e40*/  IABS R2, R11.reuse ;  /* 0x0000000b00027213 */ /* 0x090fe40000000000 */
[----:B------:R-:W-:Y:S02]  /*17e50*/  IABS R9, R11 ;  /* 0x0000000b00097213 */ /* 0x000fe40000000000 */
[----:B-1----:R-:W1:Y:S08]  /*17e60*/  I2F.RP R0, R2 ;  /* 0x0000000200007306 */ /* 0x002e700000209400 */
[----:B-1----:R-:W1:Y:S02]  /*17e70*/  MUFU.RCP R0, R0 ;  /* 0x0000000000007308 */ /* 0x002e640000001000 */
[----:B-1----:R-:W-:-:S06]  /*17e80*/  IADD3 R0, R0, 0xffffffe, RZ ;  /* 0x0ffffffe00007810 */ /* 0x002fcc0007ffe0ff */
[----:B------:R-:W1:Y:S02]  /*17e90*/  F2I.FTZ.U32.TRUNC.NTZ R5, R0 ;  /* 0x0000000000057305 */ /* 0x000e64000021f000 */
[----:B-1----:R-:W-:Y:S01]  /*17ea0*/  IMAD.MOV R3, RZ, RZ, -R5 ;  /* 0x000000ffff037224 */ /* 0x002fe200078e0a05 */
[----:B------:R-:W-:-:S03]  /*17eb0*/  IABS R0, R7 ;  /* 0x0000000700007213 */ /* 0x000fc60000000000 */
[----:B------:R-:W-:Y:S01]  /*17ec0*/  IMAD.MOV.U32 R4, RZ, RZ, R3 ;  /* 0x000000ffff047224 */ /* 0x000fe200078e0003 */
[----:B------:R-:W-:Y:S01]  /*17ed0*/  IABS R3, R8 ;  /* 0x0000000800037213 */ /* 0x000fe20000000000 */
[----:B------:R-:W-:Y:S02]  /*17ee0*/  IMAD.MOV.U32 R6, RZ, RZ, R0 ;  /* 0x000000ffff067224 */ /* 0x000fe400078e0000 */
[----:B------:R-:W-:Y:S02]  /*17ef0*/  IMAD R0, R4, R2, RZ ;  /* 0x0000000204007224 */ /* 0x000fe400078e02ff */
[----:B------:R-:W-:Y:S01]  /*17f00*/  IMAD.MOV.U32 R4, RZ, RZ, RZ ;  /* 0x000000ffff047224 */ /* 0x000fe200078e00ff */
[----:B------:R-:W1:Y:S03]  /*17f10*/  I2F.RP R10, R6 ;  /* 0x00000006000a7306 */ /* 0x000e660000209400 */
[----:B------:R-:W-:-:S04]  /*17f20*/  IMAD.HI.U32 R5, R5, R0, R4 ;  /* 0x0000000005057227 */ /* 0x000fc800078e0004 */
[----:B------:R-:W-:-:S05]  /*17f30*/  IMAD.MOV R0, RZ, RZ, -R9 ;  /* 0x000000ffff007224 */ /* 0x000fca00078e0a09 */
[----:B------:R-:W-:Y:S01]  /*17f40*/  MOV R4, R0 ;  /* 0x0000000000047202 */ /* 0x000fe20000000f00 */
[----:B------:R-:W-:-:S04]  /*17f50*/  IMAD.HI.U32 R0, R5, R3, RZ ;  /* 0x0000000305007227 */ /* 0x000fc800078e00ff */
[----:B------:R-:W-:Y:S02]  /*17f60*/  IMAD R3, R0, R4, R3 ;  /* 0x0000000400037224 */ /* 0x000fe400078e0203 */
[----:B-1----:R-:W1:Y:S03]  /*17f70*/  MUFU.RCP R4, R10 ;  /* 0x0000000a00047308 */ /* 0x002e660000001000 */
        /* <DEDUP_REMOVED lines=9> */
[----:B------:R-:W-:Y:S01]  /*18010*/  @P2 IADD3 R0, R0, 0x1, RZ ;  /* 0x0000000100002810 */ /* 0x000fe20007ffe0ff */
[----:B-1----:R-:W-:-:S06]  /*18020*/  IMAD.MOV R2, RZ, RZ, -R3 ;  /* 0x000000ffff027224 */ /* 0x002fcc00078e0a03 */
[----:B------:R-:W-:Y:S01]  /*18030*/  @!P1 IMAD.MOV R0, RZ, RZ, -R0 ;  /* 0x000000ffff009224 */ /* 0x000fe200078e0a00 */
[----:B------:R-:W-:Y:S02]  /*18040*/  @!P0 LOP3.LUT R0, RZ, R11, RZ, 0x33, !PT ;  /* 0x0000000bff008212 */ /* 0x000fe400078e33ff */
[----:B------:R-:W-:Y:S02]  /*18050*/  MOV R4, R2 ;  /* 0x0000000200047202 */ /* 0x000fe40000000f00 */
[----:B------:R-:W-:Y:S02]  /*18060*/  IABS R2, R7 ;  /* 0x0000000700027213 */ /* 0x000fe40000000000 */
[----:B------:R-:W-:Y:S01]  /*18070*/  IABS R9, R0 ;  /* 0x0000000000097213 */ /* 0x000fe20000000000 */
[----:B------:R-:W-:Y:S02]  /*18080*/  IMAD R4, R4, R6, RZ ;  /* 0x0000000604047224 */ /* 0x000fe400078e02ff */
[----:B------:R-:W-:-:S02]  /*18090*/  IMAD.MOV R5, RZ, RZ, -R2 ;  /* 0x000000ffff057224 */ /* 0x000fc400078e0a02 */
[----:B------:R-:W-:-:S04]  /*180a0*/  IMAD.MOV.U32 R2, RZ, RZ, RZ ;  /* 0x000000ffff027224 */ /* 0x000fc800078e00ff */
[----:B------:R-:W-:Y:S01]  /*180b0*/  IMAD.HI.U32 R2, R3, R4, R2 ;  /* 0x0000000403027227 */ /* 0x000fe200078e0002 */
[----:B------:R-:W-:-:S03]  /*180c0*/  MOV R4, R5 ;  /* 0x0000000500047202 */ /* 0x000fc60000000f00 */
[----:B------:R-:W-:-:S04]  /*180d0*/  IMAD.MOV.U32 R3, RZ, RZ, R9 ;  /* 0x000000ffff037224 */ /* 0x000fc800078e0009 */
[----:B------:R-:W-:-:S04]  /*180e0*/  IMAD.HI.U32 R2, R2, R3, RZ ;  /* 0x0000000302027227 */ /* 0x000fc800078e00ff */
[----:B------:R-:W-:Y:S01]  /*180f0*/  IMAD R3, R2, R4, R3 ;  /* 0x0000000402037224 */ /* 0x000fe200078e0203 */
[----:B------:R-:W-:-:S04]  /*18100*/  IADD3 R4, -R0, RZ, RZ ;  /* 0x000000ff00047210 */ /* 0x000fc80007ffe1ff */
        /* <DEDUP_REMOVED lines=9> */
[----:B------:R-:W-:-:S05]  /*181a0*/  @!P0 LOP3.LUT R2, RZ, R7, RZ, 0x33, !PT ;  /* 0x00000007ff028212 */ /* 0x000fca00078e33ff */
[----:B------:R-:W-:-:S04]  /*181b0*/  IMAD.MOV R3, RZ, RZ, -R2 ;  /* 0x000000ffff037224 */ /* 0x000fc800078e0a02 */
[C---:B------:R-:W-:Y:S02]  /*181c0*/  IMAD R3, R7.reuse, R3, R0 ;  /* 0x0000000307037224 */ /* 0x040fe400078e0200 */
[----:B------:R-:W-:Y:S02]  /*181d0*/  IMAD R0, R7, 0x1000000, R2 ;  /* 0x0100000007007824 */ /* 0x000fe400078e0202 */
[----:B------:R-:W-:Y:S02]  /*181e0*/  IMAD R2, R11, R4, R8 ;  /* 0x000000040b027224 */ /* 0x000fe400078e0208 */
[----:B------:R-:W-:-:S05]  /*181f0*/  IMAD R0, R3, 0x10000, R0 ;  /* 0x0001000003007824 */ /* 0x000fca00078e0200 */
[----:B------:R1:W-:Y:S01]  /*18200*/  STL [R1+0x28], R0 ;  /* 0x0000280001007387 */ /* 0x0003e20000100800 */
[----:B------:R-:W-:Y:S05]  /*18210*/  BRA `(.L_x_641) ;  /* 0x0000044000007947 */ /* 0x000fea0003800000 */
.L_x_640:
[----:B-1----:R-:W2:Y:S01]  /*18220*/  LDL R0, [R1+0x2c] ;  /* 0x00002c0001007983 */ /* 0x002ea20000100800 */
[----:B------:R-:W-:-:S04]  /*18230*/  IMAD.MOV.U32 R2, RZ, RZ, 0x4 ;  /* 0x00000004ff027424 */ /* 0x000fc800078e00ff */
[----:B--2---:R-:W-:-:S05]  /*18240*/  IMAD.WIDE R2, R0, R2, c[0x0][0x590] ;  /* 0x0001640000027625 */ /* 0x004fca00078e0202 */
[----:B------:R-:W2:Y:S02]  /*18250*/  LDG.E R4, [R2.64] ;  /* 0x0000000602047981 */ /* 0x000ea4000c1e1900 */
[----:B--2-4-:R-:W-:-:S05]  /*18260*/  IMAD R9, R4, R11, RZ ;  /* 0x0000000b04097224 */ /* 0x014fca00078e02ff */
[-C--:B------:R-:W-:Y:S02]  /*18270*/  IABS R0, R9.reuse ;  /* 0x0000000900007213 */ /* 0x080fe40000000000 */
        /* <DEDUP_REMOVED lines=27> */
[----:B------:R-:W-:Y:S02]  /*18430*/  IMAD R10, R4, R2, RZ ;  /* 0x00000002040a7224 */ /* 0x000fe400078e02ff */
[----:B------:R-:W-:-:S03]  /*18440*/  IMAD.MOV R2, RZ, RZ, -R2 ;  /* 0x000000ffff027224 */ /* 0x000fc600078e0a02 */
[----:B------:R-:W-:Y:S01]  /*18450*/  IADD3 R0, -R10, c[0x0][0x538], RZ ;  /* 0x00014e000a007a10 */ /* 0x000fe20007ffe1ff */
[----:B------:R-:W-:-:S03]  /*18460*/  IMAD R6, R9, R2, R8 ;  /* 0x0000000209067224 */ /* 0x000fc600078e0208 */
[----:B------:R-:W-:Y:S02]  /*18470*/  IMNMX R0, R4, R0, PT ;  /* 0x0000000004007217 */ /* 0x000fe40003800200 */
[----:B------:R-:W-:Y:S02]  /*18480*/  IABS R2, R6 ;  /* 0x0000000600027213 */ /* 0x000fe40000000000 */
[-C--:B------:R-:W-:Y:S02]  /*18490*/  IABS R3, R0.reuse ;  /* 0x0000000000037213 */ /* 0x080fe40000000000 */
[----:B------:R-:W-:Y:S02]  /*184a0*/  IABS R9, R0 ;  /* 0x0000000000097213 */ /* 0x000fe40000000000 */
[----:B------:R-:W1:Y:S01]  /*184b0*/  I2F.RP R4, R3 ;  /* 0x0000000300047306 */ /* 0x000e620000209400 */
[----:B------:R-:W-:Y:S02]  /*184c0*/  MOV R7, R2 ;  /* 0x0000000200077202 */ /* 0x000fe40000000f00 */
[----:B------:R-:W-:-:S05]  /*184d0*/  IMAD.MOV R2, RZ, RZ, -R9 ;  /* 0x000000ffff027224 */ /* 0x000fca00078e0a09 */
[----:B-1----:R-:W1:Y:S02]  /*184e0*/  MUFU.RCP R4, R4 ;  /* 0x0000000400047308 */ /* 0x002e640000001000 */
[----:B-1----:R-:W-:-:S06]  /*184f0*/  IADD3 R4, R4, 0xffffffe, RZ ;  /* 0x0ffffffe04047810 */ /* 0x002fcc0007ffe0ff */
[----:B------:R-:W1:Y:S02]  /*18500*/  F2I.FTZ.U32.TRUNC.NTZ R5, R4 ;  /* 0x0000000400057305 */ /* 0x000e64000021f000 */
[----:B-1----:R-:W-:-:S04]  /*18510*/  IMAD.MOV R4, RZ, RZ, -R5 ;  /* 0x000000ffff047224 */ /* 0x002fc800078e0a05 */
[----:B------:R-:W-:Y:S02]  /*18520*/  IMAD R8, R4, R3, RZ ;  /* 0x0000000304087224 */ /* 0x000fe400078e02ff */
[----:B------:R-:W-:-:S04]  /*18530*/  IMAD.MOV.U32 R4, RZ, RZ, RZ ;  /* 0x000000ffff047224 */ /* 0x000fc800078e00ff */
[----:B------:R-:W-:-:S04]  /*18540*/  IMAD.HI.U32 R5, R5, R8, R4 ;  /* 0x0000000805057227 */ /* 0x000fc800078e0004 */
[----:B------:R-:W-:Y:S02]  /*18550*/  IMAD.MOV.U32 R4, RZ, RZ, R2 ;  /* 0x000000ffff047224 */ /* 0x000fe400078e0002 */
[----:B------:R-:W-:-:S04]  /*18560*/  IMAD.HI.U32 R2, R5, R7, RZ ;  /* 0x0000000705027227 */ /* 0x000fc800078e00ff */
[----:B------:R-:W-:-:S05]  /*18570*/  IMAD R4, R2, R4, R7 ;  /* 0x0000000402047224 */ /* 0x000fca00078e0207 */
[----:B------:R-:W-:-:S13]  /*18580*/  ISETP.GT.U32.AND P0, PT, R3, R4, PT ;  /* 0x000000040300720c */ /* 0x000fda0003f04070 */
[-C--:B------:R-:W-:Y:S02]  /*18590*/  @!P0 IADD3 R4, R4, -R3.reuse, RZ ;  /* 0x8000000304048210 */ /* 0x080fe40007ffe0ff */
[----:B------:R-:W-:Y:S02]  /*185a0*/  @!P0 IADD3 R2, R2, 0x1, RZ ;  /* 0x0000000102028810 */ /* 0x000fe40007ffe0ff */
[----:B------:R-:W-:Y:S02]  /*185b0*/  ISETP.GE.U32.AND P2, PT, R4, R3, PT ;  /* 0x000000030400720c */ /* 0x000fe40003f46070 */
[----:B------:R-:W-:Y:S02]  /*185c0*/  LOP3.LUT R3, R6, R0, RZ, 0x3c, !PT ;  /* 0x0000000006037212 */ /* 0x000fe400078e3cff */
[----:B------:R-:W-:Y:S02]  /*185d0*/  ISETP.NE.AND P0, PT, R0, RZ, PT ;  /* 0x000000ff0000720c */ /* 0x000fe40003f05270 */
[----:B------:R-:W-:Y:S01]  /*185e0*/  ISETP.GE.AND P1, PT, R3, RZ, PT ;  /* 0x000000ff0300720c */ /* 0x000fe20003f26270 */
[----:B------:R-:W-:Y:S01]  /*185f0*/  IMAD.MOV R3, RZ, RZ, -R0 ;  /* 0x000000ffff037224 */ /* 0x000fe200078e0a00 */
[----:B------:R-:W-:-:S05]  /*18600*/  IADD3 R6, R10, 0x1000000, R6 ;  /* 0x010000000a067810 */ /* 0x000fca0007ffe006 */
[----:B------:R-:W-:-:S06]  /*18610*/  @P2 IADD3 R2, R2, 0x1, RZ ;  /* 0x0000000102022810 */ /* 0x000fcc0007ffe0ff */
[----:B------:R-:W-:Y:S01]  /*18620*/  @!P1 IMAD.MOV R2, RZ, RZ, -R2 ;  /* 0x000000ffff029224 */ /* 0x000fe200078e0a02 */
[----:B------:R-:W-:-:S05]  /*18630*/  @!P0 LOP3.LUT R2, RZ, R0, RZ, 0x33, !PT ;  /* 0x00000000ff028212 */ /* 0x000fca00078e33ff */
[----:B------:R-:W-:-:S05]  /*18640*/  IMAD R0, R2, R3, R6 ;  /* 0x0000000302007224 */ /* 0x000fca00078e0206 */
[----:B------:R1:W-:Y:S02]  /*18650*/  STL [R1+0x28], R0 ;  /* 0x0000280001007387 */ /* 0x0003e40000100800 */
.L_x_641:
[----:B------:R-:W-:Y:S05]  /*18660*/  BSYNC B0 ;  /* 0x0000000000007941 */ /* 0x000fea0003800000 */
.L_x_639:
[----:B------:R-:W-:-:S04]  /*18670*/  LOP3.LUT R2, RZ, R2, RZ, 0x33, !PT ;  /* 0x00000002ff027212 */ /* 0x000fc800078e33ff */
[----:B-1----:R-:W-:-:S05]  /*18680*/  IADD3 R0, R2, R11, RZ ;  /* 0x0000000b02007210 */ /* 0x002fca0007ffe0ff */
[----:B------:R1:W-:Y:S01]  /*18690*/  STL [R1+0x24], R0 ;  /* 0x0000240001007387 */ /* 0x0003e20000100800 */
[----:B------:R-:W-:Y:S05]  /*186a0*/  BRA `(.L_x_642) ;  /* 0x0000005000007947 */ /* 0x000fea0003800000 */
.L_x_630:
[----:B------:R-:W-:Y:S01]  /*186b0*/  MOV R0, c[0x0][0x53c] ;  /* 0x00014f0000007a02 */ /* 0x000fe20000000f00 */
[----:B------:R2:W-:Y:S04]  /*186c0*/  STL [R1+0x20], R9 ;  /* 0x0000200901007387 */ /* 0x0005e80000100800 */
[----:B------:R2:W-:Y:S04]  /*186d0*/  STL [R1+0x24], RZ ;  /* 0x000024ff01007387 */ /* 0x0005e80000100800 */
[----:B------:R2:W-:Y:S04]  /*186e0*/  STL [R1+0x28], RZ ;  /* 0x000028ff01007387 */ /* 0x0005e80000100800 */
[----:B------:R2:W-:Y:S02]  /*186f0*/  STL [R1+0x2c], R0 ;  /* 0x00002c0001007387 */ /* 0x0005e40000100800 */
.L_x_642:
[----:B------:R-:W-:Y:S05]  /*18700*/  BSYNC B1 ;  /* 0x0000000000017941 */ /* 0x000fea0003800000 */
.L_x_628:
        /* <DEDUP_REMOVED lines=9> */
.L_x_623:
[----:B--2---:R-:W2:Y:S02]  /*187a0*/  LDL R0, [R1+0x2c] ;  /* 0x00002c0001007983 */ /* 0x004ea40000100800 */
[----:B--2---:R-:W-:-:S13]  /*187b0*/  ISETP.GE.AND P0, PT, R0, c[0x0][0x53c], PT ;  /* 0x00014f0000007a0c */ /* 0x004fda0003f06270 */
[----:B-1----:R-:W-:Y:S01]  /*187c0*/  @P0 CALL.REL.NOINC `(.L_x_643) ;  /* 0x0000001000000944 */ /* 0x002fe20003c00000 */
[----:B------:R-:W-:Y:S05]  /*187d0*/  BRA `(.L_x_644) ;  /* 0xfffe938000007947 */ /* 0x000fea000383ffff */
.L_x_643:
[----:B------:R-:W-:Y:S05]  /*187e0*/  EXIT ;  /* 0x000000000000794d */ /* 0x000fea0003800000 */
.L_x_463:
[----:B------:R-:W-:Y:S01]  /*187f0*/  IMAD.MOV.U32 R0, RZ, RZ, R5 ;  /* 0x000000ffff007224 */ /* 0x000fe200078e0005 */
[----:B------:R-:W-:Y:S02]  /*18800*/  MOV R2, 0x1 ;  /* 0x0000000100027802 */ /* 0x000fe40000000f00 */
[----:B------:R-:W-:Y:S02]  /*18810*/  MOV R3, 0x18830 ;  /* 0x0001883000037802 */ /* 0x000fe40000000f00 */
[----:B------:R-:W-:Y:S05]  /*18820*/  CALL.REL.NOINC `($__internal_10_$__cuda_sm70_shflsync_up_p) ;  /* 0x0000196000007944 */ /* 0x000fea0003c00000 */
[----:B------:R-:W-:Y:S01]  /*18830*/  MOV R0, R4 ;  /* 0x0000000400007202 */ /* 0x000fe20000000f00 */
[----:B------:R-:W-:Y:S05]  /*18840*/  BRA `(.L_x_645) ;  /* 0xfffe7c1000007947 */ /* 0x000fea000383ffff */
.L_x_464:
[----:B------:R-:W-:Y:S01]  /*18850*/  IMAD.MOV.U32 R0, RZ, RZ, R5 ;  /* 0x000000ffff007224 */ /* 0x000fe200078e0005 */
[----:B------:R-:W-:Y:S02]  /*18860*/  MOV R2, 0x2 ;  /* 0x0000000200027802 */ /* 0x000fe40000000f00 */
[----:B------:R-:W-:Y:S02]  /*18870*/  MOV R3, 0x18890 ;  /* 0x0001889000037802 */ /* 0x000fe40000000f00 */
[----:B------:R-:W-:Y:S05]  /*18880*/  CALL.REL.NOINC `($__internal_10_$__cuda_sm70_shflsync_up_p) ;  /* 0x0000190000007944 */ /* 0x000fea0003c00000 */
[----:B------:R-:W-:Y:S01]  /*18890*/  SEL R0, R4, RZ, P4 ;  /* 0x000000ff04007207 */ /* 0x000fe20002000000 */
[----:B------:R-:W-:Y:S01]  /*188a0*/  IMAD.MOV.U32 R2, RZ, RZ, 0x4 ;  /* 0x00000004ff027424 */ /* 0x000fe200078e00ff */
[----:B------:R-:W-:-:S03]  /*188b0*/  MOV R3, 0x188e0 ;  /* 0x000188e000037802 */ /* 0x000fc60000000f00 */
[----:B------:R-:W-:Y:S02]  /*188c0*/  IMAD.IADD R0, R5, 0x1, R0 ;  /* 0x0000000105007824 */ /* 0x000fe400078e0200 */
        /* <DEDUP_REMOVED lines=14> */
[----:B------:R-:W-:Y:S01]  /*189b0*/  IMAD.IADD R4, R0, 0x1, R4 ;  /* 0x0000000100047824 */ /* 0x000fe200078e0204 */
[----:B------:R-:W-:-:S03]  /*189c0*/  MOV R0, 0x1f ;  /* 0x0000001f00007802 */ /* 0x000fc60000000f00 */
[----:B------:R-:W-:Y:S02]  /*189d0*/  IMAD.MOV.U32 R5, RZ, RZ, R4 ;  /* 0x000000ffff057224 */ /* 0x000fe400078e0004 */
[----:B------:R-:W-:Y:S05]  /*189e0*/  CALL.REL.NOINC `($__internal_9_$__cuda_sm70_shflsync_idx_p) ;  /* 0x0000175000007944 */ /* 0x000fea0003c00000 */
[----:B------:R-:W-:Y:S05]  /*189f0*/  BRA `(.L_x_646) ;  /* 0xfffe7b6000007947 */ /* 0x000fea000383ffff */
.L_x_466:
[----:B------:R-:W-:Y:S02]  /*18a00*/  SEL R0, RZ, 0x1, P0 ;  /* 0x00000001ff007807 */ /* 0x000fe40000000000 */
[----:B------:R-:W-:Y:S02]  /*18a10*/  MOV R2, 0x18a30 ;  /* 0x00018a3000027802 */ /* 0x000fe40000000f00 */
[----:B------:R-:W-:Y:S05]  /*18a20*/  CALL.REL.NOINC `($__internal_11_$__cuda_sm70_votesync_ballot) ;  /* 0x000017d000007944 */ /* 0x000fea0003c00000 */
[----:B------:R-:W-:Y:S01]  /*18a30*/  MOV R10, R0 ;  /* 0x00000000000a7202 */ /* 0x000fe20000000f00 */
[----:B------:R-:W-:Y:S05]  /*18a40*/  BRA `(.L_x_647) ;  /* 0xfffe7ba000007947 */ /* 0x000fea000383ffff */
.L_x_467:
[----:B------:R-:W-:Y:S01]  /*18a50*/  IMAD.MOV.U32 R5, RZ, RZ, R9 ;  /* 0x000000ffff057224 */ /* 0x000fe200078e0009 */
[----:B------:R-:W-:Y:S01]  /*18a60*/  MOV R3, R6 ;  /* 0x0000000600037202 */ /* 0x000fe20000000f00 */
[----:B-1----:R-:W-:Y:S01]  /*18a70*/  IMAD.MOV.U32 R0, RZ, RZ, 0x1f ;  /* 0x0000001fff007424 */ /* 0x002fe200078e00ff */
[----:B------:R-:W-:Y:S02]  /*18a80*/  MOV R2, 0x18aa0 ;  /* 0x00018aa000027802 */ /* 0x000fe40000000f00 */
[----:B------:R-:W-:Y:S05]  /*18a90*/  CALL.REL.NOINC `($__internal_9_$__cuda_sm70_shflsync_idx_p) ;  /* 0x000016a000007944 */ /* 0x000fea0003c00000 */
[----:B------:R-:W-:Y:S01]  /*18aa0*/  IMAD.MOV.U32 R12, RZ, RZ, R0 ;  /* 0x000000ffff0c7224 */ /* 0x000fe200078e0000 */
[----:B------:R-:W-:Y:S01]  /*18ab0*/  MOV R5, R8 ;  /* 0x0000000800057202 */ /* 0x000fe20000000f00 */
[----:B------:R-:W-:Y:S01]  /*18ac0*/  IMAD.MOV.U32 R7, RZ, RZ, RZ ;  /* 0x000000ffff077224 */ /* 0x000fe200078e00ff */
[----:B------:R-:W-:Y:S01]  /*18ad0*/  MOV R3, R6 ;  /* 0x0000000600037202 */ /* 0x000fe20000000f00 */
[----:B------:R-:W-:Y:S01]  /*18ae0*/  IMAD.MOV.U32 R0, RZ, RZ, 0x1f ;  /* 0x0000001fff007424 */ /* 0x000fe200078e00ff */
[----:B------:R-:W-:-:S02]  /*18af0*/  MOV R2, 0x18b10 ;  /* 0x00018b1000027802 */ /* 0x000fc40000000f00 */
[----:B------:R-:W-:Y:S05]  /*18b00*/  CALL.REL.NOINC `($__internal_9_$__cuda_sm70_shflsync_idx_p) ;  /* 0x0000163000007944 */ /* 0x000fea0003c00000 */
[----:B------:R-:W-:Y:S01]  /*18b10*/  MOV R9, R0 ;  /* 0x0000000000097202 */ /* 0x000fe20000000f00 */
[----:B------:R-:W-:Y:S05]  /*18b20*/  BRA `(.L_x_648) ;  /* 0xfffe7b3000007947 */ /* 0x000fea000383ffff */
.L_x_470:
[----:B------:R-:W-:Y:S01]  /*18b30*/  IMAD.MOV.U32 R5, RZ, RZ, R4 ;  /* 0x000000ffff057224 */ /* 0x000fe200078e0004 */
[----:B-1----:R-:W-:-:S02]  /*18b40*/  MOV R0, 0x1f ;  /* 0x0000001f00007802 */ /* 0x002fc40000000f00 */
[----:B------:R-:W-:Y:S02]  /*18b50*/  MOV R2, 0x18b70 ;  /* 0x00018b7000027802 */ /* 0x000fe40000000f00 */
[----:B--234-:R-:W-:Y:S05]  /*18b60*/  CALL.REL.NOINC `($__internal_9_$__cuda_sm70_shflsync_idx_p) ;  /* 0x000015d000007944 */ /* 0x01cfea0003c00000 */
[----:B------:R-:W-:Y:S01]  /*18b70*/  MOV R7, R0 ;  /* 0x0000000000077202 */ /* 0x000fe20000000f00 */
[----:B------:R-:W-:Y:S05]  /*18b80*/  BRA `(.L_x_469) ;  /* 0xfffe7b3000007947 */ /* 0x000fea000383ffff */
.L_x_489:
[----:B------:R-:W-:Y:S01]  /*18b90*/  IMAD.MOV.U32 R5, RZ, RZ, R11 ;  /* 0x000000ffff057224 */ /* 0x000fe200078e000b */
[----:B------:R-:W-:Y:S01]  /*18ba0*/  MOV R3, RZ ;  /* 0x000000ff00037202 */ /* 0x000fe20000000f00 */
[----:B------:R-:W-:Y:S01]  /*18bb0*/  IMAD.MOV.U32 R0, RZ, RZ, 0x1c1f ;  /* 0x00001c1fff007424 */ /* 0x000fe200078e00ff */
[----:B------:R-:W-:Y:S02]  /*18bc0*/  MOV R2, 0x18be0 ;  /* 0x00018be000027802 */ /* 0x000fe40000000f00 */
[----:B------:R-:W-:Y:S05]  /*18bd0*/  CALL.REL.NOINC `($__internal_9_$__cuda_sm70_shflsync_idx_p) ;  /* 0x0000156000007944 */ /* 0x000fea0003c00000 */
[----:B------:R-:W-:Y:S01]  /*18be0*/  MOV R8, R0 ;  /* 0x0000000000087202 */ /* 0x000fe20000000f00 */
[----:B------:R-:W-:Y:S05]  /*18bf0*/  BRA `(.L_x_649) ;  /* 0xfffea35000007947 */ /* 0x000fea000383ffff */
.L_x_490:
[----:B------:R-:W-:Y:S01]  /*18c00*/  IMAD.MOV.U32 R5, RZ, RZ, R12 ;  /* 0x000000ffff057224 */ /* 0x000fe200078e000c */
[----:B------:R-:W-:Y:S01]  /*18c10*/  MOV R3, RZ ;  /* 0x000000ff00037202 */ /* 0x000fe20000000f00 */
[----:B------:R-:W-:Y:S01]  /*18c20*/  IMAD.MOV.U32 R0, RZ, RZ, 0x1c1f ;  /* 0x00001c1fff007424 */ /* 0x000fe200078e00ff */
[----:B------:R-:W-:Y:S02]  /*18c30*/  MOV R2, 0x18c50 ;  /* 0x00018c5000027802 */ /* 0x000fe40000000f00 */
[----:B-12---:R-:W-:Y:S05]  /*18c40*/  CALL.REL.NOINC `($__internal_9_$__cuda_sm70_shflsync_idx_p) ;  /* 0x000014f000007944 */ /* 0x006fea0003c00000 */
[----:B------:R-:W-:Y:S05]  /*18c50*/  BRA `(.L_x_650) ;  /* 0xfffea31000007947 */ /* 0x000fea000383ffff */
.L_x_493:
[----:B--2---:R-:W-:Y:S01]  /*18c60*/  IMAD.MOV.U32 R5, RZ, RZ, R11 ;  /* 0x000000ffff057224 */ /* 0x004fe200078e000b */
[----:B------:R-:W-:Y:S01]  /*18c70*/  MOV R3, 0x1 ;  /* 0x0000000100037802 */ /* 0x000fe20000000f00 */
[----:B----4-:R-:W-:Y:S01]  /*18c80*/  IMAD.MOV.U32 R0, RZ, RZ, 0x1c1f ;  /* 0x00001c1fff007424 */ /* 0x010fe200078e00ff */
[----:B------:R-:W-:-:S02]  /*18c90*/  MOV R2, 0x18cb0 ;  /* 0x00018cb000027802 */ /* 0x000fc40000000f00 */
[----:B-1-3--:R-:W-:Y:S05]  /*18ca0*/  CALL.REL.NOINC `($__internal_9_$__cuda_sm70_shflsync_idx_p) ;  /* 0x0000149000007944 */ /* 0x00afea0003c00000 */
[----:B------:R-:W-:Y:S01]  /*18cb0*/  IMAD.MOV.U32 R8, RZ, RZ, R0 ;  /* 0x000000ffff087224 */ /* 0x000fe200078e0000 */
[----:B------:R-:W-:Y:S01]  /*18cc0*/  MOV R3, 0x1 ;  /* 0x0000000100037802 */ /* 0x000fe20000000f00 */
[----:B------:R-:W-:Y:S01]  /*18cd0*/  IMAD.MOV.U32 R5, RZ, RZ, R12 ;  /* 0x000000ffff057224 */ /* 0x000fe200078e000c */
[----:B------:R-:W-:-:S02]  /*18ce0*/  MOV R0, 0x1c1f ;  /* 0x00001c1f00007802 */ /* 0x000fc40000000f00 */
[----:B------:R-:W-:Y:S02]  /*18cf0*/  MOV R2, 0x18d10 ;  /* 0x00018d1000027802 */ /* 0x000fe40000000f00 */
[----:B------:R-:W-:Y:S05]  /*18d00*/  CALL.REL.NOINC `($__internal_9_$__cuda_sm70_shflsync_idx_p) ;  /* 0x0000143000007944 */ /* 0x000fea0003c00000 */
[----:B------:R-:W-:Y:S05]  /*18d10*/  BRA `(.L_x_651) ;  /* 0xfffea40000007947 */ /* 0x000fea000383ffff */
.L_x_496:
[----:B-1----:R-:W-:Y:S01]  /*18d20*/  IMAD.MOV.U32 R5, RZ, RZ, R11 ;  /* 0x000000ffff057224 */ /* 0x002fe200078e000b */
[----:B------:R-:W-:Y:S01]  /*18d30*/  MOV R3, 0x2 ;  /* 0x0000000200037802 */ /* 0x000fe20000000f00 */
[----:B----4-:R-:W-:Y:S01]  /*18d40*/  IMAD.MOV.U32 R0, RZ, RZ, 0x1c1f ;  /* 0x00001c1fff007424 */ /* 0x010fe200078e00ff */
[----:B------:R-:W-:Y:S02]  /*18d50*/  MOV R2, 0x18d70 ;  /* 0x00018d7000027802 */ /* 0x000fe40000000f00 */
[----:B--23--:R-:W-:Y:S05]  /*18d60*/  CALL.REL.NOINC `($__internal_9_$__cuda_sm70_shflsync_idx_p) ;  /* 0x000013d000007944 */ /* 0x00cfea0003c00000 */
[----:B------:R-:W-:Y:S01]  /*18d70*/  MOV R8, R0 ;  /* 0x0000000000087202 */ /* 0x000fe20000000f00 */
[----:B------:R-:W-:Y:S05]  /*18d80*/  BRA `(.L_x_652) ;  /* 0xfffea53000007947 */ /* 0x000fea000383ffff */
.L_x_497:
[----:B------:R-:W-:Y:S01]  /*18d90*/  IMAD.MOV.U32 R5, RZ, RZ, R12 ;  /* 0x000000ffff057224 */ /* 0x000fe200078e000c */
[----:B------:R-:W-:Y:S01]  /*18da0*/  MOV R3, 0x2 ;  /* 0x0000000200037802 */ /* 0x000fe20000000f00 */
[----:B----4-:R-:W-:Y:S01]  /*18db0*/  IMAD.MOV.U32 R0, RZ, RZ, 0x1c1f ;  /* 0x00001c1fff007424 */ /* 0x010fe200078e00ff */
[----:B------:R-:W-:Y:S02]  /*18dc0*/  MOV R2, 0x18de0 ;  /* 0x00018de000027802 */ /* 0x000fe40000000f00 */
[----:B-123--:R-:W-:Y:S05]  /*18dd0*/  CALL.REL.NOINC `($__internal_9_$__cuda_sm70_shflsync_idx_p) ;  /* 0x0000136000007944 */ /* 0x00efea0003c00000 */
[----:B------:R-:W-:Y:S05]  /*18de0*/  BRA `(.L_x_653) ;  /* 0xfffea4f000007947 */ /* 0x000fea000383ffff */
.L_x_500:
[----:B-1----:R-:W-:Y:S01]  /*18df0*/  IMAD.MOV.U32 R5, RZ, RZ, R11 ;  /* 0x000000ffff057224 */ /* 0x002fe200078e000b */
[----:B------:R-:W-:Y:S01]  /*18e00*/  MOV R3, 0x3 ;  /* 0x0000000300037802 */ /* 0x000fe20000000f00 */
[----:B------:R-:W-:Y:S01]  /*18e10*/  IMAD.MOV.U32 R0, RZ, RZ, 0x1c1f ;  /* 0x00001c1fff007424 */ /* 0x000fe200078e00ff */
[----:B------:R-:W-:-:S02]  /*18e20*/  MOV R2, 0x18e40 ;  /* 0x00018e4000027802 */ /* 0x000fc40000000f00 */
[----:B--234-:R-:W-:Y:S05]  /*18e30*/  CALL.REL.NOINC `($__internal_9_$__cuda_sm70_shflsync_idx_p) ;  /* 0x0000130000007944 */ /* 0x01cfea0003c00000 */
[----:B------:R-:W-:Y:S01]  /*18e40*/  IMAD.MOV.U32 R7, RZ, RZ, R0 ;  /* 0x000000ffff077224 */ /* 0x000fe200078e0000 */
[----:B------:R-:W-:Y:S01]  /*18e50*/  MOV R3, 0x3 ;  /* 0x0000000300037802 */ /* 0x000fe20000000f00 */
[----:B------:R-:W-:Y:S01]  /*18e60*/  IMAD.MOV.U32 R5, RZ, RZ, R12 ;  /* 0x000000ffff057224 */ /* 0x000fe200078e000c */
[----:B------:R-:W-:-:S02]  /*18e70*/  MOV R0, 0x1c1f ;  /* 0x00001c1f00007802 */ /* 0x000fc40000000f00 */
[----:B------:R-:W-:Y:S02]  /*18e80*/  MOV R2, 0x18ea0 ;  /* 0x00018ea000027802 */ /* 0x000fe40000000f00 */
[----:B------:R-:W-:Y:S05]  /*18e90*/  CALL.REL.NOINC `($__internal_9_$__cuda_sm70_shflsync_idx_p) ;  /* 0x000012a000007944 */ /* 0x000fea0003c00000 */
[----:B------:R-:W-:Y:S05]  /*18ea0*/  BRA `(.L_x_654) ;  /* 0xfffea5e000007947 */ /* 0x000fea000383ffff */
.L_x_575:
[----:B------:R1:W5:Y:S01]  /*18eb0*/  LDL R0, [R1+0x4] ;  /* 0x0000040001007983 */ /* 0x0003620000100800 */
[----:B--2---:R-:W-:Y:S02]  /*18ec0*/  MOV R3, 0x2 ;  /* 0x0000000200037802 */ /* 0x004fe40000000f00 */
[----:B------:R-:W-:Y:S02]  /*18ed0*/  MOV R2, 0x18ef0 ;  /* 0x00018ef000027802 */ /* 0x000fe40000000f00 */
[----:B-1---5:R-:W-:Y:S05]  /*18ee0*/  CALL.REL.NOINC `($__internal_8_$__cuda_sm70_shflsync_bfly_p) ;  /* 0x0000121000007944 */ /* 0x022fea0003c00000 */
[----:B------:R-:W-:Y:S05]  /*18ef0*/  BRA `(.L_x_655) ;  /* 0xffff9f2000007947 */ /* 0x000fea000383ffff */
.L_x_576:
[----:B------:R-:W-:Y:S01]  /*18f00*/  IMAD.MOV.U32 R0, RZ, RZ, R5 ;  /* 0x000000ffff007224 */ /* 0x000fe200078e0005 */
[----:B------:R-:W-:Y:S02]  /*18f10*/  MOV R3, 0x1 ;  /* 0x0000000100037802 */ /* 0x000fe40000000f00 */
[----:B------:R-:W-:Y:S02]  /*18f20*/  MOV R2, 0x18f40 ;  /* 0x00018f4000027802 */ /* 0x000fe40000000f00 */
[----:B------:R-:W-:Y:S05]  /*18f30*/  CALL.REL.NOINC `($__internal_8_$__cuda_sm70_shflsync_bfly_p) ;  /* 0x000011c000007944 */ /* 0x000fea0003c00000 */
[----:B------:R-:W-:Y:S02]  /*18f40*/  FADD.FTZ R5, R5, R0 ;  /* 0x0000000005057221 */ /* 0x000fe40000010000 */
[----:B------:R1:W5:Y:S01]  /*18f50*/  LDL R0, [R1] ;  /* 0x0000000001007983 */ /* 0x0003620000100800 */
[----:B------:R-:W-:Y:S02]  /*18f60*/  MOV R3, 0x2 ;  /* 0x0000000200037802 */ /* 0x000fe40000000f00 */
[----:B------:R-:W-:-:S02]  /*18f70*/  MOV R2, 0x18f90 ;  /* 0x00018f9000027802 */ /* 0x000fc40000000f00 */
[----:B-1---5:R-:W-:Y:S05]  /*18f80*/  CALL.REL.NOINC `($__internal_8_$__cuda_sm70_shflsync_bfly_p) ;  /* 0x0000117000007944 */ /* 0x022fea0003c00000 */
[----:B------:R-:W2:Y:S01]  /*18f90*/  LDL.LU R2, [R1] ;  /* 0x0000000001027983 */ /* 0x000ea20000300800 */
[----:B------:R-:W-:Y:S01]  /*18fa0*/  MOV R3, 0x1 ;  /* 0x0000000100037802 */ /* 0x000fe20000000f00 */
[----:B--2---:R-:W-:Y:S01]  /*18fb0*/  FADD.FTZ R7, R2, R0 ;  /* 0x0000000002077221 */ /* 0x004fe20000010000 */
[----:B------:R-:W-:-:S04]  /*18fc0*/  MOV R2, 0x18ff0 ;  /* 0x00018ff000027802 */ /* 0x000fc80000000f00 */
[----:B------:R-:W-:Y:S02]  /*18fd0*/  MOV R0, R7 ;  /* 0x0000000700007202 */ /* 0x000fe40000000f00 */
[----:B------:R-:W-:Y:S05]  /*18fe0*/  CALL.REL.NOINC `($__internal_8_$__cuda_sm70_shflsync_bfly_p) ;  /* 0x0000111000007944 */ /* 0x000fea0003c00000 */
[----:B------:R-:W-:Y:S02]  /*18ff0*/  FADD.FTZ R4, R7, R0 ;  /* 0x0000000007047221 */ /* 0x000fe40000010000 */
[----:B------:R1:W5:Y:S01]  /*19000*/  LDL R0, [R1+0x8] ;  /* 0x0000080001007983 */ /* 0x0003620000100800 */
[----:B------:R-:W-:Y:S02]  /*19010*/  MOV R3, 0x2 ;  /* 0x0000000200037802 */ /* 0x000fe40000000f00 */
[----:B------:R-:W-:Y:S02]  /*19020*/  MOV R2, 0x19040 ;  /* 0x0001904000027802 */ /* 0x000fe40000000f00 */
[----:B-1---5:R-:W-:Y:S05]  /*19030*/  CALL.REL.NOINC `($__internal_8_$__cuda_sm70_shflsync_bfly_p) ;  /* 0x000010c000007944 */ /* 0x022fea0003c00000 */
[----:B------:R-:W2:Y:S01]  /*19040*/  LDL.LU R2, [R1+0x8] ;  /* 0x0000080001027983 */ /* 0x000ea20000300800 */
        /* <DEDUP_REMOVED lines=16> */
[----:B------:R-:W-:Y:S01]  /*19150*/  MOV R8, R0 ;  /* 0x0000000000087202 */ /* 0x000fe20000000f00 */
[----:B------:R-:W-:Y:S05]  /*19160*/  BRA `(.L_x_656) ;  /* 0xffff9de000007947 */ /* 0x000fea000383ffff */
.L_x_583:
[----:B-1234-:R-:W-:Y:S01]  /*19170*/  IMAD.MOV.U32 R5, RZ, RZ, R12 ;  /* 0x000000ffff057224 */ /* 0x01efe200078e000c */
[----:B------:R-:W-:Y:S01]  /*19180*/  MOV R3, RZ ;  /* 0x000000ff00037202 */ /* 0x000fe20000000f00 */
[----:B------:R-:W-:Y:S01]  /*19190*/  IMAD.MOV.U32 R0, RZ, RZ, 0x1c1f ;  /* 0x00001c1fff007424 */ /* 0x000fe200078e00ff */
[----:B------:R-:W-:Y:S02]  /*191a0*/  MOV R2, 0x191c0 ;  /* 0x000191c000027802 */ /* 0x000fe40000000f00 */
[----:B------:R-:W-:Y:S05]  /*191b0*/  CALL.REL.NOINC `($__internal_9_$__cuda_sm70_shflsync_idx_p) ;  /* 0x00000f8000007944 */ /* 0x000fea0003c00000 */
[----:B------:R-:W-:Y:S01]  /*191c0*/  MOV R10, R0 ;  /* 0x00000000000a7202 */ /* 0x000fe20000000f00 */
[----:B------:R-:W-:Y:S05]  /*191d0*/  BRA `(.L_x_657) ;  /* 0xffffb82000007947 */ /* 0x000fea000383ffff */
.L_x_584:
[----:B------:R-:W-:Y:S01]  /*191e0*/  IMAD.MOV.U32 R5, RZ, RZ, R13 ;  /* 0x000000ffff057224 */ /* 0x000fe200078e000d */
[----:B------:R-:W-:Y:S01]  /*191f0*/  MOV R3, RZ ;  /* 0x000000ff00037202 */ /* 0x000fe20000000f00 */
[----:B------:R-:W-:Y:S01]  /*19200*/  IMAD.MOV.U32 R0, RZ, RZ, 0x1c1f ;  /* 0x00001c1fff007424 */ /* 0x000fe200078e00ff */
[----:B------:R-:W-:Y:S02]  /*19210*/  MOV R2, 0x19230 ;  /* 0x0001923000027802 */ /* 0x000fe40000000f00 */
[----:B-12---:R-:W-:Y:S05]  /*19220*/  CALL.REL.NOINC `($__internal_9_$__cuda_sm70_shflsync_idx_p) ;  /* 0x00000f1000007944 */ /* 0x006fea0003c00000 */
[----:B------:R-:W-:Y:S05]  /*19230*/  BRA `(.L_x_658) ;  /* 0xffffb7e000007947 */ /* 0x000fea000383ffff */
.L_x_587:
[----:B------:R-:W-:Y:S01]  /*19240*/  IMAD.MOV.U32 R5, RZ, RZ, R12 ;  /* 0x000000ffff057224 */ /* 0x000fe200078e000c */
[----:B--2---:R-:W-:Y:S01]  /*19250*/  MOV R3, 0x1 ;  /* 0x0000000100037802 */ /* 0x004fe20000000f00 */
        /* <DEDUP_REMOVED lines=10> */
.L_x_590:
[----:B------:R-:W-:Y:S01]  /*19300*/  IMAD.MOV.U32 R5, RZ, RZ, R12 ;  /* 0x000000ffff057224 */ /* 0x000fe200078e000c */
[----:B-1----:R-:W-:Y:S01]  /*19310*/  MOV R3, 0x2 ;  /* 0x0000000200037802 */ /* 0x002fe20000000f00 */
[----:B----4-:R-:W-:Y:S01]  /*19320*/  IMAD.MOV.U32 R0, RZ, RZ, 0x1c1f ;  /* 0x00001c1fff007424 */ /* 0x010fe200078e00ff */
[----:B------:R-:W-:Y:S02]  /*19330*/  MOV R2, 0x19350 ;  /* 0x0001935000027802 */ /* 0x000fe40000000f00 */
[----:B--23--:R-:W-:Y:S05]  /*19340*/  CALL.REL.NOINC `($__internal_9_$__cuda_sm70_shflsync_idx_p) ;  /* 0x00000df000007944 */ /* 0x00cfea0003c00000 */
[----:B------:R-:W-:Y:S01]  /*19350*/  MOV R10, R0 ;  /* 0x00000000000a7202 */ /* 0x000fe20000000f00 */
[----:B------:R-:W-:Y:S05]  /*19360*/  BRA `(.L_x_660) ;  /* 0xffffb9b000007947 */ /* 0x000fea000383ffff */
.L_x_591:
[----:B------:R-:W-:Y:S01]  /*19370*/  IMAD.MOV.U32 R5, RZ, RZ, R13 ;  /* 0x000000ffff057224 */ /* 0x000fe200078e000d */
[----:B------:R-:W-:Y:S01]  /*19380*/  MOV R3, 0x2 ;  /* 0x0000000200037802 */ /* 0x000fe20000000f00 */
[----:B----4-:R-:W-:Y:S01]  /*19390*/  IMAD.MOV.U32 R0, RZ, RZ, 0x1c1f ;  /* 0x00001c1fff007424 */ /* 0x010fe200078e00ff */
[----:B------:R-:W-:Y:S02]  /*193a0*/  MOV R2, 0x193c0 ;  /* 0x000193c000027802 */ /* 0x000fe40000000f00 */
[----:B-123--:R-:W-:Y:S05]  /*193b0*/  CALL.REL.NOINC `($__internal_9_$__cuda_sm70_shflsync_idx_p) ;  /* 0x00000d8000007944 */ /* 0x00efea0003c00000 */
[----:B------:R-:W-:Y:S05]  /*193c0*/  BRA `(.L_x_661) ;  /* 0xffffb97000007947 */ /* 0x000fea000383ffff */
.L_x_594:
[----:B------:R-:W-:Y:S01]  /*193d0*/  IMAD.MOV.U32 R5, RZ, RZ, R12 ;  /* 0x000000ffff057224 */ /* 0x000fe200078e000c */
[----:B-1----:R-:W-:Y:S01]  /*193e0*/  MOV R3, 0x3 ;  /* 0x0000000300037802 */ /* 0x002fe20000000f00 */
        /* <DEDUP_REMOVED lines=10> */
.L_x_596:
[----:B------:R-:W-:Y:S01]  /*19490*/  IMAD.MOV.U32 R5, RZ, RZ, R12 ;  /* 0x000000ffff057224 */ /* 0x000fe200078e000c */
[----:B------:R-:W-:Y:S01]  /*194a0*/  MOV R3, RZ ;  /* 0x000000ff00037202 */ /* 0x000fe20000000f00 */
[----:B------:R-:W-:Y:S01]  /*194b0*/  IMAD.MOV.U32 R0, RZ, RZ, 0x1c1f ;  /* 0x00001c1fff007424 */ /* 0x000fe200078e00ff */
[----:B------:R-:W-:Y:S02]  /*194c0*/  MOV R2, 0x194e0 ;  /* 0x000194e000027802 */ /* 0x000fe40000000f00 */
[----:B------:R-:W-:Y:S05]  /*194d0*/  CALL.REL.NOINC `($__internal_9_$__cuda_sm70_shflsync_idx_p) ;  /* 0x00000c6000007944 */ /* 0x000fea0003c00000 */
[----:B------:R-:W-:Y:S01]  /*194e0*/  MOV R4, R0 ;  /* 0x0000000000047202 */ /* 0x000fe20000000f00 */
[----:B------:R-:W-:Y:S05]  /*194f0*/  BRA `(.L_x_663) ;  /* 0xffffbd6000007947 */ /* 0x000fea000383ffff */
.L_x_597:
[----:B------:R-:W-:Y:S01]  /*19500*/  IMAD.MOV.U32 R5, RZ, RZ, R13 ;  /* 0x000000ffff057224 */ /* 0x000fe200078e000d */
[----:B------:R-:W-:Y:S01]  /*19510*/  MOV R3, RZ ;  /* 0x000000ff00037202 */ /* 0x000fe20000000f00 */
[----:B------:R-:W-:Y:S01]  /*19520*/  IMAD.MOV.U32 R0, RZ, RZ, 0x1c1f ;  /* 0x00001c1fff007424 */ /* 0x000fe200078e00ff */
[----:B------:R-:W-:Y:S02]  /*19530*/  MOV R2, 0x19550 ;  /* 0x0001955000027802 */ /* 0x000fe40000000f00 */
[----:B-12---:R-:W-:Y:S05]  /*19540*/  CALL.REL.NOINC `($__internal_9_$__cuda_sm70_shflsync_idx_p) ;  /* 0x00000bf000007944 */ /* 0x006fea0003c00000 */
[----:B------:R-:W-:Y:S05]  /*19550*/  BRA `(.L_x_664) ;  /* 0xffffbd2000007947 */ /* 0x000fea000383ffff */
.L_x_600:
[----:B------:R-:W-:Y:S01]  /*19560*/  IMAD.MOV.U32 R5, RZ, RZ, R12 ;  /* 0x000000ffff057224 */ /* 0x000fe200078e000c */
[----:B----4-:R-:W-:Y:S01]  /*19570*/  MOV R3, 0x1 ;  /* 0x0000000100037802 */ /* 0x010fe20000000f00 */
[----:B------:R-:W-:Y:S01]  /*19580*/  IMAD.MOV.U32 R0, RZ, RZ, 0x1c1f ;  /* 0x00001c1fff007424 */ /* 0x000fe200078e00ff */
[----:B------:R-:W-:-:S02]  /*19590*/  MOV R2, 0x195b0 ;  /* 0x000195b000027802 */ /* 0x000fc40000000f00 */
[----:B-123--:R-:W-:Y:S05]  /*195a0*/  CALL.REL.NOINC `($__internal_9_$__cuda_sm70_shflsync_idx_p) ;  /* 0x00000b9000007944 */ /* 0x00efea0003c00000 */
[----:B------:R-:W-:Y:S01]  /*195b0*/  IMAD.MOV.U32 R4, RZ, RZ, R0 ;  /* 0x000000ffff047224 */ /* 0x000fe200078e0000 */
[----:B------:R-:W-:Y:S01]  /*195c0*/  MOV R3, 0x1 ;  /* 0x0000000100037802 */ /* 0x000fe20000000f00 */
[----:B------:R-:W-:Y:S01]  /*195d0*/  IMAD.MOV.U32 R5, RZ, RZ, R13 ;  /* 0x000000ffff057224 */ /* 0x000fe200078e000d */
[----:B------:R-:W-:-:S02]  /*195e0*/  MOV R0, 0x1c1f ;  /* 0x00001c1f00007802 */ /* 0x000fc40000000f00 */
[----:B------:R-:W-:Y:S02]  /*195f0*/  MOV R2, 0x19610 ;  /* 0x0001961000027802 */ /* 0x000fe40000000f00 */
[----:B------:R-:W-:Y:S05]  /*19600*/  CALL.REL.NOINC `($__internal_9_$__cuda_sm70_shflsync_idx_p) ;  /* 0x00000b3000007944 */ /* 0x000fea0003c00000 */
[----:B------:R-:W-:Y:S05]  /*19610*/  BRA `(.L_x_665) ;  /* 0xffffc1e000007947 */ /* 0x000fea000383ffff */
.L_x_603:
[----:B------:R-:W-:Y:S01]  /*19620*/  IMAD.MOV.U32 R5, RZ, RZ, R12 ;  /* 0x000000ffff057224 */ /* 0x000fe200078e000c */
[----:B----4-:R-:W-:Y:S01]  /*19630*/  MOV R3, 0x2 ;  /* 0x0000000200037802 */ /* 0x010fe20000000f00 */
[----:B------:R-:W-:Y:S01]  /*19640*/  IMAD.MOV.U32 R0, RZ, RZ, 0x1c1f ;  /* 0x00001c1fff007424 */ /* 0x000fe200078e00ff */
[----:B------:R-:W-:Y:S02]  /*19650*/  MOV R2, 0x19670 ;  /* 0x0001967000027802 */ /* 0x000fe40000000f00 */
[----:B-123--:R-:W-:Y:S05]  /*19660*/  CALL.REL.NOINC `($__internal_9_$__cuda_sm70_shflsync_idx_p) ;  /* 0x00000ad000007944 */ /* 0x00efea0003c00000 */
[----:B------:R-:W-:Y:S01]  /*19670*/  MOV R4, R0 ;  /* 0x0000000000047202 */ /* 0x000fe20000000f00 */
[----:B------:R-:W-:Y:S05]  /*19680*/  BRA `(.L_x_666) ;  /* 0xffffc6e000007947 */ /* 0x000fea000383ffff */
.L_x_604:
[----:B------:R-:W-:Y:S01]  /*19690*/  IMAD.MOV.U32 R5, RZ, RZ, R13 ;  /* 0x000000ffff057224 */ /* 0x000fe200078e000d */
[----:B----4-:R-:W-:Y:S01]  /*196a0*/  MOV R3, 0x2 ;  /* 0x0000000200037802 */ /* 0x010fe20000000f00 */
[----:B------:R-:W-:Y:S01]  /*196b0*/  IMAD.MOV.U32 R0, RZ, RZ, 0x1c1f ;  /* 0x00001c1fff007424 */ /* 0x000fe200078e00ff */
[----:B------:R-:W-:Y:S02]  /*196c0*/  MOV R2, 0x196e0 ;  /* 0x000196e000027802 */ /* 0x000fe40000000f00 */
[----:B-123--:R-:W-:Y:S05]  /*196d0*/  CALL.REL.NOINC `($__internal_9_$__cuda_sm70_shflsync_idx_p) ;  /* 0x00000a6000007944 */ /* 0x00efea0003c00000 */
[----:B------:R-:W-:Y:S05]  /*196e0*/  BRA `(.L_x_667) ;  /* 0xffffc6a000007947 */ /* 0x000fea000383ffff */
.L_x_607:
[----:B------:R-:W-:Y:S01]  /*196f0*/  IMAD.MOV.U32 R5, RZ, RZ, R12 ;  /* 0x000000ffff057224 */ /* 0x000fe200078e000c */
[----:B---3--:R-:W-:Y:S01]  /*19700*/  MOV R3, 0x3 ;  /* 0x0000000300037802 */ /* 0x008fe20000000f00 */
[----:B-1----:R-:W-:Y:S01]  /*19710*/  IMAD.MOV.U32 R0, RZ, RZ, 0x1c1f ;  /* 0x00001c1fff007424 */ /* 0x002fe200078e00ff */
[----:B------:R-:W-:-:S02]  /*19720*/  MOV R2, 0x19740 ;  /* 0x0001974000027802 */ /* 0x000fc40000000f00 */
[----:B--2-4-:R-:W-:Y:S05]  /*19730*/  CALL.REL.NOINC `($__internal_9_$__cuda_sm70_shflsync_idx_p) ;  /* 0x00000a0000007944 */ /* 0x014fea0003c00000 */
[----:B------:R-:W-:Y:S01]  /*19740*/  IMAD.MOV.U32 R4, RZ, RZ, R0 ;  /* 0x000000ffff047224 */ /* 0x000fe200078e0000 */
[----:B------:R-:W-:Y:S01]  /*19750*/  MOV R3, 0x3 ;  /* 0x0000000300037802 */ /* 0x000fe20000000f00 */
[----:B------:R-:W-:Y:S01]  /*19760*/  IMAD.MOV.U32 R5, RZ, RZ, R13 ;  /* 0x000000ffff057224 */ /* 0x000fe200078e000d */
[----:B------:R-:W-:-:S02]  /*19770*/  MOV R0, 0x1c1f ;  /* 0x00001c1f00007802 */ /* 0x000fc40000000f00 */
[----:B------:R-:W-:Y:S02]  /*19780*/  MOV R2, 0x197a0 ;  /* 0x000197a000027802 */ /* 0x000fe40000000f00 */
[----:B------:R-:W-:Y:S05]  /*19790*/  CALL.REL.NOINC `($__internal_9_$__cuda_sm70_shflsync_idx_p) ;  /* 0x000009a000007944 */ /* 0x000fea0003c00000 */
[----:B------:R-:W-:Y:S05]  /*197a0*/  BRA `(.L_x_668) ;  /* 0xffffcb7000007947 */ /* 0x000fea000383ffff */
.L_x_611:
[----:B------:R-:W-:Y:S01]  /*197b0*/  IMAD.MOV.U32 R5, RZ, RZ, R9 ;  /* 0x000000ffff057224 */ /* 0x000fe200078e0009 */
[----:B------:R-:W-:Y:S01]  /*197c0*/  MOV R3, RZ ;  /* 0x000000ff00037202 */ /* 0x000fe20000000f00 */
[----:B------:R-:W-:Y:S01]  /*197d0*/  IMAD.MOV.U32 R0, RZ, RZ, 0x1c1f ;  /* 0x00001c1fff007424 */ /* 0x000fe200078e00ff */
[----:B------:R-:W-:Y:S02]  /*197e0*/  MOV R2, 0x19800 ;  /* 0x0001980000027802 */ /* 0x000fe40000000f00 */
[----:B------:R-:W-:Y:S05]  /*197f0*/  CALL.REL.NOINC `($__internal_9_$__cuda_sm70_shflsync_idx_p) ;  /* 0x0000094000007944 */ /* 0x000fea0003c00000 */
[----:B------:R-:W-:Y:S01]  /*19800*/  MOV R8, R0 ;  /* 0x0000000000087202 */ /* 0x000fe20000000f00 */
[----:B------:R-:W-:Y:S05]  /*19810*/  BRA `(.L_x_669) ;  /* 0xffffd88000007947 */ /* 0x000fea000383ffff */
.L_x_612:
[----:B------:R-:W-:Y:S01]  /*19820*/  IMAD.MOV.U32 R5, RZ, RZ, R12 ;  /* 0x000000ffff057224 */ /* 0x000fe200078e000c */
[----:B------:R-:W-:Y:S01]  /*19830*/  MOV R3, RZ ;  /* 0x000000ff00037202 */ /* 0x000fe20000000f00 */
[----:B------:R-:W-:Y:S01]  /*19840*/  IMAD.MOV.U32 R0, RZ, RZ, 0x1c1f ;  /* 0x00001c1fff007424 */ /* 0x000fe200078e00ff */
[----:B------:R-:W-:Y:S02]  /*19850*/  MOV R2, 0x19870 ;  /* 0x0001987000027802 */ /* 0x000fe40000000f00 */
[----:B-12---:R-:W-:Y:S05]  /*19860*/  CALL.REL.NOINC `($__internal_9_$__cuda_sm70_shflsync_idx_p) ;  /* 0x000008d000007944 */ /* 0x006fea0003c00000 */
[----:B------:R-:W-:Y:S05]  /*19870*/  BRA `(.L_x_670) ;  /* 0xffffd84000007947 */ /* 0x000fea000383ffff */
.L_x_615:
        /* <DEDUP_REMOVED lines=12> */
.L_x_618:
[----:B-1----:R-:W-:Y:S01]  /*19940*/  IMAD.MOV.U32 R5, RZ, RZ, R9 ;  /* 0x000000ffff057224 */ /* 0x002fe200078e0009 */
[----:B------:R-:W-:Y:S01]  /*19950*/  MOV R3, 0x2 ;  /* 0x0000000200037802 */ /* 0x000fe20000000f00 */
[----:B----4-:R-:W-:Y:S01]  /*19960*/  IMAD.MOV.U32 R0, RZ, RZ, 0x1c1f ;  /* 0x00001c1fff007424 */ /* 0x010fe200078e00ff */
[----:B------:R-:W-:Y:S02]  /*19970*/  MOV R2, 0x19990 ;  /* 0x0001999000027802 */ /* 0x000fe40000000f00 */
[----:B--23--:R-:W-:Y:S05]  /*19980*/  CALL.REL.NOINC `($__internal_9_$__cuda_sm70_shflsync_idx_p) ;  /* 0x000007b000007944 */ /* 0x00cfea0003c00000 */
[----:B------:R-:W-:Y:S01]  /*19990*/  MOV R8, R0 ;  /* 0x0000000000087202 */ /* 0x000fe20000000f00 */
[----:B------:R-:W-:Y:S05]  /*199a0*/  BRA `(.L_x_672) ;  /* 0xffffda2000007947 */ /* 0x000fea000383ffff */
.L_x_619:
[----:B------:R-:W-:Y:S01]  /*199b0*/  IMAD.MOV.U32 R5, RZ, RZ, R12 ;  /* 0x000000ffff057224 */ /* 0x000fe200078e000c */
[----:B------:R-:W-:Y:S01]  /*199c0*/  MOV R3, 0x2 ;  /* 0x0000000200037802 */ /* 0x000fe20000000f00 */
[----:B----4-:R-:W-:Y:S01]  /*199d0*/  IMAD.MOV.U32 R0, RZ, RZ, 0x1c1f ;  /* 0x00001c1fff007424 */ /* 0x010fe200078e00ff */
[----:B------:R-:W-:Y:S02]  /*199e0*/  MOV R2, 0x19a00 ;  /* 0x00019a0000027802 */ /* 0x000fe40000000f00 */
[----:B-123--:R-:W-:Y:S05]  /*199f0*/  CALL.REL.NOINC `($__internal_9_$__cuda_sm70_shflsync_idx_p) ;  /* 0x0000074000007944 */ /* 0x00efea0003c00000 */
[----:B------:R-:W-:Y:S05]  /*19a00*/  BRA `(.L_x_673) ;  /* 0xffffd9e000007947 */ /* 0x000fea000383ffff */
.L_x_622:
        /* <DEDUP_REMOVED lines=12> */
.L_x_624:
[----:B------:R-:W-:Y:S01]  /*19ad0*/  IMAD.MOV.U32 R5, RZ, RZ, R74 ;  /* 0x000000ffff057224 */ /* 0x000fe200078e004a */
[----:B------:R-:W-:Y:S01]  /*19ae0*/  MOV R3, RZ ;  /* 0x000000ff00037202 */ /* 0x000fe20000000f00 */
[----:B------:R-:W-:Y:S01]  /*19af0*/  IMAD.MOV.U32 R0, RZ, RZ, 0x1f ;  /* 0x0000001fff007424 */ /* 0x000fe200078e00ff */
[----:B------:R-:W-:Y:S02]  /*19b00*/  MOV R2, 0x19b20 ;  /* 0x00019b2000027802 */ /* 0x000fe40000000f00 */
[----:B--2---:R-:W-:Y:S05]  /*19b10*/  CALL.REL.NOINC `($__internal_9_$__cuda_sm70_shflsync_idx_p) ;  /* 0x0000062000007944 */ /* 0x004fea0003c00000 */
[----:B------:R-:W-:Y:S01]  /*19b20*/  MOV R9, R0 ;  /* 0x0000000000097202 */ /* 0x000fe20000000f00 */
[----:B------:R-:W-:Y:S05]  /*19b30*/  BRA `(.L_x_675) ;  /* 0xffffdc8000007947 */ /* 0x000fea000383ffff */
.L_x_625:
[----:B------:R-:W-:Y:S01]  /*19b40*/  IMAD.MOV.U32 R5, RZ, RZ, R74 ;  /* 0x000000ffff057224 */ /* 0x000fe200078e004a */
[----:B------:R-:W-:Y:S01]  /*19b50*/  MOV R3, 0x1 ;  /* 0x0000000100037802 */ /* 0x000fe20000000f00 */
[----:B------:R-:W-:Y:S01]  /*19b60*/  IMAD.MOV.U32 R0, RZ, RZ, 0x1f ;  /* 0x0000001fff007424 */ /* 0x000fe200078e00ff */
[----:B------:R-:W-:Y:S02]  /*19b70*/  MOV R2, 0x19b90 ;  /* 0x00019b9000027802 */ /* 0x000fe40000000f00 */
[----:B-12---:R-:W-:Y:S05]  /*19b80*/  CALL.REL.NOINC `($__internal_9_$__cuda_sm70_shflsync_idx_p) ;  /* 0x000005b000007944 */ /* 0x006fea0003c00000 */
[----:B------:R-:W-:Y:S01]  /*19b90*/  MOV R8, R0 ;  /* 0x0000000000087202 */ /* 0x000fe20000000f00 */
[----:B------:R-:W-:Y:S05]  /*19ba0*/  BRA `(.L_x_676) ;  /* 0xffffdc3000007947 */ /* 0x000fea000383ffff */
.L_x_626:
[----:B------:R-:W-:Y:S02]  /*19bb0*/  MOV R2, 0x1 ;  /* 0x0000000100027802 */ /* 0x000fe40000000f00 */
[----:B------:R-:W-:-:S02]  /*19bc0*/  MOV R3, 0x19be0 ;  /* 0x00019be000037802 */ /* 0x000fc40000000f00 */
[----:B-1234-:R-:W-:Y:S05]  /*19bd0*/  CALL.REL.NOINC `($__internal_10_$__cuda_sm70_shflsync_up_p) ;  /* 0x000005b000007944 */ /* 0x01efea0003c00000 */
[----:B------:R-:W-:Y:S05]  /*19be0*/  BRA `(.L_x_677) ;  /* 0xffffdd2000007947 */ /* 0x000fea000383ffff */
.L_x_627:
[----:B------:R-:W-:Y:S02]  /*19bf0*/  MOV R2, 0x2 ;  /* 0x0000000200027802 */ /* 0x000fe40000000f00 */
[----:B------:R-:W-:-:S02]  /*19c00*/  MOV R3, 0x19c20 ;  /* 0x00019c2000037802 */ /* 0x000fc40000000f00 */
[----:B--2-4-:R-:W-:Y:S05]  /*19c10*/  CALL.REL.NOINC `($__internal_10_$__cuda_sm70_shflsync_up_p) ;  /* 0x0000057000007944 */ /* 0x014fea0003c00000 */
        /* <DEDUP_REMOVED lines=23> */
.L_x_631:
[----:B------:R-:W-:Y:S02]  /*19d90*/  MOV R2, 0x1 ;  /* 0x0000000100027802 */ /* 0x000fe40000000f00 */
[----:B------:R-:W-:Y:S02]  /*19da0*/  MOV R3, 0x19dc0 ;  /* 0x00019dc000037802 */ /* 0x000fe40000000f00 */
[----:B------:R-:W-:Y:S05]  /*19db0*/  CALL.REL.NOINC `($__internal_10_$__cuda_sm70_shflsync_up_p) ;  /* 0x000003d000007944 */ /* 0x000fea0003c00000 */
[----:B------:R-:W-:Y:S01]  /*19dc0*/  MOV R2, R4 ;  /* 0x0000000400027202 */ /* 0x000fe20000000f00 */
[----:B------:R-:W-:Y:S05]  /*19dd0*/  BRA `(.L_x_679) ;  /* 0xffffdd9000007947 */ /* 0x000fea000383ffff */
.L_x_632:
        /* <DEDUP_REMOVED lines=26> */
.L_x_634:
[----:B------:R-:W-:Y:S02]  /*19f80*/  SEL R0, RZ, 0x1, P0 ;  /* 0x00000001ff007807 */ /* 0x000fe40000000000 */
[----:B------:R-:W-:Y:S02]  /*19f90*/  MOV R2, 0x19fb0 ;  /* 0x00019fb000027802 */ /* 0x000fe40000000f00 */
[----:B-1----:R-:W-:Y:S05]  /*19fa0*/  CALL.REL.NOINC `($__internal_11_$__cuda_sm70_votesync_ballot) ;  /* 0x0000025000007944 */ /* 0x002fea0003c00000 */
[----:B------:R-:W-:Y:S01]  /*19fb0*/  MOV R10, R0 ;  /* 0x00000000000a7202 */ /* 0x000fe20000000f00 */
[----:B------:R-:W-:Y:S05]  /*19fc0*/  BRA `(.L_x_681) ;  /* 0xffffdd3000007947 */ /* 0x000fea000383ffff */
.L_x_635:
[----:B------:R-:W-:Y:S01]  /*19fd0*/  IMAD.MOV.U32 R5, RZ, RZ, R6 ;  /* 0x000000ffff057224 */ /* 0x000fe200078e0006 */
[----:B------:R-:W-:Y:S01]  /*19fe0*/  MOV R3, R8 ;  /* 0x0000000800037202 */ /* 0x000fe20000000f00 */
[----:B--2---:R-:W-:Y:S01]  /*19ff0*/  IMAD.MOV.U32 R0, RZ, RZ, 0x1f ;  /* 0x0000001fff007424 */ /* 0x004fe200078e00ff */
[----:B------:R-:W-:Y:S02]  /*1a000*/  MOV R2, 0x1a020 ;  /* 0x0001a02000027802 */ /* 0x000fe40000000f00 */
[----:B-1----:R-:W-:Y:S05]  /*1a010*/  CALL.REL.NOINC `($__internal_9_$__cuda_sm70_shflsync_idx_p) ;  /* 0x0000012000007944 */ /* 0x002fea0003c00000 */
[----:B------:R-:W-:Y:S01]  /*1a020*/  IMAD.MOV.U32 R11, RZ, RZ, R0 ;  /* 0x000000ffff0b7224 */ /* 0x000fe200078e0000 */
[----:B------:R-:W-:Y:S01]  /*1a030*/  MOV R3, R8 ;  /* 0x0000000800037202 */ /* 0x000fe20000000f00 */
[----:B------:R-:W-:Y:S01]  /*1a040*/  IMAD.MOV.U32 R5, RZ, RZ, R7 ;  /* 0x000000ffff057224 */ /* 0x000fe200078e0007 */
[----:B------:R-:W-:Y:S02]  /*1a050*/  MOV R0, 0x1f ;  /* 0x0000001f00007802 */ /* 0x000fe40000000f00 */
[----:B------:R-:W-:-:S02]  /*1a060*/  MOV R2, 0x1a080 ;  /* 0x0001a08000027802 */ /* 0x000fc40000000f00 */
[----:B------:R-:W-:Y:S05]  /*1a070*/  CALL.REL.NOINC `($__internal_9_$__cuda_sm70_shflsync_idx_p) ;  /* 0x000000c000007944 */ /* 0x000fea0003c00000 */
[----:B------:R-:W-:Y:S01]  /*1a080*/  MOV R7, R0 ;  /* 0x0000000000077202 */ /* 0x000fe20000000f00 */
[----:B------:R-:W-:Y:S05]  /*1a090*/  BRA `(.L_x_682) ;  /* 0xffffdcd000007947 */ /* 0x000fea000383ffff */
.L_x_638:
[----:B------:R-:W-:Y:S01]  /*1a0a0*/  IMAD.MOV.U32 R5, RZ, RZ, R4 ;  /* 0x000000ffff057224 */ /* 0x000fe200078e0004 */
[----:B--2---:R-:W-:-:S02]  /*1a0b0*/  MOV R0, 0x1f ;  /* 0x0000001f00007802 */ /* 0x004fc40000000f00 */
[----:B------:R-:W-:Y:S02]  /*1a0c0*/  MOV R2, 0x1a0e0 ;  /* 0x0001a0e000027802 */ /* 0x000fe40000000f00 */
[----:B-1-34-:R-:W-:Y:S05]  /*1a0d0*/  CALL.REL.NOINC `($__internal_9_$__cuda_sm70_shflsync_idx_p) ;  /* 0x0000006000007944 */ /* 0x01afea0003c00000 */
[----:B------:R-:W-:Y:S01]  /*1a0e0*/  MOV R13, R0 ;  /* 0x00000000000d7202 */ /* 0x000fe20000000f00 */
[----:B------:R-:W-:Y:S05]  /*1a0f0*/  BRA `(.L_x_637) ;  /* 0xffffdcd000007947 */ /* 0x000fea000383ffff */
        .weak           $__internal_8_$__cuda_sm70_shflsync_bfly_p
        .type           $__internal_8_$__cuda_sm70_shflsync_bfly_p,@function
        .size           $__internal_8_$__cuda_sm70_shflsync_bfly_p,($__internal_9_$__cuda_sm70_shflsync_idx_p - $__internal_8_$__cuda_sm70_shflsync_bfly_p)
$__internal_8_$__cuda_sm70_shflsync_bfly_p:
[----:B------:R-:W-:Y:S04]  /*1a100*/  WARPSYNC R8 ;  /* 0x0000000800007348 */ /* 0x000fe80003800000 */
[----:B------:R1:W2:Y:S02]  /*1a110*/  SHFL.BFLY PT, R0, R0, R3, R9 ;  /* 0x0c00000300007389 */ /* 0x0002a400000e0009 */
[----:B-1----:R-:W-:-:S04]  /*1a120*/  MOV R3, 0x0 ;  /* 0x0000000000037802 */ /* 0x002fc80000000f00 */
[----:B--2---:R-:W-:Y:S05]  /*1a130*/  RET.REL.NODEC R2 `(_ZN7cutlass13device_kernelIN5flash19enable_sm80_to_sm89INS1_16FlashAttnFwdSm80INS1_25CollectiveMainloopFwdSm80ILi4ELi1ELb0EN4cute5tupleIJNS5_1CILi128EEENS7_ILi48EEENS7_ILi96EEEEEELi96ENS_6half_tEfNS_4arch4Sm80ELb0ELb1ELb1ELb1ELb0ELb0ELb1ELb1EEENS1_21CollectiveEpilogueFwdINS6_IJS8_SA_S9_EEENS6_IJNS7_ILi1EEESI_SI_EEESC_SE_Li128ELb1ELb1ELb1ELb0EEENS1_36VarlenDynamicPersistentTileSchedulerILi128ELi48ELi128ELi128ELb1ELb1ELb0ELb1ELb0ELb1EEEEEEEEEvNT_6ParamsE) ;  /* 0xfffe5ec002007950 */ /* 0x004fea0003c3ffff */
        .weak           $__internal_9_$__cuda_sm70_shflsync_idx_p
        .type           $__internal_9_$__cuda_sm70_shflsync_idx_p,@function
        .size           $__internal_9_$__cuda_sm70_shflsync_idx_p,($__internal_10_$__cuda_sm70_shflsync_up_p - $__internal_9_$__cuda_sm70_shflsync_idx_p)
$__internal_9_$__cuda_sm70_shflsync_idx_p:
[----:B------:R-:W-:-:S04]  /*1a140*/  MOV R15, 0xffffffff ;  /* 0xffffffff000f7802 */ /* 0x000fc80000000f00 */
[----:B------:R-:W-:Y:S04]  /*1a150*/  WARPSYNC R15 ;  /* 0x0000000f00007348 */ /* 0x000fe80003800000 */
[----:B------:R1:W2:Y:S02]  /*1a160*/  SHFL.IDX PT, R0, R5, R3, R0 ;  /* 0x0000000305007389 */ /* 0x0002a400000e0000 */
[----:B-1----:R-:W-:-:S04]  /*1a170*/  MOV R3, 0x0 ;  /* 0x0000000000037802 */ /* 0x002fc80000000f00 */
[----:B--2---:R-:W-:Y:S05]  /*1a180*/  RET.REL.NODEC R2 `(_ZN7cutlass13device_kernelIN5flash19enable_sm80_to_sm89INS1_16FlashAttnFwdSm80INS1_25CollectiveMainloopFwdSm80ILi4ELi1ELb0EN4cute5tupleIJNS5_1CILi128EEENS7_ILi48EEENS7_ILi96EEEEEELi96ENS_6half_tEfNS_4arch4Sm80ELb0ELb1ELb1ELb1ELb0ELb0ELb1ELb1EEENS1_21CollectiveEpilogueFwdINS6_IJS8_SA_S9_EEENS6_IJNS7_ILi1EEESI_SI_EEESC_SE_Li128ELb1ELb1ELb1ELb0EEENS1_36VarlenDynamicPersistentTileSchedulerILi128ELi48ELi128ELi128ELb1ELb1ELb0ELb1ELb0ELb1EEEEEEEEEvNT_6ParamsE) ;  /* 0xfffe5e7002007950 */ /* 0x004fea0003c3ffff */
        .weak           $__internal_10_$__cuda_sm70_shflsync_up_p
        .type           $__internal_10_$__cuda_sm70_shflsync_up_p,@function
        .size           $__internal_10_$__cuda_sm70_shflsync_up_p,($__internal_11_$__cuda_sm70_votesync_ballot - $__internal_10_$__cuda_sm70_shflsync_up_p)
$__internal_10_$__cuda_sm70_shflsync_up_p:
[----:B------:R-:W-:Y:S02]  /*1a190*/  IMAD.MOV.U32 R4, RZ, RZ, RZ ;  /* 0x000000ffff047224 */ /* 0x000fe400078e00ff */
[----:B------:R-:W-:-:S04]  /*1a1a0*/  IMAD.MOV.U32 R10, RZ, RZ, -0x1 ;  /* 0xffffffffff0a7424 */ /* 0x000fc800078e00ff */
[----:B------:R-:W-:Y:S04]  /*1a1b0*/  WARPSYNC R10 ;  /* 0x0000000a00007348 */ /* 0x000fe80003800000 */
[----:B------:R1:W2:Y:S02]  /*1a1c0*/  SHFL.UP PT, R4, R0, R2, R4 ;  /* 0x0400000200047389 */ /* 0x0002a400000e0004 */
[----:B-1----:R-:W-:Y:S02]  /*1a1d0*/  MOV R2, R3 ;  /* 0x0000000300027202 */ /* 0x002fe40000000f00 */
[----:B------:R-:W-:-:S04]  /*1a1e0*/  MOV R3, 0x0 ;  /* 0x0000000000037802 */ /* 0x000fc80000000f00 */
[----:B--2---:R-:W-:Y:S05]  /*1a1f0*/  RET.REL.NODEC R2 `(_ZN7cutlass13device_kernelIN5flash19enable_sm80_to_sm89INS1_16FlashAttnFwdSm80INS1_25CollectiveMainloopFwdSm80ILi4ELi1ELb0EN4cute5tupleIJNS5_1CILi128EEENS7_ILi48EEENS7_ILi96EEEEEELi96ENS_6half_tEfNS_4arch4Sm80ELb0ELb1ELb1ELb1ELb0ELb0ELb1ELb1EEENS1_21CollectiveEpilogueFwdINS6_IJS8_SA_S9_EEENS6_IJNS7_ILi1EEESI_SI_EEESC_SE_Li128ELb1ELb1ELb1ELb0EEENS1_36VarlenDynamicPersistentTileSchedulerILi128ELi48ELi128ELi128ELb1ELb1ELb0ELb1ELb0ELb1EEEEEEEEEvNT_6ParamsE) ;  /* 0xfffe5e0002007950 */ /* 0x004fea0003c3ffff */
        .weak           $__internal_11_$__cuda_sm70_votesync_ballot
        .type           $__internal_11_$__cuda_sm70_votesync_ballot,@function
        .size           $__internal_11_$__cuda_sm70_votesync_ballot,(.L_x_2860 - $__internal_11_$__cuda_sm70_votesync_ballot)
$__internal_11_$__cuda_sm70_votesync_ballot:
[----:B------:R-:W-:Y:S01]  /*1a200*/  ISETP.NE.U32.AND P0, PT, R0, 0x1, PT ;  /* 0x000000010000780c */ /* 0x000fe20003f05070 */
[----:B------:R-:W-:-:S04]  /*1a210*/  IMAD.MOV.U32 R3, RZ, RZ, -0x1 ;  /* 0xffffffffff037424 */ /* 0x000fc800078e00ff */
[----:B------:R-:W-:Y:S08]  /*1a220*/  WARPSYNC R3 ;  /* 0x0000000300007348 */ /* 0x000ff00003800000 */
[----:B------:R-:W-:-:S04]  /*1a230*/  VOTE.ANY R0, PT, !P0 ;  /* 0x0000000000007806 */ /* 0x000fc800040e0100 */
[----:B------:R-:W-:Y:S01]  /*1a240*/  LOP3.LUT R0, R0, R3, RZ, 0xc0, !PT ;  /* 0x0000000300007212 */ /* 0x000fe200078ec0ff */
[----:B------:R-:W-:-:S04]  /*1a250*/  IMAD.MOV.U32 R3, RZ, RZ, 0x0 ;  /* 0x00000000ff037424 */ /* 0x000fc800078e00ff */
[----:B------:R-:W-:Y:S05]  /*1a260*/  RET.REL.NODEC R2 `(_ZN7cutlass13device_kernelIN5flash19enable_sm80_to_sm89INS1_16FlashAttnFwdSm80INS1_25CollectiveMainloopFwdSm80ILi4ELi1ELb0EN4cute5tupleIJNS5_1CILi128EEENS7_ILi48EEENS7_ILi96EEEEEELi96ENS_6half_tEfNS_4arch4Sm80ELb0ELb1ELb1ELb1ELb0ELb0ELb1ELb1EEENS1_21CollectiveEpilogueFwdINS6_IJS8_SA_S9_EEENS6_IJNS7_ILi1EEESI_SI_EEESC_SE_Li128ELb1ELb1ELb1ELb0EEENS1_36VarlenDynamicPersistentTileSchedulerILi128ELi48ELi128ELi128ELb1ELb1ELb0ELb1ELb0ELb1EEEEEEEEEvNT_6ParamsE) ;  /* 0xfffe5d9002007950 */ /* 0x000fea0003c3ffff */
.L_x_683:
        /* <DEDUP_REMOVED lines=9> */
.L_x_2860:


//--------------------- .text._ZN7cutlass13device_kernelIN5flash19enable_sm80_to_sm89INS1_16FlashAttnFwdSm80INS1_25CollectiveMainloopFwdSm80ILi4ELi1ELb0EN4cute5tupleIJNS5_1CILi128EEENS7_ILi48EEENS7_ILi96EEEEEELi96ENS_6half_tEfNS_4arch4Sm80ELb0ELb1ELb1ELb1ELb0ELb1ELb1ELb1EEENS1_21CollectiveEpilogueFwdINS6_IJS8_SA_S9_EEENS6_IJNS7_ILi1EEESI_SI_EEESC_SE_Li128ELb1ELb1ELb1ELb0EEENS1_36VarlenDynamicPersistentTileSchedulerILi128ELi48ELi128ELi128ELb1ELb1ELb0ELb1ELb0ELb1EEEEEEEEEvNT_6ParamsE --------------------------
	.section	.text._ZN7cutlass13device_kernelIN5flash19enable_sm80_to_sm89INS1_16FlashAttnFwdSm80INS1_25CollectiveMainloopFwdSm80ILi4ELi1ELb0EN4cute5tupleIJNS5_1CILi128EEENS7_ILi48EEENS7_ILi96EEEEEELi96ENS_6half_tEfNS_4arch4Sm80ELb0ELb1ELb1ELb1ELb0ELb1ELb1ELb1EEENS1_21CollectiveEpilogueFwdINS6_IJS8_SA_S9_EEENS6_IJNS7_ILi1EEESI_SI_EEESC_SE_Li128ELb1ELb1ELb1ELb0EEENS1_36VarlenDynamicPersistentTileSchedulerILi128ELi48ELi128ELi128ELb1ELb1ELb0ELb1ELb0ELb1EEEEEEEEEvNT_6ParamsE,"ax",@progbits
	.sectioninfo	@"SHI_REGISTERS=255"
	.align	128
.text._ZN7cutlass13device_kernelIN5flash19enable_sm80_to_sm89INS1_16FlashAttnFwdSm80INS1_25CollectiveMainloopFwdSm80ILi4ELi1ELb0EN4cute5tupleIJNS5_1CILi128EEENS7_ILi48EEENS7_ILi96EEEEEELi96ENS_6half_tEfNS_4arch4Sm80ELb0ELb1ELb1ELb1ELb0ELb1ELb1ELb1EEENS1_21CollectiveEpilogueFwdINS6_IJS8_SA_S9_EEENS6_IJNS7_ILi1EEESI_SI_EEESC_SE_Li128ELb1ELb1ELb1ELb0EEENS1_36VarlenDynamicPersistentTileSchedulerILi128ELi48ELi128ELi128ELb1ELb1ELb0ELb1ELb0ELb1EEEEEEEEEvNT_6ParamsE:
        .type           _ZN7cutlass13device_kernelIN5flash19enable_sm80_to_sm89INS1_16FlashAttnFwdSm80INS1_25CollectiveMainloopFwdSm80ILi4ELi1ELb0EN4cute5tupleIJNS5_1CILi128EEENS7_ILi48EEENS7_ILi96EEEEEELi96ENS_6half_tEfNS_4arch4Sm80ELb0ELb1ELb1ELb1ELb0ELb1ELb1ELb1EEENS1_21CollectiveEpilogueFwdINS6_IJS8_SA_S9_EEENS6_IJNS7_ILi1EEESI_SI_EEESC_SE_Li128ELb1ELb1ELb1ELb0EEENS1_36VarlenDynamicPersistentTileSchedulerILi128ELi48ELi128ELi128ELb1ELb1ELb0ELb1ELb0ELb1EEEEEEEEEvNT_6ParamsE,@function
        .size           _ZN7cutlass13device_kernelIN5flash19enable_sm80_to_sm89INS1_16FlashAttnFwdSm80INS1_25CollectiveMainloopFwdSm80ILi4ELi1ELb0EN4cute5tupleIJNS5_1CILi128EEENS7_ILi48EEENS7_ILi96EEEEEELi96ENS_6half_tEfNS_4arch4Sm80ELb0ELb1ELb1ELb1ELb0ELb1ELb1ELb1EEENS1_21CollectiveEpilogueFwdINS6_IJS8_SA_S9_EEENS6_IJNS7_ILi1EEESI_SI_EEESC_SE_Li128ELb1ELb1ELb1ELb0EEENS1_36VarlenDynamicPersistentTileSchedulerILi128ELi48ELi128ELi128ELb1ELb1ELb0ELb1ELb0ELb1EEEEEEEEEvNT_6ParamsE,(.L_x_2865 - _ZN7cutlass13device_kernelIN5flash19enable_sm80_to_sm89INS1_16FlashAttnFwdSm80INS1_25CollectiveMainloopFwdSm80ILi4ELi1ELb0EN4cute5tupleIJNS5_1CILi128EEENS7_ILi48EEENS7_ILi96EEEEEELi96ENS_6half_tEfNS_4arch4Sm80ELb0ELb1ELb1ELb1ELb0ELb1ELb1ELb1EEENS1_21CollectiveEpilogueFwdINS6_IJS8_SA_S9_EEENS6_IJNS7_ILi1EEESI_SI_EEESC_SE_Li128ELb1ELb1ELb1ELb0EEENS1_36VarlenDynamicPersistentTileSchedulerILi128ELi48ELi128ELi128ELb1ELb1ELb0ELb1ELb0ELb1EEEEEEEEEvNT_6ParamsE)
        .other          _ZN7cutlass13device_kernelIN5flash19enable_sm80_to_sm89INS1_16FlashAttnFwdSm80INS1_25CollectiveMainloopFwdSm80ILi4ELi1ELb0EN4cute5tupleIJNS5_1CILi128EEENS7_ILi48EEENS7_ILi96EEEEEELi96ENS_6half_tEfNS_4arch4Sm80ELb0ELb1ELb1ELb1ELb0ELb1ELb1ELb1EEENS1_21CollectiveEpilogueFwdINS6_IJS8_SA_S9_EEENS6_IJNS7_ILi1EEESI_SI_EEESC_SE_Li128ELb1ELb1ELb1ELb0EEENS1_36VarlenDynamicPersistentTileSchedulerILi128ELi48ELi128ELi128ELb1ELb1ELb0ELb1ELb0ELb1EEEEEEEEEvNT_6ParamsE,@"STO_CUDA_ENTRY STV_DEFAULT"
_ZN7cutlass13device_kernelIN5flash19enable_sm80_to_sm89INS1_16FlashAttnFwdSm80INS1_25CollectiveMainloopFwdSm80ILi4ELi1ELb0EN4cute5tupleIJNS5_1CILi128EEENS7_ILi48EEENS7_ILi96EEEEEELi96ENS_6half_tEfNS_4arch4Sm80ELb0ELb1ELb1ELb1ELb0ELb1ELb1ELb1EEENS1_21CollectiveEpilogueFwdINS6_IJS8_SA_S9_EEENS6_IJNS7_ILi1EEESI_SI_EEESC_SE_Li128ELb1ELb1ELb1ELb0EEENS1_36VarlenDynamicPersistentTileSchedulerILi128ELi48ELi128ELi128ELb1ELb1ELb0ELb1ELb0ELb1EEEEEEEEEvNT_6ParamsE:
        /* <DEDUP_REMOVED lines=54> */
.L_x_689:
        /* <DEDUP_REMOVED lines=16> */
.L_x_951:
        /* <DEDUP_REMOVED lines=16> */
.L_x_952:
[----:B--2---:R-:W-:-:S05]  /*0560*/  IMAD R0, R0, c[0x0][0x538], RZ ;  /* 0x00014e0000007a24 */ /* 0x004fca00078e02ff */
[----:B------:R-:W-:-:S04]  /*0570*/  IADD3 R7, R0, R7, RZ ;  /* 0x0000000700077210 */ /* 0x000fc80007ffe0ff */
[----:B------:R-:W-:-:S13]  /*0580*/  ISETP.GT.AND P0, PT, R7, UR4, PT ;  /* 0x0000000407007c0c */ /* 0x000fda000bf04270 */
[----:B-1----:R-:W-:Y:S05]  /*0590*/  @!P0 BRA `(.L_x_689) ;  /* 0xfffffdc000008947 */ /* 0x002fea000383ffff */
.L_x_685:
[----:B------:R-:W-:-:S05]  /*05a0*/  IADD3 R11, -R0, R7, RZ ;  /* 0x00000007000b7210 */ /* 0x000fca0007ffe1ff */
[----:B------:R-:W-:-:S05]  /*05b0*/  IMAD R0, R4, c[0x0][0x538], R11 ;  /* 0x00014e0004007a24 */ /* 0x000fca00078e020b */
[----:B------:R-:W-:Y:S01]  /*05c0*/  ISETP.GT.AND P0, PT, R0, UR4, PT ;  /* 0x0000000400007c0c */ /* 0x000fe2000bf04270 */
[----:B------:R-:W-:-:S12]  /*05d0*/  BRA.DIV ~URZ, `(.L_x_690) ;  /* 0x000245527f007947 */ /* 0x000fd8000b800000 */
[----:B------:R-:W-:-:S04]  /*05e0*/  VOTE.ANY R10, PT, !P0 ;  /* 0x00000000000a7806 */ /* 0x000fc800040e0100 */
.L_x_953:
[----:B------:R-:W1:Y:S02]  /*05f0*/  POPC R7, R10 ;  /* 0x0000000a00077309 */ /* 0x000e640000000000 */
[----:B-1----:R-:W-:-:S05]  /*0600*/  IADD3 R0, R7, R6, RZ ;  /* 0x0000000607007210 */ /* 0x002fca0007ffe0ff */
[----:B------:R1:W-:Y:S01]  /*0610*/  STL [R1+0x34], R0 ;  /* 0x0000340001007387 */ /* 0x0003e20000100800 */
[----:B------:R-:W-:Y:S05]  /*0620*/  BRA.DIV ~URZ, `(.L_x_691) ;  /* 0x000245527f007947 */ /* 0x000fea000b800000 */
[----:B------:R2:W3:Y:S01]  /*0630*/  SHFL.IDX PT, R12, R9, R7, 0x1f ;  /* 0x00001f07090c7589 */ /* 0x0004e200000e0000 */
[----:B------:R-:W-:-:S03]  /*0640*/  MOV R6, RZ ;  /* 0x000000ff00067202 */ /* 0x000fc60000000f00 */
[----:B------:R2:W4:Y:S04]  /*0650*/  SHFL.IDX PT, R9, R8, R7, 0x1f ;  /* 0x00001f0708097589 */ /* 0x00052800000e0000 */
.L_x_954:
[----:B------:R-:W-:Y:S01]  /*0660*/  ISETP.NE.AND P0, PT, R10, RZ, PT ;  /* 0x000000ff0a00720c */ /* 0x000fe20003f05270 */
[----:B------:R-:W-:-:S12]  /*0670*/  BSSY B0, `(.L_x_692) ;  /* 0x0000005000007945 */ /* 0x000fd80003800000 */
[----:B------:R-:W-:Y:S05]  /*0680*/  @!P0 BRA `(.L_x_693) ;  /* 0x0000003000008947 */ /* 0x000fea0003800000 */
[----:B------:R-:W-:Y:S01]  /*0690*/  IADD3 R3, R7, -0x1, RZ ;  /* 0xffffffff07037810 */ /* 0x000fe20007ffe0ff */
[----:B------:R-:W-:Y:S05]  /*06a0*/  BRA.DIV ~URZ, `(.L_x_694) ;  /* 0x000245b27f007947 */ /* 0x000fea000b800000 */
[----:B------:R1:W2:Y:S02]  /*06b0*/  SHFL.IDX PT, R6, R4, R3, 0x1f ;  /* 0x00001f0304067589 */ /* 0x0002a400000e0000 */
.L_x_693:
[----:B------:R-:W-:Y:S05]  /*06c0*/  BSYNC B0 ;  /* 0x0000000000007941 */ /* 0x000fea0003800000 */
.L_x_692:
        /* <DEDUP_REMOVED lines=69> */
.L_x_696:
        /* <DEDUP_REMOVED lines=46> */
[----:B------:R-:W-:-:S03]  /*0e00*/  IMAD.MOV.U32 R2, RZ, RZ, R0 ;  /* 0x000000ffff027224 */ /* 0x000fc600078e0000 */
[----:B------:R-:W-:Y:S01]  /*0e10*/  IABS R0, R8 ;  /* 0x0000000800007213 */ /* 0x000fe20000000000 */
[----:B------:R-:W-:Y:S02]  /*0e20*/  IMAD R7, R2, R5, RZ ;  /* 0x0000000502077224 */ /* 0x000fe400078e02ff */
[----:B------:R-:W-:Y:S02]  /*0e30*/  IMAD.MOV.U32 R2, RZ, RZ, RZ ;  /* 0x000000ffff027224 */ /* 0x000fe400078e00ff */
        /* <DEDUP_REMOVED lines=20> */
.L_x_697:
[----:B------:R-:W-:Y:S05]  /*0f80*/  BSYNC B0 ;  /* 0x0000000000007941 */ /* 0x000fea0003800000 */
.L_x_695:
[----:B------:R-:W-:-:S04]  /*0f90*/  LOP3.LUT R0, RZ, R0, RZ, 0x33, !PT ;  /* 0x00000000ff007212 */ /* 0x000fc800078e33ff */
[----:B------:R-:W-:-:S05]  /*0fa0*/  IADD3 R0, R0, R12, RZ ;  /* 0x0000000c00007210 */ /* 0x000fca0007ffe0ff */
[----:B------:R2:W-:Y:S01]  /*0fb0*/  STL [R1+0x2c], R0 ;  /* 0x00002c0001007387 */ /* 0x0005e20000100800 */
[----:B------:R-:W-:Y:S05]  /*0fc0*/  BRA `(.L_x_698) ;  /* 0x0000006000007947 */ /* 0x000fea0003800000 */
.L_x_686:
[----:B------:R-:W-:Y:S01]  /*0fd0*/  MOV R0, UR4 ;  /* 0x0000000400007c02 */ /* 0x000fe20008000f00 */
[----:B------:R-:W-:Y:S04]  /*0fe0*/  STL [R1+0x2c], RZ ;  /* 0x00002cff01007387 */ /* 0x000fe80000100800 */
[----:B------:R-:W-:Y:S04]  /*0ff0*/  STL [R1+0x30], RZ ;  /* 0x000030ff01007387 */ /* 0x000fe80000100800 */
[----:B------:R1:W-:Y:S02]  /*1000*/  STL [R1+0x28], R0 ;  /* 0x0000280001007387 */ /* 0x0003e40000100800 */
[----:B-1----:R-:W-:-:S05]  /*1010*/  MOV R0, c[0x0][0x53c] ;  /* 0x00014f0000007a02 */ /* 0x002fca0000000f00 */
[----:B------:R1:W-:Y:S02]  /*1020*/  STL [R1+0x34], R0 ;  /* 0x0000340001007387 */ /* 0x0003e40000100800 */
.L_x_698:
        /* <DEDUP_REMOVED lines=8> */
.L_x_684:
[----:B-12---:R-:W2:Y:S02]  /*10b0*/  LDL R0, [R1+0x34] ;  /* 0x0000340001007983 */ /* 0x006ea40000100800 */
[----:B--2---:R-:W-:-:S13]  /*10c0*/  ISETP.GE.AND P0, PT, R0, c[0x0][0x53c], PT ;  /* 0x00014f0000007a0c */ /* 0x004fda0003f06270 */
[----:B------:R-:W-:Y:S05]  /*10d0*/  @P0 EXIT ;  /* 0x000000000000094d */ /* 0x000fea0003800000 */
[----:B------:R-:W1:Y:S02]  /*10e0*/  S2R R24, SR_TID.X ;  /* 0x0000000000187919 */ /* 0x000e640000002100 */
[----:B-1-3--:R-:W-:Y:S02]  /*10f0*/  SHF.R.S32.HI R7, RZ, 0x1f, R24 ;  /* 0x0000001fff077819 */ /* 0x00afe40000011418 */
[-C--:B------:R-:W-:Y:S02]  /*1100*/  LEA.HI R15, R24, R24.reuse, RZ, 0x1 ;  /* 0x00000018180f7211 */ /* 0x080fe400078f08ff */
[CC--:B------:R-:W-:Y:S02]  /*1110*/  LEA.HI R16, R7.reuse, R24.reuse, RZ, 0x3 ;  /* 0x0000001807107211 */ /* 0x0c0fe400078f18ff */
[----:B------:R-:W-:Y:S02]  /*1120*/  LEA.HI R10, R7, R24, RZ, 0x2 ;  /* 0x00000018070a7211 */ /* 0x000fe400078f10ff */
[----:B------:R-:W-:-:S02]  /*1130*/  LOP3.LUT R0, R16, 0xfffffff8, RZ, 0xc0, !PT ;  /* 0xfffffff810007812 */ /* 0x000fc400078ec0ff */
[CC--:B------:R-:W-:Y:S02]  /*1140*/  LEA.HI R12, R7.reuse, R24.reuse, RZ, 0x5 ;  /* 0x00000018070c7211 */ /* 0x0c0fe400078f28ff */
[----:B------:R-:W-:Y:S01]  /*1150*/  SHF.R.S32.HI R2, RZ, 0x3, R16 ;  /* 0x00000003ff027819 */ /* 0x000fe20000011410 */
[----:B------:R-:W-:Y:S01]  /*1160*/  IMAD.IADD R3, R24, 0x1, -R0 ;  /* 0x0000000118037824 */ /* 0x000fe200078e0a00 */
[----:B------:R-:W-:Y:S02]  /*1170*/  LEA.HI R7, R7, R24, RZ, 0x4 ;  /* 0x0000001807077211 */ /* 0x000fe400078f20ff */
[----:B------:R-:W-:Y:S01]  /*1180*/  SHF.R.S32.HI R14, RZ, 0x1, R15 ;  /* 0x00000001ff0e7819 */ /* 0x000fe2000001140f */
[----:B------:R-:W-:Y:S01]  /*1190*/  IMAD.SHL.U32 R0, R2, 0x40, RZ ;  /* 0x0000004002007824 */ /* 0x000fe200078e00ff */
[----:B------:R-:W-:Y:S02]  /*11a0*/  LOP3.LUT R4, R10, 0xfffffffc, RZ, 0xc0, !PT ;  /* 0xfffffffc0a047812 */ /* 0x000fe400078ec0ff */
[----:B------:R-:W-:-:S02]  /*11b0*/  SHF.R.S32.HI R8, RZ, 0x4, R7 ;  /* 0x00000004ff087819 */ /* 0x000fc40000011407 */
[----:B------:R-:W-:Y:S01]  /*11c0*/  LEA.HI R5, R15, R14, RZ, 0x1 ;  /* 0x0000000e0f057211 */ /* 0x000fe200078f08ff */
[----:B------:R-:W-:Y:S01]  /*11d0*/  IMAD.IADD R25, R24, 0x1, -R4 ;  /* 0x0000000118197824 */ /* 0x000fe200078e0a04 */
[----:B------:R-:W-:Y:S02]  /*11e0*/  LEA.HI R6, R7, R8, RZ, 0x1 ;  /* 0x0000000807067211 */ /* 0x000fe400078f08ff */
[----:B------:R-:W-:Y:S01]  /*11f0*/  LOP3.LUT R2, R5, 0x7fffffe, RZ, 0xc0, !PT ;  /* 0x07fffffe05027812 */ /* 0x000fe200078ec0ff */
[----:B------:R-:W-:Y:S01]  /*1200*/  IMAD.SHL.U32 R30, R25, 0x8, RZ ;  /* 0x00000008191e7824 */ /* 0x000fe200078e00ff */
[----:B------:R-:W-:Y:S02]  /*1210*/  LOP3.LUT R0, R0, 0xc0, RZ, 0xc0, !PT ;  /* 0x000000c000007812 */ /* 0x000fe400078ec0ff */
[----:B------:R-:W-:Y:S01]  /*1220*/  LOP3.LUT R6, R6, 0xfffffffe, RZ, 0xc0, !PT ;  /* 0xfffffffe06067812 */ /* 0x000fe200078ec0ff */
[----:B------:R-:W-:Y:S01]  /*1230*/  IMAD.IADD R2, R14, 0x1, -R2 ;  /* 0x000000010e027824 */ /* 0x000fe200078e0a02 */
[----:B------:R-:W-:-:S02]  /*1240*/  LEA.HI R11, R3, R3, RZ, 0x1 ;  /* 0x00000003030b7211 */ /* 0x000fc400078f08ff */
[----:B------:R-:W-:Y:S01]  /*1250*/  SHF.R.U32.HI R5, RZ, 0x3, R0 ;  /* 0x00000003ff057819 */ /* 0x000fe20000011600 */
[----:B------:R-:W-:Y:S01]  /*1260*/  IMAD.IADD R17, R8, 0x1, -R6 ;  /* 0x0000000108117824 */ /* 0x000fe200078e0a06 */
[----:B------:R-:W-:Y:S01]  /*1270*/  LOP3.LUT R0, R0, 0x18, R30, 0xf8, !PT ;  /* 0x0000001800007812 */ /* 0x000fe200078ef81e */
[----:B------:R-:W-:Y:S01]  /*1280*/  IMAD R20, R8, 0x8, R2 ;  /* 0x0000000808147824 */ /* 0x000fe200078e0202 */
[----:B------:R-:W-:Y:S02]  /*1290*/  LOP3.LUT R4, R11, 0x3fffffe, RZ, 0xc0, !PT ;  /* 0x03fffffe0b047812 */ /* 0x000fe400078ec0ff */
[----:B------:R-:W-:Y:S01]  /*12a0*/  LOP3.LUT R8, R0, R5, RZ, 0x3c, !PT ;  /* 0x0000000500087212 */ /* 0x000fe200078e3cff */
[----:B------:R-:W-:Y:S01]  /*12b0*/  IMAD.SHL.U32 R20, R20, 0x20, RZ ;  /* 0x0000002014147824 */ /* 0x000fe200078e00ff */
[----:B------:R-:W-:Y:S01]  /*12c0*/  SHF.R.S32.HI R23, RZ, 0x2, R10 ;  /* 0x00000002ff177819 */ /* 0x000fe2000001140a */
[----:B------:R-:W-:Y:S01]  /*12d0*/  IMAD.IADD R19, R3, 0x1, -R4 ;  /* 0x0000000103137824 */ /* 0x000fe200078e0a04 */
[----:B------:R-:W-:-:S02]  /*12e0*/  SHF.R.S32.HI R9, RZ, 0x5, R12 ;  /* 0x00000005ff097819 */ /* 0x000fc4000001140c */
[----:B------:R-:W-:Y:S02]  /*12f0*/  SHF.R.S32.HI R0, RZ, 0x1f, R12 ;  /* 0x0000001fff007819 */ /* 0x000fe4000001140c */
[----:B------:R-:W-:Y:S02]  /*1300*/  LOP3.LUT R2, R7, 0xfffffff0, RZ, 0xc0, !PT ;  /* 0xfffffff007027812 */ /* 0x000fe400078ec0ff */
[----:B------:R-:W-:Y:S02]  /*1310*/  LEA.HI R5, R10, R23, RZ, 0x1 ;  /* 0x000000170a057211 */ /* 0x000fe400078f08ff */
[----:B------:R-:W-:Y:S01]  /*1320*/  LEA.HI R4, R0, R9, RZ, 0x2 ;  /* 0x0000000900047211 */ /* 0x000fe200078f10ff */
[----:B------:R-:W-:Y:S01]  /*1330*/  IMAD.IADD R0, R24, 0x1, -R2 ;  /* 0x0000000118007824 */ /* 0x000fe200078e0a02 */
[----:B------:R-:W-:Y:S02]  /*1340*/  LOP3.LUT R2, R5, 0x7fffffe, RZ, 0xc0, !PT ;  /* 0x07fffffe05027812 */ /* 0x000fe400078ec0ff */
[----:B------:R-:W-:-:S02]  /*1350*/  LOP3.LUT R3, R12, 0xffffffe0, RZ, 0xc0, !PT ;  /* 0xffffffe00c037812 */ /* 0x000fc400078ec0ff */
[-C--:B------:R-:W-:Y:S01]  /*1360*/  LEA.HI R7, R0, R0.reuse, RZ, 0x1 ;  /* 0x0000000000077211 */ /* 0x080fe200078f08ff */
[----:B------:R-:W-:Y:S01]  /*1370*/  IMAD.IADD R2, R23, 0x1, -R2 ;  /* 0x0000000117027824 */ /* 0x000fe200078e0a02 */
[----:B------:R-:W-:Y:S01]  /*1380*/  SHF.R.S32.HI R13, RZ, 0x1f, R0 ;  /* 0x0000001fff0d7819 */ /* 0x000fe20000011400 */
[----:B------:R-:W-:Y:S01]  /*1390*/  IMAD.IADD R28, R24, 0x1, -R3 ;  /* 0x00000001181c7824 */ /* 0x000fe200078e0a03 */
[----:B------:R-:W-:Y:S01]  /*13a0*/  LOP3.LUT R6, R7, 0x7fffffe, RZ, 0xc0, !PT ;  /* 0x07fffffe07067812 */ /* 0x000fe200078ec0ff */
[----:B------:R-:W-:Y:S01]  /*13b0*/  IMAD R2, R9, 0x8, R2 ;  /* 0x0000000809027824 */ /* 0x000fe200078e0202 */
[----:B------:R-:W-:Y:S02]  /*13c0*/  LEA.HI R13, R13, R0, RZ, 0x3 ;  /* 0x000000000d0d7211 */ /* 0x000fe400078f18ff */
[----:B------:R-:W-:Y:S01]  /*13d0*/  LOP3.LUT R3, R4, 0xffffffc, RZ, 0xc0, !PT ;  /* 0x0ffffffc04037812 */ /* 0x000fe200078ec0ff */
[----:B------:R-:W-:Y:S01]  /*13e0*/  IMAD.IADD R12, R0, 0x1, -R6 ;  /* 0x00000001000c7824 */ /* 0x000fe200078e0a06 */
[----:B------:R-:W-:Y:S01]  /*13f0*/  LEA.HI R4, R25, R25, RZ, 0x1 ;  /* 0x0000001919047211 */ /* 0x000fe200078f08ff */
[----:B------:R-:W-:Y:S01]  /*1400*/  IMAD.U32 R0, R2, 0x20, R8 ;  /* 0x0000002002007824 */ /* 0x000fe200078e0008 */
[----:B------:R-:W-:-:S02]  /*1410*/  SHF.R.S32.HI R5, RZ, 0x1f, R28 ;  /* 0x0000001fff057819 */ /* 0x000fc4000001141c */
[----:B------:R-:W-:Y:S02]  /*1420*/  LOP3.LUT R2, R4, 0x1ffffffe, RZ, 0xc0, !PT ;  /* 0x1ffffffe04027812 */ /* 0x000fe400078ec0ff */
[----:B------:R1:W-:Y:S01]  /*1430*/  STL [R1+0x1c], R0 ;  /* 0x00001c0001007387 */ /* 0x0003e20000100800 */
[----:B------:R-:W-:Y:S01]  /*1440*/  LEA.HI R18, R5, R28, RZ, 0x2 ;  /* 0x0000001c05127211 */ /* 0x000fe200078f10ff */
[----:B------:R-:W-:Y:S01]  /*1450*/  IMAD.IADD R5, R9, 0x1, -R3 ;  /* 0x0000000109057824 */ /* 0x000fe200078e0a03 */
[----:B------:R-:W-:Y:S01]  /*1460*/  IADD3 R22, R14, 0x40, RZ ;  /* 0x000000400e167810 */ /* 0x000fe20007ffe0ff */
[----:B------:R-:W-:Y:S01]  /*1470*/  IMAD.IADD R2, R25, 0x1, -R2 ;  /* 0x0000000119027824 */ /* 0x000fe200078e0a02 */
[----:B------:R-:W-:Y:S02]  /*1480*/  SHF.R.S32.HI R3, RZ, 0x2, R18 ;  /* 0x00000002ff037819 */ /* 0x000fe40000011412 */
[----:B------:R-:W-:Y:S02]  /*1490*/  SHF.R.S32.HI R10, RZ, 0x1f, R10 ;  /* 0x0000001fff0a7819 */ /* 0x000fe4000001140a */
[----:B------:R-:W-:Y:S01]  /*14a0*/  LEA.HI R14, R22, R22, RZ, 0x1 ;  /* 0x00000016160e7211 */ /* 0x000fe200078f08ff */
[----:B------:R-:W-:Y:S01]  /*14b0*/  IMAD R26, R5, 0x10, R3 ;  /* 0x00000010051a7824 */ /* 0x000fe200078e0203 */
[----:B------:R-:W-:-:S02]  /*14c0*/  LEA.HI R3, R10, R23, RZ, 0x3 ;  /* 0x000000170a037211 */ /* 0x000fc400078f18ff */
[----:B------:R-:W-:Y:S02]  /*14d0*/  SHF.R.S32.HI R5, RZ, 0x1, R7 ;  /* 0x00000001ff057819 */ /* 0x000fe40000011407 */
[----:B------:R-:W-:Y:S01]  /*14e0*/  LOP3.LUT R3, R3, 0xfffffff8, RZ, 0xc0, !PT ;  /* 0xfffffff803037812 */ /* 0x000fe200078ec0ff */
[----:B------:R-:W-:Y:S01]  /*14f0*/  STL [R1+0xa8], R26 ;  /* 0x0000a81a01007387 */ /* 0x000fe20000100800 */
[----:B------:R-:W-:Y:S02]  /*1500*/  LOP3.LUT R6, R14, 0x7fffffe, RZ, 0xc0, !PT ;  /* 0x07fffffe0e067812 */ /* 0x000fe400078ec0ff */
[----:B------:R-:W-:Y:S01]  /*1510*/  SHF.R.S32.HI R31, RZ, 0x1f, R30 ;  /* 0x0000001fff1f7819 */ /* 0x000fe2000001141e */
[----:B------:R-:W-:Y:S02]  /*1520*/  IMAD.IADD R8, R23, 0x1, -R3 ;  /* 0x0000000117087824 */ /* 0x000fe400078e0a03 */
[----:B------:R-:W-:Y:S02]  /*1530*/  IMAD.IADD R6, R22, 0x1, -R6 ;  /* 0x0000000116067824 */ /* 0x000fe400078e0a06 */
[----:B-1----:R-:W-:Y:S01]  /*1540*/  IMAD.SHL.U32 R0, R4, 0x20, RZ ;  /* 0x0000002004007824 */ /* 0x002fe200078e00ff */
[----:B------:R-:W-:-:S04]  /*1550*/  SHF.R.S32.HI R4, RZ, 0x1f, R22 ;  /* 0x0000001fff047819 */ /* 0x000fc80000011416 */
[----:B------:R-:W-:-:S05]  /*1560*/  LOP3.LUT R0, R0, 0xffffffc0, RZ, 0xc0, !PT ;  /* 0xffffffc000007812 */ /* 0x000fca00078ec0ff */
[----:B------:R-:W-:Y:S01]  /*1570*/  IMAD R21, R2, 0x8, R0 ;  /* 0x0000000802157824 */ /* 0x000fe200078e0200 */
[----:B------:R-:W-:Y:S02]  /*1580*/  LEA.HI R0, R4, R22, RZ, 0x3 ;  /* 0x0000001604007211 */ /* 0x000fe400078f18ff */
[----:B------:R-:W-:Y:S02]  /*1590*/  SHF.R.S32.HI R2, RZ, 0x1, R11 ;  /* 0x00000001ff027819 */ /* 0x000fe4000001140b */
[----:B------:R-:W-:Y:S01]  /*15a0*/  SHF.R.S32.HI R4, RZ, 0x1f, R7 ;  /* 0x0000001fff047819 */ /* 0x000fe20000011407 */
[----:B------:R-:W-:Y:S01]  /*15b0*/  IMAD.SHL.U32 R0, R0, 0x20, RZ ;  /* 0x0000002000007824 */ /* 0x000fe200078e00ff */
[----:B------:R-:W-:Y:S02]  /*15c0*/  LOP3.LUT P3, RZ, R2, 0x2, RZ, 0xc0, !PT ;  /* 0x0000000202ff7812 */ /* 0x000fe4000786c0ff */
[----:B------:R-:W-:Y:S02]  /*15d0*/  LEA.HI R4, R4, R5, RZ, 0x2 ;  /* 0x0000000504047211 */ /* 0x000fe400078f10ff */
[----:B------:R-:W-:Y:S01]  /*15e0*/  LOP3.LUT R3, R0, 0xffffff00, RZ, 0xc0, !PT ;  /* 0xffffff0000037812 */ /* 0x000fe200078ec0ff */
[----:B------:R-:W-:Y:S01]  /*15f0*/  IMAD.SHL.U32 R0, R2, 0x40, RZ ;  /* 0x0000004002007824 */ /* 0x000fe200078e00ff */
[----:B------:R-:W-:-:S02]  /*1600*/  LOP3.LUT R2, R4, 0xfffffffc, RZ, 0xc0, !PT ;  /* 0xfffffffc04027812 */ /* 0x000fc400078ec0ff */
[----:B------:R-:W-:Y:S01]  /*1610*/  LEA.HI R7, R8, R8, RZ, 0x1 ;  /* 0x0000000808077211 */ /* 0x000fe200078f08ff */
[----:B------:R-:W-:Y:S01]  /*1620*/  IMAD R22, R6, 0x20, R3 ;  /* 0x0000002006167824 */ /* 0x000fe200078e0203 */
[----:B------:R-:W-:Y:S01]  /*1630*/  LOP3.LUT R0, R0, 0xc0, RZ, 0xc0, !PT ;  /* 0x000000c000007812 */ /* 0x000fe200078ec0ff */
[----:B------:R-:W-:Y:S01]  /*1640*/  IMAD.IADD R11, R5, 0x1, -R2 ;  /* 0x00000001050b7824 */ /* 0x000fe200078e0a02 */
[----:B------:R-:W-:Y:S01]  /*1650*/  LOP3.LUT R4, R7, 0x3fffffe, RZ, 0xc0, !PT ;  /* 0x03fffffe07047812 */ /* 0x000fe200078ec0ff */
[----:B------:R-:W-:Y:S01]  /*1660*/  IMAD.SHL.U32 R2, R13, 0x20, RZ ;  /* 0x000000200d027824 */ /* 0x000fe200078e00ff */
[----:B------:R-:W-:Y:S01]  /*1670*/  LOP3.LUT R6, R0, 0x8, R16, 0xf8, !PT ;  /* 0x0000000800067812 */ /* 0x000fe200078ef810 */
[----:B------:R-:W-:Y:S01]  /*1680*/  STL [R1+0x88], R22 ;  /* 0x0000881601007387 */ /* 0x000fe20000100800 */
[----:B------:R-:W-:Y:S01]  /*1690*/  SHF.R.U32.HI R3, RZ, 0x3, R0 ;  /* 0x00000003ff037819 */ /* 0x000fe20000011600 */
[----:B------:R-:W-:Y:S01]  /*16a0*/  IMAD.SHL.U32 R0, R9, 0x200, RZ ;  /* 0x0000020009007824 */ /* 0x000fe200078e00ff */
[----:B------:R-:W-:Y:S01]  /*16b0*/  LOP3.LUT R2, R2, 0xffffff00, RZ, 0xc0, !PT ;  /* 0xffffff0002027812 */ /* 0x000fe200078ec0ff */
[----:B------:R-:W-:Y:S01]  /*16c0*/  IMAD.IADD R5, R8, 0x1, -R4 ;  /* 0x0000000108057824 */ /* 0x000fe200078e0a04 */
[----:B------:R-:W-:Y:S01]  /*16d0*/  LOP3.LUT R6, R6, R3, RZ, 0x3c, !PT ;  /* 0x0000000306067212 */ /* 0x000fe200078e3cff */
[----:B------:R-:W-:Y:S01]  /*16e0*/  STL [R1+0x70], R20 ;  /* 0x0000701401007387 */ /* 0x000fe20000100800 */
[----:B------:R-:W-:Y:S01]  /*16f0*/  LOP3.LUT R3, R15, 0xfffffffe, RZ, 0xc0, !PT ;  /* 0xfffffffe0f037812 */ /* 0x000fe200078ec0ff */
[----:B------:R-:W-:Y:S01]  /*1700*/  IMAD.IADD R4, R2, 0x1, R0 ;  /* 0x0000000102047824 */ /* 0x000fe200078e0200 */
[----:B------:R-:W-:Y:S01]  /*1710*/  SHF.R.S32.HI R7, RZ, 0x1, R7 ;  /* 0x00000001ff077819 */ /* 0x000fe20000011407 */
[----:B------:R-:W-:Y:S01]  /*1720*/  IMAD R16, R12, 0x20, R2 ;  /* 0x000000200c107824 */ /* 0x000fe200078e0202 */
[----:B------:R-:W-:Y:S01]  /*1730*/  LOP3.LUT P4, RZ, R11, 0x2, RZ, 0xc0, !PT ;  /* 0x000000020bff7812 */ /* 0x000fe2000788c0ff */
[----:B------:R-:W-:Y:S01]  /*1740*/  IMAD.IADD R29, R24, 0x1, -R3 ;  /* 0x00000001181d7824 */ /* 0x000fe200078e0a03 */
[----:B------:R-:W-:Y:S01]  /*1750*/  LOP3.LUT R2, R7, 0x1, RZ, 0xc0, !PT ;  /* 0x0000000107027812 */ /* 0x000fe200078ec0ff */
[----:B------:R-:W-:Y:S01]  /*1760*/  IMAD R15, R12, 0x20, R4 ;  /* 0x000000200c0f7824 */ /* 0x000fe200078e0204 */
[----:B------:R-:W-:Y:S01]  /*1770*/  LEA.HI R3, R10, R23, RZ, 0x2 ;  /* 0x000000170a037211 */ /* 0x000fe200078f10ff */
[----:B------:R-:W-:Y:S01]  /*1780*/  IMAD.SHL.U32 R154, R29, 0x4, RZ ;  /* 0x000000041d9a7824 */ /* 0x000fe200078e00ff */
[----:B------:R-:W-:Y:S01]  /*1790*/  ISETP.NE.U32.AND P1, PT, R2, 0x1, PT ;  /* 0x000000010200780c */ /* 0x000fe20003f25070 */
[----:B------:R-:W-:Y:S01]  /*17a0*/  IMAD R0, R25, 0x2, R0 ;  /* 0x0000000219007824 */ /* 0x000fe200078e0200 */
[----:B------:R-:W-:Y:S01]  /*17b0*/  LOP3.LUT R2, R3, 0xfffffffc, RZ, 0xc0, !PT ;  /* 0xfffffffc03027812 */ /* 0x000fe200078ec0ff */
[----:B------:R-:W-:Y:S01]  /*17c0*/  IMAD.SHL.U32 R110, R29, 0x8, RZ ;  /* 0x000000081d6e7824 */ /* 0x000fe200078e00ff */
[C---:B------:R-:W-:Y:S01]  /*17d0*/  IADD3 R164, R154.reuse, 0x10, RZ ;  /* 0x000000109aa47810 */ /* 0x040fe20007ffe0ff */
[----:B------:R-:W-:Y:S01]  /*17e0*/  IMAD R9, R5, 0x20, R0 ;  /* 0x0000002005097824 */ /* 0x000fe200078e0200 */
[----:B------:R-:W-:Y:S01]  /*17f0*/  SHF.R.S32.HI R3, RZ, 0x1, R14 ;  /* 0x00000001ff037819 */ /* 0x000fe2000001140e */
[----:B------:R-:W-:Y:S01]  /*1800*/  IMAD.IADD R2, R23, 0x1, -R2 ;  /* 0x0000000117027824 */ /* 0x000fe200078e0a02 */
[C---:B------:R-:W-:Y:S01]  /*1810*/  IADD3 R153, R154.reuse, 0x20, RZ ;  /* 0x000000209a997810 */ /* 0x040fe20007ffe0ff */
[----:B------:R-:W-:Y:S01]  /*1820*/  IMAD.IADD R152, R154, 0x1, R164 ;  /* 0x000000019a987824 */ /* 0x000fe200078e02a4 */
[----:B------:R-:W-:Y:S01]  /*1830*/  LOP3.LUT P0, RZ, R7, 0x2, RZ, 0xc0, !PT ;  /* 0x0000000207ff7812 */ /* 0x000fe2000780c0ff */
[----:B------:R-:W-:Y:S01]  /*1840*/  IMAD.SHL.U32 R4, R3, 0x40, RZ ;  /* 0x0000004003047824 */ /* 0x000fe200078e00ff */
[C---:B------:R-:W-:Y:S01]  /*1850*/  LOP3.LUT P2, RZ, R2.reuse, 0x2, RZ, 0xc0, !PT ;  /* 0x0000000202ff7812 */ /* 0x040fe2000784c0ff */
[----:B------:R-:W-:Y:S01]  /*1860*/  IMAD.SHL.U32 R3, R2, 0x40, RZ ;  /* 0x0000004002037824 */ /* 0x000fe200078e00ff */
[----:B------:R-:W-:Y:S01]  /*1870*/  SHF.R.S32.HI R2, RZ, 0x1f, R152 ;  /* 0x0000001fff027819 */ /* 0x000fe20000011498 */
[----:B------:R-:W-:Y:S01]  /*1880*/  IMAD R0, R17, 0x8, R19 ;  /* 0x0000000811007824 */ /* 0x000fe200078e0213 */
[----:B------:R-:W-:Y:S01]  /*1890*/  LOP3.LUT R27, R4, 0xc0, RZ, 0xc0, !PT ;  /* 0x000000c0041b7812 */ /* 0x000fe200078ec0ff */
[----:B------:R-:W-:Y:S01]  /*18a0*/  IMAD.SHL.U32 R4, R7, 0x40, RZ ;  /* 0x0000004007047824 */ /* 0x000fe200078e00ff */
[-C--:B------:R-:W-:Y:S01]  /*18b0*/  LEA.HI R8, R2, R152.reuse, RZ, 0x3 ;  /* 0x0000009802087211 */ /* 0x080fe200078f18ff */
[----:B------:R-:W-:Y:S01]  /*18c0*/  IMAD.U32 R0, R0, 0x20, R6 ;  /* 0x0000002000007824 */ /* 0x000fe200078e0006 */
[----:B------:R-:W-:Y:S01]  /*18d0*/  LEA.HI R2, R2, R152, RZ, 0x5 ;  /* 0x0000009802027211 */ /* 0x000fe200078f28ff */
[----:B------:R-:W-:Y:S01]  /*18e0*/  IMAD.IADD R109, R154, 0x1, R153 ;  /* 0x000000019a6d7824 */ /* 0x000fe200078e0299 */
[----:B------:R-:W-:Y:S01]  /*18f0*/  LOP3.LUT R25, R3, 0xc0, RZ, 0xc0, !PT ;  /* 0x000000c003197812 */ /* 0x000fe200078ec0ff */
[----:B------:R-:W-:Y:S01]  /*1900*/  IMAD.SHL.U32 R7, R17, 0x8, RZ ;  /* 0x0000000811077824 */ /* 0x000fe200078e00ff */
[----:B------:R-:W-:Y:S01]  /*1910*/  SHF.R.U32.HI R24, RZ, 0x3, R27 ;  /* 0x00000003ff187819 */ /* 0x000fe2000001161b */
[----:B------:R-:W-:Y:S01]  /*1920*/  IMAD.SHL.U32 R2, R2, 0x80, RZ ;  /* 0x0000008002027824 */ /* 0x000fe200078e00ff */
[----:B------:R-:W-:Y:S01]  /*1930*/  SHF.R.U32.HI R23, RZ, 0x3, R25 ;  /* 0x00000003ff177819 */ /* 0x000fe20000011619 */
[----:B------:R-:W-:Y:S01]  /*1940*/  STL [R1+0x80], R27 ;  /* 0x0000801b01007387 */ /* 0x000fe20000100800 */
[----:B------:R-:W-:-:S02]  /*1950*/  LOP3.LUT R3, R25, 0x18, R8, 0xf8, !PT ;  /* 0x0000001819037812 */ /* 0x000fc400078ef808 */
[----:B------:R-:W-:Y:S01]  /*1960*/  LOP3.LUT R5, R27, 0x18, R8, 0xf8, !PT ;  /* 0x000000181b057812 */ /* 0x000fe200078ef808 */
[----:B------:R-:W-:Y:S01]  /*1970*/  STL [R1+0x68], R25 ;  /* 0x0000681901007387 */ /* 0x000fe20000100800 */
[----:B------:R-:W-:Y:S02]  /*1980*/  LOP3.LUT R6, R4, 0xc0, RZ, 0xc0, !PT ;  /* 0x000000c004067812 */ /* 0x000fe400078ec0ff */
[----:B------:R-:W-:Y:S01]  /*1990*/  LOP3.LUT R4, R3, R23, RZ, 0x3c, !PT ;  /* 0x0000001703047212 */ /* 0x000fe200078e3cff */
[----:B------:R-:W-:Y:S01]  /*19a0*/  STL [R1+0x84], R24 ;  /* 0x0000841801007387 */ /* 0x000fe20000100800 */
[----:B------:R-:W-:Y:S02]  /*19b0*/  LOP3.LUT R2, R2, 0xfffff000, RZ, 0xc0, !PT ;  /* 0xfffff00002027812 */ /* 0x000fe400078ec0ff */
[----:B------:R-:W-:Y:S01]  /*19c0*/  LOP3.LUT R3, R5, R24, RZ, 0x3c, !PT ;  /* 0x0000001805037212 */ /* 0x000fe200078e3cff */
[----:B------:R-:W-:Y:S01]  /*19d0*/  STL [R1+0x6c], R23 ;  /* 0x00006c1701007387 */ /* 0x000fe20000100800 */
[----:B------:R-:W-:-:S02]  /*19e0*/  LEA.HI R5, R6, R6, RZ, 0x1d ;  /* 0x0000000606057211 */ /* 0x000fc400078fe8ff */
[----:B------:R-:W-:Y:S02]  /*19f0*/  IADD3 R13, R4, R2, R20 ;  /* 0x00000002040d7210 */ /* 0x000fe40007ffe014 */
[----:B------:R-:W-:Y:S01]  /*1a00*/  IADD3 R12, R3, R22, R2 ;  /* 0x00000016030c7210 */ /* 0x000fe20007ffe002 */
[----:B------:R-:W-:Y:S01]  /*1a10*/  IMAD.IADD R10, R5, 0x1, R9 ;  /* 0x00000001050a7824 */ /* 0x000fe200078e0209 */
[----:B------:R-:W-:Y:S01]  /*1a20*/  SHF.R.S32.HI R2, RZ, 0x1f, R109 ;  /* 0x0000001fff027819 */ /* 0x000fe2000001146d */
[----:B------:R-:W-:Y:S01]  /*1a30*/  IMAD.SHL.U32 R3, R11, 0x40, RZ ;  /* 0x000000400b037824 */ /* 0x000fe200078e00ff */
[----:B------:R-:W-:Y:S01]  /*1a40*/  LEA R165, R0, 0x3c80, 0x1 ;  /* 0x00003c8000a57811 */ /* 0x000fe200078e08ff */
[----:B------:R-:W-:Y:S01]  /*1a50*/  IMAD.SHL.U32 R19, R10, 0x2, RZ ;  /* 0x000000020a137824 */ /* 0x000fe200078e00ff */
[CC--:B------:R-:W-:Y:S01]  /*1a60*/  LEA.HI R5, R2.reuse, R109.reuse, RZ, 0x5 ;  /* 0x0000006d02057211 */ /* 0x0c0fe200078f28ff */
[----:B------:R-:W-:Y:S01]  /*1a70*/  IMAD.MOV.U32 R11, RZ, RZ, 0x20 ;  /* 0x00000020ff0b7424 */ /* 0x000fe200078e00ff */
[----:B------:R-:W-:-:S02]  /*1a80*/  LEA.HI R4, R2, R109, RZ, 0x3 ;  /* 0x0000006d02047211 */ /* 0x000fc400078f18ff */
[----:B------:R-:W-:Y:S01]  /*1a90*/  LOP3.LUT R2, R3, 0xc0, RZ, 0xc0, !PT ;  /* 0x000000c003027812 */ /* 0x000fe200078ec0ff */
[----:B------:R-:W-:Y:S01]  /*1aa0*/  IMAD.SHL.U32 R3, R5, 0x80, RZ ;  /* 0x0000008005037824 */ /* 0x000fe200078e00ff */
[----:B------:R-:W-:Y:S01]  /*1ab0*/  LOP3.LUT R6, R25, 0x18, R4, 0xf8, !PT ;  /* 0x0000001819067812 */ /* 0x000fe200078ef804 */
[----:B------:R-:W-:Y:S01]  /*1ac0*/  STL [R1+0x4c], R19 ;  /* 0x00004c1301007387 */ /* 0x000fe20000100800 */
[----:B------:R-:W-:Y:S02]  /*1ad0*/  LOP3.LUT R7, R2, 0x8, R7, 0xf8, !PT ;  /* 0x0000000802077812 */ /* 0x000fe400078ef807 */
[----:B------:R-:W-:Y:S02]  /*1ae0*/  SHF.R.U32.HI R5, RZ, 0x3, R2 ;  /* 0x00000003ff057819 */ /* 0x000fe40000011602 */
[----:B------:R-:W-:Y:S02]  /*1af0*/  LOP3.LUT R2, R3, 0xfffff000, RZ, 0xc0, !PT ;  /* 0xfffff00003027812 */ /* 0x000fe400078ec0ff */
[----:B------:R-:W-:-:S02]  /*1b00*/  LOP3.LUT R6, R6, R23, RZ, 0x3c, !PT ;  /* 0x0000001706067212 */ /* 0x000fc400078e3cff */
[----:B------:R-:W-:Y:S02]  /*1b10*/  LOP3.LUT R9, R27, 0x18, R4, 0xf8, !PT ;  /* 0x000000181b097812 */ /* 0x000fe400078ef804 */
[----:B------:R-:W-:Y:S02]  /*1b20*/  LOP3.LUT R3, R7, R5, RZ, 0x3c, !PT ;  /* 0x0000000507037212 */ /* 0x000fe400078e3cff */
[----:B------:R-:W-:Y:S02]  /*1b30*/  IADD3 R10, R6, R2, R20 ;  /* 0x00000002060a7210 */ /* 0x000fe40007ffe014 */
[----:B------:R-:W-:Y:S02]  /*1b40*/  LOP3.LUT R5, R9, R24, RZ, 0x3c, !PT ;  /* 0x0000001809057212 */ /* 0x000fe400078e3cff */
[C---:B------:R-:W-:Y:S02]  /*1b50*/  IADD3 R6, R19.reuse, 0x80, RZ ;  /* 0x0000008013067810 */ /* 0x040fe40007ffe0ff */
[----:B------:R-:W-:-:S02]  /*1b60*/  IADD3 R14, R19, 0x70, RZ ;  /* 0x00000070130e7810 */ /* 0x000fc40007ffe0ff */
[----:B------:R-:W-:Y:S01]  /*1b70*/  IADD3 R9, R5, R22, R2 ;  /* 0x0000001605097210 */ /* 0x000fe20007ffe002 */
[C---:B------:R-:W-:Y:S01]  /*1b80*/  IMAD.IADD R2, R3.reuse, 0x1, R15 ;  /* 0x0000000103027824 */ /* 0x040fe200078e020f */
[----:B------:R-:W-:Y:S01]  /*1b90*/  @P1 IADD3 R14, R6, 0x10, RZ ;  /* 0x00000010060e1810 */ /* 0x000fe20007ffe0ff */
[----:B------:R-:W-:Y:S01]  /*1ba0*/  IMAD.IADD R3, R3, 0x1, R16 ;  /* 0x0000000103037824 */ /* 0x000fe200078e0210 */
[----:B------:R-:W-:Y:S01]  /*1bb0*/  IADD3 R7, R30, 0x20, RZ ;  /* 0x000000201e077810 */ /* 0x000fe20007ffe0ff */
[----:B------:R-:W-:Y:S01]  /*1bc0*/  IMAD.IADD R16, R26, 0x1, R21 ;  /* 0x000000011a107824 */ /* 0x000fe200078e0215 */
[----:B------:R-:W-:Y:S01]  /*1bd0*/  LOP3.LUT R5, R18, 0x7ffffffc, RZ, 0xc0, !PT ;  /* 0x7ffffffc12057812 */ /* 0x000fe200078ec0ff */
[----:B------:R-:W-:Y:S01]  /*1be0*/  STL [R1+0x50], R14 ;  /* 0x0000500e01007387 */ /* 0x000fe20000100800 */
[----:B------:R-:W-:Y:S02]  /*1bf0*/  IADD3 R6, R30, 0x40, RZ ;  /* 0x000000401e067810 */ /* 0x000fe40007ffe0ff */
[----:B------:R-:W-:Y:S01]  /*1c00*/  SHF.R.S32.HI R15, RZ, 0x1f, R7 ;  /* 0x0000001fff0f7819 */ /* 0x000fe20000011407 */
[----:B------:R-:W-:Y:S01]  /*1c10*/  IMAD.IADD R5, R28, 0x1, -R5 ;  /* 0x000000011c057824 */ /* 0x000fe200078e0a05 */
[----:B------:R1:W-:Y:S01]  /*1c20*/  STL [R1+0x24], R7 ;  /* 0x0000240701007387 */ /* 0x0003e20000100800 */
[----:B------:R-:W-:-:S02]  /*1c30*/  LEA R0, R13, 0x6080, 0x1 ;  /* 0x000060800d007811 */ /* 0x000fc400078e08ff */
[----:B------:R-:W-:Y:S01]  /*1c40*/  LEA R9, R9, 0x6080, 0x1 ;  /* 0x0000608009097811 */ /* 0x000fe200078e08ff */
[----:B------:R-:W-:Y:S01]  /*1c50*/  STL.64 [R1+0x38], R30 ;  /* 0x0000381e01007387 */ /* 0x000fe20000100a00 */
[----:B------:R-:W-:Y:S02]  /*1c60*/  IADD3 R194, R165, 0x20, RZ ;  /* 0x00000020a5c27810 */ /* 0x000fe40007ffe0ff */
[----:B------:R-:W-:Y:S01]  /*1c70*/  LEA R192, R2, 0x6080, 0x1 ;  /* 0x0000608002c07811 */ /* 0x000fe200078e08ff */
[----:B------:R2:W-:Y:S01]  /*1c80*/  STL [R1+0x40], R6 ;  /* 0x0000400601007387 */ /* 0x0005e20000100800 */
[----:B------:R-:W-:Y:S02]  /*1c90*/  LEA R166, R3, 0x1880, 0x1 ;  /* 0x0000188003a67811 */ /* 0x000fe400078e08ff */
[----:B------:R-:W-:Y:S01]  /*1ca0*/  @P3 IADD3 R194, R165, -0x20, RZ ;  /* 0xffffffe0a5c23810 */ /* 0x000fe20007ffe0ff */
[----:B------:R3:W-:Y:S03]  /*1cb0*/  STL [R1+0x64], R15 ;  /* 0x0000640f01007387 */ /* 0x0007e60000100800 */
[----:B------:R-:W-:-:S02]  /*1cc0*/  IADD3 R202, R194, 0x400, RZ ;  /* 0x00000400c2ca7810 */ /* 0x000fc40007ffe0ff */
[C---:B------:R-:W-:Y:S02]  /*1cd0*/  IADD3 R201, R194.reuse, 0x800, RZ ;  /* 0x00000800c2c97810 */ /* 0x040fe40007ffe0ff */
[C---:B------:R-:W-:Y:S02]  /*1ce0*/  IADD3 R200, R194.reuse, 0xc00, RZ ;  /* 0x00000c00c2c87810 */ /* 0x040fe40007ffe0ff */
[C---:B------:R-:W-:Y:S02]  /*1cf0*/  IADD3 R199, R194.reuse, 0x1000, RZ ;  /* 0x00001000c2c77810 */ /* 0x040fe40007ffe0ff */
[C---:B------:R-:W-:Y:S02]  /*1d00*/  IADD3 R198, R194.reuse, 0x1400, RZ ;  /* 0x00001400c2c67810 */ /* 0x040fe40007ffe0ff */
[----:B-1----:R-:W-:Y:S02]  /*1d10*/  SHF.R.S32.HI R7, RZ, 0x1f, R6 ;  /* 0x0000001fff077819 */ /* 0x002fe40000011406 */
[----:B------:R-:W-:-:S02]  /*1d20*/  IADD3 R197, R194, 0x1800, RZ ;  /* 0x00001800c2c57810 */ /* 0x000fc40007ffe0ff */
[C---:B------:R-:W-:Y:S01]  /*1d30*/  IADD3 R196, R194.reuse, 0x1c00, RZ ;  /* 0x00001c00c2c47810 */ /* 0x040fe20007ffe0ff */
[----:B------:R1:W-:Y:S01]  /*1d40*/  STL [R1+0x60], R7 ;  /* 0x0000600701007387 */ /* 0x0003e20000100800 */
[----:B------:R-:W-:Y:S02]  /*1d50*/  IADD3 R195, R194, 0x2000, RZ ;  /* 0x00002000c2c37810 */ /* 0x000fe40007ffe0ff */
[----:B--2---:R-:W-:Y:S01]  /*1d60*/  LOP3.LUT R6, R27, 0x18, R110, 0xf8, !PT ;  /* 0x000000181b067812 */ /* 0x004fe200078ef86e */
[----:B------:R-:W-:Y:S01]  /*1d70*/  STL [R1+0x44], R16 ;  /* 0x0000441001007387 */ /* 0x000fe20000100800 */
[----:B---3--:R-:W-:Y:S01]  /*1d80*/  IMAD.SHL.U32 R15, R5, 0x2, RZ ;  /* 0x00000002050f7824 */ /* 0x008fe200078e00ff */
[----:B------:R-:W-:Y:S02]  /*1d90*/  SHF.R.S32.HI R5, RZ, 0x3, R8 ;  /* 0x00000003ff057819 */ /* 0x000fe40000011408 */
[C-C-:B------:R-:W-:Y:S02]  /*1da0*/  LOP3.LUT R8, R25.reuse, 0x18, R110.reuse, 0xf8, !PT ;  /* 0x0000001819087812 */ /* 0x140fe400078ef86e */
[----:B------:R2:W-:Y:S04]  /*1db0*/  STL [R1], R15 ;  /* 0x0000000f01007387 */ /* 0x0005e80000100800 */
[----:B------:R3:W-:Y:S01]  /*1dc0*/  STL [R1+0x78], R5 ;  /* 0x0000780501007387 */ /* 0x0007e20000100800 */
[----:B-1----:R-:W-:-:S02]  /*1dd0*/  LOP3.LUT R7, R25, 0x8, R110, 0xf8, !PT ;  /* 0x0000000819077812 */ /* 0x002fc400078ef86e */
[----:B--2---:R-:W-:Y:S02]  /*1de0*/  IADD3 R15, R15, 0x58, RZ ;  /* 0x000000580f0f7810 */ /* 0x004fe40007ffe0ff */
[----:B---3--:R-:W-:Y:S02]  /*1df0*/  LOP3.LUT R5, R6, R24, RZ, 0x3c, !PT ;  /* 0x0000001806057212 */ /* 0x008fe400078e3cff */
[----:B------:R-:W-:Y:S02]  /*1e00*/  SHF.R.S32.HI R6, RZ, 0x3, R4 ;  /* 0x00000003ff067819 */ /* 0x000fe40000011404 */
[-C--:B------:R-:W-:Y:S01]  /*1e10*/  LOP3.LUT R4, R7, R23.reuse, RZ, 0x3c, !PT ;  /* 0x0000001707047212 */ /* 0x080fe200078e3cff */
[----:B------:R-:W-:Y:S01]  /*1e20*/  IMAD.IADD R5, R22, 0x1, R5 ;  /* 0x0000000116057824 */ /* 0x000fe200078e0205 */
[----:B------:R-:W-:Y:S01]  /*1e30*/  LOP3.LUT R7, R8, R23, RZ, 0x3c, !PT ;  /* 0x0000001708077212 */ /* 0x000fe200078e3cff */
[----:B------:R1:W-:Y:S01]  /*1e40*/  STL [R1+0x74], R6 ;  /* 0x0000740601007387 */ /* 0x0003e20000100800 */
[----:B------:R-:W-:-:S03]  /*1e50*/  SEL R8, R11, 0xffffffe0, !P0 ;  /* 0xffffffe00b087807 */ /* 0x000fc60004000000 */
[----:B------:R-:W-:Y:S01]  /*1e60*/  STL [R1+0x54], R15 ;  /* 0x0000540f01007387 */ /* 0x000fe20000100800 */
[C---:B------:R-:W-:Y:S02]  /*1e70*/  IMAD.IADD R7, R20.reuse, 0x1, R7 ;  /* 0x0000000114077824 */ /* 0x040fe400078e0207 */
[----:B-1----:R-:W-:Y:S01]  /*1e80*/  IMAD.IADD R6, R20, 0x1, R4 ;  /* 0x0000000114067824 */ /* 0x002fe200078e0204 */
[----:B------:R-:W-:Y:S02]  /*1e90*/  SEL R4, R11, 0xffffffe0, !P4 ;  /* 0xffffffe00b047807 */ /* 0x000fe40006000000 */
[----:B------:R-:W-:Y:S02]  /*1ea0*/  LEA R11, R5, 0x6080, 0x1 ;  /* 0x00006080050b7811 */ /* 0x000fe400078e08ff */
[----:B------:R-:W-:Y:S01]  /*1eb0*/  SHF.R.S32.HI R5, RZ, 0x1f, R15 ;  /* 0x0000001fff057819 */ /* 0x000fe2000001140f */
[----:B------:R-:W-:Y:S02]  /*1ec0*/  IMAD.IADD R193, R192, 0x1, R4 ;  /* 0x00000001c0c17824 */ /* 0x000fe400078e0204 */
[----:B------:R-:W-:Y:S01]  /*1ed0*/  STL [R1+0xa0], R11 ;  /* 0x0000a00b01007387 */ /* 0x000fe20000100800 */
[----:B------:R-:W-:-:S03]  /*1ee0*/  IMAD.IADD R167, R4, 0x1, R166 ;  /* 0x0000000104a77824 */ /* 0x000fc600078e02a6 */
[----:B------:R1:W-:Y:S04]  /*1ef0*/  STL [R1+0x7c], R5 ;  /* 0x00007c0501007387 */ /* 0x0003e80000100800 */
[----:B------:R2:W-:Y:S01]  /*1f00*/  STL [R1+0x9c], R0 ;  /* 0x00009c0001007387 */ /* 0x0005e20000100800 */
[----:B-1----:R-:W-:Y:S02]  /*1f10*/  LEA R5, R6, 0x1880, 0x1 ;  /* 0x0000188006057811 */ /* 0x002fe400078e08ff */
[----:B------:R-:W-:Y:S02]  /*1f20*/  LEA R6, R12, 0x6080, 0x1 ;  /* 0x000060800c067811 */ /* 0x000fe400078e08ff */
[----:B--2---:R-:W-:-:S03]  /*1f30*/  LEA R0, R10, 0x6080, 0x1 ;  /* 0x000060800a007811 */ /* 0x004fc600078e08ff */
[----:B------:R1:W-:Y:S04]  /*1f40*/  STL [R1+0x98], R6 ;  /* 0x0000980601007387 */ /* 0x0003e80000100800 */
[----:B------:R-:W-:Y:S04]  /*1f50*/  STL [R1+0x10], R5 ;  /* 0x0000100501007387 */ /* 0x000fe80000100800 */
[----:B------:R2:W-:Y:S04]  /*1f60*/  STL [R1+0x94], R0 ;  /* 0x0000940001007387 */ /* 0x0005e80000100800 */
[----:B------:R-:W-:Y:S01]  /*1f70*/  STL [R1+0x90], R9 ;  /* 0x0000900901007387 */ /* 0x000fe20000100800 */
[----:B-1----:R-:W-:-:S05]  /*1f80*/  LEA R6, R7, 0x6080, 0x1 ;  /* 0x0000608007067811 */ /* 0x002fca00078e08ff */
[----:B------:R-:W-:Y:S01]  /*1f90*/  STL [R1+0x8c], R6 ;  /* 0x00008c0601007387 */ /* 0x000fe20000100800 */
[C---:B--2---:R-:W-:Y:S02]  /*1fa0*/  IADD3 R0, R5.reuse, 0x20, RZ ;  /* 0x0000002005007810 */ /* 0x044fe40007ffe0ff */
[----:B------:R-:W-:-:S05]  /*1fb0*/  @P2 IADD3 R0, R5, -0x20, RZ ;  /* 0xffffffe005002810 */ /* 0x000fca0007ffe0ff */
[----:B------:R1:W-:Y:S02]  /*1fc0*/  STL [R1+0x14], R0 ;  /* 0x0000140001007387 */ /* 0x0003e40000100800 */
[----:B-1----:R-:W-:-:S05]  /*1fd0*/  IMAD.IADD R0, R19, 0x1, R8 ;  /* 0x0000000113007824 */ /* 0x002fca00078e0208 */
[----:B------:R1:W-:Y:S02]  /*1fe0*/  STL [R1+0x5c], R0 ;  /* 0x00005c0001007387 */ /* 0x0003e40000100800 */
[----:B-1----:R-:W-:-:S05]  /*1ff0*/  IMAD.IADD R0, R8, 0x1, R14 ;  /* 0x0000000108007824 */ /* 0x002fca00078e020e */
[----:B------:R1:W-:Y:S02]  /*2000*/  STL [R1+0x58], R0 ;  /* 0x0000580001007387 */ /* 0x0003e40000100800 */
.L_x_950:
[----:B------:R-:W2:Y:S04]  /*2010*/  LDL R17, [R1+0x34] ;  /* 0x0000340001117983 */ /* 0x000ea80000100800 */
[----:B------:R-:W3:Y:S01]  /*2020*/  LDL R18, [R1+0x30] ;  /* 0x0000300001127983 */ /* 0x000ee20000100800 */
[----:B------:R-:W-:Y:S02]  /*2030*/  ISETP.NE.U32.AND P0, PT, RZ, c[0x0][0x370], PT ;  /* 0x0000dc00ff007a0c */ /* 0x000fe40003f05070 */
[----:B------:R-:W-:Y:S02]  /*2040*/  ISETP.NE.U32.AND P1, PT, RZ, c[0x0][0x360], PT ;  /* 0x0000d800ff007a0c */ /* 0x000fe40003f25070 */
[----:B------:R-:W-:Y:S02]  /*2050*/  ISETP.NE.AND.EX P2, PT, RZ, c[0x0][0x374], PT, P0 ;  /* 0x0000dd00ff007a0c */ /* 0x000fe40003f45300 */
[----:B------:R-:W-:-:S02]  /*2060*/  ISETP.NE.AND.EX P0, PT, RZ, c[0x0][0x364], PT, P1 ;  /* 0x0000d900ff007a0c */ /* 0x000fc40003f05310 */
[----:B------:R-:W-:Y:S02]  /*2070*/  ISETP.NE.U32.AND P3, PT, RZ, c[0x0][0x350], PT ;  /* 0x0000d400ff007a0c */ /* 0x000fe40003f65070 */
[----:B------:R-:W-:Y:S02]  /*2080*/  ISETP.NE.U32.AND P1, PT, RZ, c[0x0][0x348], PT ;  /* 0x0000d200ff007a0c */ /* 0x000fe40003f25070 */
[----:B------:R-:W-:Y:S02]  /*2090*/  ISETP.NE.U32.AND P4, PT, RZ, c[0x0][0x358], PT ;  /* 0x0000d600ff007a0c */ /* 0x000fe40003f85070 */
[----:B------:R-:W-:Y:S02]  /*20a0*/  ISETP.NE.AND.EX P5, PT, RZ, c[0x0][0x354], PT, P3 ;  /* 0x0000d500ff007a0c */ /* 0x000fe40003fa5330 */
[----:B------:R-:W-:Y:S02]  /*20b0*/  ISETP.NE.AND.EX P1, PT, RZ, c[0x0][0x34c], PT, P1 ;  /* 0x0000d300ff007a0c */ /* 0x000fe40003f25310 */
[----:B------:R-:W-:Y:S01]  /*20c0*/  ISETP.NE.AND.EX P3, PT, RZ, c[0x0][0x35c], PT, P4 ;  /* 0x0000d700ff007a0c */ /* 0x000fe20003f65340 */
[----:B------:R-:W-:Y:S01]  /*20d0*/  IMAD.MOV.U32 R16, RZ, RZ, 0x4 ;  /* 0x00000004ff107424 */ /* 0x000fe200078e00ff */
[----:B------:R-:W-:Y:S01]  /*20e0*/  CS2R R146, SRZ ;  /* 0x0000000000927805 */ /* 0x000fe2000001ff00 */
[----:B------:R-:W-:-:S02]  /*20f0*/  IMAD.MOV.U32 R137, RZ, RZ, RZ ;  /* 0x000000ffff897224 */ /* 0x000fc400078e00ff */
[----:B------:R-:W-:Y:S02]  /*2100*/  IMAD.MOV.U32 R14, RZ, RZ, RZ ;  /* 0x000000ffff0e7224 */ /* 0x000fe400078e00ff */
[----:B--2---:R-:W-:-:S04]  /*2110*/  @P2 IMAD.WIDE R10, R17, R16, c[0x0][0x370] ;  /* 0x0000dc00110a2625 */ /* 0x004fc800078e0210 */
[CC--:B------:R-:W-:Y:S01]  /*2120*/  @P0 IMAD.WIDE R8, R17.reuse, R16.reuse, c[0x0][0x360] ;  /* 0x0000d80011080625 */ /* 0x0c0fe200078e0210 */
[----:B------:R2:W5:Y:S03]  /*2130*/  @P2 LDG.E R147, [R10.64] ;  /* 0x000000060a932981 */ /* 0x000566000c1e1900 */
[CC--:B------:R-:W-:Y:S01]  /*2140*/  IMAD.WIDE R6, R17.reuse, R16.reuse, c[0x0][0x348] ;  /* 0x0000d20011067625 */ /* 0x0c0fe200078e0210 */
        /* <DEDUP_REMOVED lines=9> */
[----:B------:R-:W-:Y:S01]  /*21e0*/  P2R R15, PR, RZ, 0x20 ;  /* 0x00000020ff0f7803 */ /* 0x000fe20000000000 */
[----:B------:R-:W-:Y:S05]  /*21f0*/  @P0 BRA `(.L_x_699) ;  /* 0x0000005000000947 */ /* 0x000fea0003800000 */
[----:B-----5:R-:W-:Y:S01]  /*2200*/  MOV R251, c[0x0][0x168] ;  /* 0x00005a0000fb7a02 */ /* 0x020fe20000000f00 */
[----:B------:R-:W-:Y:S05]  /*2210*/  @!P1 BRA `(.L_x_699) ;  /* 0x0000003000009947 */ /* 0x000fea0003800000 */
[----:B--2---:R-:W2:Y:S04]  /*2220*/  LDG.E R8, [R6.64] ;  /* 0x0000000606087981 */ /* 0x004ea8000c1e1900 */
[----:B-1----:R-:W2:Y:S02]  /*2230*/  LDG.E R0, [R6.64+0x4] ;  /* 0x0000040606007981 */ /* 0x002ea4000c1e1900 */
[----:B--2---:R-:W-:-:S02]  /*2240*/  IADD3 R251, -R8, R0, RZ ;  /* 0x0000000008fb7210 */ /* 0x004fc40007ffe1ff */
.L_x_699:
[----:B------:R-:W-:-:S04]  /*2250*/  ISETP.NE.U32.AND P0, PT, RZ, c[0x0][0x368], PT ;  /* 0x0000da00ff007a0c */ /* 0x000fc80003f05070 */
[----:B------:R-:W-:-:S13]  /*2260*/  ISETP.NE.AND.EX P0, PT, RZ, c[0x0][0x36c], PT, P0 ;  /* 0x0000db00ff007a0c */ /* 0x000fda0003f05300 */
[----:B------:R-:W-:Y:S05]  /*2270*/  @!P0 BRA `(.L_x_700) ;  /* 0x0000003000008947 */ /* 0x000fea0003800000 */
[----:B--2---:R-:W-:-:S05]  /*2280*/  IMAD.WIDE R4, R17, R16, c[0x0][0x368] ;  /* 0x0000da0011047625 */ /* 0x004fca00078e0210 */
[----:B------:R2:W5:Y:S01]  /*2290*/  LDG.E R13, [R4.64] ;  /* 0x00000006040d7981 */ /* 0x000562000c1e1900 */
[----:B------:R-:W-:Y:S05]  /*22a0*/  BRA `(.L_x_701) ;  /* 0x0000005000007947 */ /* 0x000fea0003800000 */
.L_x_700:
[----:B------:R-:W-:Y:S01]  /*22b0*/  MOV R13, c[0x0][0x1d0] ;  /* 0x00007400000d7a02 */ /* 0x000fe20000000f00 */
[----:B------:R-:W-:Y:S05]  /*22c0*/  @!P5 BRA `(.L_x_701) ;  /* 0x000000300000d947 */ /* 0x000fea0003800000 */
[----:B--2---:R-:W2:Y:S04]  /*22d0*/  LDG.E R6, [R4.64] ;  /* 0x0000000604067981 */ /* 0x004ea8000c1e1900 */
[----:B-1----:R-:W2:Y:S02]  /*22e0*/  LDG.E R0, [R4.64+0x4] ;  /* 0x0000040604007981 */ /* 0x002ea4000c1e1900 */
[----:B--2---:R-:W-:Y:S02]  /*22f0*/  IADD3 R13, -R6, R0, RZ ;  /* 0x00000000060d7210 */ /* 0x004fe40007ffe1ff */
.L_x_701:
[----:B--2---:R-:W2:Y:S04]  /*2300*/  LDL.LU R6, [R1+0x2c] ;  /* 0x00002c0001067983 */ /* 0x004ea80000300800 */
[----:B------:R3:W4:Y:S04]  /*2310*/  @P3 LDG.E R5, [R2.64] ;  /* 0x0000000602053981 */ /* 0x000728000c1e1900 */
[----:B------:R3:W4:Y:S01]  /*2320*/  @P3 LDG.E R4, [R2.64+0x4] ;  /* 0x0000040602043981 */ /* 0x000722000c1e1900 */
[----:B------:R-:W-:Y:S01]  /*2330*/  ISETP.NE.U32.AND P0, PT, RZ, c[0x0][0x378], PT ;  /* 0x0000de00ff007a0c */ /* 0x000fe20003f05070 */
[----:B-----5:R-:W-:-:S03]  /*2340*/  IMAD.MOV.U32 R136, RZ, RZ, R13 ;  /* 0x000000ffff887224 */ /* 0x020fc600078e000d */
[----:B------:R-:W-:Y:S01]  /*2350*/  ISETP.NE.AND.EX P0, PT, RZ, c[0x0][0x37c], PT, P0 ;  /* 0x0000df00ff007a0c */ /* 0x000fe20003f05300 */
[----:B------:R-:W-:Y:S02]  /*2360*/  IMAD.MOV.U32 R7, RZ, RZ, c[0x0][0x2c4] ;  /* 0x0000b100ff077624 */ /* 0x000fe400078e00ff */
[----:B-1----:R-:W-:-:S03]  /*2370*/  IMAD.MOV.U32 R0, RZ, RZ, c[0x0][0x228] ;  /* 0x00008a00ff007624 */ /* 0x002fc600078e00ff */
[----:B------:R-:W-:Y:S01]  /*2380*/  ISETP.NE.AND P2, PT, R7, 0x1, PT ;  /* 0x000000010700780c */ /* 0x000fe20003f45270 */
[----:B------:R-:W-:-:S06]  /*2390*/  IMAD.IADD R12, R13, 0x1, -R147 ;  /* 0x000000010d0c7824 */ /* 0x000fcc00078e0a93 */
[----:B---3--:R-:W-:-:S05]  /*23a0*/  @P0 IMAD.WIDE R2, R17, R16, c[0x0][0x378] ;  /* 0x0000de0011020625 */ /* 0x008fca00078e0210 */
[----:B------:R1:W5:Y:S01]  /*23b0*/  @P0 LDG.E R136, [R2.64] ;  /* 0x0000000602880981 */ /* 0x000362000c1e1900 */
[----:B------:R-:W-:-:S04]  /*23c0*/  LOP3.LUT R203, R203, 0xfffff7ff, RZ, 0xc0, !PT ;  /* 0xfffff7ffcbcb7812 */ /* 0x000fc800078ec0ff */
[----:B------:R-:W-:-:S04]  /*23d0*/  @P2 LOP3.LUT R203, R203, 0x800, RZ, 0xfc, !PT ;  /* 0x00000800cbcb2812 */ /* 0x000fc800078efcff */
[----:B------:R-:W-:Y:S01]  /*23e0*/  LOP3.LUT R203, R203, 0xfffffbff, RZ, 0xc0, !PT ;  /* 0xfffffbffcbcb7812 */ /* 0x000fe200078ec0ff */
[----:B--2---:R-:W-:-:S05]  /*23f0*/  IMAD.SHL.U32 R6, R6, 0x80, RZ ;  /* 0x0000008006067824 */ /* 0x004fca00078e00ff */
[----:B------:R2:W-:Y:S01]  /*2400*/  STL [R1+0x20], R6 ;  /* 0x0000200601007387 */ /* 0x0005e20000100800 */
[----:B-1----:R-:W-:Y:S01]  /*2410*/  IADD3 R2, R6, 0x7f, RZ ;  /* 0x0000007f06027810 */ /* 0x002fe20007ffe0ff */
[----:B----4-:R-:W-:Y:S02]  /*2420*/  @P3 IMAD.IADD R0, R4, 0x1, -R5 ;  /* 0x0000000104003824 */ /* 0x010fe400078e0a05 */
[----:B------:R-:W-:Y:S02]  /*2430*/  IMAD.MOV.U32 R5, RZ, RZ, c[0x0][0x32c] ;  /* 0x0000cb00ff057624 */ /* 0x000fe400078e00ff */
[----:B------:R-:W-:Y:S02]  /*2440*/  IMAD.IADD R252, R12, 0x1, R0 ;  /* 0x000000010cfc7824 */ /* 0x000fe400078e0200 */
[----:B------:R-:W-:Y:S01]  /*2450*/  @P2 IMAD.HI.U32 R4, R2, c[0x0][0x2c8], RZ ;  /* 0x0000b20002042a27 */ /* 0x000fe200078e00ff */
[----:B------:R-:W-:Y:S02]  /*2460*/  ISETP.GE.AND P1, PT, R5, 0x1, PT ;  /* 0x000000010500780c */ /* 0x000fe40003f26270 */
[----:B------:R-:W-:-:S02]  /*2470*/  IADD3 R3, R252, 0x2f, RZ ;  /* 0x0000002ffc037810 */ /* 0x000fc40007ffe0ff */
[----:B------:R-:W-:Y:S02]  /*2480*/  @P2 SHF.R.U32.HI R2, RZ, c[0x0][0x2cc], R4 ;  /* 0x0000b300ff022a19 */ /* 0x000fe40000011604 */
[----:B------:R-:W-:Y:S01]  /*2490*/  IADD3 R151, R252, 0x1, -R251 ;  /* 0x00000001fc977810 */ /* 0x000fe20007ffe8fb */
[----:B------:R-:W-:-:S04]  /*24a0*/  IMAD.HI R3, R3, 0x2aaaaaab, RZ ;  /* 0x2aaaaaab03037827 */ /* 0x000fc800078e02ff */
[----:B------:R-:W-:Y:S01]  /*24b0*/  IMAD.IADD R2, R151, 0x1, R2 ;  /* 0x0000000197027824 */ /* 0x000fe200078e0202 */
[----:B------:R-:W-:Y:S02]  /*24c0*/  SHF.R.U32.HI R4, RZ, 0x1f, R3 ;  /* 0x0000001fff047819 */ /* 0x000fe40000011603 */
[----:B------:R-:W-:Y:S02]  /*24d0*/  @P1 LOP3.LUT R203, R203, 0x400, RZ, 0xfc, !PT ;  /* 0x00000400cbcb1812 */ /* 0x000fe400078efcff */
[----:B------:R-:W-:Y:S02]  /*24e0*/  LEA.HI.SX32 R156, R3, R4, 0x1d ;  /* 0x00000004039c7211 */ /* 0x000fe400078feaff */
[----:B------:R-:W-:Y:S01]  /*24f0*/  IADD3 R4, R2, c[0x0][0x328], RZ ;  /* 0x0000ca0002047a10 */ /* 0x000fe20007ffe0ff */
[----:B------:R-:W-:Y:S05]  /*2500*/  @!P1 BRA `(.L_x_702) ;  /* 0x0000010000009947 */ /* 0x000fea0003800000 */
[C---:B--2---:R-:W-:Y:S01]  /*2510*/  ISETP.GT.AND P0, PT, R2.reuse, RZ, PT ;  /* 0x000000ff0200720c */ /* 0x044fe20003f04270 */
        /* <DEDUP_REMOVED lines=9> */
.L_x_704:
[----:B------:R-:W-:-:S13]  /*25b0*/  ISETP.NE.AND P0, PT, R5, 0x1, PT ;  /* 0x000000010500780c */ /* 0x000fda0003f05270 */
[----:B------:R-:W-:-:S05]  /*25c0*/  @P0 IMAD.HI.U32 R2, R3, c[0x0][0x330], RZ ;  /* 0x0000cc0003020a27 */ /* 0x000fca00078e00ff */
[----:B------:R-:W-:Y:S02]  /*25d0*/  @P0 SHF.R.U32.HI R3, RZ, c[0x0][0x334], R2 ;  /* 0x0000cd00ff030a19 */ /* 0x000fe40000011602 */
.L_x_705:
[----:B------:R-:W-:Y:S05]  /*25e0*/  BSYNC B0 ;  /* 0x0000000000007941 */ /* 0x000fea0003800000 */
.L_x_703:
[----:B------:R-:W-:-:S05]  /*25f0*/  IMAD R3, R3, R5, c[0x0][0x32c] ;  /* 0x0000cb0003037624 */ /* 0x000fca00078e0205 */
[----:B------:R-:W-:-:S04]  /*2600*/  IMNMX R4, R4, R3, PT ;  /* 0x0000000304047217 */ /* 0x000fc80003800200 */
.L_x_702:
[----:B--2---:R-:W-:Y:S01]  /*2610*/  IADD3 R4, R4, 0x2f, RZ ;  /* 0x0000002f04047810 */ /* 0x004fe20007ffe0ff */
[----:B------:R-:W-:-:S04]  /*2620*/  @P2 IMAD.HI.U32 R3, R6, c[0x0][0x2c8], RZ ;  /* 0x0000b20006032a27 */ /* 0x000fc800078e00ff */
[----:B------:R-:W-:-:S04]  /*2630*/  IMAD.HI R4, R4, 0x2aaaaaab, RZ ;  /* 0x2aaaaaab04047827 */ /* 0x000fc800078e02ff */
[----:B------:R-:W-:Y:S01]  /*2640*/  IMAD.MOV.U32 R2, RZ, RZ, R6 ;  /* 0x000000ffff027224 */ /* 0x000fe200078e0006 */
[----:B------:R-:W-:Y:S01]  /*2650*/  @P2 SHF.R.U32.HI R2, RZ, c[0x0][0x2cc], R3 ;  /* 0x0000b300ff022a19 */ /* 0x000fe20000011603 */
[----:B------:R-:W-:Y:S01]  /*2660*/  IMAD.IADD R236, R252, 0x1, -R251 ;  /* 0x00000001fcec7824 */ /* 0x000fe200078e0afb */
[----:B------:R-:W-:-:S03]  /*2670*/  SHF.R.U32.HI R3, RZ, 0x1f, R4 ;  /* 0x0000001fff037819 */ /* 0x000fc60000011604 */
[----:B------:R-:W-:Y:S01]  /*2680*/  IMAD.IADD R2, R236, 0x1, R2 ;  /* 0x00000001ec027824 */ /* 0x000fe200078e0202 */
[----:B------:R-:W-:-:S04]  /*2690*/  LEA.HI.SX32 R7, R4, R3, 0x1d ;  /* 0x0000000304077211 */ /* 0x000fc800078feaff */
[----:B------:R-:W-:Y:S02]  /*26a0*/  IADD3 R3, R2, -c[0x0][0x324], RZ ;  /* 0x8000c90002037a10 */ /* 0x000fe40007ffe0ff */
        /* <DEDUP_REMOVED lines=11> */
.L_x_708:
[----:B------:R-:W-:-:S13]  /*2760*/  ISETP.NE.AND P0, PT, R5, 0x1, PT ;  /* 0x000000010500780c */ /* 0x000fda0003f05270 */
[----:B------:R-:W-:-:S05]  /*2770*/  @P0 IMAD.HI.U32 R4, R2, c[0x0][0x330], RZ ;  /* 0x0000cc0002040a27 */ /* 0x000fca00078e00ff */
[----:B------:R-:W-:Y:S02]  /*2780*/  @P0 SHF.R.U32.HI R2, RZ, c[0x0][0x334], R4 ;  /* 0x0000cd00ff020a19 */ /* 0x000fe40000011604 */
.L_x_709:
[----:B------:R-:W-:Y:S05]  /*2790*/  BSYNC B0 ;  /* 0x0000000000007941 */ /* 0x000fea0003800000 */
.L_x_707:
[----:B------:R-:W-:-:S05]  /*27a0*/  IMAD R2, R2, c[0x0][0x32c], RZ ;  /* 0x0000cb0002027a24 */ /* 0x000fca00078e02ff */
[----:B------:R-:W-:-:S04]  /*27b0*/  IMNMX R3, R3, R2, !PT ;  /* 0x0000000203037217 */ /* 0x000fc80007800200 */
.L_x_706:
[C---:B------:R-:W-:Y:S01]  /*27c0*/  LOP3.LUT R4, R18.reuse, 0xff000000, RZ, 0xc0, !PT ;  /* 0xff00000012047812 */ /* 0x040fe200078ec0ff */
[----:B------:R-:W-:Y:S01]  /*27d0*/  IMAD.HI R3, R3, 0x2aaaaaab, RZ ;  /* 0x2aaaaaab03037827 */ /* 0x000fe200078e02ff */
[----:B------:R-:W-:Y:S01]  /*27e0*/  LOP3.LUT R5, R18, 0xff0000, RZ, 0xc0, !PT ;  /* 0x00ff000012057812 */ /* 0x000fe200078ec0ff */
[----:B------:R-:W-:Y:S01]  /*27f0*/  BSSY B0, `(.L_x_710) ;  /* 0x000002c000007945 */ /* 0x000fe20003800000 */
[----:B------:R-:W-:Y:S02]  /*2800*/  SHF.R.U32.HI R4, RZ, 0x8, R4 ;  /* 0x00000008ff047819 */ /* 0x000fe40000011604 */
[----:B------:R-:W-:Y:S02]  /*2810*/  SHF.R.U32.HI R2, RZ, 0x1f, R3 ;  /* 0x0000001fff027819 */ /* 0x000fe40000011603 */
[----:B------:R-:W-:Y:S02]  /*2820*/  LEA.HI R5, R5, R4, RZ, 0x10 ;  /* 0x0000000405057211 */ /* 0x000fe400078f80ff */
[----:B------:R-:W-:Y:S01]  /*2830*/  LEA.HI.SX32 R3, R3, R2, 0x1d ;  /* 0x0000000203037211 */ /* 0x000fe200078feaff */
[----:B------:R-:W-:Y:S01]  /*2840*/  IMAD.MOV.U32 R2, RZ, RZ, RZ ;  /* 0x000000ffff027224 */ /* 0x000fe200078e00ff */
[----:B------:R-:W-:-:S02]  /*2850*/  SHF.R.U32.HI R8, RZ, 0x10, R5 ;  /* 0x00000010ff087819 */ /* 0x000fc40000011605 */
[----:B------:R-:W-:Y:S02]  /*2860*/  LOP3.LUT R18, R5, 0xff, RZ, 0xc0, !PT ;  /* 0x000000ff05127812 */ /* 0x000fe400078ec0ff */
[----:B------:R-:W-:Y:S01]  /*2870*/  IMNMX R6, RZ, R3, !PT ;  /* 0x00000003ff067217 */ /* 0x000fe20007800200 */
[----:B------:R1:W-:Y:S01]  /*2880*/  STL [R1+0x2c], R8 ;  /* 0x00002c0801007387 */ /* 0x0003e20000100800 */
[C---:B------:R-:W-:Y:S02]  /*2890*/  ISETP.NE.AND P1, PT, R8.reuse, RZ, PT ;  /* 0x000000ff0800720c */ /* 0x040fe40003f25270 */
[----:B------:R-:W-:Y:S01]  /*28a0*/  ISETP.GT.AND P0, PT, R7, R6, PT ;  /* 0x000000060700720c */ /* 0x000fe20003f04270 */
[----:B------:R1:W-:Y:S01]  /*28b0*/  STL [R1+0x30], R18 ;  /* 0x0000301201007387 */ /* 0x0003e20000100800 */
[----:B------:R-:W-:-:S11]  /*28c0*/  SEL R135, R8, c[0x0][0x338], P1 ;  /* 0x0000ce0008877a07 */ /* 0x000fd60000800000 */
[----:B------:R-:W-:Y:S05]  /*28d0*/  @!P0 BRA `(.L_x_711) ;  /* 0x000001d000008947 */ /* 0x000fea0003800000 */
[----:B------:R-:W-:Y:S02]  /*28e0*/  IABS R3, R135 ;  /* 0x0000008700037213 */ /* 0x000fe40000000000 */
[----:B------:R-:W-:Y:S02]  /*28f0*/  IADD3 R4, R135, -0x1, R7 ;  /* 0xffffffff87047810 */ /* 0x000fe40007ffe007 */
[----:B------:R-:W2:Y:S03]  /*2900*/  I2F.RP R2, R3 ;  /* 0x0000000300027306 */ /* 0x000ea60000209400 */
[----:B-1----:R-:W-:Y:S02]  /*2910*/  IMAD.IADD R8, R4, 0x1, -R6 ;  /* 0x0000000104087824 */ /* 0x002fe400078e0a06 */
[----:B------:R-:W-:-:S03]  /*2920*/  IMAD.MOV.U32 R4, RZ, RZ, RZ ;  /* 0x000000ffff047224 */ /* 0x000fc600078e00ff */
[----:B------:R-:W-:Y:S01]  /*2930*/  IABS R11, R8 ;  /* 0x00000008000b7213 */ /* 0x000fe20000000000 */
[----:B--2---:R-:W1:Y:S02]  /*2940*/  MUFU.RCP R2, R2 ;  /* 0x0000000200027308 */ /* 0x004e640000001000 */
        /* <DEDUP_REMOVED lines=22> */
.L_x_711:
[----:B------:R-:W-:Y:S05]  /*2ab0*/  BSYNC B0 ;  /* 0x0000000000007941 */ /* 0x000fea0003800000 */
.L_x_710:
[----:B------:R-:W-:Y:S01]  /*2ac0*/  IMAD R3, R18, R2, R6 ;  /* 0x0000000212037224 */ /* 0x000fe200078e0206 */
[----:B------:R-:W-:Y:S02]  /*2ad0*/  SHF.R.S32.HI R111, RZ, 0x1f, R110 ;  /* 0x0000001fff6f7819 */ /* 0x000fe4000001146e */
[C---:B------:R-:W-:Y:S01]  /*2ae0*/  IADD3 R32, R154.reuse, 0x8, RZ ;  /* 0x000000089a207810 */ /* 0x040fe20007ffe0ff */
[C---:B------:R-:W-:Y:S01]  /*2af0*/  IMAD.IADD R2, R3.reuse, 0x1, R2 ;  /* 0x0000000103027824 */ /* 0x040fe200078e0202 */
[C---:B------:R-:W-:Y:S01]  /*2b00*/  IADD3 R31, R154.reuse, 0x18, RZ ;  /* 0x000000189a1f7810 */ /* 0x040fe20007ffe0ff */
[----:B------:R-:W-:Y:S01]  /*2b10*/  IMAD R3, R3, 0x30, -R12 ;  /* 0x0000003003037824 */ /* 0x000fe200078e0a0c */
[----:B------:R-:W-:Y:S02]  /*2b20*/  IADD3 R30, R154, 0x28, RZ ;  /* 0x000000289a1e7810 */ /* 0x000fe40007ffe0ff */
[----:B------:R-:W-:-:S02]  /*2b30*/  IMNMX R2, R7, R2, PT ;  /* 0x0000000207027217 */ /* 0x000fc40003800200 */
[----:B------:R-:W-:-:S03]  /*2b40*/  IMNMX R3, RZ, R3, !PT ;  /* 0x00000003ff037217 */ /* 0x000fc60007800200 */
[----:B------:R-:W-:Y:S02]  /*2b50*/  IMAD R2, R2, 0x30, -R12 ;  /* 0x0000003002027824 */ /* 0x000fe400078e0a0c */
[----:B------:R-:W-:-:S03]  /*2b60*/  IMAD.WIDE.U32 R4, R3, -0x55555555, RZ ;  /* 0xaaaaaaab03047825 */ /* 0x000fc600078e00ff */
        /* <DEDUP_REMOVED lines=10> */
[----:B-1----:R-:W2:Y:S04]  /*2c10*/  LDL.64 R18, [R1+0x38] ;  /* 0x0000380001127983 */ /* 0x002ea80000100a00 */
[----:B------:R-:W1:Y:S04]  /*2c20*/  S2R R8, SR_TID.X ;  /* 0x0000000000087919 */ /* 0x000e680000002100 */
[----:B------:R-:W3:Y:S04]  /*2c30*/  LDL R21, [R1+0x24] ;  /* 0x0000240001157983 */ /* 0x000ee80000100800 */
[----:B------:R-:W4:Y:S01]  /*2c40*/  LDL R20, [R1+0x40] ;  /* 0x0000400001147983 */ /* 0x000f220000100800 */
[----:B-1----:R-:W-:-:S04]  /*2c50*/  SHF.R.S32.HI R23, RZ, 0x1f, R8 ;  /* 0x0000001fff177819 */ /* 0x002fc80000011408 */
[----:B------:R-:W-:Y:S02]  /*2c60*/  LEA.HI R23, R23, R8, RZ, 0x2 ;  /* 0x0000000817177211 */ /* 0x000fe400078f10ff */
[----:B------:R-:W3:Y:S02]  /*2c70*/  LDL R8, [R1+0x1c] ;  /* 0x00001c0001087983 */ /* 0x000ee40000100800 */
[----:B------:R-:W-:Y:S02]  /*2c80*/  SHF.R.S32.HI R23, RZ, 0x2, R23 ;  /* 0x00000002ff177819 */ /* 0x000fe40000011417 */
[----:B------:R-:W-:Y:S02]  /*2c90*/  SHF.R.S32.HI R3, RZ, 0x1f, R14 ;  /* 0x0000001fff037819 */ /* 0x000fe4000001140e */
[----:B------:R-:W-:-:S04]  /*2ca0*/  IADD3 R127, P0, R23, R14, RZ ;  /* 0x0000000e177f7210 */ /* 0x000fc80007f1e0ff */
[----:B------:R-:W-:-:S05]  /*2cb0*/  LEA.HI.X.SX32 R130, R23, R3, 0x1, P0 ;  /* 0x0000000317827211 */ /* 0x000fca00000f0eff */
[----:B------:R-:W-:Y:S01]  /*2cc0*/  IMAD R3, R130, c[0x0][0x238], RZ ;  /* 0x00008e0082037a24 */ /* 0x000fe200078e02ff */
[----:B------:R-:W-:Y:S02]  /*2cd0*/  IADD3 R33, R2, -0x1, RZ ;  /* 0xffffffff02217810 */ /* 0x000fe40007ffe0ff */
[----:B------:R-:W-:Y:S01]  /*2ce0*/  SHF.R.S32.HI R9, RZ, 0x1f, R17 ;  /* 0x0000001fff097819 */ /* 0x000fe20000011411 */
[----:B------:R-:W-:-:S03]  /*2cf0*/  IMAD R3, R127, c[0x0][0x23c], R3 ;  /* 0x00008f007f037a24 */ /* 0x000fc600078e0203 */
[----:B------:R-:W-:Y:S01]  /*2d00*/  SEL R10, R9, RZ, !P3 ;  /* 0x000000ff090a7207 */ /* 0x000fe20005800000 */
[----:B------:R-:W-:Y:S01]  /*2d10*/  IMAD.MOV.U32 R138, RZ, RZ, 0x30 ;  /* 0x00000030ff8a7424 */ /* 0x000fe200078e00ff */
[----:B------:R-:W-:-:S03]  /*2d20*/  SEL R11, R17, RZ, !P3 ;  /* 0x000000ff110b7207 */ /* 0x000fc60005800000 */
[C---:B------:R-:W-:Y:S02]  /*2d30*/  IMAD R158, R138.reuse, c[0x0][0x23c], RZ ;  /* 0x00008f008a9e7a24 */ /* 0x040fe400078e02ff */
[----:B------:R-:W-:-:S05]  /*2d40*/  IMAD.WIDE.U32 R144, R138, c[0x0][0x238], RZ ;  /* 0x00008e008a907a25 */ /* 0x000fca00078e00ff */
[----:B------:R-:W-:Y:S02]  /*2d50*/  IADD3 R158, R145, R158, RZ ;  /* 0x0000009e919e7210 */ /* 0x000fe40007ffe0ff */
[----:B------:R-:W-:-:S04]  /*2d60*/  MOV R157, c[0x0][0x238] ;  /* 0x00008e00009d7a02 */ /* 0x000fc80000000f00 */
[----:B------:R-:W-:Y:S01]  /*2d70*/  SHF.L.U32 R159, R157, 0x5, RZ ;  /* 0x000000059d9f7819 */ /* 0x000fe200000006ff */
[----:B--2---:R-:W-:-:S04]  /*2d80*/  IMAD.WIDE.U32 R4, R127, c[0x0][0x238], R18 ;  /* 0x00008e007f047a25 */ /* 0x004fc800078e0012 */
[----:B------:R-:W-:Y:S02]  /*2d90*/  IMAD.IADD R3, R5, 0x1, R3 ;  /* 0x0000000105037824 */ /* 0x000fe400078e0203 */
[----:B------:R-:W-:Y:S02]  /*2da0*/  IMAD R5, R33, -0x30, R0 ;  /* 0xffffffd021057824 */ /* 0x000fe400078e0200 */
[----:B------:R-:W-:Y:S02]  /*2db0*/  IMAD.MOV.U32 R2, RZ, RZ, R4 ;  /* 0x000000ffff027224 */ /* 0x000fe400078e0004 */
[----:B------:R-:W-:Y:S01]  /*2dc0*/  IMAD R4, R10, c[0x0][0x248], RZ ;  /* 0x000092000a047a24 */ /* 0x000fe200078e02ff */
[----:B------:R-:W-:Y:S01]  /*2dd0*/  IMNMX R6, R5, 0x30, PT ;  /* 0x0000003005067817 */ /* 0x000fe20003800200 */
[----:B------:R-:W-:-:S04]  /*2de0*/  IMAD.WIDE.U32 R2, R22, c[0x0][0x240], R2 ;  /* 0x0000900016027a25 */ /* 0x000fc800078e0002 */
[----:B------:R-:W-:Y:S02]  /*2df0*/  IMAD R5, R11, c[0x0][0x24c], R4 ;  /* 0x000093000b057a24 */ /* 0x000fe400078e0204 */
[----:B------:R-:W-:Y:S02]  /*2e00*/  IMAD.IADD R4, R6, 0x1, -R23 ;  /* 0x0000000106047824 */ /* 0x000fe400078e0a17 */
[----:B------:R-:W-:-:S03]  /*2e10*/  IMAD R3, R22, c[0x0][0x244], R3 ;  /* 0x0000910016037a24 */ /* 0x000fc600078e0203 */
[C---:B------:R-:W-:Y:S01]  /*2e20*/  ISETP.GE.AND P1, PT, R4.reuse, 0x1, PT ;  /* 0x000000010400780c */ /* 0x040fe20003f26270 */
[----:B------:R-:W-:Y:S01]  /*2e30*/  IMAD.WIDE.U32 R100, R11, c[0x0][0x248], R2 ;  /* 0x000092000b647a25 */ /* 0x000fe200078e0002 */
[----:B------:R-:W-:Y:S02]  /*2e40*/  ISETP.GT.AND P0, PT, R4, 0x20, PT ;  /* 0x000000200400780c */ /* 0x000fe40003f04270 */
[----:B------:R-:W-:Y:S01]  /*2e50*/  SHF.R.S32.HI R3, RZ, 0x1f, R33 ;  /* 0x0000001fff037819 */ /* 0x000fe20000011421 */
[----:B------:R-:W-:Y:S02]  /*2e60*/  IMAD R2, R158, R33, RZ ;  /* 0x000000219e027224 */ /* 0x000fe400078e02ff */
[----:B------:R-:W-:Y:S02]  /*2e70*/  IMAD.IADD R91, R101, 0x1, R5 ;  /* 0x00000001655b7824 */ /* 0x000fe400078e0205 */
[----:B------:R-:W-:Y:S02]  /*2e80*/  IMAD.MOV.U32 R90, RZ, RZ, R100 ;  /* 0x000000ffff5a7224 */ /* 0x000fe400078e0064 */
[----:B------:R-:W-:-:S02]  /*2e90*/  IMAD R4, R3, R144, R2 ;  /* 0x0000009003047224 */ /* 0x000fc400078e0202 */
[----:B------:R-:W-:Y:S02]  /*2ea0*/  IMAD.MOV.U32 R5, RZ, RZ, 0x5 ;  /* 0x00000005ff057424 */ /* 0x000fe400078e00ff */
[----:B------:R-:W-:-:S03]  /*2eb0*/  IMAD.WIDE.U32 R2, R33, R144, R90 ;  /* 0x0000009021027225 */ /* 0x000fc600078e005a */
[----:B------:R-:W-:Y:S01]  /*2ec0*/  SHF.L.U64.HI R157, R157, R5, c[0x0][0x23c] ;  /* 0x00008f009d9d7619 */ /* 0x000fe20000010205 */
[----:B------:R-:W-:Y:S01]  /*2ed0*/  IMAD.IADD R3, R3, 0x1, R4 ;  /* 0x0000000103037824 */ /* 0x000fe200078e0204 */
[----:B------:R-:W-:Y:S02]  /*2ee0*/  @P1 LEA R4, P3, R2, c[0x0][0x220], 0x1 ;  /* 0x0000880002041a11 */ /* 0x000fe400078608ff */
[----:B------:R-:W-:Y:S02]  /*2ef0*/  @P0 IADD3 R6, P2, R159, R2, RZ ;  /* 0x000000029f060210 */ /* 0x000fe40007f5e0ff */
[----:B------:R-:W-:Y:S02]  /*2f00*/  ISETP.GE.AND P6, PT, R18, c[0x0][0x1d4], PT ;  /* 0x0000750012007a0c */ /* 0x000fe40003fc6270 */
[----:B------:R-:W-:Y:S01]  /*2f10*/  @P1 LEA.HI.X R5, R2, c[0x0][0x224], R3, 0x1, P3 ;  /* 0x0000890002051a11 */ /* 0x000fe200018f0c03 */
[----:B------:R-:W-:Y:S01]  /*2f20*/  @P0 IMAD.X R3, R3, 0x1, R157, P2 ;  /* 0x0000000103030824 */ /* 0x000fe200010e069d */
[----:B---3--:R-:W-:-:S02]  /*2f30*/  ISETP.GE.AND P5, PT, R21, c[0x0][0x1d4], PT ;  /* 0x0000750015007a0c */ /* 0x008fc40003fa6270 */
[----:B----4-:R-:W-:Y:S02]  /*2f40*/  ISETP.GE.AND P4, PT, R20, c[0x0][0x1d4], PT ;  /* 0x0000750014007a0c */ /* 0x010fe40003f86270 */
[----:B------:R-:W-:-:S04]  /*2f50*/  @P0 LEA R2, P2, R6, c[0x0][0x220], 0x1 ;  /* 0x0000880006020a11 */ /* 0x000fc800078408ff */
[----:B------:R-:W-:Y:S02]  /*2f60*/  @P0 LEA.HI.X R3, R6, c[0x0][0x224], R3, 0x1, P2 ;  /* 0x0000890006030a11 */ /* 0x000fe400010f0c03 */
[----:B------:R-:W-:-:S05]  /*2f70*/  @P1 SHF.L.U32 R6, R8, 0x1, RZ ;  /* 0x0000000108061819 */ /* 0x000fca00000006ff */
[----:B------:R-:W-:Y:S01]  /*2f80*/  @!PT LDS RZ, [RZ] ;  /* 0x00000000fffff984 */ /* 0x000fe20000000800 */
[----:B------:R-:W-:Y:S01]  /*2f90*/  @!PT LDS RZ, [RZ] ;  /* 0x00000000fffff984 */ /* 0x000fe20000000800 */
[----:B------:R-:W-:Y:S01]  /*2fa0*/  @!PT LDS RZ, [RZ] ;  /* 0x00000000fffff984 */ /* 0x000fe20000000800 */
[----:B------:R1:W-:Y:S04]  /*2fb0*/  @P1 LDGSTS.E.BYPASS.LTC128B.128 [R6+0x3c80], [R4.64], !P6 ;  /* 0x03c8000004061fae */ /* 0x0003e8000f101d46 */
[----:B------:R1:W-:Y:S04]  /*2fc0*/  @P1 LDGSTS.E.BYPASS.LTC128B.128 [R6+0x4880], [R4.64+0x40], !P5 ;  /* 0x0488004004061fae */ /* 0x0003e8000e901d46 */
[----:B------:R1:W-:Y:S02]  /*2fd0*/  @P1 LDGSTS.E.BYPASS.LTC128B.128 [R6+0x5480], [R4.64+0x80], !P4 ;  /* 0x0548008004061fae */ /* 0x0003e4000e101d46 */
[----:B-1----:R-:W-:-:S05]  /*2fe0*/  @P0 IMAD.SHL.U32 R4, R8, 0x2, RZ ;  /* 0x0000000208040824 */ /* 0x002fca00078e00ff */
[----:B------:R1:W-:Y:S04]  /*2ff0*/  @P0 LDGSTS.E.BYPASS.LTC128B.128 [R4+0x4480], [R2.64], !P6 ;  /* 0x0448000002040fae */ /* 0x0003e8000f101d46 */
[----:B------:R1:W-:Y:S04]  /*3000*/  @P0 LDGSTS.E.BYPASS.LTC128B.128 [R4+0x5080], [R2.64+0x40], !P5 ;  /* 0x0508004002040fae */ /* 0x0003e8000e901d46 */
[----:B------:R1:W-:Y:S01]  /*3010*/  @P0 LDGSTS.E.BYPASS.LTC128B.128 [R4+0x5c80], [R2.64+0x80], !P4 ;  /* 0x05c8008002040fae */ /* 0x0003e2000e101d46 */
[----:B------:R-:W-:Y:S01]  /*3020*/  ISETP.NE.U32.AND P0, PT, RZ, c[0x0][0x340], PT ;  /* 0x0000d000ff007a0c */ /* 0x000fe20003f05070 */
[----:B------:R-:W-:-:S02]  /*3030*/  IMAD.IADD R6, R13, 0x1, R146 ;  /* 0x000000010d067824 */ /* 0x000fc400078e0292 */
[----:B------:R-:W2:Y:S01]  /*3040*/  S2R R20, SR_TID.X ;  /* 0x0000000000147919 */ /* 0x000ea20000002100 */
[----:B------:R-:W-:Y:S02]  /*3050*/  ISETP.NE.AND.EX P0, PT, RZ, c[0x0][0x344], PT, P0 ;  /* 0x0000d100ff007a0c */ /* 0x000fe40003f05300 */
[----:B------:R-:W-:Y:S01]  /*3060*/  ISETP.NE.AND P3, PT, R15, RZ, PT ;  /* 0x000000ff0f00720c */ /* 0x000fe20003f65270 */
[----:B------:R-:W-:Y:S01]  /*3070*/  IMAD.MOV.U32 R162, RZ, RZ, c[0x0][0x27c] ;  /* 0x00009f00ffa27624 */ /* 0x000fe200078e00ff */
[----:B------:R-:W0:Y:S09]  /*3080*/  LDGDEPBAR ;  /* 0x00000000000079af */ /* 0x000e320000000000 */
[----:B-1----:R-:W-:-:S05]  /*3090*/  @P0 IMAD.WIDE R2, R17, R16, c[0x0][0x340] ;  /* 0x0000d00011020625 */ /* 0x002fca00078e0210 */
[----:B------:R1:W3:Y:S01]  /*30a0*/  @P0 LDG.E R7, [R2.64] ;  /* 0x0000000602070981 */ /* 0x0002e2000c1e1900 */
[----:B------:R-:W-:-:S05]  /*30b0*/  SHF.R.S32.HI R8, RZ, 0x1f, R6 ;  /* 0x0000001fff087819 */ /* 0x000fca0000011406 */
[----:B------:R-:W-:-:S04]  /*30c0*/  IMAD R4, R8, c[0x0][0x1e0], RZ ;  /* 0x0000780008047a24 */ /* 0x000fc800078e02ff */
[----:B------:R-:W-:Y:S01]  /*30d0*/  IMAD R4, R6, c[0x0][0x1e4], R4 ;  /* 0x0000790006047a24 */ /* 0x000fe200078e0204 */
[----:B--2---:R-:W-:Y:S01]  /*30e0*/  LEA.HI R20, R20, R20, RZ, 0x1 ;  /* 0x0000001414147211 */ /* 0x004fe200078f08ff */
[----:B-1----:R-:W-:-:S05]  /*30f0*/  IMAD.WIDE.U32 R2, R6, c[0x0][0x1e0], RZ ;  /* 0x0000780006027a25 */ /* 0x002fca00078e00ff */
[----:B------:R-:W-:-:S05]  /*3100*/  IADD3 R3, R3, R4, RZ ;  /* 0x0000000403037210 */ /* 0x000fca0007ffe0ff */
[----:B------:R-:W-:Y:S01]  /*3110*/  IMAD.WIDE.U32 R2, R22, c[0x0][0x1e8], R2 ;  /* 0x00007a0016027a25 */ /* 0x000fe200078e0002 */
[----:B------:R-:W-:-:S03]  /*3120*/  SHF.R.S32.HI R20, RZ, 0x1, R20 ;  /* 0x00000001ff147819 */ /* 0x000fc60000011414 */
[----:B------:R-:W-:Y:S02]  /*3130*/  IMAD R5, R22, c[0x0][0x1ec], R3 ;  /* 0x00007b0016057a24 */ /* 0x000fe400078e0203 */
[----:B------:R-:W-:Y:S01]  /*3140*/  IMAD.MOV.U32 R4, RZ, RZ, R2 ;  /* 0x000000ffff047224 */ /* 0x000fe200078e0002 */
[----:B------:R-:W-:Y:S01]  /*3150*/  SHF.R.S32.HI R12, RZ, 0x1f, R20 ;  /* 0x0000001fff0c7819 */ /* 0x000fe20000011414 */
[----:B------:R-:W-:Y:S01]  /*3160*/  IMAD.WIDE.U32 R160, R20, c[0x0][0x1e0], RZ ;  /* 0x0000780014a07a25 */ /* 0x000fe200078e00ff */
[----:B------:R-:W-:Y:S01]  /*3170*/  WARPSYNC 0xffffffff ;  /* 0xffffffff00007948 */ /* 0x000fe20003800000 */
[----:B------:R-:W-:Y:S02]  /*3180*/  ISETP.GE.AND P2, PT, R110, c[0x0][0x27c], PT ;  /* 0x00009f006e007a0c */ /* 0x000fe40003f46270 */
[----:B------:R-:W-:Y:S02]  /*3190*/  SHF.R.S32.HI R155, RZ, 0x1f, R154 ;  /* 0x0000001fff9b7819 */ /* 0x000fe4000001149a */
[----:B-----5:R-:W-:-:S02]  /*31a0*/  SHF.R.S32.HI R26, RZ, 0x1f, R136 ;  /* 0x0000001fff1a7819 */ /* 0x020fc40000011488 */
[----:B---3--:R-:W-:Y:S01]  /*31b0*/  @P0 SHF.R.S32.HI R3, RZ, 0x1f, R7 ;  /* 0x0000001fff030819 */ /* 0x008fe20000011407 */
[----:B------:R-:W-:Y:S02]  /*31c0*/  @!P0 IMAD.MOV.U32 R3, RZ, RZ, R9 ;  /* 0x000000ffff038224 */ /* 0x000fe400078e0009 */
[----:B------:R-:W-:Y:S01]  /*31d0*/  @P0 IMAD.MOV.U32 R2, RZ, RZ, R7 ;  /* 0x000000ffff020224 */ /* 0x000fe200078e0007 */
[----:B------:R-:W-:Y:S02]  /*31e0*/  @!P0 MOV R2, R17 ;  /* 0x0000001100028202 */ /* 0x000fe40000000f00 */
[----:B------:R-:W-:Y:S02]  /*31f0*/  SEL R21, R3, RZ, !P3 ;  /* 0x000000ff03157207 */ /* 0x000fe40005800000 */
[----:B------:R-:W-:Y:S01]  /*3200*/  SEL R15, R2, RZ, !P3 ;  /* 0x000000ff020f7207 */ /* 0x000fe20005800000 */
[----:B------:R-:W-:Y:S02]  /*3210*/  IMAD R2, R12, c[0x0][0x1e0], RZ ;  /* 0x000078000c027a24 */ /* 0x000fe400078e02ff */
[----:B------:R-:W-:-:S02]  /*3220*/  IMAD R7, R21, c[0x0][0x1f0], RZ ;  /* 0x00007c0015077a24 */ /* 0x000fc400078e02ff */
[----:B------:R-:W-:Y:S02]  /*3230*/  IMAD R3, R20, c[0x0][0x1e4], R2 ;  /* 0x0000790014037a24 */ /* 0x000fe400078e0202 */
[----:B------:R-:W-:-:S04]  /*3240*/  IMAD.WIDE.U32 R80, R15, c[0x0][0x1f0], R4 ;  /* 0x00007c000f507a25 */ /* 0x000fc800078e0004 */
[----:B------:R-:W-:Y:S01]  /*3250*/  IMAD R2, R15, c[0x0][0x1f4], R7 ;  /* 0x00007d000f027a24 */ /* 0x000fe200078e0207 */
[----:B------:R-:W-:Y:S01]  /*3260*/  SHF.L.U32 R5, R162, 0x1, RZ ;  /* 0x00000001a2057819 */ /* 0x000fe200000006ff */
[----:B------:R-:W-:-:S03]  /*3270*/  IMAD.IADD R129, R161, 0x1, R3 ;  /* 0x00000001a1817824 */ /* 0x000fc600078e0203 */
[----:B------:R-:W-:Y:S02]  /*3280*/  IADD3 R79, R81, R2, RZ ;  /* 0x00000002514f7210 */ /* 0x000fe40007ffe0ff */
[----:B------:R-:W2:Y:S01]  /*3290*/  LDL R35, [R1+0x68] ;  /* 0x0000680001237983 */ /* 0x000ea20000100800 */
[----:B------:R-:W-:Y:S01]  /*32a0*/  IADD3 R134, P1, P0, R80, R160, R110 ;  /* 0x000000a050867210 */ /* 0x000fe2000783e06e */
[----:B------:R-:W-:Y:S01]  /*32b0*/  IMAD.WIDE.U32 R2, R22, c[0x0][0x260], R18 ;  /* 0x0000980016027a25 */ /* 0x000fe200078e0012 */
[----:B------:R-:W-:Y:S01]  /*32c0*/  IADD3 R19, -R5, c[0x0][0x1d4], RZ ;  /* 0x0000750005137a10 */ /* 0x000fe20007ffe1ff */
[----:B------:R-:W3:Y:S01]  /*32d0*/  LDL R29, [R1+0x6c] ;  /* 0x00006c00011d7983 */ /* 0x000ee20000100800 */
[----:B------:R-:W-:Y:S01]  /*32e0*/  IADD3.X R133, R79, R129, R111, P1, P0 ;  /* 0x000000814f857210 */ /* 0x000fe20000fe046f */
[----:B------:R-:W-:Y:S01]  /*32f0*/  IMAD R4, R10, c[0x0][0x268], RZ ;  /* 0x00009a000a047a24 */ /* 0x000fe200078e02ff */
[----:B------:R-:W-:Y:S01]  /*3300*/  IADD3 R132, P0, R20, R6, RZ ;  /* 0x0000000614847210 */ /* 0x000fe20007f1e0ff */
[----:B------:R-:W4:Y:S01]  /*3310*/  LDL R34, [R1+0x70] ;  /* 0x0000700001227983 */ /* 0x000f220000100800 */
[----:B------:R-:W-:Y:S01]  /*3320*/  ISETP.GE.AND P1, PT, R152, c[0x0][0x27c], PT ;  /* 0x00009f0098007a0c */ /* 0x000fe20003f26270 */
[----:B------:R-:W-:Y:S01]  /*3330*/  IMAD R3, R22, c[0x0][0x264], R3 ;  /* 0x0000990016037a24 */ /* 0x000fe200078e0203 */
[-C--:B------:R-:W-:Y:S01]  /*3340*/  SEL R18, R5, R19.reuse, !P2 ;  /* 0x0000001305127207 */ /* 0x080fe20005000000 */
[----:B------:R-:W-:Y:S01]  /*3350*/  IMAD.X R131, R8, 0x1, R12, P0 ;  /* 0x0000000108837824 */ /* 0x000fe200000e060c */
[----:B------:R-:W-:Y:S01]  /*3360*/  ISETP.GE.AND P0, PT, R109, c[0x0][0x27c], PT ;  /* 0x00009f006d007a0c */ /* 0x000fe20003f06270 */
[C---:B------:R-:W-:Y:S01]  /*3370*/  IMAD R8, R12.reuse, c[0x0][0x280], RZ ;  /* 0x0000a0000c087a24 */ /* 0x040fe200078e02ff */
[-C--:B------:R-:W-:Y:S01]  /*3380*/  SEL R17, R5, R19.reuse, !P1 ;  /* 0x0000001305117207 */ /* 0x080fe20004800000 */
[----:B------:R-:W-:Y:S01]  /*3390*/  IMAD R28, R11, c[0x0][0x26c], R4 ;  /* 0x00009b000b1c7a24 */ /* 0x000fe200078e0204 */
[----:B------:R-:W-:Y:S01]  /*33a0*/  SEL R19, R5, R19, !P0 ;  /* 0x0000001305137207 */ /* 0x000fe20004000000 */
[----:B------:R-:W-:Y:S01]  /*33b0*/  IMAD R9, R12, c[0x0][0x290], RZ ;  /* 0x0000a4000c097a24 */ /* 0x000fe200078e02ff */
[----:B------:R-:W-:Y:S01]  /*33c0*/  SEL R16, RZ, c[0x0][0x27c], !P2 ;  /* 0x00009f00ff107a07 */ /* 0x000fe20005000000 */
[----:B------:R-:W-:Y:S01]  /*33d0*/  IMAD.WIDE.U32 R4, R20, c[0x0][0x280], R154 ;  /* 0x0000a00014047a25 */ /* 0x000fe200078e009a */
[----:B------:R-:W-:Y:S01]  /*33e0*/  SEL R25, RZ, c[0x0][0x27c], !P1 ;  /* 0x00009f00ff197a07 */ /* 0x000fe20004800000 */
[----:B------:R-:W-:Y:S01]  /*33f0*/  ULDC.U8 UR4, c[0x0][0x298] ;  /* 0x0000a60000047ab9 */ /* 0x000fe20000000000 */
[----:B------:R-:W-:Y:S01]  /*3400*/  ISETP.GE.AND P1, PT, R162, 0x1, PT ;  /* 0x00000001a200780c */ /* 0x000fe20003f26270 */
[----:B------:R-:W-:-:S02]  /*3410*/  IMAD R8, R20, c[0x0][0x284], R8 ;  /* 0x0000a10014087a24 */ /* 0x000fc400078e0208 */
[----:B------:R-:W-:-:S04]  /*3420*/  IMAD.WIDE.U32 R12, R20, c[0x0][0x280], R110 ;  /* 0x0000a000140c7a25 */ /* 0x000fc800078e006e */
[----:B------:R-:W-:-:S04]  /*3430*/  IMAD.WIDE.U32 R84, R11, c[0x0][0x268], R2 ;  /* 0x00009a000b547a25 */ /* 0x000fc800078e0002 */
[----:B------:R-:W-:Y:S02]  /*3440*/  IMAD R14, R20, c[0x0][0x294], R9 ;  /* 0x0000a500140e7a24 */ /* 0x000fe400078e0209 */
[----:B------:R-:W-:-:S04]  /*3450*/  IMAD.WIDE.U32 R2, R22, c[0x0][0x210], R110 ;  /* 0x0000840016027a25 */ /* 0x000fc800078e006e */
[----:B------:R-:W-:Y:S02]  /*3460*/  IMAD.IADD R9, R5, 0x1, R8 ;  /* 0x0000000105097824 */ /* 0x000fe400078e0208 */
[----:B------:R-:W-:Y:S02]  /*3470*/  IMAD.IADD R5, R8, 0x1, R13 ;  /* 0x0000000108057824 */ /* 0x000fe400078e020d */
[----:B------:R-:W-:Y:S02]  /*3480*/  IMAD.IADD R13, R110, 0x1, R16 ;  /* 0x000000016e0d7824 */ /* 0x000fe400078e0210 */
[----:B------:R-:W-:Y:S02]  /*3490*/  IMAD R11, R22, c[0x0][0x214], R3 ;  /* 0x00008500160b7a24 */ /* 0x000fe400078e0203 */
[----:B------:R-:W-:Y:S02]  /*34a0*/  IMAD.MOV.U32 R10, RZ, RZ, R2 ;  /* 0x000000ffff0a7224 */ /* 0x000fe400078e0002 */
[----:B------:R-:W-:-:S04]  /*34b0*/  IMAD.WIDE.U32 R6, R20, c[0x0][0x290], R154 ;  /* 0x0000a40014067a25 */ /* 0x000fc800078e009a */
[----:B------:R-:W-:-:S04]  /*34c0*/  IMAD.WIDE.U32 R2, R20, c[0x0][0x290], R110 ;  /* 0x0000a40014027a25 */ /* 0x000fc800078e006e */
[----:B------:R-:W-:Y:S02]  /*34d0*/  IMAD.MOV.U32 R8, RZ, RZ, R4 ;  /* 0x000000ffff087224 */ /* 0x000fe400078e0004 */
[----:B------:R-:W-:Y:S01]  /*34e0*/  IMAD.MOV.U32 R4, RZ, RZ, R12 ;  /* 0x000000ffff047224 */ /* 0x000fe200078e000c */
[----:B------:R-:W-:Y:S01]  /*34f0*/  SHF.R.S32.HI R12, RZ, 0x1f, R13 ;  /* 0x0000001fff0c7819 */ /* 0x000fe2000001140d */
[----:B------:R-:W-:Y:S02]  /*3500*/  IMAD.IADD R7, R7, 0x1, R14 ;  /* 0x0000000107077824 */ /* 0x000fe400078e020e */
[----:B------:R-:W-:Y:S01]  /*3510*/  IMAD.IADD R3, R14, 0x1, R3 ;  /* 0x000000010e037824 */ /* 0x000fe200078e0203 */
[----:B------:R-:W-:Y:S02]  /*3520*/  SHF.R.S32.HI R14, RZ, 0x1f, R17 ;  /* 0x0000001fff0e7819 */ /* 0x000fe40000011411 */
[CC--:B------:R-:W-:Y:S02]  /*3530*/  LEA.HI R16, R12.reuse, R13.reuse, RZ, 0x3 ;  /* 0x0000000d0c107211 */ /* 0x0c0fe400078f18ff */
[----:B------:R-:W-:Y:S01]  /*3540*/  LEA.HI R22, R12, R13, RZ, 0x5 ;  /* 0x0000000d0c167211 */ /* 0x000fe200078f28ff */
[----:B------:R-:W-:Y:S01]  /*3550*/  IMAD.IADD R12, R152, 0x1, R25 ;  /* 0x00000001980c7824 */ /* 0x000fe200078e0219 */
[----:B------:R-:W-:-:S02]  /*3560*/  SHF.R.S32.HI R13, RZ, 0x1f, R19 ;  /* 0x0000001fff0d7819 */ /* 0x000fc40000011413 */
[----:B------:R-:W-:Y:S01]  /*3570*/  LEA.HI R23, R14, R17, RZ, 0x4 ;  /* 0x000000110e177211 */ /* 0x000fe200078f20ff */
[----:B------:R-:W-:Y:S01]  /*3580*/  IMAD R14, R21, c[0x0][0x218], RZ ;  /* 0x00008600150e7a24 */ /* 0x000fe200078e02ff */
[----:B------:R-:W-:Y:S02]  /*3590*/  LEA.HI R21, R13, R19, RZ, 0x4 ;  /* 0x000000130d157211 */ /* 0x000fe400078f20ff */
[----:B------:R-:W-:Y:S01]  /*35a0*/  SHF.R.S32.HI R13, RZ, 0x1f, R12 ;  /* 0x0000001fff0d7819 */ /* 0x000fe2000001140c */
[C---:B------:R-:W-:Y:S01]  /*35b0*/  IMAD.WIDE.U32 R102, R15.reuse, c[0x0][0x218], R10 ;  /* 0x000086000f667a25 */ /* 0x040fe200078e000a */
[----:B------:R-:W-:Y:S02]  /*35c0*/  SHF.R.S32.HI R20, RZ, 0x1f, R18 ;  /* 0x0000001fff147819 */ /* 0x000fe40000011412 */
[----:B------:R-:W-:Y:S01]  /*35d0*/  SEL R17, RZ, c[0x0][0x27c], !P0 ;  /* 0x00009f00ff117a07 */ /* 0x000fe20004000000 */
[----:B------:R-:W-:Y:S01]  /*35e0*/  IMAD R27, R15, c[0x0][0x21c], R14 ;  /* 0x000087000f1b7a24 */ /* 0x000fe200078e020e */
[----:B------:R-:W-:-:S02]  /*35f0*/  LEA.HI R11, R13, R12, RZ, 0x5 ;  /* 0x0000000c0d0b7211 */ /* 0x000fc400078f28ff */
[----:B------:R-:W-:Y:S01]  /*3600*/  LEA.HI R15, R13, R12, RZ, 0x3 ;  /* 0x0000000c0d0f7211 */ /* 0x000fe200078f18ff */
[----:B------:R-:W-:Y:S01]  /*3610*/  IMAD.IADD R14, R109, 0x1, R17 ;  /* 0x000000016d0e7824 */ /* 0x000fe200078e0211 */
[----:B------:R-:W-:Y:S02]  /*3620*/  LEA.HI R24, R20, R18, RZ, 0x4 ;  /* 0x0000001214187211 */ /* 0x000fe400078f20ff */
[----:B------:R-:W-:Y:S02]  /*3630*/  SHF.R.S32.HI R11, RZ, 0x5, R11 ;  /* 0x00000005ff0b7819 */ /* 0x000fe4000001140b */
[----:B------:R-:W-:Y:S02]  /*3640*/  SHF.R.S32.HI R17, RZ, 0x5, R22 ;  /* 0x00000005ff117819 */ /* 0x000fe40000011416 */
[----:B------:R-:W-:-:S04]  /*3650*/  SHF.R.S32.HI R10, RZ, 0x1f, R14 ;  /* 0x0000001fff0a7819 */ /* 0x000fc8000001140e */
[----:B------:R-:W-:Y:S01]  /*3660*/  LEA.HI R13, R10, R14, RZ, 0x3 ;  /* 0x0000000e0a0d7211 */ /* 0x000fe200078f18ff */
[C---:B------:R-:W-:Y:S01]  /*3670*/  IMAD R148, R138.reuse, c[0x0][0x1e4], RZ ;  /* 0x000079008a947a24 */ /* 0x040fe200078e02ff */
[----:B------:R-:W-:Y:S01]  /*3680*/  ISETP.NE.AND P0, PT, RZ, UR4, PT ;  /* 0x00000004ff007c0c */ /* 0x000fe2000bf05270 */
[----:B------:R-:W-:Y:S01]  /*3690*/  IMAD R149, R138, c[0x0][0x284], RZ ;  /* 0x0000a1008a957a24 */ /* 0x000fe200078e02ff */
[----:B------:R-:W-:Y:S01]  /*36a0*/  LOP3.LUT R105, R16, 0xfffffff8, RZ, 0xc0, !PT ;  /* 0xfffffff810697812 */ /* 0x000fe200078ec0ff */
[C---:B------:R-:W-:Y:S01]  /*36b0*/  IMAD R150, R138.reuse, c[0x0][0x294], RZ ;  /* 0x0000a5008a967a24 */ /* 0x040fe200078e02ff */
[----:B------:R-:W-:Y:S01]  /*36c0*/  LOP3.LUT R104, R15, 0xfffffff8, RZ, 0xc0, !PT ;  /* 0xfffffff80f687812 */ /* 0x000fe200078ec0ff */
[----:B------:R-:W-:Y:S01]  /*36d0*/  IMAD.WIDE.U32 R142, R138, c[0x0][0x1e0], RZ ;  /* 0x000078008a8e7a25 */ /* 0x000fe200078e00ff */
[----:B------:R-:W-:-:S03]  /*36e0*/  LOP3.LUT R89, R13, 0xfffffff8, RZ, 0xc0, !PT ;  /* 0xfffffff80d597812 */ /* 0x000fc600078ec0ff */
[----:B------:R-:W-:-:S04]  /*36f0*/  IMAD.WIDE.U32 R140, R138, c[0x0][0x280], RZ ;  /* 0x0000a0008a8c7a25 */ /* 0x000fc800078e00ff */
[----:B------:R-:W-:-:S04]  /*3700*/  IMAD.WIDE.U32 R92, R136, c[0x0][0x290], R2 ;  /* 0x0000a400885c7a25 */ /* 0x000fc800078e0002 */
[----:B------:R-:W-:-:S04]  /*3710*/  IMAD.WIDE.U32 R138, R138, c[0x0][0x290], RZ ;  /* 0x0000a4008a8a7a25 */ /* 0x000fc800078e00ff */
[----:B------:R-:W-:-:S04]  /*3720*/  IMAD.WIDE.U32 R98, R136, c[0x0][0x280], R8 ;  /* 0x0000a00088627a25 */ /* 0x000fc800078e0008 */
[----:B------:R-:W-:-:S04]  /*3730*/  IMAD.WIDE.U32 R96, R136, c[0x0][0x290], R6 ;  /* 0x0000a40088607a25 */ /* 0x000fc800078e0006 */
[----:B------:R-:W-:Y:S01]  /*3740*/  IMAD.WIDE.U32 R94, R136, c[0x0][0x280], R4 ;  /* 0x0000a000885e7a25 */ /* 0x000fe200078e0004 */
[----:B------:R-:W-:Y:S02]  /*3750*/  P2R R126, PR, RZ, 0x1 ;  /* 0x00000001ff7e7803 */ /* 0x000fe40000000000 */
[----:B------:R-:W-:Y:S01]  /*3760*/  IADD3 R148, R143, R148, RZ ;  /* 0x000000948f947210 */ /* 0x000fe20007ffe0ff */
[----:B------:R-:W-:Y:S01]  /*3770*/  IMAD.IADD R149, R141, 0x1, R149 ;  /* 0x000000018d957824 */ /* 0x000fe200078e0295 */
[----:B------:R-:W-:Y:S01]  /*3780*/  SHF.R.S32.HI R119, RZ, 0x1f, R105 ;  /* 0x0000001fff777819 */ /* 0x000fe20000011469 */
[----:B------:R-:W-:Y:S01]  /*3790*/  IMAD.IADD R150, R139, 0x1, R150 ;  /* 0x000000018b967824 */ /* 0x000fe200078e0296 */
[----:B------:R-:W-:Y:S01]  /*37a0*/  SHF.R.S32.HI R118, RZ, 0x1f, R104 ;  /* 0x0000001fff767819 */ /* 0x000fe20000011468 */
[----:B------:R-:W-:Y:S01]  /*37b0*/  IMAD.IADD R88, R85, 0x1, R28 ;  /* 0x0000000155587824 */ /* 0x000fe200078e021c */
[----:B------:R-:W-:Y:S01]  /*37c0*/  SHF.R.S32.HI R117, RZ, 0x1f, R89 ;  /* 0x0000001fff757819 */ /* 0x000fe20000011459 */
[----:B------:R-:W-:Y:S01]  /*37d0*/  IMAD.IADD R125, R103, 0x1, R27 ;  /* 0x00000001677d7824 */ /* 0x000fe200078e021b */
[----:B--2---:R-:W-:-:S02]  /*37e0*/  LOP3.LUT R18, R35, 0x18, R16, 0xf8, !PT ;  /* 0x0000001823127812 */ /* 0x004fc400078ef810 */
[----:B------:R-:W-:Y:S02]  /*37f0*/  LOP3.LUT R12, R35, 0x18, R15, 0xf8, !PT ;  /* 0x00000018230c7812 */ /* 0x000fe400078ef80f */
[-C--:B---3--:R-:W-:Y:S01]  /*3800*/  LOP3.LUT R19, R18, R29.reuse, RZ, 0x3c, !PT ;  /* 0x0000001d12137212 */ /* 0x088fe200078e3cff */
[--C-:B----4-:R-:W-:Y:S01]  /*3810*/  IMAD R18, R11, 0x600, R34.reuse ;  /* 0x000006000b127824 */ /* 0x110fe200078e0222 */
[----:B------:R-:W-:Y:S01]  /*3820*/  LOP3.LUT R11, R12, R29, RZ, 0x3c, !PT ;  /* 0x0000001d0c0b7212 */ /* 0x000fe200078e3cff */
[----:B------:R-:W-:Y:S01]  /*3830*/  IMAD R20, R17, 0x600, R34 ;  /* 0x0000060011147824 */ /* 0x000fe200078e0222 */
[----:B------:R-:W-:Y:S02]  /*3840*/  LEA.HI R17, R10, R14, RZ, 0x5 ;  /* 0x0000000e0a117211 */ /* 0x000fe400078f28ff */
[----:B------:R-:W-:Y:S01]  /*3850*/  SHF.R.S32.HI R10, RZ, 0x4, R24 ;  /* 0x00000004ff0a7819 */ /* 0x000fe20000011418 */
[----:B------:R-:W-:Y:S01]  /*3860*/  IMAD.IADD R24, R18, 0x1, R11 ;  /* 0x0000000112187824 */ /* 0x000fe200078e020b */
[----:B------:R-:W-:-:S02]  /*3870*/  SHF.R.S32.HI R11, RZ, 0x4, R23 ;  /* 0x00000004ff0b7819 */ /* 0x000fc40000011417 */
[----:B------:R-:W-:Y:S02]  /*3880*/  SHF.R.S32.HI R14, RZ, 0x4, R21 ;  /* 0x00000004ff0e7819 */ /* 0x000fe40000011415 */
[----:B------:R-:W-:Y:S02]  /*3890*/  SHF.R.S32.HI R17, RZ, 0x5, R17 ;  /* 0x00000005ff117819 */ /* 0x000fe40000011411 */
[----:B------:R-:W-:Y:S02]  /*38a0*/  LEA.HI.SX32 R12, R16, R10, 0x1d ;  /* 0x0000000a100c7211 */ /* 0x000fe400078feaff */
[----:B------:R-:W-:Y:S02]  /*38b0*/  LEA.HI.SX32 R11, R15, R11, 0x1d ;  /* 0x0000000b0f0b7211 */ /* 0x000fe400078feaff */
[----:B------:R-:W-:Y:S01]  /*38c0*/  LEA.HI.SX32 R10, R13, R14, 0x1d ;  /* 0x0000000e0d0a7211 */ /* 0x000fe200078feaff */
[----:B------:R-:W-:Y:S01]  /*38d0*/  IMAD R22, R17, 0x600, R34 ;  /* 0x0000060011167824 */ /* 0x000fe200078e0222 */
[----:B------:R-:W-:-:S02]  /*38e0*/  SHF.R.S32.HI R17, RZ, 0x1f, R11 ;  /* 0x0000001fff117819 */ /* 0x000fc4000001140b */
[----:B------:R-:W-:Y:S01]  /*38f0*/  SHF.R.S32.HI R18, RZ, 0x1f, R10 ;  /* 0x0000001fff127819 */ /* 0x000fe2000001140a */
[----:B------:R-:W-:Y:S01]  /*3900*/  IMAD.SHL.U32 R83, R11, 0x8, RZ ;  /* 0x000000080b537824 */ /* 0x000fe200078e00ff */
[----:B------:R-:W-:Y:S01]  /*3910*/  LEA.HI R17, R17, R11, RZ, 0x2 ;  /* 0x0000000b11117211 */ /* 0x000fe200078f10ff */
[----:B------:R-:W-:Y:S01]  /*3920*/  IMAD.SHL.U32 R86, R12, 0x8, RZ ;  /* 0x000000080c567824 */ /* 0x000fe200078e00ff */
[----:B------:R-:W-:Y:S01]  /*3930*/  IADD3 R25, R20, R19, RZ ;  /* 0x0000001314197210 */ /* 0x000fe20007ffe0ff */
[----:B------:R-:W-:Y:S01]  /*3940*/  IMAD.SHL.U32 R87, R10, 0x8, RZ ;  /* 0x000000080a577824 */ /* 0x000fe200078e00ff */
[----:B------:R-:W-:Y:S02]  /*3950*/  SHF.R.S32.HI R14, RZ, 0x1f, R12 ;  /* 0x0000001fff0e7819 */ /* 0x000fe4000001140c */
[----:B------:R-:W-:Y:S02]  /*3960*/  LEA.HI R11, R18, R10, RZ, 0x2 ;  /* 0x0000000a120b7211 */ /* 0x000fe400078f10ff */
[----:B------:R-:W-:-:S02]  /*3970*/  LOP3.LUT R20, R35, 0x18, R13, 0xf8, !PT ;  /* 0x0000001823147812 */ /* 0x000fc400078ef80d */
[----:B------:R-:W-:Y:S02]  /*3980*/  LEA.HI R19, R14, R12, RZ, 0x2 ;  /* 0x0000000c0e137211 */ /* 0x000fe400078f10ff */
[----:B------:R-:W-:Y:S02]  /*3990*/  SHF.R.S32.HI R10, RZ, 0x2, R11 ;  /* 0x00000002ff0a7819 */ /* 0x000fe4000001140b */
[----:B------:R-:W-:Y:S02]  /*39a0*/  LOP3.LUT R21, R20, R29, RZ, 0x3c, !PT ;  /* 0x0000001d14157212 */ /* 0x000fe400078e3cff */
[C---:B------:R-:W-:Y:S02]  /*39b0*/  LOP3.LUT R14, R35.reuse, 0x18, R86, 0xf8, !PT ;  /* 0x00000018230e7812 */ /* 0x040fe400078ef856 */
[----:B------:R-:W-:Y:S02]  /*39c0*/  LOP3.LUT R12, R35, 0x18, R83, 0xf8, !PT ;  /* 0x00000018230c7812 */ /* 0x000fe400078ef853 */
[----:B------:R-:W-:-:S02]  /*39d0*/  SHF.R.S32.HI R17, RZ, 0x2, R17 ;  /* 0x00000002ff117819 */ /* 0x000fc40000011411 */
[----:B------:R-:W-:Y:S01]  /*39e0*/  LOP3.LUT R20, R35, 0x18, R87, 0xf8, !PT ;  /* 0x0000001823147812 */ /* 0x000fe200078ef857 */
[--C-:B------:R-:W-:Y:S01]  /*39f0*/  IMAD R11, R10, 0x600, R34.reuse ;  /* 0x000006000a0b7824 */ /* 0x100fe200078e0222 */
[----:B------:R-:W-:Y:S02]  /*3a00*/  SHF.R.S32.HI R18, RZ, 0x2, R19 ;  /* 0x00000002ff127819 */ /* 0x000fe40000011413 */
[-C--:B------:R-:W-:Y:S01]  /*3a10*/  LOP3.LUT R19, R14, R29.reuse, RZ, 0x3c, !PT ;  /* 0x0000001d0e137212 */ /* 0x080fe200078e3cff */
[----:B------:R-:W-:Y:S01]  /*3a20*/  IMAD R14, R17, 0x600, R34 ;  /* 0x00000600110e7824 */ /* 0x000fe200078e0222 */
[-C--:B------:R-:W-:Y:S02]  /*3a30*/  LOP3.LUT R12, R12, R29.reuse, RZ, 0x3c, !PT ;  /* 0x0000001d0c0c7212 */ /* 0x080fe400078e3cff */
[----:B------:R-:W-:-:S03]  /*3a40*/  LOP3.LUT R10, R20, R29, RZ, 0x3c, !PT ;  /* 0x0000001d140a7212 */ /* 0x000fc600078e3cff */
[----:B------:R-:W-:Y:S02]  /*3a50*/  IMAD.IADD R14, R14, 0x1, R12 ;  /* 0x000000010e0e7824 */ /* 0x000fe400078e020c */
[----:B------:R-:W-:Y:S02]  /*3a60*/  IMAD.IADD R12, R11, 0x1, R10 ;  /* 0x000000010b0c7824 */ /* 0x000fe400078e020a */
[----:B------:R-:W-:Y:S02]  /*3a70*/  IMAD R10, R26, c[0x0][0x290], RZ ;  /* 0x0000a4001a0a7a24 */ /* 0x000fe400078e02ff */
[----:B------:R-:W-:Y:S02]  /*3a80*/  IMAD R18, R18, 0x600, R34 ;  /* 0x0000060012127824 */ /* 0x000fe400078e0222 */
[----:B------:R-:W-:Y:S02]  /*3a90*/  IMAD R11, R26, c[0x0][0x280], RZ ;  /* 0x0000a0001a0b7a24 */ /* 0x000fe400078e02ff */
[----:B------:R-:W-:-:S02]  /*3aa0*/  IMAD R10, R136, c[0x0][0x294], R10 ;  /* 0x0000a500880a7a24 */ /* 0x000fc400078e020a */
[----:B------:R-:W-:Y:S02]  /*3ab0*/  IMAD.IADD R17, R22, 0x1, R21 ;  /* 0x0000000116117824 */ /* 0x000fe400078e0215 */
[----:B------:R-:W-:Y:S02]  /*3ac0*/  IMAD.IADD R18, R18, 0x1, R19 ;  /* 0x0000000112127824 */ /* 0x000fe400078e0213 */
[----:B------:R-:W-:Y:S01]  /*3ad0*/  IMAD R11, R136, c[0x0][0x284], R11 ;  /* 0x0000a100880b7a24 */ /* 0x000fe200078e020b */
[----:B------:R-:W-:Y:S01]  /*3ae0*/  IADD3 R113, R10, R93, RZ ;  /* 0x0000005d0a717210 */ /* 0x000fe20007ffe0ff */
[----:B------:R-:W-:Y:S01]  /*3af0*/  IMAD.IADD R123, R97, 0x1, R10 ;  /* 0x00000001617b7824 */ /* 0x000fe200078e020a */
[----:B------:R-:W-:Y:S01]  /*3b00*/  SHF.R.S32.HI R116, RZ, 0x1f, R86 ;  /* 0x0000001fff747819 */ /* 0x000fe20000011456 */
[----:B------:R-:W-:Y:S01]  /*3b10*/  IMAD.IADD R124, R99, 0x1, R11 ;  /* 0x00000001637c7824 */ /* 0x000fe200078e020b */
[----:B------:R-:W-:Y:S01]  /*3b20*/  SHF.R.S32.HI R115, RZ, 0x1f, R83 ;  /* 0x0000001fff737819 */ /* 0x000fe20000011453 */
[----:B------:R-:W-:Y:S01]  /*3b30*/  IMAD.IADD R122, R11, 0x1, R95 ;  /* 0x000000010b7a7824 */ /* 0x000fe200078e025f */
[----:B------:R-:W-:Y:S01]  /*3b40*/  SHF.R.S32.HI R114, RZ, 0x1f, R87 ;  /* 0x0000001fff727819 */ /* 0x000fe20000011457 */
[----:B------:R-:W-:-:S02]  /*3b50*/  IMAD.SHL.U32 R121, R25, 0x2, RZ ;  /* 0x0000000219797824 */ /* 0x000fc400078e00ff */
[----:B------:R-:W-:Y:S02]  /*3b60*/  IMAD.SHL.U32 R120, R24, 0x2, RZ ;  /* 0x0000000218787824 */ /* 0x000fe400078e00ff */
[----:B------:R-:W-:Y:S02]  /*3b70*/  IMAD.SHL.U32 R112, R17, 0x2, RZ ;  /* 0x0000000211707824 */ /* 0x000fe400078e00ff */
[----:B------:R-:W-:Y:S02]  /*3b80*/  IMAD.SHL.U32 R108, R18, 0x2, RZ ;  /* 0x00000002126c7824 */ /* 0x000fe400078e00ff */
[----:B------:R-:W-:Y:S02]  /*3b90*/  IMAD.SHL.U32 R107, R14, 0x2, RZ ;  /* 0x000000020e6b7824 */ /* 0x000fe400078e00ff */
[----:B------:R-:W-:Y:S01]  /*3ba0*/  IMAD.SHL.U32 R106, R12, 0x2, RZ ;  /* 0x000000020c6a7824 */ /* 0x000fe200078e00ff */
[----:B------:R-:W-:Y:S06]  /*3bb0*/  BAR.SYNC.DEFER_BLOCKING 0x0 ;  /* 0x0000000000007b1d */ /* 0x000fec0000010000 */
.L_x_739:
[----:B-1----:R-:W1:Y:S01]  /*3bc0*/  S2R R168, SR_TID.X ;  /* 0x0000000000a87919 */ /* 0x002e620000002100 */
[----:B------:R-:W-:Y:S01]  /*3bd0*/  SHF.R.S32.HI R82, RZ, 0x1f, R33 ;  /* 0x0000001fff527819 */ /* 0x000fe20000011421 */
[----:B------:R-:W-:Y:S04]  /*3be0*/  DEPBAR.LE SB0, 0x0 ;  /* 0x000080000000791a */ /* 0x000fe80000000000 */
[----:B------:R-:W-:Y:S01]  /*3bf0*/  ISETP.GE.AND P1, PT, R162, 0x1, PT ;  /* 0x00000001a200780c */ /* 0x000fe20003f26270 */
[-C--:B------:R-:W-:Y:S01]  /*3c00*/  IMAD R2, R148, R33.reuse, RZ ;  /* 0x0000002194027224 */ /* 0x080fe200078e02ff */
[----:B------:R-:W-:Y:S01]  /*3c10*/  WARPSYNC 0xffffffff ;  /* 0xffffffff00007948 */ /* 0x000fe20003800000 */
[----:B------:R-:W-:Y:S01]  /*3c20*/  BAR.SYNC.DEFER_BLOCKING 0x0 ;  /* 0x0000000000007b1d */ /* 0x000fe20000010000 */
[----:B------:R-:W-:Y:S04]  /*3c30*/  IMAD.WIDE.U32 R10, R142, R33, RZ ;  /* 0x000000218e0a7225 */ /* 0x000fe800078e00ff */
[----:B------:R-:W-:Y:S04]  /*3c40*/  IMAD R2, R82, R142, R2 ;  /* 0x0000008e52027224 */ /* 0x000fe800078e0202 */
[----:B------:R-:W-:Y:S01]  /*3c50*/  IMAD.IADD R16, R11, 0x1, R2 ;  /* 0x000000010b107824 */ /* 0x000fe200078e0202 */
[----:B------:R-:W-:Y:S02]  /*3c60*/  IADD3 R2, P0, R134, R10, RZ ;  /* 0x0000000a86027210 */ /* 0x000fe40007f1e0ff */
[----:B-1----:R-:W-:Y:S03]  /*3c70*/  LEA.HI R163, R168, R168, RZ, 0x1 ;  /* 0x000000a8a8a37211 */ /* 0x002fe600078f08ff */
[----:B------:R-:W-:Y:S01]  /*3c80*/  IMAD.X R3, R16, 0x1, R133, P0 ;  /* 0x0000000110037824 */ /* 0x000fe200000e0685 */
[C---:B------:R-:W-:Y:S02]  /*3c90*/  LEA R54, P0, R2.reuse, c[0x0][0x1c8], 0x1 ;  /* 0x0000720002367a11 */ /* 0x040fe400078008ff */
[----:B------:R-:W-:Y:S02]  /*3ca0*/  SHF.R.S32.HI R163, RZ, 0x1, R163 ;  /* 0x00000001ffa37819 */ /* 0x000fe400000114a3 */
        /* <DEDUP_REMOVED lines=74> */
.L_x_717:
[----:B------:R-:W-:Y:S05]  /*4150*/  BSYNC B0 ;  /* 0x0000000000007941 */ /* 0x000fea0003800000 */
.L_x_716:
        /* <DEDUP_REMOVED lines=35> */
[----:B------:R-:W2:Y:S01]  /*4390*/  LDL R10, [R1+0x10] ;  /* 0x00001000010a7983 */ /* 0x000ea20000100800 */
[----:B------:R-:W-:Y:S02]  /*43a0*/  MOV R4, R2 ;  /* 0x0000000200047202 */ /* 0x000fe40000000f00 */
[----:B------:R-:W-:Y:S02]  /*43b0*/  MOV R13, R34 ;  /* 0x00000022000d7202 */ /* 0x000fe40000000f00 */
[----:B------:R-:W-:Y:S02]  /*43c0*/  MOV R19, R3 ;  /* 0x0000000300137202 */ /* 0x000fe40000000f00 */
[----:B------:R-:W-:Y:S05]  /*43d0*/  MOV R37, R35 ;  /* 0x0000002300257202 */ /* 0x000fea0000000f00 */
[----:B------:R-:W-:Y:S01]  /*43e0*/  @!P0 SHF.R.U64 R5, R2, 0x10, R3 ;  /* 0x0000001002058819 */ /* 0x000fe20000001203 */
[----:B------:R-:W-:Y:S01]  /*43f0*/  @!P0 HADD2.F32 R12, -RZ, R4.H0_H0 ;  /* 0x20000004ff0c8230 */ /* 0x000fe20000004100 */
[----:B------:R-:W-:Y:S01]  /*4400*/  @!P0 SHF.R.U64 R36, R34, 0x10, R35 ;  /* 0x0000001022248819 */ /* 0x000fe20000001223 */
[----:B------:R-:W-:Y:S01]  /*4410*/  @!P0 HADD2.F32 R34, -RZ, R13.H0_H0 ;  /* 0x2000000dff228230 */ /* 0x000fe20000004100 */
[----:B------:R-:W-:Y:S01]  /*4420*/  @!P0 SHF.R.U32.HI R18, RZ, 0x10, R3 ;  /* 0x00000010ff128819 */ /* 0x000fe20000011603 */
[----:B------:R-:W-:Y:S01]  /*4430*/  @!P0 HADD2.F32 R13, -RZ, R5.H0_H0 ;  /* 0x20000005ff0d8230 */ /* 0x000fe20000004100 */
[----:B------:R-:W-:Y:S01]  /*4440*/  @!P0 SHF.R.U32.HI R48, RZ, 0x10, R35 ;  /* 0x00000010ff308819 */ /* 0x000fe20000011623 */
[----:B------:R-:W-:Y:S02]  /*4450*/  @!P0 HADD2.F32 R36, -RZ, R36.H0_H0 ;  /* 0x20000024ff248230 */ /* 0x000fe40000004100 */
[----:B------:R-:W-:Y:S01]  /*4460*/  @!P0 HADD2.F32 R18, -RZ, R18.H0_H0 ;  /* 0x20000012ff128230 */ /* 0x000fe20000004100 */
[----:B--2---:R-:W1:Y:S02]  /*4470*/  LDS.128 R8, [R10+0x2400] ;  /* 0x002400000a087984 */ /* 0x004e640000000c00 */
        /* <DEDUP_REMOVED lines=8> */
[----:B------:R-:W-:Y:S02]  /*4500*/  @!P0 FMUL.FTZ R2, R3, R12 ;  /* 0x0000000c03028220 */ /* 0x000fe40000410000 */
[-C--:B------:R-:W-:Y:S02]  /*4510*/  @!P0 FMUL.FTZ R12, R35, R13.reuse ;  /* 0x0000000d230c8220 */ /* 0x080fe40000410000 */
[----:B------:R-:W-:Y:S02]  /*4520*/  @!P0 FFMA.FTZ R56, R3, R34, -R56 ;  /* 0x0000002203388223 */ /* 0x000fe40000010838 */
        /* <DEDUP_REMOVED lines=14> */
[-C--:B------:R-:W-:Y:S01]  /*4610*/  @!P0 FFMA.FTZ R57, R5, R29.reuse, -R57 ;  /* 0x0000001d05398223 */ /* 0x080fe20000010839 */
[----:B------:R-:W-:Y:S01]  /*4620*/  @!P0 HADD2.F32 R37, -RZ, R48.H0_H0 ;  /* 0x20000030ff258230 */ /* 0x000fe20000004100 */
[-C--:B------:R-:W-:Y:S02]  /*4630*/  @!P0 FMUL.FTZ R5, R12, R18.reuse ;  /* 0x000000120c058220 */ /* 0x080fe40000410000 */
        /* <DEDUP_REMOVED lines=12> */
.L_x_720:
[----:B------:R-:W-:Y:S05]  /*4700*/  BSYNC B0 ;  /* 0x0000000000007941 */ /* 0x000fea0003800000 */
.L_x_719:
[----:B------:R-:W-:Y:S01]  /*4710*/  ISETP.GE.AND P0, PT, R152, c[0x0][0x1d4], PT ;  /* 0x0000750098007a0c */ /* 0x000fe20003f06270 */
[----:B------:R-:W-:Y:S01]  /*4720*/  @!UPT UIADD3 URZ, URZ, URZ, URZ ;  /* 0x0000003f3f3ff290 */ /* 0x000fe2000fffe03f */
[----:B------:R-:W-:Y:S11]  /*4730*/  BSSY B0, `(.L_x_721) ;  /* 0x0000037000007945 */ /* 0x000ff60003800000 */
[----:B------:R-:W-:-:S05]  /*4740*/  @P0 BRA `(.L_x_722) ;  /* 0x0000035000000947 */ /* 0x000fca0003800000 */
[----:B------:R-:W-:Y:S01]  /*4750*/  ISETP.GE.AND P0, PT, R32, c[0x0][0x27c], PT ;  /* 0x00009f0020007a0c */ /* 0x000fe20003f06270 */
[----:B------:R-:W2:Y:S11]  /*4760*/  LDL R2, [R1+0x14] ;  /* 0x0000140001027983 */ /* 0x000eb60000100800 */
[----:B------:R-:W-:Y:S01]  /*4770*/  @!UPT UIADD3 URZ, URZ, URZ, URZ ;  /* 0x0000003f3f3ff290 */ /* 0x000fe2000fffe03f */
[----:B------:R-:W-:Y:S01]  /*4780*/  @!P0 HADD2.F32 R12, -RZ, R49.H0_H0 ;  /* 0x20000031ff0c8230 */ /* 0x000fe20000004100 */
[----:B------:R-:W-:Y:S02]  /*4790*/  @!P0 SHF.R.U64 R5, R6, 0x10, R7 ;  /* 0x0000001006058819 */ /* 0x000fe40000001207 */
[----:B------:R-:W-:Y:S02]  /*47a0*/  @!P0 SHF.R.U64 R18, R38, 0x10, R39 ;  /* 0x0000001026128819 */ /* 0x000fe40000001227 */
[----:B------:R-:W-:Y:S01]  /*47b0*/  @!P0 SHF.R.U32.HI R7, RZ, 0x10, R7 ;  /* 0x00000010ff078819 */ /* 0x000fe20000011607 */
[----:B------:R-:W-:Y:S01]  /*47c0*/  @!P0 HADD2.F32 R5, -RZ, R5.H0_H0 ;  /* 0x20000005ff058230 */ /* 0x000fe20000004100 */
[----:B------:R-:W-:Y:S01]  /*47d0*/  @!P0 SHF.R.U32.HI R34, RZ, 0x10, R39 ;  /* 0x00000010ff228819 */ /* 0x000fe20000011627 */
[----:B------:R-:W-:Y:S04]  /*47e0*/  @!P0 HADD2.F32 R18, -RZ, R18.H0_H0 ;  /* 0x20000012ff128230 */ /* 0x000fe80000004100 */
[----:B------:R-:W-:Y:S01]  /*47f0*/  @!P0 HADD2.F32 R34, -RZ, R34.H0_H0 ;  /* 0x20000022ff228230 */ /* 0x000fe20000004100 */
[----:B-12---:R1:W2:Y:S02]  /*4800*/  LDS.128 R8, [R2+0x2400] ;  /* 0x0024000002087984 */ /* 0x0062a40000000c00 */
[----:B-1----:R-:W-:Y:S01]  /*4810*/  @!P0 HADD2.F32 R2, -RZ, R24.H0_H0 ;  /* 0x20000018ff028230 */ /* 0x002fe20000004100 */
[----:B--2---:R-:W-:Y:S02]  /*4820*/  @!P0 MOV R3, R8 ;  /* 0x0000000800038202 */ /* 0x004fe40000000f00 */
        /* <DEDUP_REMOVED lines=39> */
.L_x_722:
[----:B------:R-:W-:Y:S05]  /*4aa0*/  BSYNC B0 ;  /* 0x0000000000007941 */ /* 0x000fea0003800000 */
.L_x_721:
[----:B------:R-:W-:Y:S01]  /*4ab0*/  ISETP.GE.AND P0, PT, R109, c[0x0][0x1d4], PT ;  /* 0x000075006d007a0c */ /* 0x000fe20003f06270 */
[----:B------:R-:W-:Y:S01]  /*4ac0*/  @!UPT UIADD3 URZ, URZ, URZ, URZ ;  /* 0x0000003f3f3ff290 */ /* 0x000fe2000fffe03f */
[----:B------:R-:W-:Y:S11]  /*4ad0*/  BSSY B0, `(.L_x_723) ;  /* 0x0000037000007945 */ /* 0x000ff60003800000 */
[----:B------:R-:W-:-:S05]  /*4ae0*/  @P0 BRA `(.L_x_724) ;  /* 0x0000035000000947 */ /* 0x000fca0003800000 */
[----:B------:R-:W-:Y:S01]  /*4af0*/  ISETP.GE.AND P0, PT, R164, c[0x0][0x27c], PT ;  /* 0x00009f00a4007a0c */ /* 0x000fe20003f06270 */
[----:B------:R-:W2:Y:S11]  /*4b00*/  LDL R2, [R1+0x10] ;  /* 0x0000100001027983 */ /* 0x000eb60000100800 */
[----:B------:R-:W-:Y:S01]  /*4b10*/  @!UPT UIADD3 URZ, URZ, URZ, URZ ;  /* 0x0000003f3f3ff290 */ /* 0x000fe2000fffe03f */
[--C-:B------:R-:W-:Y:S01]  /*4b20*/  @!P0 HADD2.F32 R12, -RZ, R50.reuse.H0_H0 ;  /* 0x20000032ff0c8230 */ /* 0x100fe20000004100 */
[----:B------:R-:W-:Y:S01]  /*4b30*/  @!P0 SHF.R.U64 R5, R14, 0x10, R15 ;  /* 0x000000100e058819 */ /* 0x000fe2000000120f */
[----:B------:R-:W-:Y:S01]  /*4b40*/  @!P0 HADD2.F32 R18, -RZ, R50.H1_H1 ;  /* 0x30000032ff128230 */ /* 0x000fe20000004100 */
        /* <DEDUP_REMOVED lines=38> */
[----:B------:R-:W-:Y:S01]  /*4db0*/  @!P0 FFMA.FTZ R25, R6, R24, -R25 ;  /* 0x0000001806198223 */ /* 0x000fe20000010819 */
        /* <DEDUP_REMOVED lines=8> */
.L_x_724:
[----:B------:R-:W-:Y:S05]  /*4e40*/  BSYNC B0 ;  /* 0x0000000000007941 */ /* 0x000fea0003800000 */
.L_x_723:
[----:B------:R-:W-:Y:S01]  /*4e50*/  IADD3 R2, R110, 0x30, RZ ;  /* 0x000000306e027810 */ /* 0x000fe20007ffe0ff */
[----:B------:R-:W-:Y:S03]  /*4e60*/  BSSY B0, `(.L_x_725) ;  /* 0x0000039000007945 */ /* 0x000fe60003800000 */
[----:B------:R-:W-:Y:S11]  /*4e70*/  ISETP.GE.AND P0, PT, R2, c[0x0][0x1d4], PT ;  /* 0x0000750002007a0c */ /* 0x000ff60003f06270 */
[----:B------:R-:W-:Y:S02]  /*4e80*/  @!UPT UIADD3 URZ, URZ, URZ, URZ ;  /* 0x0000003f3f3ff290 */ /* 0x000fe4000fffe03f */
[----:B------:R-:W-:-:S05]  /*4e90*/  @P0 BRA `(.L_x_726) ;  /* 0x0000035000000947 */ /* 0x000fca0003800000 */
[----:B------:R-:W-:Y:S01]  /*4ea0*/  ISETP.GE.AND P0, PT, R31, c[0x0][0x27c], PT ;  /* 0x00009f001f007a0c */ /* 0x000fe20003f06270 */
[----:B------:R-:W2:Y:S11]  /*4eb0*/  LDL R3, [R1+0x14] ;  /* 0x0000140001037983 */ /* 0x000eb60000100800 */
        /* <DEDUP_REMOVED lines=11> */
[----:B-12---:R-:W1:Y:S02]  /*4f70*/  LDS.128 R8, [R3+0x3000] ;  /* 0x0030000003087984 */ /* 0x006e640000000c00 */
        /* <DEDUP_REMOVED lines=39> */
.L_x_726:
[----:B------:R-:W-:Y:S05]  /*51f0*/  BSYNC B0 ;  /* 0x0000000000007941 */ /* 0x000fea0003800000 */
.L_x_725:
        /* <DEDUP_REMOVED lines=58> */
.L_x_728:
[----:B------:R-:W-:Y:S05]  /*55a0*/  BSYNC B0 ;  /* 0x0000000000007941 */ /* 0x000fea0003800000 */
.L_x_727:
[----:B------:R-:W-:Y:S04]  /*55b0*/  IADD3 R2, R110, 0x50, RZ ;  /* 0x000000506e027810 */ /* 0x000fe80007ffe0ff */
        /* <DEDUP_REMOVED lines=57> */
.L_x_715:
        /* <DEDUP_REMOVED lines=47> */
.L_x_730:
[----:B------:R-:W-:Y:S05]  /*5c40*/  BSYNC B0 ;  /* 0x0000000000007941 */ /* 0x000fea0003800000 */
.L_x_729:
        /* <DEDUP_REMOVED lines=32> */
[----:B------:R-:W-:Y:S01]  /*5e50*/  LDS.128 R52, [R108+0x3c80] ;  /* 0x003c80006c347984 */ /* 0x000fe20000000c00 */
[CC--:B------:R-:W-:Y:S01]  /*5e60*/  IADD3 R2, P1, P0, R80.reuse, R71.reuse, R105 ;  /* 0x0000004750027210 */ /* 0x0c0fe2000783e069 */
[----:B------:R-:W-:Y:S01]  /*5e70*/  IMAD.MOV.U32 R24, RZ, RZ, R7 ;  /* 0x000000ffff187224 */ /* 0x000fe200078e0007 */
[----:B------:R-:W-:Y:S01]  /*5e80*/  MOV R44, R38 ;  /* 0x00000026002c7202 */ /* 0x000fe20000000f00 */
[----:B------:R-:W-:Y:S01]  /*5e90*/  IMAD.MOV.U32 R47, RZ, RZ, R39 ;  /* 0x000000ffff2f7224 */ /* 0x000fe200078e0027 */
[C---:B------:R-:W-:Y:S02]  /*5ea0*/  IADD3.X R8, R79.reuse, R70, R119, P1, P0 ;  /* 0x000000464f087210 */ /* 0x040fe40000fe0477 */
[----:B------:R-:W-:Y:S01]  /*5eb0*/  MOV R10, R6 ;  /* 0x00000006000a7202 */ /* 0x000fe20000000f00 */
[----:B------:R-:W1:Y:S04]  /*5ec0*/  LDS.128 R16, [R121+0x3c80] ;  /* 0x003c800079107984 */ /* 0x000e680000000c00 */
        /* <DEDUP_REMOVED lines=10> */
[----:B------:R-:W-:Y:S01]  /*5f70*/  @!P0 SHF.R.U64 R45, R38, 0x10, R39 ;  /* 0x00000010262d8819 */ /* 0x000fe20000001227 */
[----:B------:R-:W-:Y:S01]  /*5f80*/  @!P0 HADD2.F32 R2, -RZ, R2.H0_H0 ;  /* 0x20000002ff028230 */ /* 0x000fe20000004100 */
[--C-:B------:R-:W-:Y:S01]  /*5f90*/  @!P0 SHF.R.U64 R11, R6, 0x10, R7.reuse ;  /* 0x00000010060b8819 */ /* 0x100fe20000001207 */
[----:B------:R-:W-:Y:S01]  /*5fa0*/  @!P0 HADD2.F32 R10, -RZ, R10.H0_H0 ;  /* 0x2000000aff0a8230 */ /* 0x000fe20000004100 */
[----:B------:R-:W-:Y:S01]  /*5fb0*/  @!P0 SHF.R.U32.HI R25, RZ, 0x10, R7 ;  /* 0x00000010ff198819 */ /* 0x000fe20000011607 */
[----:B-1----:R-:W-:Y:S01]  /*5fc0*/  @!P0 IMAD.MOV.U32 R7, RZ, RZ, R16 ;  /* 0x000000ffff078224 */ /* 0x002fe200078e0010 */
[----:B------:R-:W-:Y:S02]  /*5fd0*/  @!P0 MOV R38, R53 ;  /* 0x0000003500268202 */ /* 0x000fe40000000f00 */
[----:B------:R-:W-:Y:S02]  /*5fe0*/  @!P0 MOV R40, R52 ;  /* 0x0000003400288202 */ /* 0x000fe40000000f00 */
[----:B------:R-:W-:Y:S02]  /*5ff0*/  @!P0 MOV R6, R17 ;  /* 0x0000001100068202 */ /* 0x000fe40000000f00 */
[--C-:B------:R-:W-:Y:S01]  /*6000*/  @!P0 SHF.R.U32.HI R9, RZ, 0x10, R5.reuse ;  /* 0x00000010ff098819 */ /* 0x100fe20000011605 */
[----:B------:R-:W-:Y:S01]  /*6010*/  @!P0 HADD2.F32 R34, -RZ, R40.H0_H0 ;  /* 0x20000028ff228230 */ /* 0x000fe20000004100 */
[----:B------:R-:W-:Y:S01]  /*6020*/  @!P0 SHF.R.U64 R8, R4, 0x10, R5 ;  /* 0x0000001004088819 */ /* 0x000fe20000001205 */
[----:B------:R-:W-:Y:S01]  /*6030*/  @!P0 HADD2.F32 R4, -RZ, R3.H0_H0 ;  /* 0x20000003ff048230 */ /* 0x000fe20000004100 */
[----:B------:R-:W-:Y:S01]  /*6040*/  MOV R5, R36 ;  /* 0x0000002400057202 */ /* 0x000fe20000000f00 */
[----:B------:R-:W-:Y:S01]  /*6050*/  @!P0 HADD2.F32 R3, -RZ, R7.H0_H0 ;  /* 0x20000007ff038230 */ /* 0x000fe20000004100 */
[-C--:B------:R-:W-:Y:S01]  /*6060*/  @!P0 FMUL.FTZ R46, R34, R2.reuse ;  /* 0x00000002222e8220 */ /* 0x080fe20000410000 */
[--C-:B------:R-:W-:Y:S01]  /*6070*/  @!P0 SHF.R.U64 R43, R36, 0x10, R37.reuse ;  /* 0x00000010242b8819 */ /* 0x100fe20000001225 */
[----:B------:R-:W-:Y:S01]  /*6080*/  @!P0 HADD2.F32 R36, -RZ, R38.H0_H0 ;  /* 0x20000026ff248230 */ /* 0x000fe20000004100 */
[----:B------:R-:W-:Y:S01]  /*6090*/  @!P0 SHF.R.U32.HI R42, RZ, 0x10, R37 ;  /* 0x00000010ff2a8819 */ /* 0x000fe20000011625 */
[C---:B------:R-:W-:Y:S01]  /*60a0*/  @!P0 FMUL.FTZ R2, R3.reuse, R2 ;  /* 0x0000000203028220 */ /* 0x040fe20000410000 */
[----:B------:R-:W-:Y:S01]  /*60b0*/  @!P0 HADD2.F32 R35, -RZ, R5.H0_H0 ;  /* 0x20000005ff238230 */ /* 0x000fe20000004100 */
[----:B------:R-:W-:Y:S01]  /*60c0*/  @!P0 SHF.R.U32.HI R60, RZ, 0x10, R39 ;  /* 0x00000010ff3c8819 */ /* 0x000fe20000011627 */
[-C--:B------:R-:W-:Y:S01]  /*60d0*/  @!P0 FMUL.FTZ R39, R36, R4.reuse ;  /* 0x0000000424278220 */ /* 0x080fe20000410000 */
[----:B------:R-:W-:Y:S02]  /*60e0*/  @!P0 HADD2.F32 R5, -RZ, R6.H0_H0 ;  /* 0x20000006ff058230 */ /* 0x000fe40000004100 */
[-C--:B------:R-:W-:Y:S01]  /*60f0*/  @!P0 FFMA.FTZ R77, R3, R35.reuse, -R46 ;  /* 0x00000023034d8223 */ /* 0x080fe2000001082e */
[----:B------:R-:W-:Y:S01]  /*6100*/  @!P0 HADD2.F32 R37, -RZ, R41.H0_H0 ;  /* 0x20000029ff258230 */ /* 0x000fe20000004100 */
[----:B------:R-:W-:Y:S01]  /*6110*/  @!P0 FFMA.FTZ R2, R34, R35, R2 ;  /* 0x0000002322028223 */ /* 0x000fe20000010002 */
[----:B------:R-:W-:Y:S01]  /*6120*/  @!P0 MOV R46, R55 ;  /* 0x00000037002e8202 */ /* 0x000fe20000000f00 */
[C---:B------:R-:W-:Y:S01]  /*6130*/  @!P0 FMUL.FTZ R4, R5.reuse, R4 ;  /* 0x0000000405048220 */ /* 0x040fe20000410000 */
[----:B------:R-:W-:Y:S01]  /*6140*/  @!P0 HADD2.F32 R34, -RZ, R40.H1_H1 ;  /* 0x30000028ff228230 */ /* 0x000fe20000004100 */
[----:B------:R-:W-:Y:S01]  /*6150*/  @!P0 FFMA.FTZ R76, R5, R37, -R39 ;  /* 0x00000025054c8223 */ /* 0x000fe20000010827 */
[----:B------:R-:W-:Y:S02]  /*6160*/  @!P0 HADD2.F32 R5, -RZ, R9.H0_H0 ;  /* 0x20000009ff058230 */ /* 0x000fe40000004100 */
[----:B------:R-:W-:Y:S02]  /*6170*/  @!P0 HADD2.F32 R38, -RZ, R38.H1_H1 ;  /* 0x30000026ff268230 */ /* 0x000fe40000004100 */
[----:B------:R-:W-:Y:S02]  /*6180*/  @!P0 HADD2.F32 R8, -RZ, R8.H0_H0 ;  /* 0x20000008ff088230 */ /* 0x000fe40000004100 */
[----:B------:R-:W-:Y:S01]  /*6190*/  @!P0 HADD2.F32 R39, -RZ, R42.H0_H0 ;  /* 0x2000002aff278230 */ /* 0x000fe20000004100 */
[----:B------:R-:W-:Y:S01]  /*61a0*/  @!P0 FMUL.FTZ R9, R38, R5 ;  /* 0x0000000526098220 */ /* 0x000fe20000410000 */
[----:B------:R-:W-:Y:S02]  /*61b0*/  @!P0 HADD2.F32 R3, -RZ, R6.H1_H1 ;  /* 0x30000006ff038230 */ /* 0x000fe40000004100 */
[----:B------:R-:W-:Y:S02]  /*61c0*/  @!P0 HADD2.F32 R35, -RZ, R43.H0_H0 ;  /* 0x2000002bff238230 */ /* 0x000fe40000004100 */
[----:B------:R-:W-:Y:S01]  /*61d0*/  @!P0 HADD2.F32 R6, -RZ, R7.H1_H1 ;  /* 0x30000007ff068230 */ /* 0x000fe20000004100 */
[-C--:B------:R-:W-:Y:S01]  /*61e0*/  @!P0 FMUL.FTZ R7, R34, R8.reuse ;  /* 0x0000000822078220 */ /* 0x080fe20000410000 */
[----:B------:R-:W-:Y:S01]  /*61f0*/  @!P0 HADD2.F32 R43, -RZ, R45.H0_H0 ;  /* 0x2000002dff2b8230 */ /* 0x000fe20000004100 */
[C---:B------:R-:W-:Y:S01]  /*6200*/  @!P0 FFMA.FTZ R75, R3.reuse, R39, -R9 ;  /* 0x00000027034b8223 */ /* 0x040fe20000010809 */
[----:B------:R-:W-:Y:S01]  /*6210*/  @!P0 HADD2.F32 R41, -RZ, R44.H0_H0 ;  /* 0x2000002cff298230 */ /* 0x000fe20000004100 */
[----:B------:R-:W-:Y:S01]  /*6220*/  @!P0 IMAD.MOV.U32 R9, RZ, RZ, R54 ;  /* 0x000000ffff098224 */ /* 0x000fe200078e0036 */
[----:B------:R-:W-:Y:S01]  /*6230*/  @!P0 HADD2.F32 R45, -RZ, R47.H0_H0 ;  /* 0x2000002fff2d8230 */ /* 0x000fe20000004100 */
[----:B------:R-:W-:Y:S02]  /*6240*/  @!P0 FMUL.FTZ R5, R3, R5 ;  /* 0x0000000503058220 */ /* 0x000fe40000410000 */
[C---:B------:R-:W-:Y:S01]  /*6250*/  @!P0 FMUL.FTZ R3, R6.reuse, R8 ;  /* 0x0000000806038220 */ /* 0x040fe20000410000 */
[----:B------:R-:W-:Y:S01]  /*6260*/  @!P0 HADD2.F32 R42, -RZ, R9.H1_H1 ;  /* 0x30000009ff2a8230 */ /* 0x000fe20000004100 */
[-C--:B------:R-:W-:Y:S01]  /*6270*/  @!P0 FFMA.FTZ R74, R6, R35.reuse, -R7 ;  /* 0x00000023064a8223 */ /* 0x080fe20000010807 */
        /* <DEDUP_REMOVED lines=11> */
[----:B------:R-:W-:Y:S01]  /*6330*/  @!P0 FMUL.FTZ R7, R8, R7 ;  /* 0x0000000708078220 */ /* 0x000fe20000410000 */
[----:B------:R-:W-:Y:S01]  /*6340*/  @!P0 F2FP.PACK_AB R34, R74, R77 ;  /* 0x0000004d4a22823e */ /* 0x000fe200000000ff */
[----:B------:R-:W-:Y:S01]  /*6350*/  @!P0 FFMA.FTZ R73, R8, R43, -R11 ;  /* 0x0000002b08498223 */ /* 0x000fe2000001080b */
[----:B------:R-:W-:Y:S01]  /*6360*/  @!P0 MOV R17, R35 ;  /* 0x0000002300118202 */ /* 0x000fe20000000f00 */
[----:B------:R-:W-:Y:S01]  /*6370*/  @!P0 IMAD.MOV.U32 R8, RZ, RZ, R19 ;  /* 0x000000ffff088224 */ /* 0x000fe200078e0013 */
[----:B------:R-:W-:Y:S01]  /*6380*/  @!P0 MOV R16, R34 ;  /* 0x0000002200108202 */ /* 0x000fe20000000f00 */
[CC--:B------:R-:W-:Y:S01]  /*6390*/  @!P0 FFMA.FTZ R72, R9.reuse, R41.reuse, -R44 ;  /* 0x0000002909488223 */ /* 0x0c0fe2000001082c */
[----:B------:R-:W-:Y:S01]  /*63a0*/  @!P0 HADD2.F32 R11, -RZ, R24.H0_H0 ;  /* 0x20000018ff0b8230 */ /* 0x000fe20000004100 */
[----:B------:R-:W-:Y:S01]  /*63b0*/  @!P0 FMUL.FTZ R6, R9, R10 ;  /* 0x0000000a09068220 */ /* 0x000fe20000410000 */
[----:B------:R-:W-:Y:S01]  /*63c0*/  @!P0 HADD2.F32 R24, -RZ, R25.H0_H0 ;  /* 0x20000019ff188230 */ /* 0x000fe20000004100 */
[----:B------:R-:W-:Y:S01]  /*63d0*/  @!P0 F2FP.PACK_AB R4, R5, R4 ;  /* 0x000000040504823e */ /* 0x000fe200000000ff */
[--C-:B------:R-:W-:Y:S01]  /*63e0*/  @!P0 HADD2.F32 R44, -RZ, R46.reuse.H0_H0 ;  /* 0x2000002eff2c8230 */ /* 0x100fe20000004100 */
[----:B------:R-:W-:Y:S01]  /*63f0*/  @!P0 FFMA.FTZ R6, R40, R41, R6 ;  /* 0x0000002928068223 */ /* 0x000fe20000010006 */
[----:B------:R-:W-:Y:S01]  /*6400*/  @!P0 HADD2.F32 R25, -RZ, R46.H1_H1 ;  /* 0x3000002eff198230 */ /* 0x000fe20000004100 */
[----:B------:R-:W-:Y:S01]  /*6410*/  @!P0 FFMA.FTZ R7, R42, R43, R7 ;  /* 0x0000002b2a078223 */ /* 0x000fe20000010007 */
[--C-:B------:R-:W-:Y:S01]  /*6420*/  @!P0 HADD2.F32 R10, -RZ, R8.reuse.H1_H1 ;  /* 0x30000008ff0a8230 */ /* 0x100fe20000004100 */
[----:B------:R-:W-:Y:S01]  /*6430*/  @!P0 FMUL.FTZ R65, R44, R11 ;  /* 0x0000000b2c418220 */ /* 0x000fe20000410000 */
[----:B------:R-:W-:Y:S01]  /*6440*/  @!P0 HADD2.F32 R9, -RZ, R8.H0_H0 ;  /* 0x20000008ff098230 */ /* 0x000fe20000004100 */
[----:B------:R-:W-:Y:S01]  /*6450*/  @!P0 FMUL.FTZ R47, R25, R24 ;  /* 0x00000018192f8220 */ /* 0x000fe20000410000 */
[----:B------:R-:W-:Y:S01]  /*6460*/  @!P0 HADD2.F32 R46, -RZ, R60.H0_H0 ;  /* 0x2000003cff2e8230 */ /* 0x000fe20000004100 */
[----:B------:R-:W-:Y:S02]  /*6470*/  @!P0 IMAD.MOV.U32 R53, RZ, RZ, R4 ;  /* 0x000000ffff358224 */ /* 0x000fe400078e0004 */
[C---:B------:R-:W-:Y:S02]  /*6480*/  @!P0 FFMA.FTZ R65, R9.reuse, R45, -R65 ;  /* 0x0000002d09418223 */ /* 0x040fe40000010841 */
[C---:B------:R-:W-:Y:S02]  /*6490*/  @!P0 FFMA.FTZ R47, R10.reuse, R46, -R47 ;  /* 0x0000002e0a2f8223 */ /* 0x040fe4000001082f */
[----:B------:R-:W-:Y:S02]  /*64a0*/  @!P0 FMUL.FTZ R8, R9, R11 ;  /* 0x0000000b09088220 */ /* 0x000fe40000410000 */
[----:B------:R-:W-:Y:S01]  /*64b0*/  @!P0 FMUL.FTZ R9, R10, R24 ;  /* 0x000000180a098220 */ /* 0x000fe20000410000 */
[----:B------:R-:W-:Y:S01]  /*64c0*/  @!P0 F2FP.PACK_AB R24, R73, R72 ;  /* 0x000000484918823e */ /* 0x000fe200000000ff */
[----:B------:R-:W-:Y:S01]  /*64d0*/  @!P0 FFMA.FTZ R8, R44, R45, R8 ;  /* 0x0000002d2c088223 */ /* 0x000fe20000010008 */
[----:B------:R-:W-:Y:S01]  /*64e0*/  @!P0 F2FP.PACK_AB R11, R47, R65 ;  /* 0x000000412f0b823e */ /* 0x000fe200000000ff */
[----:B------:R-:W-:Y:S01]  /*64f0*/  @!P0 FFMA.FTZ R9, R25, R46, R9 ;  /* 0x0000002e19098223 */ /* 0x000fe20000010009 */
[----:B------:R-:W-:Y:S01]  /*6500*/  @!P0 F2FP.PACK_AB R10, R3, R2 ;  /* 0x00000002030a823e */ /* 0x000fe200000000ff */
[----:B------:R-:W-:Y:S01]  /*6510*/  @!P0 IMAD.MOV.U32 R18, RZ, RZ, R24 ;  /* 0x000000ffff128224 */ /* 0x000fe200078e0018 */
[----:B------:R-:W-:Y:S02]  /*6520*/  @!P0 MOV R19, R11 ;  /* 0x0000000b00138202 */ /* 0x000fe40000000f00 */
[----:B------:R-:W-:Y:S02]  /*6530*/  @!P0 F2FP.PACK_AB R3, R7, R6 ;  /* 0x000000060703823e */ /* 0x000fe400000000ff */
[----:B------:R-:W-:Y:S01]  /*6540*/  @!P0 F2FP.PACK_AB R2, R9, R8 ;  /* 0x000000080902823e */ /* 0x000fe200000000ff */
[----:B------:R1:W-:Y:S01]  /*6550*/  STG.E.128 [R68.64], R16 ;  /* 0x0000001044007986 */ /* 0x0003e2000c101d06 */
[----:B------:R-:W-:Y:S02]  /*6560*/  @!P0 MOV R52, R10 ;  /* 0x0000000a00348202 */ /* 0x000fe40000000f00 */
[----:B------:R-:W-:Y:S02]  /*6570*/  @!P0 MOV R54, R3 ;  /* 0x0000000300368202 */ /* 0x000fe40000000f00 */
[----:B------:R-:W-:Y:S05]  /*6580*/  @!P0 MOV R55, R2 ;  /* 0x0000000200378202 */ /* 0x000fea0000000f00 */
[----:B------:R1:W-:Y:S02]  /*6590*/  @!P2 STG.E.128 [R66.64], R52 ;  /* 0x000000344200a986 */ /* 0x0003e4000c101d06 */
.L_x_732:
[----:B------:R-:W-:Y:S05]  /*65a0*/  BSYNC B0 ;  /* 0x0000000000007941 */ /* 0x000fea0003800000 */
.L_x_731:
[----:B------:R-:W-:Y:S01]  /*65b0*/  ISETP.GE.AND P0, PT, R152, c[0x0][0x1d4], PT ;  /* 0x0000750098007a0c */ /* 0x000fe20003f06270 */
[----:B------:R-:W-:Y:S01]  /*65c0*/  @!UPT UIADD3 URZ, URZ, URZ, URZ ;  /* 0x0000003f3f3ff290 */ /* 0x000fe2000fffe03f */
[----:B------:R-:W-:Y:S11]  /*65d0*/  BSSY B0, `(.L_x_733) ;  /* 0x0000071000007945 */ /* 0x000ff60003800000 */
[----:B------:R-:W-:-:S05]  /*65e0*/  @P0 BRA `(.L_x_734) ;  /* 0x000006f000000947 */ /* 0x000fca0003800000 */
[----:B------:R-:W2:Y:S01]  /*65f0*/  LDS.128 R44, [R107+0x3c80] ;  /* 0x003c80006b2c7984 */ /* 0x000ea20000000c00 */
[----:B------:R-:W-:Y:S02]  /*6600*/  ISETP.GE.AND P2, PT, R83, c[0x0][0x1d4], PT ;  /* 0x0000750053007a0c */ /* 0x000fe40003f46270 */
[CC--:B------:R-:W-:Y:S04]  /*6610*/  IADD3 R2, P1, P0, R80.reuse, R71.reuse, R104 ;  /* 0x0000004750027210 */ /* 0x0c0fe8000783e068 */
[CC--:B------:R-:W-:Y:S01]  /*6620*/  IADD3.X R4, R79.reuse, R70.reuse, R118, P1, P0 ;  /* 0x000000464f047210 */ /* 0x0c0fe20000fe0476 */
        /* <DEDUP_REMOVED lines=12> */
[----:B------:R-:W-:Y:S01]  /*66f0*/  @!P0 HADD2.F32 R8, -RZ, R61.H0_H0 ;  /* 0x2000003dff088230 */ /* 0x000fe20000004100 */
        /* <DEDUP_REMOVED lines=28> */
[----:B------:R-:W-:Y:S01]  /*68c0*/  @!P0 F2FP.PACK_AB R13, R54, R55 ;  /* 0x00000037360d823e */ /* 0x000fe200000000ff */
[----:B------:R-:W-:Y:S01]  /*68d0*/  @!P0 HADD2.F32 R7, -RZ, R5.H0_H0 ;  /* 0x20000005ff078230 */ /* 0x000fe20000004100 */
[----:B------:R-:W-:Y:S01]  /*68e0*/  @!P0 SHF.R.U64 R36, R50, 0x10, R51 ;  /* 0x0000001032248819 */ /* 0x000fe20000001233 */
[----:B------:R-:W-:Y:S01]  /*68f0*/  @!P0 HADD2.F32 R25, -RZ, R9.H1_H1 ;  /* 0x30000009ff198230 */ /* 0x000fe20000004100 */
[-C--:B------:R-:W-:Y:S01]  /*6900*/  @!P0 FMUL.FTZ R12, R15, R4.reuse ;  /* 0x000000040f0c8220 */ /* 0x080fe20000410000 */
[----:B------:R-:W-:Y:S01]  /*6910*/  @!P0 HADD2.F32 R8, -RZ, R6.H0_H0 ;  /* 0x20000006ff088230 */ /* 0x000fe20000004100 */
[C---:B------:R-:W-:Y:S01]  /*6920*/  @!P0 FMUL.FTZ R4, R7.reuse, R4 ;  /* 0x0000000407048220 */ /* 0x040fe20000410000 */
[----:B------:R-:W-:Y:S01]  /*6930*/  @!P0 MOV R16, R13 ;  /* 0x0000000d00108202 */ /* 0x000fe20000000f00 */
[----:B------:R-:W-:Y:S01]  /*6940*/  @!P0 FFMA.FTZ R51, R7, R24, -R12 ;  /* 0x0000001807338223 */ /* 0x000fe2000001080c */
[----:B------:R-:W-:Y:S01]  /*6950*/  @!P0 MOV R7, R19 ;  /* 0x0000001300078202 */ /* 0x000fe20000000f00 */
[----:B------:R-:W-:Y:S01]  /*6960*/  @!P0 IMAD.MOV.U32 R12, RZ, RZ, R47 ;  /* 0x000000ffff0c8224 */ /* 0x000fe200078e002f */
[----:B------:R-:W-:Y:S01]  /*6970*/  @!P0 HADD2.F32 R26, -RZ, R34.H0_H0 ;  /* 0x20000022ff1a8230 */ /* 0x000fe20000004100 */
[----:B------:R-:W-:Y:S01]  /*6980*/  @!P0 FMUL.FTZ R9, R25, R8 ;  /* 0x0000000819098220 */ /* 0x000fe20000410000 */
[----:B------:R-:W-:Y:S01]  /*6990*/  @!P0 HADD2.F32 R6, -RZ, R5.H1_H1 ;  /* 0x30000005ff068230 */ /* 0x000fe20000004100 */
[----:B------:R-:W-:Y:S01]  /*69a0*/  @!P0 FFMA.FTZ R4, R15, R24, R4 ;  /* 0x000000180f048223 */ /* 0x000fe20000010004 */
[----:B------:R-:W-:Y:S02]  /*69b0*/  @!P0 HADD2.F32 R37, -RZ, R12.H0_H0 ;  /* 0x2000000cff258230 */ /* 0x000fe40000004100 */
[----:B------:R-:W-:Y:S01]  /*69c0*/  @!P0 HADD2.F32 R10, -RZ, R10.H0_H0 ;  /* 0x2000000aff0a8230 */ /* 0x000fe20000004100 */
[C---:B------:R-:W-:Y:S01]  /*69d0*/  @!P0 FMUL.FTZ R5, R6.reuse, R8 ;  /* 0x0000000806058220 */ /* 0x040fe20000410000 */
[----:B------:R-:W-:Y:S01]  /*69e0*/  @!P0 HADD2.F32 R39, -RZ, R12.H1_H1 ;  /* 0x3000000cff278230 */ /* 0x000fe20000004100 */
[-C--:B------:R-:W-:Y:S01]  /*69f0*/  @!P0 FFMA.FTZ R50, R6, R26.reuse, -R9 ;  /* 0x0000001a06328223 */ /* 0x080fe20000010809 */
[----:B------:R-:W-:Y:S01]  /*6a00*/  @!P0 HADD2.F32 R9, -RZ, R7.H0_H0 ;  /* 0x20000007ff098230 */ /* 0x000fe20000004100 */
[----:B------:R-:W-:Y:S01]  /*6a10*/  @!P0 FFMA.FTZ R5, R25, R26, R5 ;  /* 0x0000001a19058223 */ /* 0x000fe20000010005 */
[----:B------:R-:W-:Y:S02]  /*6a20*/  @!P0 HADD2.F32 R6, -RZ, R27.H0_H0 ;  /* 0x2000001bff068230 */ /* 0x000fe40000004100 */
[----:B------:R-:W-:Y:S01]  /*6a30*/  @!P0 HADD2.F32 R7, -RZ, R7.H1_H1 ;  /* 0x30000007ff078230 */ /* 0x000fe20000004100 */
[----:B------:R-:W-:Y:S01]  /*6a40*/  @!P0 F2FP.PACK_AB R14, R50, R51 ;  /* 0x00000033320e823e */ /* 0x000fe200000000ff */
[--C-:B------:R-:W-:Y:S01]  /*6a50*/  @!P0 HADD2.F32 R38, -RZ, R62.reuse.H0_H0 ;  /* 0x2000003eff268230 */ /* 0x100fe20000004100 */
[----:B------:R-:W-:Y:S01]  /*6a60*/  @!P0 FMUL.FTZ R12, R37, R6 ;  /* 0x00000006250c8220 */ /* 0x000fe20000410000 */
[----:B------:R-:W-:Y:S01]  /*6a70*/  @!P0 F2FP.PACK_AB R4, R5, R4 ;  /* 0x000000040504823e */ /* 0x000fe200000000ff */
[----:B------:R-:W-:Y:S01]  /*6a80*/  @!P0 FMUL.FTZ R8, R9, R6 ;  /* 0x0000000609088220 */ /* 0x000fe20000410000 */
[----:B------:R-:W-:Y:S01]  /*6a90*/  @!P0 MOV R17, R14 ;  /* 0x0000000e00118202 */ /* 0x000fe20000000f00 */
[----:B------:R-:W-:Y:S01]  /*6aa0*/  @!P0 FMUL.FTZ R6, R39, R10 ;  /* 0x0000000a27068220 */ /* 0x000fe20000410000 */
[----:B------:R-:W-:Y:S01]  /*6ab0*/  @!P0 HADD2.F32 R34, -RZ, R62.H1_H1 ;  /* 0x3000003eff228230 */ /* 0x000fe20000004100 */
[----:B------:R-:W-:Y:S01]  /*6ac0*/  @!P0 FFMA.FTZ R49, R9, R38, -R12 ;  /* 0x0000002609318223 */ /* 0x000fe2000001080c */
[----:B------:R-:W-:Y:S01]  /*6ad0*/  @!P0 HADD2.F32 R12, -RZ, R11.H0_H0 ;  /* 0x2000000bff0c8230 */ /* 0x000fe20000004100 */
[C---:B------:R-:W-:Y:S01]  /*6ae0*/  @!P0 FMUL.FTZ R9, R7.reuse, R10 ;  /* 0x0000000a07098220 */ /* 0x040fe20000410000 */
[----:B------:R-:W-:Y:S01]  /*6af0*/  @!P0 HADD2.F32 R36, -RZ, R36.H0_H0 ;  /* 0x20000024ff248230 */ /* 0x000fe20000004100 */
[----:B------:R-:W-:Y:S01]  /*6b00*/  @!P0 FFMA.FTZ R48, R7, R40, -R6 ;  /* 0x0000002807308223 */ /* 0x000fe20000010806 */
[----:B------:R-:W-:Y:S01]  /*6b10*/  @!P0 HADD2.F32 R6, -RZ, R27.H1_H1 ;  /* 0x3000001bff068230 */ /* 0x000fe20000004100 */
[----:B------:R-:W-:Y:S01]  /*6b20*/  @!P0 IMAD.MOV.U32 R7, RZ, RZ, R18 ;  /* 0x000000ffff078224 */ /* 0x000fe200078e0012 */
[--C-:B------:R-:W-:Y:S01]  /*6b30*/  @!P0 HADD2.F32 R27, -RZ, R35.reuse.H0_H0 ;  /* 0x20000023ff1b8230 */ /* 0x100fe20000004100 */
[----:B------:R-:W-:Y:S01]  /*6b40*/  @!P0 IMAD.MOV.U32 R45, RZ, RZ, R4 ;  /* 0x000000ffff2d8224 */ /* 0x000fe200078e0004 */
[----:B------:R-:W-:Y:S02]  /*6b50*/  @!P0 HADD2.F32 R35, -RZ, R35.H1_H1 ;  /* 0x30000023ff238230 */ /* 0x000fe40000004100 */
[--C-:B------:R-:W-:Y:S02]  /*6b60*/  @!P0 HADD2.F32 R11, -RZ, R7.reuse.H0_H0 ;  /* 0x20000007ff0b8230 */ /* 0x100fe40000004100 */
[----:B------:R-:W-:Y:S01]  /*6b70*/  @!P0 HADD2.F32 R10, -RZ, R7.H1_H1 ;  /* 0x30000007ff0a8230 */ /* 0x000fe20000004100 */
[----:B------:R-:W-:Y:S02]  /*6b80*/  @!P0 FMUL.FTZ R7, R27, R6 ;  /* 0x000000061b078220 */ /* 0x000fe40000410000 */
[----:B------:R-:W-:Y:S02]  /*6b90*/  @!P0 FMUL.FTZ R41, R35, R12 ;  /* 0x0000000c23298220 */ /* 0x000fe40000410000 */
[C---:B------:R-:W-:Y:S02]  /*6ba0*/  @!P0 FMUL.FTZ R6, R11.reuse, R6 ;  /* 0x000000060b068220 */ /* 0x040fe40000410000 */
[----:B------:R-:W-:Y:S02]  /*6bb0*/  @!P0 FFMA.FTZ R11, R11, R34, -R7 ;  /* 0x000000220b0b8223 */ /* 0x000fe40000010807 */
[C---:B------:R-:W-:Y:S02]  /*6bc0*/  @!P0 FFMA.FTZ R41, R10.reuse, R36, -R41 ;  /* 0x000000240a298223 */ /* 0x040fe40000010829 */
[----:B------:R-:W-:Y:S01]  /*6bd0*/  @!P0 FMUL.FTZ R7, R10, R12 ;  /* 0x0000000c0a078220 */ /* 0x000fe20000410000 */
[----:B------:R-:W-:Y:S01]  /*6be0*/  @!P0 F2FP.PACK_AB R12, R48, R49 ;  /* 0x00000031300c823e */ /* 0x000fe200000000ff */
[----:B------:R-:W-:Y:S01]  /*6bf0*/  @!P0 FFMA.FTZ R6, R27, R34, R6 ;  /* 0x000000221b068223 */ /* 0x000fe20000010006 */
[----:B------:R-:W-:Y:S01]  /*6c00*/  @!P0 F2FP.PACK_AB R11, R41, R11 ;  /* 0x0000000b290b823e */ /* 0x000fe200000000ff */
[----:B------:R-:W-:Y:S01]  /*6c10*/  @!P0 FFMA.FTZ R7, R35, R36, R7 ;  /* 0x0000002423078223 */ /* 0x000fe20000010007 */
[----:B------:R-:W-:Y:S01]  /*6c20*/  @!P0 MOV R19, R12 ;  /* 0x0000000c00138202 */ /* 0x000fe20000000f00 */
[----:B------:R-:W-:Y:S01]  /*6c30*/  @!P0 FFMA.FTZ R8, R37, R38, R8 ;  /* 0x0000002625088223 */ /* 0x000fe20000010008 */
[----:B------:R-:W-:Y:S01]  /*6c40*/  @!P0 F2FP.PACK_AB R10, R3, R2 ;  /* 0x00000002030a823e */ /* 0x000fe200000000ff */
[----:B------:R-:W-:Y:S01]  /*6c50*/  @!P0 FFMA.FTZ R9, R39, R40, R9 ;  /* 0x0000002827098223 */ /* 0x000fe20000010009 */
[----:B------:R-:W-:Y:S01]  /*6c60*/  @!P0 F2FP.PACK_AB R3, R7, R6 ;  /* 0x000000060703823e */ /* 0x000fe200000000ff */
[----:B------:R-:W-:Y:S01]  /*6c70*/  @!P0 IMAD.MOV.U32 R18, RZ, RZ, R11 ;  /* 0x000000ffff128224 */ /* 0x000fe200078e000b */
[----:B------:R-:W-:Y:S02]  /*6c80*/  @!P0 MOV R44, R10 ;  /* 0x0000000a002c8202 */ /* 0x000fe40000000f00 */
[----:B------:R-:W-:Y:S02]  /*6c90*/  @!P0 F2FP.PACK_AB R2, R9, R8 ;  /* 0x000000080902823e */ /* 0x000fe400000000ff */
[----:B------:R1:W-:Y:S01]  /*6ca0*/  STG.E.128 [R52.64], R16 ;  /* 0x0000001034007986 */ /* 0x0003e2000c101d06 */
[----:B------:R-:W-:Y:S02]  /*6cb0*/  @!P0 MOV R46, R3 ;  /* 0x00000003002e8202 */ /* 0x000fe40000000f00 */
[----:B------:R-:W-:Y:S05]  /*6cc0*/  @!P0 MOV R47, R2 ;  /* 0x00000002002f8202 */ /* 0x000fea0000000f00 */
[----:B------:R1:W-:Y:S02]  /*6cd0*/  @!P2 STG.E.128 [R42.64], R44 ;  /* 0x0000002c2a00a986 */ /* 0x0003e4000c101d06 */
.L_x_734:
[----:B------:R-:W-:Y:S05]  /*6ce0*/  BSYNC B0 ;  /* 0x0000000000007941 */ /* 0x000fea0003800000 */
.L_x_733:
[----:B------:R-:W-:Y:S11]  /*6cf0*/  ISETP.GE.AND P0, PT, R109, c[0x0][0x1d4], PT ;  /* 0x000075006d007a0c */ /* 0x000ff60003f06270 */
[----:B------:R-:W-:Y:S02]  /*6d00*/  @!UPT UIADD3 URZ, URZ, URZ, URZ ;  /* 0x0000003f3f3ff290 */ /* 0x000fe4000fffe03f */
[----:B------:R-:W-:-:S05]  /*6d10*/  @P0 BRA `(.L_x_718) ;  /* 0x0000091000000947 */ /* 0x000fca0003800000 */
[----:B------:R-:W-:Y:S01]  /*6d20*/  LDS.128 R36, [R106+0x3c80] ;  /* 0x003c80006a247984 */ /* 0x000fe20000000c00 */
[----:B------:R-:W-:Y:S04]  /*6d30*/  IADD3 R2, P1, P0, R80, R71, R89 ;  /* 0x0000004750027210 */ /* 0x000fe8000783e059 */
[----:B------:R-:W-:Y:S02]  /*6d40*/  IADD3.X R3, R79, R70, R117, P1, P0 ;  /* 0x000000464f037210 */ /* 0x000fe40000fe0475 */
[C---:B-1----:R-:W-:Y:S01]  /*6d50*/  LEA R44, P0, R2.reuse, c[0x0][0x1c8], 0x1 ;  /* 0x00007200022c7a11 */ /* 0x042fe200078008ff */
[----:B------:R-:W1:Y:S03]  /*6d60*/  LDS.128 R12, [R112+0x3c80] ;  /* 0x003c8000700c7984 */ /* 0x000e660000000c00 */
[----:B------:R-:W-:Y:S02]  /*6d70*/  LEA.HI.X R45, R2, c[0x0][0x1cc], R3, 0x1, P0 ;  /* 0x00007300022d7a11 */ /* 0x000fe400000f0c03 */
[----:B------:R-:W-:Y:S11]  /*6d80*/  ISETP.GE.AND P0, PT, R109, c[0x0][0x27c], PT ;  /* 0x00009f006d007a0c */ /* 0x000ff60003f06270 */
[----:B------:R-:W-:Y:S02]  /*6d90*/  @!UPT UIADD3 URZ, URZ, URZ, URZ ;  /* 0x0000003f3f3ff290 */ /* 0x000fe4000fffe03f */
[--C-:B------:R-:W-:Y:S01]  /*6da0*/  @!P0 SHF.R.U64 R11, R22, 0x10, R23.reuse ;  /* 0x00000010160b8819 */ /* 0x100fe20000001217 */
[--C-:B------:R-:W-:Y:S01]  /*6db0*/  @!P0 HADD2.F32 R2, -RZ, R28.reuse.H0_H0 ;  /* 0x2000001cff028230 */ /* 0x100fe20000004100 */
[----:B------:R-:W-:Y:S01]  /*6dc0*/  @!P0 SHF.R.U32.HI R10, RZ, 0x10, R23 ;  /* 0x00000010ff0a8819 */ /* 0x000fe20000011617 */
[----:B------:R-:W-:Y:S01]  /*6dd0*/  @!P0 HADD2.F32 R3, -RZ, R28.H1_H1 ;  /* 0x3000001cff038230 */ /* 0x000fe20000004100 */
[--C-:B------:R-:W-:Y:S01]  /*6de0*/  @!P0 SHF.R.U32.HI R8, RZ, 0x10, R21.reuse ;  /* 0x00000010ff088819 */ /* 0x100fe20000011615 */
[--C-:B------:R-:W-:Y:S01]  /*6df0*/  @!P0 HADD2.F32 R17, -RZ, R63.reuse.H0_H0 ;  /* 0x2000003fff118230 */ /* 0x100fe20000004100 */
[----:B------:R-:W-:Y:S01]  /*6e00*/  @!P0 SHF.R.U64 R9, R20, 0x10, R21 ;  /* 0x0000001014098819 */ /* 0x000fe20000001215 */
[----:B------:R-:W-:Y:S01]  /*6e10*/  @!P0 HADD2.F32 R20, -RZ, R63.H1_H1 ;  /* 0x3000003fff148230 */ /* 0x000fe20000004100 */
[--C-:B------:R-:W-:Y:S01]  /*6e20*/  @!P0 SHF.R.U64 R25, R56, 0x10, R57.reuse ;  /* 0x0000001038198819 */ /* 0x100fe20000001239 */
[----:B------:R-:W-:Y:S01]  /*6e30*/  @!P0 HADD2.F32 R10, -RZ, R10.H0_H0 ;  /* 0x2000000aff0a8230 */ /* 0x000fe20000004100 */
[----:B------:R-:W-:Y:S01]  /*6e40*/  @!P0 SHF.R.U32.HI R24, RZ, 0x10, R57 ;  /* 0x00000010ff188819 */ /* 0x000fe20000011639 */
[----:B------:R-:W-:Y:S01]  /*6e50*/  @!P0 HADD2.F32 R9, -RZ, R9.H0_H0 ;  /* 0x20000009ff098230 */ /* 0x000fe20000004100 */
[--C-:B------:R-:W-:Y:S01]  /*6e60*/  @!P0 SHF.R.U32.HI R26, RZ, 0x10, R59.reuse ;  /* 0x00000010ff1a8819 */ /* 0x100fe2000001163b */
[----:B------:R-:W-:Y:S01]  /*6e70*/  @!P0 HADD2.F32 R28, -RZ, R64.H0_H0 ;  /* 0x20000040ff1c8230 */ /* 0x000fe20000004100 */
[----:B------:R-:W-:Y:S03]  /*6e80*/  @!P0 SHF.R.U64 R40, R58, 0x10, R59 ;  /* 0x000000103a288819 */ /* 0x000fe6000000123b */
[----:B------:R-:W-:Y:S02]  /*6e90*/  @!P0 HADD2.F32 R35, -RZ, R26.H0_H0 ;  /* 0x2000001aff238230 */ /* 0x000fe40000004100 */
[----:B------:R-:W-:Y:S01]  /*6ea0*/  @!P0 HADD2.F32 R26, -RZ, R40.H0_H0 ;  /* 0x20000028ff1a8230 */ /* 0x000fe20000004100 */
[----:B-1----:R-:W-:Y:S02]  /*6eb0*/  @!P0 MOV R7, R12 ;  /* 0x0000000c00078202 */ /* 0x002fe40000000f00 */
[----:B------:R-:W-:Y:S02]  /*6ec0*/  @!P0 MOV R23, R36 ;  /* 0x0000002400178202 */ /* 0x000fe40000000f00 */
[----:B------:R-:W-:Y:S01]  /*6ed0*/  @!P0 MOV R18, R37 ;  /* 0x0000002500128202 */ /* 0x000fe20000000f00 */
[----:B------:R-:W-:Y:S01]  /*6ee0*/  @!P0 HADD2.F32 R4, -RZ, R7.H0_H0 ;  /* 0x20000007ff048230 */ /* 0x000fe20000004100 */
[----:B------:R-:W-:Y:S01]  /*6ef0*/  @!P0 MOV R6, R13 ;  /* 0x0000000d00068202 */ /* 0x000fe20000000f00 */
[--C-:B------:R-:W-:Y:S02]  /*6f00*/  @!P0 HADD2.F32 R16, -RZ, R23.reuse.H0_H0 ;  /* 0x20000017ff108230 */ /* 0x100fe40000004100 */
[----:B------:R-:W-:Y:S02]  /*6f10*/  @!P0 HADD2.F32 R19, -RZ, R18.H0_H0 ;  /* 0x20000012ff138230 */ /* 0x000fe40000004100 */
[----:B------:R-:W-:Y:S01]  /*6f20*/  @!P0 HADD2.F32 R5, -RZ, R6.H0_H0 ;  /* 0x20000006ff058230 */ /* 0x000fe20000004100 */
[-C--:B------:R-:W-:Y:S02]  /*6f30*/  @!P0 FMUL.FTZ R22, R16, R2.reuse ;  /* 0x0000000210168220 */ /* 0x080fe40000410000 */
[C---:B------:R-:W-:Y:S02]  /*6f40*/  @!P0 FMUL.FTZ R2, R4.reuse, R2 ;  /* 0x0000000204028220 */ /* 0x040fe40000410000 */
[----:B------:R-:W-:Y:S02]  /*6f50*/  @!P0 FMUL.FTZ R21, R19, R3 ;  /* 0x0000000313158220 */ /* 0x000fe40000410000 */
[-C--:B------:R-:W-:Y:S01]  /*6f60*/  @!P0 FFMA.FTZ R48, R4, R17.reuse, -R22 ;  /* 0x0000001104308223 */ /* 0x080fe20000010816 */
[----:B------:R-:W-:Y:S01]  /*6f70*/  @!P0 HADD2.F32 R22, -RZ, R24.H0_H0 ;  /* 0x20000018ff168230 */ /* 0x000fe20000004100 */
[----:B------:R-:W-:Y:S01]  /*6f80*/  @!P0 FFMA.FTZ R2, R16, R17, R2 ;  /* 0x0000001110028223 */ /* 0x000fe20000010002 */
[----:B------:R-:W-:Y:S01]  /*6f90*/  @!P0 HADD2.F32 R17, -RZ, R23.H1_H1 ;  /* 0x30000017ff118230 */ /* 0x000fe20000004100 */
[C---:B------:R-:W-:Y:S01]  /*6fa0*/  @!P0 FMUL.FTZ R4, R5.reuse, R3 ;  /* 0x0000000305048220 */ /* 0x040fe20000410000 */
[----:B------:R-:W-:Y:S01]  /*6fb0*/  @!P0 HADD2.F32 R3, -RZ, R6.H1_H1 ;  /* 0x30000006ff038230 */ /* 0x000fe20000004100 */
[----:B------:R-:W-:Y:S01]  /*6fc0*/  @!P0 FFMA.FTZ R47, R5, R20, -R21 ;  /* 0x00000014052f8223 */ /* 0x000fe20000010815 */
[----:B------:R-:W-:Y:S02]  /*6fd0*/  @!P0 HADD2.F32 R21, -RZ, R18.H1_H1 ;  /* 0x30000012ff158230 */ /* 0x000fe40000004100 */
[----:B------:R-:W-:Y:S02]  /*6fe0*/  @!P0 HADD2.F32 R5, -RZ, R8.H0_H0 ;  /* 0x20000008ff058230 */ /* 0x000fe40000004100 */
[----:B------:R-:W-:Y:S01]  /*6ff0*/  @!P0 HADD2.F32 R18, -RZ, R25.H0_H0 ;  /* 0x20000019ff128230 */ /* 0x000fe20000004100 */
[----:B------:R-:W-:Y:S01]  /*7000*/  @!P0 MOV R25, R38 ;  /* 0x0000002600198202 */ /* 0x000fe20000000f00 */
[----:B------:R-:W-:Y:S01]  /*7010*/  @!P0 HADD2.F32 R6, -RZ, R7.H1_H1 ;  /* 0x30000007ff068230 */ /* 0x000fe20000004100 */
[----:B------:R-:W-:Y:S01]  /*7020*/  @!P0 FMUL.FTZ R8, R21, R5 ;  /* 0x0000000515088220 */ /* 0x000fe20000410000 */
[----:B------:R-:W-:Y:S01]  /*7030*/  @!P0 HADD2.F32 R24, -RZ, R64.H1_H1 ;  /* 0x30000040ff188230 */ /* 0x000fe20000004100 */
[----:B------:R-:W-:Y:S01]  /*7040*/  @!P0 FMUL.FTZ R7, R17, R9 ;  /* 0x0000000911078220 */ /* 0x000fe20000410000 */
[--C-:B------:R-:W-:Y:S01]  /*7050*/  @!P0 HADD2.F32 R23, -RZ, R25.reuse.H0_H0 ;  /* 0x20000019ff178230 */ /* 0x100fe20000004100 */
[C---:B------:R-:W-:Y:S01]  /*7060*/  @!P0 FFMA.FTZ R46, R3.reuse, R22, -R8 ;  /* 0x00000016032e8223 */ /* 0x040fe20000010808 */
[----:B------:R-:W-:Y:S01]  /*7070*/  @!P0 HADD2.F32 R25, -RZ, R25.H1_H1 ;  /* 0x30000019ff198230 */ /* 0x000fe20000004100 */
[----:B------:R-:W-:Y:S02]  /*7080*/  @!P0 IMAD.MOV.U32 R8, RZ, RZ, R39 ;  /* 0x000000ffff088224 */ /* 0x000fe400078e0027 */
[CC--:B------:R-:W-:Y:S01]  /*7090*/  @!P0 FFMA.FTZ R43, R6.reuse, R18.reuse, -R7 ;  /* 0x00000012062b8223 */ /* 0x0c0fe20000010807 */
[----:B------:R-:W-:Y:S01]  /*70a0*/  @!P0 MOV R7, R15 ;  /* 0x0000000f00078202 */ /* 0x000fe20000000f00 */
[----:B------:R-:W-:Y:S01]  /*70b0*/  @!P0 FMUL.FTZ R5, R3, R5 ;  /* 0x0000000503058220 */ /* 0x000fe20000410000 */
[--C-:B------:R-:W-:Y:S01]  /*70c0*/  @!P0 HADD2.F32 R27, -RZ, R8.reuse.H0_H0 ;  /* 0x20000008ff1b8230 */ /* 0x100fe20000004100 */
[----:B------:R-:W-:Y:S01]  /*70d0*/  @!P0 FMUL.FTZ R3, R6, R9 ;  /* 0x0000000906038220 */ /* 0x000fe20000410000 */
[----:B------:R-:W-:Y:S02]  /*70e0*/  @!P0 HADD2.F32 R6, -RZ, R29.H0_H0 ;  /* 0x2000001dff068230 */ /* 0x000fe40000004100 */
[--C-:B------:R-:W-:Y:S01]  /*70f0*/  @!P0 HADD2.F32 R9, -RZ, R7.reuse.H0_H0 ;  /* 0x20000007ff098230 */ /* 0x100fe20000004100 */
[----:B------:R-:W-:Y:S01]  /*7100*/  @!P0 FFMA.FTZ R3, R17, R18, R3 ;  /* 0x0000001211038223 */ /* 0x000fe20000010003 */
[----:B------:R-:W-:Y:S01]  /*7110*/  @!P0 HADD2.F32 R34, -RZ, R8.H1_H1 ;  /* 0x30000008ff228230 */ /* 0x000fe20000004100 */
[-C--:B------:R-:W-:Y:S01]  /*7120*/  @!P0 FMUL.FTZ R16, R27, R6.reuse ;  /* 0x000000061b108220 */ /* 0x080fe20000410000 */
[----:B------:R-:W-:Y:S01]  /*7130*/  @!P0 HADD2.F32 R7, -RZ, R7.H1_H1 ;  /* 0x30000007ff078230 */ /* 0x000fe20000004100 */
[----:B------:R-:W-:Y:S01]  /*7140*/  @!P0 FMUL.FTZ R8, R9, R6 ;  /* 0x0000000609088220 */ /* 0x000fe20000410000 */
[----:B------:R-:W-:Y:S01]  /*7150*/  @!P0 F2FP.PACK_AB R17, R43, R48 ;  /* 0x000000302b11823e */ /* 0x000fe200000000ff */
[----:B------:R-:W-:Y:S01]  /*7160*/  @!P0 FMUL.FTZ R6, R34, R10 ;  /* 0x0000000a22068220 */ /* 0x000fe20000410000 */
[----:B------:R-:W-:Y:S01]  /*7170*/  @!P0 F2FP.PACK_AB R18, R46, R47 ;  /* 0x0000002f2e12823e */ /* 0x000fe200000000ff */
[----:B------:R-:W-:Y:S01]  /*7180*/  @!P0 FFMA.FTZ R42, R9, R28, -R16 ;  /* 0x0000001c092a8223 */ /* 0x000fe20000010810 */
[----:B------:R-:W-:Y:S01]  /*7190*/  @!P0 HADD2.F32 R16, -RZ, R11.H0_H0 ;  /* 0x2000000bff108230 */ /* 0x000fe20000004100 */
[C---:B------:R-:W-:Y:S01]  /*71a0*/  @!P0 FMUL.FTZ R9, R7.reuse, R10 ;  /* 0x0000000a07098220 */ /* 0x040fe20000410000 */
[----:B------:R-:W-:Y:S01]  /*71b0*/  @!P0 MOV R13, R18 ;  /* 0x00000012000d8202 */ /* 0x000fe20000000f00 */
[----:B------:R-:W-:Y:S01]  /*71c0*/  @!P0 FFMA.FTZ R41, R7, R35, -R6 ;  /* 0x0000002307298223 */ /* 0x000fe20000010806 */
[----:B------:R-:W-:Y:S01]  /*71d0*/  @!P0 MOV R7, R14 ;  /* 0x0000000e00078202 */ /* 0x000fe20000000f00 */
[----:B------:R-:W-:Y:S01]  /*71e0*/  @!P0 FFMA.FTZ R4, R19, R20, R4 ;  /* 0x0000001413048223 */ /* 0x000fe20000010004 */
[----:B------:R-:W-:Y:S01]  /*71f0*/  @!P0 HADD2.F32 R6, -RZ, R29.H1_H1 ;  /* 0x3000001dff068230 */ /* 0x000fe20000004100 */
[----:B------:R-:W-:Y:S02]  /*7200*/  @!P0 FMUL.FTZ R29, R25, R16 ;  /* 0x00000010191d8220 */ /* 0x000fe40000410000 */
[--C-:B------:R-:W-:Y:S01]  /*7210*/  @!P0 HADD2.F32 R11, -RZ, R7.reuse.H0_H0 ;  /* 0x20000007ff0b8230 */ /* 0x100fe20000004100 */
[----:B------:R-:W-:Y:S01]  /*7220*/  @!P0 FFMA.FTZ R5, R21, R22, R5 ;  /* 0x0000001615058223 */ /* 0x000fe20000010005 */
[----:B------:R-:W-:Y:S01]  /*7230*/  @!P0 HADD2.F32 R10, -RZ, R7.H1_H1 ;  /* 0x30000007ff0a8230 */ /* 0x000fe20000004100 */
[-C--:B------:R-:W-:Y:S02]  /*7240*/  @!P0 FMUL.FTZ R7, R23, R6.reuse ;  /* 0x0000000617078220 */ /* 0x080fe40000410000 */
[----:B------:R-:W-:Y:S01]  /*7250*/  @!P0 FMUL.FTZ R6, R11, R6 ;  /* 0x000000060b068220 */ /* 0x000fe20000410000 */
[----:B------:R-:W-:Y:S01]  /*7260*/  @!P0 F2FP.PACK_AB R4, R5, R4 ;  /* 0x000000040504823e */ /* 0x000fe200000000ff */
[----:B------:R-:W-:Y:S02]  /*7270*/  @!P0 FFMA.FTZ R11, R11, R24, -R7 ;  /* 0x000000180b0b8223 */ /* 0x000fe40000010807 */
[C---:B------:R-:W-:Y:S01]  /*7280*/  @!P0 FFMA.FTZ R29, R10.reuse, R26, -R29 ;  /* 0x0000001a0a1d8223 */ /* 0x040fe2000001081d */
[----:B------:R-:W-:Y:S01]  /*7290*/  @!P0 MOV R37, R4 ;  /* 0x0000000400258202 */ /* 0x000fe20000000f00 */
[----:B------:R-:W-:Y:S01]  /*72a0*/  @!P0 FMUL.FTZ R7, R10, R16 ;  /* 0x000000100a078220 */ /* 0x000fe20000410000 */
[----:B------:R-:W-:Y:S01]  /*72b0*/  @!P0 F2FP.PACK_AB R16, R41, R42 ;  /* 0x0000002a2910823e */ /* 0x000fe200000000ff */
[----:B------:R-:W-:Y:S01]  /*72c0*/  @!P0 FFMA.FTZ R6, R23, R24, R6 ;  /* 0x0000001817068223 */ /* 0x000fe20000010006 */
[----:B------:R-:W-:Y:S01]  /*72d0*/  @!P0 F2FP.PACK_AB R11, R29, R11 ;  /* 0x0000000b1d0b823e */ /* 0x000fe200000000ff */
[----:B------:R-:W-:Y:S01]  /*72e0*/  @!P0 FFMA.FTZ R7, R25, R26, R7 ;  /* 0x0000001a19078223 */ /* 0x000fe20000010007 */
[----:B------:R-:W-:Y:S01]  /*72f0*/  @!P0 MOV R15, R16 ;  /* 0x00000010000f8202 */ /* 0x000fe20000000f00 */
[----:B------:R-:W-:Y:S01]  /*7300*/  @!P0 FFMA.FTZ R8, R27, R28, R8 ;  /* 0x0000001c1b088223 */ /* 0x000fe20000010008 */
[----:B------:R-:W-:Y:S01]  /*7310*/  @!P0 MOV R14, R11 ;  /* 0x0000000b000e8202 */ /* 0x000fe20000000f00 */
[----:B------:R-:W-:Y:S01]  /*7320*/  @!P0 IMAD.MOV.U32 R12, RZ, RZ, R17 ;  /* 0x000000ffff0c8224 */ /* 0x000fe200078e0011 */
[----:B------:R-:W-:Y:S01]  /*7330*/  @!P0 F2FP.PACK_AB R10, R3, R2 ;  /* 0x00000002030a823e */ /* 0x000fe200000000ff */
[----:B------:R-:W-:Y:S01]  /*7340*/  @!P0 FFMA.FTZ R9, R34, R35, R9 ;  /* 0x0000002322098223 */ /* 0x000fe20000010009 */
[----:B------:R-:W-:Y:S02]  /*7350*/  @!P0 F2FP.PACK_AB R3, R7, R6 ;  /* 0x000000060703823e */ /* 0x000fe400000000ff */
[----:B------:R1:W-:Y:S01]  /*7360*/  STG.E.128 [R44.64], R12 ;  /* 0x0000000c2c007986 */ /* 0x0003e2000c101d06 */
[----:B------:R-:W-:Y:S01]  /*7370*/  @!P0 IMAD.MOV.U32 R36, RZ, RZ, R10 ;  /* 0x000000ffff248224 */ /* 0x000fe200078e000a */
[----:B------:R-:W-:Y:S02]  /*7380*/  @!P0 F2FP.PACK_AB R2, R9, R8 ;  /* 0x000000080902823e */ /* 0x000fe400000000ff */
[----:B------:R-:W-:Y:S02]  /*7390*/  @!P0 MOV R38, R3 ;  /* 0x0000000300268202 */ /* 0x000fe40000000f00 */
[----:B------:R-:W-:Y:S02]  /*73a0*/  @!P0 MOV R39, R2 ;  /* 0x0000000200278202 */ /* 0x000fe40000000f00 */
[----:B------:R-:W-:Y:S11]  /*73b0*/  ISETP.GE.AND P0, PT, R87, c[0x0][0x1d4], PT ;  /* 0x0000750057007a0c */ /* 0x000ff60003f06270 */
[----:B------:R-:W-:Y:S02]  /*73c0*/  @!UPT UIADD3 URZ, URZ, URZ, URZ ;  /* 0x0000003f3f3ff290 */ /* 0x000fe4000fffe03f */
[----:B------:R-:W-:-:S05]  /*73d0*/  @P0 BRA `(.L_x_718) ;  /* 0x0000025000000947 */ /* 0x000fca0003800000 */
[----:B------:R-:W-:Y:S04]  /*73e0*/  IADD3 R3, P1, P0, R80, R71, R87 ;  /* 0x0000004750037210 */ /* 0x000fe8000783e057 */
[----:B------:R-:W-:Y:S02]  /*73f0*/  IADD3.X R4, R79, R70, R114, P1, P0 ;  /* 0x000000464f047210 */ /* 0x000fe40000fe0472 */
[C---:B------:R-:W-:Y:S04]  /*7400*/  LEA R2, P0, R3.reuse, c[0x0][0x1c8], 0x1 ;  /* 0x0000720003027a11 */ /* 0x040fe800078008ff */
[----:B------:R-:W-:Y:S05]  /*7410*/  LEA.HI.X R3, R3, c[0x0][0x1cc], R4, 0x1, P0 ;  /* 0x0000730003037a11 */ /* 0x000fea00000f0c04 */
[----:B------:R2:W-:Y:S01]  /*7420*/  STG.E.128 [R2.64], R36 ;  /* 0x0000002402007986 */ /* 0x0005e2000c101d06 */
[----:B------:R-:W-:-:S05]  /*7430*/  BRA `(.L_x_718) ;  /* 0x000001f000007947 */ /* 0x000fca0003800000 */
.L_x_714:
[----:B------:R-:W-:Y:S05]  /*7440*/  IMAD R2, R33, -0x30, R0 ;  /* 0xffffffd021027824 */ /* 0x000fea00078e0200 */
[----:B------:R-:W-:Y:S04]  /*7450*/  IMNMX R78, R2, 0x30, PT ;  /* 0x00000030024e7817 */ /* 0x000fe80003800200 */
[----:B------:R-:W-:Y:S11]  /*7460*/  ISETP.GE.AND P0, PT, R163, R78, PT ;  /* 0x0000004ea300720c */ /* 0x000ff60003f06270 */
[----:B------:R-:W-:Y:S02]  /*7470*/  @!UPT UIADD3 URZ, URZ, URZ, URZ ;  /* 0x0000003f3f3ff290 */ /* 0x000fe4000fffe03f */
[----:B------:R-:W-:-:S05]  /*7480*/  @P0 BRA `(.L_x_718) ;  /* 0x000001a000000947 */ /* 0x000fca0003800000 */
[----:B------:R-:W2:Y:S01]  /*7490*/  LDL R12, [R1+0x10] ;  /* 0x00001000010c7983 */ /* 0x000ea20000100800 */
[C---:B------:R-:W-:Y:S02]  /*74a0*/  ISETP.GE.AND P0, PT, R110.reuse, c[0x0][0x1d4], PT ;  /* 0x000075006e007a0c */ /* 0x040fe40003f06270 */
[----:B------:R-:W-:Y:S01]  /*74b0*/  IADD3 R2, R110, 0x30, RZ ;  /* 0x000000306e027810 */ /* 0x000fe20007ffe0ff */
[----:B------:R-:W3:Y:S10]  /*74c0*/  LDL R3, [R1+0x14] ;  /* 0x0000140001037983 */ /* 0x000ef40000100800 */
[----:B--2---:R-:W1:Y:S04]  /*74d0*/  @!P0 LDS.128 R4, [R12+0x2400] ;  /* 0x002400000c048984 */ /* 0x004e680000000c00 */
[----:B-1----:R-:W-:Y:S01]  /*74e0*/  @!P0 STG.E.128 [R54.64], R4 ;  /* 0x0000000436008986 */ /* 0x002fe2000c101d06 */
[----:B------:R-:W-:Y:S11]  /*74f0*/  ISETP.GE.AND P0, PT, R152, c[0x0][0x1d4], PT ;  /* 0x0000750098007a0c */ /* 0x000ff60003f06270 */
[----:B------:R-:W-:Y:S02]  /*7500*/  @!UPT UIADD3 URZ, URZ, URZ, URZ ;  /* 0x0000003f3f3ff290 */ /* 0x000fe4000fffe03f */
[----:B---3--:R-:W1:Y:S04]  /*7510*/  @!P0 LDS.128 R8, [R3+0x2400] ;  /* 0x0024000003088984 */ /* 0x008e680000000c00 */
[----:B-1----:R-:W-:Y:S01]  /*7520*/  @!P0 STG.E.128 [R54.64+0x20], R8 ;  /* 0x0000200836008986 */ /* 0x002fe2000c101d06 */
[----:B------:R-:W-:Y:S11]  /*7530*/  ISETP.GE.AND P0, PT, R109, c[0x0][0x1d4], PT ;  /* 0x000075006d007a0c */ /* 0x000ff60003f06270 */
[----:B------:R-:W-:Y:S02]  /*7540*/  @!UPT UIADD3 URZ, URZ, URZ, URZ ;  /* 0x0000003f3f3ff290 */ /* 0x000fe4000fffe03f */
[----:B------:R-:W1:Y:S04]  /*7550*/  @!P0 LDS.128 R4, [R12+0x3000] ;  /* 0x003000000c048984 */ /* 0x000e680000000c00 */
[----:B-1----:R-:W-:Y:S01]  /*7560*/  @!P0 STG.E.128 [R54.64+0x40], R4 ;  /* 0x0000400436008986 */ /* 0x002fe2000c101d06 */
[----:B------:R-:W-:Y:S02]  /*7570*/  ISETP.GE.AND P0, PT, R2, c[0x0][0x1d4], PT ;  /* 0x0000750002007a0c */ /* 0x000fe40003f06270 */
[----:B------:R-:W-:Y:S11]  /*7580*/  IADD3 R2, R110, 0x40, RZ ;  /* 0x000000406e027810 */ /* 0x000ff60007ffe0ff */
[----:B------:R-:W1:Y:S04]  /*7590*/  @!P0 LDS.128 R4, [R3+0x3000] ;  /* 0x0030000003048984 */ /* 0x000e680000000c00 */
[----:B-1----:R-:W-:Y:S01]  /*75a0*/  @!P0 STG.E.128 [R54.64+0x60], R4 ;  /* 0x0000600436008986 */ /* 0x002fe2000c101d06 */
[----:B------:R-:W-:Y:S02]  /*75b0*/  ISETP.GE.AND P0, PT, R2, c[0x0][0x1d4], PT ;  /* 0x0000750002007a0c */ /* 0x000fe40003f06270 */
[----:B------:R-:W-:Y:S11]  /*75c0*/  IADD3 R2, R110, 0x50, RZ ;  /* 0x000000506e027810 */ /* 0x000ff60007ffe0ff */
[----:B------:R-:W1:Y:S04]  /*75d0*/  @!P0 LDS.128 R4, [R12+0x3c00] ;  /* 0x003c00000c048984 */ /* 0x000e680000000c00 */
[----:B-1----:R-:W-:Y:S01]  /*75e0*/  @!P0 STG.E.128 [R54.64+0x80], R4 ;  /* 0x0000800436008986 */ /* 0x002fe2000c101d06 */
[----:B------:R-:W-:Y:S11]  /*75f0*/  ISETP.GE.AND P0, PT, R2, c[0x0][0x1d4], PT ;  /* 0x0000750002007a0c */ /* 0x000ff60003f06270 */
[----:B------:R-:W-:Y:S02]  /*7600*/  @!UPT UIADD3 URZ, URZ, URZ, URZ ;  /* 0x0000003f3f3ff290 */ /* 0x000fe4000fffe03f */
[----:B------:R-:W1:Y:S04]  /*7610*/  @!P0 LDS.128 R4, [R3+0x3c00] ;  /* 0x003c000003048984 */ /* 0x000e680000000c00 */
[----:B-1----:R1:W-:Y:S02]  /*7620*/  @!P0 STG.E.128 [R54.64+0xa0], R4 ;  /* 0x0000a00436008986 */ /* 0x0023e4000c101d06 */
.L_x_718:
[----:B------:R-:W-:Y:S05]  /*7630*/  BSYNC B1 ;  /* 0x0000000000017941 */ /* 0x000fea0003800000 */
.L_x_713:
[----:B-1----:R-:W-:Y:S01]  /*7640*/  IMAD.WIDE.U32 R10, R33, 0x30, RZ ;  /* 0x00000030210a7825 */ /* 0x002fe200078e00ff */
[----:B-----5:R-:W3:Y:S01]  /*7650*/  LDL R16, [R1+0x1c] ;  /* 0x00001c0001107983 */ /* 0x020ee20000100800 */
[----:B------:R-:W-:Y:S01]  /*7660*/  SHF.R.S32.HI R17, RZ, 0x1f, R168 ;  /* 0x0000001fff117819 */ /* 0x000fe200000114a8 */
[----:B------:R-:W-:Y:S01]  /*7670*/  BSSY B0, `(.L_x_735) ;  /* 0x0000054000007945 */ /* 0x000fe20003800000 */
[----:B--2---:R-:W-:Y:S01]  /*7680*/  IMAD R2, R82, 0x30, RZ ;  /* 0x0000003052027824 */ /* 0x004fe200078e02ff */
[----:B------:R-:W-:Y:S02]  /*7690*/  IADD3 R4, P0, R127, R10, RZ ;  /* 0x0000000a7f047210 */ /* 0x000fe40007f1e0ff */
[----:B------:R-:W-:Y:S01]  /*76a0*/  LEA.HI R17, R17, R168, RZ, 0x2 ;  /* 0x000000a811117211 */ /* 0x000fe200078f10ff */
[----:B------:R-:W-:Y:S03]  /*76b0*/  IMAD.IADD R9, R11, 0x1, R2 ;  /* 0x000000010b097824 */ /* 0x000fe600078e0202 */
[----:B------:R-:W-:Y:S01]  /*76c0*/  SHF.R.S32.HI R17, RZ, 0x2, R17 ;  /* 0x00000002ff117819 */ /* 0x000fe20000011411 */
[----:B------:R-:W-:Y:S03]  /*76d0*/  IMAD.X R2, R9, 0x1, R130, P0 ;  /* 0x0000000109027824 */ /* 0x000fe600000e0682 */
[----:B------:R-:W-:Y:S04]  /*76e0*/  IADD3 R3, -R17, R78, RZ ;  /* 0x0000004e11037210 */ /* 0x000fe80007ffe1ff */
[C---:B------:R-:W-:Y:S11]  /*76f0*/  ISETP.GE.AND P0, PT, R3.reuse, 0x21, PT ;  /* 0x000000210300780c */ /* 0x040ff60003f06270 */
[----:B------:R-:W-:Y:S02]  /*7700*/  @!UPT UIADD3 URZ, URZ, URZ, URZ ;  /* 0x0000003f3f3ff290 */ /* 0x000fe4000fffe03f */
[----:B------:R-:W-:Y:S01]  /*7710*/  @P0 IADD3 R8, P1, R4, 0x20, RZ ;  /* 0x0000002004080810 */ /* 0x000fe20007f3e0ff */
[----:B------:R-:W-:Y:S04]  /*7720*/  @P0 IMAD.MOV.U32 R7, RZ, RZ, R88 ;  /* 0x000000ffff070224 */ /* 0x000fe800078e0058 */
[----:B------:R-:W-:Y:S01]  /*7730*/  @P0 IMAD.X R6, RZ, RZ, R2, P1 ;  /* 0x000000ffff060224 */ /* 0x000fe200008e0602 */
[----:B------:R-:W-:Y:S11]  /*7740*/  ISETP.GE.AND P1, PT, R3, 0x1, PT ;  /* 0x000000010300780c */ /* 0x000ff60003f26270 */
[----:B------:R-:W-:Y:S02]  /*7750*/  @!UPT UIADD3 URZ, URZ, URZ, URZ ;  /* 0x0000003f3f3ff290 */ /* 0x000fe4000fffe03f */
[----:B------:R-:W-:Y:S01]  /*7760*/  @P1 MOV R3, R88 ;  /* 0x0000005800031202 */ /* 0x000fe20000000f00 */
[----:B------:R-:W-:Y:S02]  /*7770*/  @P1 IMAD R5, R2, c[0x0][0x258], RZ ;  /* 0x0000960002051a24 */ /* 0x000fe400078e02ff */
[----:B------:R-:W-:Y:S04]  /*7780*/  @P1 IMAD.MOV.U32 R2, RZ, RZ, R84 ;  /* 0x000000ffff021224 */ /* 0x000fe800078e0054 */
[C---:B------:R-:W-:Y:S04]  /*7790*/  @P1 IMAD.WIDE.U32 R2, R4.reuse, c[0x0][0x258], R2 ;  /* 0x0000960004021a25 */ /* 0x040fe800078e0002 */
[----:B------:R-:W-:Y:S04]  /*77a0*/  @P1 IMAD R4, R4, c[0x0][0x25c], R5 ;  /* 0x0000970004041a24 */ /* 0x000fe800078e0205 */
[----:B------:R-:W-:Y:S01]  /*77b0*/  @P1 IMAD.IADD R3, R3, 0x1, R4 ;  /* 0x0000000103031824 */ /* 0x000fe200078e0204 */
[C---:B------:R-:W-:Y:S04]  /*77c0*/  @P1 LEA R4, P2, R2.reuse, c[0x0][0x250], 0x1 ;  /* 0x0000940002041a11 */ /* 0x040fe800078408ff */
[----:B------:R-:W-:Y:S01]  /*77d0*/  @P1 LEA.HI.X R5, R2, c[0x0][0x254], R3, 0x1, P2 ;  /* 0x0000950002051a11 */ /* 0x000fe200010f0c03 */
[----:B------:R-:W-:Y:S01]  /*77e0*/  @P0 IMAD R2, R6, c[0x0][0x258], RZ ;  /* 0x0000960006020a24 */ /* 0x000fe200078e02ff */
[----:B------:R-:W-:Y:S03]  /*77f0*/  @P0 MOV R6, R84 ;  /* 0x0000005400060202 */ /* 0x000fe60000000f00 */
[C---:B------:R-:W-:Y:S02]  /*7800*/  @P0 IMAD R2, R8.reuse, c[0x0][0x25c], R2 ;  /* 0x0000970008020a24 */ /* 0x040fe400078e0202 */
[----:B------:R-:W-:Y:S05]  /*7810*/  @P0 IMAD.WIDE.U32 R6, R8, c[0x0][0x258], R6 ;  /* 0x0000960008060a25 */ /* 0x000fea00078e0006 */
[----:B------:R-:W-:Y:S02]  /*7820*/  @P0 IADD3 R3, R7, R2, RZ ;  /* 0x0000000207030210 */ /* 0x000fe40007ffe0ff */
[C---:B------:R-:W-:Y:S04]  /*7830*/  @P0 LEA R2, P2, R6.reuse, c[0x0][0x250], 0x1 ;  /* 0x0000940006020a11 */ /* 0x040fe800078408ff */
[----:B------:R-:W-:Y:S01]  /*7840*/  @P0 LEA.HI.X R3, R6, c[0x0][0x254], R3, 0x1, P2 ;  /* 0x0000950006030a11 */ /* 0x000fe200010f0c03 */
[C---:B---3--:R-:W-:Y:S05]  /*7850*/  @P1 IMAD.SHL.U32 R6, R16.reuse, 0x2, RZ ;  /* 0x0000000210061824 */ /* 0x048fea00078e00ff */
[----:B------:R-:W-:Y:S01]  /*7860*/  @!PT LDS RZ, [RZ] ;  /* 0x00000000fffff984 */ /* 0x000fe20000000800 */
[----:B------:R-:W-:Y:S01]  /*7870*/  @!PT LDS RZ, [RZ] ;  /* 0x00000000fffff984 */ /* 0x000fe20000000800 */
[----:B------:R-:W-:Y:S01]  /*7880*/  @!PT LDS RZ, [RZ] ;  /* 0x00000000fffff984 */ /* 0x000fe20000000800 */
[----:B------:R1:W-:Y:S04]  /*7890*/  @P1 LDGSTS.E.BYPASS.LTC128B.128 [R6+0x1880], [R4.64], !P6 ;  /* 0x0188000004061fae */ /* 0x0003e8000f101d46 */
[----:B------:R1:W-:Y:S04]  /*78a0*/  @P1 LDGSTS.E.BYPASS.LTC128B.128 [R6+0x2480], [R4.64+0x40], !P5 ;  /* 0x0248004004061fae */ /* 0x0003e8000e901d46 */
[----:B------:R1:W-:Y:S02]  /*78b0*/  @P1 LDGSTS.E.BYPASS.LTC128B.128 [R6+0x3080], [R4.64+0x80], !P4 ;  /* 0x0308008004061fae */ /* 0x0003e4000e101d46 */
[----:B-1----:R-:W-:Y:S05]  /*78c0*/  @P0 SHF.L.U32 R4, R16, 0x1, RZ ;  /* 0x0000000110040819 */ /* 0x002fea00000006ff */
        /* <DEDUP_REMOVED lines=8> */
[----:B-1----:R-:W2:Y:S01]  /*7950*/  LDL R19, [R1+0x10] ;  /* 0x0000100001137983 */ /* 0x002ea20000100800 */
[----:B------:R-:W-:Y:S01]  /*7960*/  IADD3 R2, P0, R132, R10, RZ ;  /* 0x0000000a84027210 */ /* 0x000fe20007f1e0ff */
[----:B------:R-:W-:Y:S02]  /*7970*/  IMAD.MOV.U32 R4, RZ, RZ, R102 ;  /* 0x000000ffff047224 */ /* 0x000fe400078e0066 */
[----:B------:R-:W3:Y:S01]  /*7980*/  LDL R18, [R1+0x14] ;  /* 0x0000140001127983 */ /* 0x000ee20000100800 */
[----:B------:R-:W-:Y:S02]  /*7990*/  IMAD.MOV.U32 R5, RZ, RZ, R125 ;  /* 0x000000ffff057224 */ /* 0x000fe400078e007d */
[----:B------:R-:W-:Y:S02]  /*79a0*/  IMAD.X R3, R9, 0x1, R131, P0 ;  /* 0x0000000109037824 */ /* 0x000fe400000e0683 */
[C---:B------:R-:W-:Y:S04]  /*79b0*/  IMAD.WIDE.U32 R4, R2.reuse, c[0x0][0x208], R4 ;  /* 0x0000820002047a25 */ /* 0x040fe800078e0004 */
[----:B------:R-:W-:Y:S04]  /*79c0*/  IMAD R3, R3, c[0x0][0x208], RZ ;  /* 0x0000820003037a24 */ /* 0x000fe800078e02ff */
[----:B------:R-:W-:Y:S04]  /*79d0*/  IMAD R2, R2, c[0x0][0x20c], R3 ;  /* 0x0000830002027a24 */ /* 0x000fe800078e0203 */
[----:B------:R-:W-:Y:S01]  /*79e0*/  IMAD.IADD R3, R5, 0x1, R2 ;  /* 0x0000000105037824 */ /* 0x000fe200078e0202 */
[C---:B------:R-:W-:Y:S04]  /*79f0*/  LEA R2, P0, R4.reuse, c[0x0][0x1f8], 0x1 ;  /* 0x00007e0004027a11 */ /* 0x040fe800078008ff */
[----:B------:R-:W-:Y:S02]  /*7a00*/  LEA.HI.X R3, R4, c[0x0][0x1fc], R3, 0x1, P0 ;  /* 0x00007f0004037a11 */ /* 0x000fe400000f0c03 */
[----:B------:R-:W-:Y:S11]  /*7a10*/  ISETP.GE.AND P0, PT, R110, c[0x0][0x1d4], PT ;  /* 0x000075006e007a0c */ /* 0x000ff60003f06270 */
[----:B------:R-:W-:Y:S02]  /*7a20*/  @!UPT UIADD3 URZ, URZ, URZ, URZ ;  /* 0x0000003f3f3ff290 */ /* 0x000fe4000fffe03f */
[----:B--2---:R-:W1:Y:S04]  /*7a30*/  @!P0 LDS.128 R12, [R19] ;  /* 0x00000000130c8984 */ /* 0x004e680000000c00 */
[----:B-1----:R-:W-:Y:S01]  /*7a40*/  @!P0 STG.E.128 [R2.64], R12 ;  /* 0x0000000c02008986 */ /* 0x002fe2000c101d06 */
[----:B------:R-:W-:Y:S11]  /*7a50*/  ISETP.GE.AND P0, PT, R152, c[0x0][0x1d4], PT ;  /* 0x0000750098007a0c */ /* 0x000ff60003f06270 */
[----:B------:R-:W-:Y:S02]  /*7a60*/  @!UPT UIADD3 URZ, URZ, URZ, URZ ;  /* 0x0000003f3f3ff290 */ /* 0x000fe4000fffe03f */
[----:B---3--:R-:W1:Y:S04]  /*7a70*/  @!P0 LDS.128 R4, [R18] ;  /* 0x0000000012048984 */ /* 0x008e680000000c00 */
[----:B-1----:R-:W-:Y:S01]  /*7a80*/  @!P0 STG.E.128 [R2.64+0x20], R4 ;  /* 0x0000200402008986 */ /* 0x002fe2000c101d06 */
[----:B------:R-:W-:Y:S11]  /*7a90*/  ISETP.GE.AND P0, PT, R109, c[0x0][0x1d4], PT ;  /* 0x000075006d007a0c */ /* 0x000ff60003f06270 */
[----:B------:R-:W-:Y:S02]  /*7aa0*/  @!UPT UIADD3 URZ, URZ, URZ, URZ ;  /* 0x0000003f3f3ff290 */ /* 0x000fe4000fffe03f */
[----:B------:R-:W1:Y:S04]  /*7ab0*/  @!P0 LDS.128 R4, [R19+0xc00] ;  /* 0x000c000013048984 */ /* 0x000e680000000c00 */
[----:B-1----:R1:W-:Y:S02]  /*7ac0*/  @!P0 STG.E.128 [R2.64+0x40], R4 ;  /* 0x0000400402008986 */ /* 0x0023e4000c101d06 */
[----:B-1----:R-:W-:Y:S04]  /*7ad0*/  IADD3 R4, R110, 0x30, RZ ;  /* 0x000000306e047810 */ /* 0x002fe80007ffe0ff */
        /* <DEDUP_REMOVED lines=8> */
[----:B-1----:R-:W-:Y:S04]  /*7b60*/  IADD3 R4, R110, 0x50, RZ ;  /* 0x000000506e047810 */ /* 0x002fe80007ffe0ff */
[----:B------:R-:W-:Y:S11]  /*7b70*/  ISETP.GE.AND P0, PT, R4, c[0x0][0x1d4], PT ;  /* 0x0000750004007a0c */ /* 0x000ff60003f06270 */
[----:B------:R-:W-:Y:S02]  /*7b80*/  @!UPT UIADD3 URZ, URZ, URZ, URZ ;  /* 0x0000003f3f3ff290 */ /* 0x000fe4000fffe03f */
[----:B------:R-:W1:Y:S04]  /*7b90*/  @!P0 LDS.128 R4, [R18+0x1800] ;  /* 0x0018000012048984 */ /* 0x000e680000000c00 */
[----:B-1----:R1:W-:Y:S02]  /*7ba0*/  @!P0 STG.E.128 [R2.64+0xa0], R4 ;  /* 0x0000a00402008986 */ /* 0x0023e4000c101d06 */
.L_x_736:
[----:B-1----:R-:W-:Y:S05]  /*7bb0*/  BSYNC B0 ;  /* 0x0000000000007941 */ /* 0x002fea0003800000 */
.L_x_735:
[----:B------:R-:W-:Y:S01]  /*7bc0*/  ISETP.GT.AND P3, PT, R33, R128, PT ;  /* 0x000000802100720c */ /* 0x000fe20003f64270 */
[----:B------:R-:W-:Y:S01]  /*7bd0*/  @!UPT UIADD3 URZ, URZ, URZ, URZ ;  /* 0x0000003f3f3ff290 */ /* 0x000fe2000fffe03f */
[----:B------:R-:W-:Y:S11]  /*7be0*/  BSSY B0, `(.L_x_737) ;  /* 0x0000020000007945 */ /* 0x000ff60003800000 */
[----:B------:R-:W-:-:S05]  /*7bf0*/  @!P3 BRA `(.L_x_738) ;  /* 0x000001e00000b947 */ /* 0x000fca0003800000 */
[----:B------:R-:W-:Y:S01]  /*7c00*/  IADD3 R4, R33, -0x1, RZ ;  /* 0xffffffff21047810 */ /* 0x000fe20007ffe0ff */
[----:B------:R-:W-:Y:S02]  /*7c10*/  IMAD.MOV.U32 R2, RZ, RZ, R100 ;  /* 0x000000ffff027224 */ /* 0x000fe400078e0064 */
[----:B------:R-:W-:Y:S01]  /*7c20*/  IMAD.MOV.U32 R3, RZ, RZ, R91 ;  /* 0x000000ffff037224 */ /* 0x000fe200078e005b */
[----:B------:R-:W-:Y:S01]  /*7c30*/  SHF.R.S32.HI R6, RZ, 0x1f, R4 ;  /* 0x0000001fff067819 */ /* 0x000fe20000011404 */
[----:B------:R-:W-:Y:S02]  /*7c40*/  IMAD R5, R158, R4, RZ ;  /* 0x000000049e057224 */ /* 0x000fe400078e02ff */
[-C--:B------:R-:W-:Y:S04]  /*7c50*/  IMAD.WIDE.U32 R2, R4, R144.reuse, R2 ;  /* 0x0000009004027225 */ /* 0x080fe800078e0002 */
[----:B------:R-:W-:Y:S01]  /*7c60*/  IMAD R4, R6, R144, R5 ;  /* 0x0000009006047224 */ /* 0x000fe200078e0205 */
[----:B------:R-:W-:Y:S03]  /*7c70*/  IADD3 R6, -R17, 0x30, RZ ;  /* 0x0000003011067810 */ /* 0x000fe60007ffe1ff */
[----:B------:R-:W-:Y:S01]  /*7c80*/  IMAD.IADD R3, R3, 0x1, R4 ;  /* 0x0000000103037824 */ /* 0x000fe200078e0204 */
[----:B------:R-:W-:Y:S11]  /*7c90*/  ISETP.GE.AND P1, PT, R6, 0x1, PT ;  /* 0x000000010600780c */ /* 0x000ff60003f26270 */
[----:B------:R-:W-:Y:S02]  /*7ca0*/  @!UPT UIADD3 URZ, URZ, URZ, URZ ;  /* 0x0000003f3f3ff290 */ /* 0x000fe4000fffe03f */
        /* <DEDUP_REMOVED lines=19> */
.L_x_738:
[----:B------:R-:W-:Y:S05]  /*7de0*/  BSYNC B0 ;  /* 0x0000000000007941 */ /* 0x000fea0003800000 */
.L_x_737:
[----:B------:R-:W0:Y:S01]  /*7df0*/  LDGDEPBAR ;  /* 0x00000000000079af */ /* 0x000e220000000000 */
[----:B------:R-:W-:Y:S01]  /*7e00*/  IADD3 R33, R33, -0x1, RZ ;  /* 0xffffffff21217810 */ /* 0x000fe20007ffe0ff */
[----:B------:R-:W-:-:S05]  /*7e10*/  @P3 BRA `(.L_x_739) ;  /* 0xffffbda000003947 */ /* 0x000fca000383ffff */
[----:B------:R-:W-:Y:S01]  /*7e20*/  WARPSYNC 0xffffffff ;  /* 0xffffffff00007948 */ /* 0x000fe20003800000 */
[----:B------:R-:W-:Y:S06]  /*7e30*/  BAR.SYNC.DEFER_BLOCKING 0x0 ;  /* 0x0000000000007b1d */ /* 0x000fec0000010000 */
.L_x_712:
[----:B------:R-:W2:Y:S01]  /*7e40*/  LDL R24, [R1+0x20] ;  /* 0x0000200001187983 */ /* 0x000ea20000100800 */
[----:B------:R-:W-:-:S05]  /*7e50*/  IMAD.MOV.U32 R0, RZ, RZ, c[0x0][0x2c4] ;  /* 0x0000b100ff007624 */ /* 0x000fca00078e00ff */
[----:B------:R-:W-:Y:S01]  /*7e60*/  ISETP.NE.AND P3, PT, R0, 0x1, PT ;  /* 0x000000010000780c */ /* 0x000fe20003f65270 */
[----:B-1----:R-:W-:-:S05]  /*7e70*/  IMAD.MOV.U32 R3, RZ, RZ, c[0x0][0x32c] ;  /* 0x0000cb00ff037624 */ /* 0x002fca00078e00ff */
[----:B------:R-:W-:Y:S01]  /*7e80*/  ISETP.GE.AND P1, PT, R3, 0x1, PT ;  /* 0x000000010300780c */ /* 0x000fe20003f26270 */
[----:B------:R-:W-:Y:S01]  /*7e90*/  IMAD.IADD R11, R146, 0x1, R147 ;  /* 0x00000001920b7824 */ /* 0x000fe200078e0293 */
[----:B--2---:R-:W-:-:S05]  /*7ea0*/  IADD3 R0, R24, 0x7f, RZ ;  /* 0x0000007f18007810 */ /* 0x004fca0007ffe0ff */
[----:B------:R-:W-:-:S05]  /*7eb0*/  @P3 IMAD.HI.U32 R2, R0, c[0x0][0x2c8], RZ ;  /* 0x0000b20000023a27 */ /* 0x000fca00078e00ff */
[----:B------:R-:W-:-:S05]  /*7ec0*/  @P3 SHF.R.U32.HI R0, RZ, c[0x0][0x2cc], R2 ;  /* 0x0000b300ff003a19 */ /* 0x000fca0000011602 */
[----:B------:R-:W-:-:S05]  /*7ed0*/  IMAD.IADD R0, R151, 0x1, R0 ;  /* 0x0000000197007824 */ /* 0x000fca00078e0200 */
[----:B------:R-:W-:Y:S01]  /*7ee0*/  IADD3 R3, R0, c[0x0][0x328], RZ ;  /* 0x0000ca0000037a10 */ /* 0x000fe20007ffe0ff */
[----:B------:R-:W-:Y:S05]  /*7ef0*/  @!P1 BRA `(.L_x_740) ;  /* 0x0000011000009947 */ /* 0x000fea0003800000 */
[C---:B------:R-:W-:Y:S01]  /*7f00*/  ISETP.GT.AND P0, PT, R0.reuse, RZ, PT ;  /* 0x000000ff0000720c */ /* 0x040fe20003f04270 */
[----:B------:R-:W-:Y:S01]  /*7f10*/  BSSY B0, `(.L_x_741) ;  /* 0x000000d000007945 */ /* 0x000fe20003800000 */
[----:B------:R-:W-:Y:S01]  /*7f20*/  IADD3 R2, R0, -0x1, RZ ;  /* 0xffffffff00027810 */ /* 0x000fe20007ffe0ff */
        /* <DEDUP_REMOVED lines=8> */
.L_x_742:
[----:B------:R-:W-:-:S13]  /*7fb0*/  ISETP.NE.AND P0, PT, R4, 0x1, PT ;  /* 0x000000010400780c */ /* 0x000fda0003f05270 */
[----:B------:R-:W-:-:S05]  /*7fc0*/  @P0 IMAD.HI.U32 R0, R2, c[0x0][0x330], RZ ;  /* 0x0000cc0002000a27 */ /* 0x000fca00078e00ff */
[----:B------:R-:W-:Y:S02]  /*7fd0*/  @P0 SHF.R.U32.HI R2, RZ, c[0x0][0x334], R0 ;  /* 0x0000cd00ff020a19 */ /* 0x000fe40000011600 */
.L_x_743:
[----:B------:R-:W-:Y:S05]  /*7fe0*/  BSYNC B0 ;  /* 0x0000000000007941 */ /* 0x000fea0003800000 */
.L_x_741:
[----:B------:R-:W-:-:S05]  /*7ff0*/  IMAD R2, R2, R4, c[0x0][0x32c] ;  /* 0x0000cb0002027624 */ /* 0x000fca00078e0204 */
[----:B------:R-:W-:-:S04]  /*8000*/  IMNMX R3, R3, R2, PT ;  /* 0x0000000203037217 */ /* 0x000fc80003800200 */
.L_x_740:
[----:B------:R-:W-:Y:S01]  /*8010*/  IADD3 R3, R3, 0x2f, RZ ;  /* 0x0000002f03037810 */ /* 0x000fe20007ffe0ff */
[----:B------:R-:W-:-:S04]  /*8020*/  @P3 IMAD.HI.U32 R2, R24, c[0x0][0x2c8], RZ ;  /* 0x0000b20018023a27 */ /* 0x000fc800078e00ff */
[----:B------:R-:W-:-:S04]  /*8030*/  IMAD.HI R3, R3, 0x2aaaaaab, RZ ;  /* 0x2aaaaaab03037827 */ /* 0x000fc800078e02ff */
[----:B------:R-:W-:Y:S01]  /*8040*/  IMAD.MOV.U32 R0, RZ, RZ, R24 ;  /* 0x000000ffff007224 */ /* 0x000fe200078e0018 */
[----:B------:R-:W-:Y:S02]  /*8050*/  @P3 SHF.R.U32.HI R0, RZ, c[0x0][0x2cc], R2 ;  /* 0x0000b300ff003a19 */ /* 0x000fe40000011602 */
        /* <DEDUP_REMOVED lines=16> */
.L_x_746:
[----:B------:R-:W-:-:S04]  /*8160*/  MOV R3, c[0x0][0x32c] ;  /* 0x0000cb0000037a02 */ /* 0x000fc80000000f00 */
[----:B------:R-:W-:-:S13]  /*8170*/  ISETP.NE.AND P0, PT, R3, 0x1, PT ;  /* 0x000000010300780c */ /* 0x000fda0003f05270 */
[----:B------:R-:W-:-:S05]  /*8180*/  @P0 IMAD.HI.U32 R3, R0, c[0x0][0x330], RZ ;  /* 0x0000cc0000030a27 */ /* 0x000fca00078e00ff */
[----:B------:R-:W-:Y:S02]  /*8190*/  @P0 SHF.R.U32.HI R0, RZ, c[0x0][0x334], R3 ;  /* 0x0000cd00ff000a19 */ /* 0x000fe40000011603 */
.L_x_747:
[----:B------:R-:W-:Y:S05]  /*81a0*/  BSYNC B0 ;  /* 0x0000000000007941 */ /* 0x000fea0003800000 */
.L_x_745:
[----:B------:R-:W-:-:S05]  /*81b0*/  IMAD R0, R0, c[0x0][0x32c], RZ ;  /* 0x0000cb0000007a24 */ /* 0x000fca00078e02ff */
[----:B------:R-:W-:-:S05]  /*81c0*/  IMNMX R2, R2, R0, !PT ;  /* 0x0000000002027217 */ /* 0x000fca0007800200 */
.L_x_744:
[----:B------:R-:W-:Y:S01]  /*81d0*/  IMAD.HI R2, R2, 0x2aaaaaab, RZ ;  /* 0x2aaaaaab02027827 */ /* 0x000fe200078e02ff */
[----:B------:R-:W-:Y:S04]  /*81e0*/  BSSY B0, `(.L_x_748) ;  /* 0x0000024000007945 */ /* 0x000fe80003800000 */
[----:B------:R-:W-:-:S04]  /*81f0*/  SHF.R.U32.HI R0, RZ, 0x1f, R2 ;  /* 0x0000001fff007819 */ /* 0x000fc80000011602 */
[----:B------:R-:W-:Y:S01]  /*8200*/  LEA.HI.SX32 R2, R2, R0, 0x1d ;  /* 0x0000000002027211 */ /* 0x000fe200078feaff */
[----:B------:R-:W-:-:S03]  /*8210*/  IMAD.MOV.U32 R0, RZ, RZ, RZ ;  /* 0x000000ffff007224 */ /* 0x000fc600078e00ff */
[----:B------:R-:W-:-:S04]  /*8220*/  IMNMX R6, RZ, R2, !PT ;  /* 0x00000002ff067217 */ /* 0x000fc80007800200 */
[----:B------:R-:W-:-:S13]  /*8230*/  ISETP.GT.AND P0, PT, R7, R6, PT ;  /* 0x000000060700720c */ /* 0x000fda0003f04270 */
[----:B------:R-:W-:Y:S05]  /*8240*/  @!P0 BRA `(.L_x_749) ;  /* 0x000001d000008947 */ /* 0x000fea0003800000 */
[----:B------:R-:W-:Y:S02]  /*8250*/  IABS R2, R135 ;  /* 0x0000008700027213 */ /* 0x000fe40000000000 */
[----:B------:R-:W-:Y:S02]  /*8260*/  IADD3 R3, R135, -0x1, R7 ;  /* 0xffffffff87037810 */ /* 0x000fe40007ffe007 */
[----:B------:R-:W1:Y:S03]  /*8270*/  I2F.RP R0, R2 ;  /* 0x0000000200007306 */ /* 0x000e660000209400 */
[----:B------:R-:W-:-:S05]  /*8280*/  IMAD.IADD R8, R3, 0x1, -R6 ;  /* 0x0000000103087824 */ /* 0x000fca00078e0a06 */
[----:B------:R-:W-:Y:S01]  /*8290*/  IABS R10, R8 ;  /* 0x00000008000a7213 */ /* 0x000fe20000000000 */
[----:B-1----:R-:W1:Y:S02]  /*82a0*/  MUFU.RCP R0, R0 ;  /* 0x0000000000007308 */ /* 0x002e640000001000 */
[----:B-1----:R-:W-:-:S06]  /*82b0*/  IADD3 R0, R0, 0xffffffe, RZ ;  /* 0x0ffffffe00007810 */ /* 0x002fcc0007ffe0ff */
[----:B------:R-:W1:Y:S02]  /*82c0*/  F2I.FTZ.U32.TRUNC.NTZ R5, R0 ;  /* 0x0000000000057305 */ /* 0x000e64000021f000 */
        /* <DEDUP_REMOVED lines=21> */
.L_x_749:
[----:B------:R-:W-:Y:S05]  /*8420*/  BSYNC B0 ;  /* 0x0000000000007941 */ /* 0x000fea0003800000 */
.L_x_748:
[----:B------:R-:W2:Y:S01]  /*8430*/  LDL R2, [R1+0x30] ;  /* 0x0000300001027983 */ /* 0x000ea20000100800 */
        /* <DEDUP_REMOVED lines=50> */
[----:B--2---:R-:W-:-:S04]  /*8760*/  IMAD R3, R2, R0, R6 ;  /* 0x0000000002037224 */ /* 0x004fc800078e0206 */
[--C-:B------:R-:W-:Y:S01]  /*8770*/  IMAD.IADD R2, R3, 0x1, R0.reuse ;  /* 0x0000000103027824 */ /* 0x100fe200078e0200 */
[----:B------:R1:W-:Y:S01]  /*8780*/  STL [R1+0x18], R3 ;  /* 0x0000180301007387 */ /* 0x0003e20000100800 */
[----:B------:R-:W-:-:S03]  /*8790*/  PRMT R0, RZ, 0x7610, R0 ;  /* 0x00007610ff007816 */ /* 0x000fc60000000000 */
[----:B------:R-:W-:-:S04]  /*87a0*/  IMNMX R235, R7, R2, PT ;  /* 0x0000000207eb7217 */ /* 0x000fc80003800200 */
[----:B------:R-:W-:-:S13]  /*87b0*/  ISETP.GT.AND P0, PT, R235, R3, PT ;  /* 0x00000003eb00720c */ /* 0x000fda0003f04270 */
[----:B------:R-:W-:Y:S05]  /*87c0*/  @!P0 BRA `(.L_x_750) ;  /* 0x000177d000008947 */ /* 0x000fea0003800000 */
[----:B------:R-:W2:Y:S04]  /*87d0*/  LDL R28, [R1+0x34] ;  /* 0x00003400011c7983 */ /* 0x000ea80000100800 */
[----:B------:R-:W3:Y:S01]  /*87e0*/  LDL R25, [R1+0x48] ;  /* 0x0000480001197983 */ /* 0x000ee20000100800 */
[----:B------:R-:W-:-:S03]  /*87f0*/  ISETP.NE.U32.AND P0, PT, RZ, c[0x0][0x340], PT ;  /* 0x0000d000ff007a0c */ /* 0x000fc60003f05070 */
[----:B------:R-:W4:Y:S01]  /*8800*/  LDL.64 R26, [R1+0x38] ;  /* 0x00003800011a7983 */ /* 0x000f220000100a00 */
[----:B------:R-:W-:-:S03]  /*8810*/  ISETP.NE.AND.EX P0, PT, RZ, c[0x0][0x344], PT, P0 ;  /* 0x0000d100ff007a0c */ /* 0x000fc60003f05300 */
[----:B------:R-:W3:Y:S04]  /*8820*/  LDL R20, [R1+0x24] ;  /* 0x0000240001147983 */ /* 0x000ee80000100800 */
[----:B------:R-:W3:Y:S06]  /*8830*/  LDL R18, [R1+0x40] ;  /* 0x0000400001127983 */ /* 0x000eec0000100800 */
[----:B------:R-:W-:Y:S01]  /*8840*/  @P0 IMAD.MOV.U32 R2, RZ, RZ, 0x4 ;  /* 0x00000004ff020424 */ /* 0x000fe200078e00ff */
[----:B------:R-:W1:Y:S01]  /*8850*/  S2R R5, SR_TID.X ;  /* 0x0000000000057919 */ /* 0x000e620000002100 */
[----:B------:R-:W-:-:S05]  /*8860*/  SHF.R.S32.HI R0, RZ, 0x1f, R137 ;  /* 0x0000001fff007819 */ /* 0x000fca0000011489 */
[----:B------:R-:W-:Y:S01]  /*8870*/  IMAD R0, R0, c[0x0][0x178], RZ ;  /* 0x00005e0000007a24 */ /* 0x000fe200078e02ff */
[----:B------:R-:W-:-:S03]  /*8880*/  ISETP.NE.U32.AND P2, PT, RZ, c[0x0][0x348], PT ;  /* 0x0000d200ff007a0c */ /* 0x000fc60003f45070 */
[----:B------:R-:W-:Y:S01]  /*8890*/  IMAD R0, R137, c[0x0][0x17c], R0 ;  /* 0x00005f0089007a24 */ /* 0x000fe200078e0200 */
[----:B-1----:R-:W-:Y:S01]  /*88a0*/  SHF.R.S32.HI R4, RZ, 0x1f, R5 ;  /* 0x0000001fff047819 */ /* 0x002fe20000011405 */
[----:B--2---:R-:W-:-:S05]  /*88b0*/  @P0 IMAD.WIDE R2, R28, R2, c[0x0][0x340] ;  /* 0x0000d0001c020625 */ /* 0x004fca00078e0202 */
[----:B------:R1:W2:Y:S01]  /*88c0*/  @P0 LDG.E R16, [R2.64] ;  /* 0x0000000602100981 */ /* 0x0002a2000c1e1900 */
[-C--:B------:R-:W-:Y:S02]  /*88d0*/  LEA.HI R4, R4, R5.reuse, RZ, 0x2 ;  /* 0x0000000504047211 */ /* 0x080fe400078f10ff */
[----:B------:R-:W-:Y:S02]  /*88e0*/  SHF.R.S32.HI R19, RZ, 0x1f, R5 ;  /* 0x0000001fff137819 */ /* 0x000fe40000011405 */
[----:B------:R-:W-:Y:S02]  /*88f0*/  LOP3.LUT R4, R4, 0xfffffffc, RZ, 0xc0, !PT ;  /* 0xfffffffc04047812 */ /* 0x000fe400078ec0ff */
[----:B------:R-:W-:-:S03]  /*8900*/  LEA.HI R19, R19, R5, RZ, 0x2 ;  /* 0x0000000513137211 */ /* 0x000fc600078f10ff */
[----:B------:R-:W-:Y:S01]  /*8910*/  IMAD.IADD R4, R5, 0x1, -R4 ;  /* 0x0000000105047824 */ /* 0x000fe200078e0a04 */
[----:B------:R-:W-:Y:S02]  /*8920*/  SHF.R.S32.HI R19, RZ, 0x2, R19 ;  /* 0x00000002ff137819 */ /* 0x000fe40000011413 */
[----:B------:R-:W-:Y:S02]  /*8930*/  SHF.R.S32.HI R14, RZ, 0x1f, R28 ;  /* 0x0000001fff0e7819 */ /* 0x000fe4000001141c */
[----:B------:R-:W-:Y:S01]  /*8940*/  ISETP.NE.AND.EX P2, PT, RZ, c[0x0][0x34c], PT, P2 ;  /* 0x0000d300ff007a0c */ /* 0x000fe20003f45320 */
[----:B-1----:R-:W-:-:S04]  /*8950*/  IMAD.WIDE.U32 R2, R137, c[0x0][0x178], RZ ;  /* 0x00005e0089027a25 */ /* 0x002fc800078e00ff */
[----:B------:R-:W-:Y:S01]  /*8960*/  IMAD.IADD R3, R3, 0x1, R0 ;  /* 0x0000000103037824 */ /* 0x000fe200078e0200 */
[----:B------:R-:W-:Y:S02]  /*8970*/  LEA R0, R4, R19, 0x5 ;  /* 0x0000001304007211 */ /* 0x000fe400078e28ff */
[----:B------:R-:W-:Y:S01]  /*8980*/  SEL R6, R14, RZ, !P2 ;  /* 0x000000ff0e067207 */ /* 0x000fe20005000000 */
[----:B---3--:R-:W-:-:S04]  /*8990*/  IMAD.WIDE.U32 R4, R25, c[0x0][0x1b8], R2 ;  /* 0x00006e0019047a25 */ /* 0x008fc800078e0002 */
[----:B------:R-:W-:Y:S01]  /*89a0*/  IMAD.IADD R10, R24, 0x1, R0 ;  /* 0x00000001180a7824 */ /* 0x000fe200078e0200 */
[----:B------:R-:W-:Y:S01]  /*89b0*/  SHF.R.S32.HI R8, RZ, 0x1f, R11 ;  /* 0x0000001fff087819 */ /* 0x000fe2000001140b */
[----:B------:R-:W-:Y:S01]  /*89c0*/  IMAD R6, R6, c[0x0][0x1c0], RZ ;  /* 0x0000700006067a24 */ /* 0x000fe200078e02ff */
[----:B------:R-:W-:Y:S01]  /*89d0*/  IADD3 R2, P1, R19, R11, RZ ;  /* 0x0000000b13027210 */ /* 0x000fe20007f3e0ff */
[----:B------:R-:W-:Y:S01]  /*89e0*/  @P3 IMAD.HI.U32 R7, R10, c[0x0][0x2c8], RZ ;  /* 0x0000b2000a073a27 */ /* 0x000fe200078e00ff */
[----:B------:R-:W-:-:S03]  /*89f0*/  SEL R3, R28, RZ, !P2 ;  /* 0x000000ff1c037207 */ /* 0x000fc60005000000 */
[----:B------:R-:W-:Y:S01]  /*8a00*/  IMAD R5, R25, c[0x0][0x1bc], R5 ;  /* 0x00006f0019057a24 */ /* 0x000fe200078e0205 */
[----:B------:R-:W-:Y:S01]  /*8a10*/  LEA.HI.X.SX32 R11, R19, R8, 0x1, P1 ;  /* 0x00000008130b7211 */ /* 0x000fe200008f0eff */
[----:B------:R-:W-:Y:S01]  /*8a20*/  IMAD.MOV.U32 R0, RZ, RZ, R10 ;  /* 0x000000ffff007224 */ /* 0x000fe200078e000a */
[----:B------:R-:W-:Y:S01]  /*8a30*/  @P3 SHF.R.U32.HI R0, RZ, c[0x0][0x2cc], R7 ;  /* 0x0000b300ff003a19 */ /* 0x000fe20000011607 */
[C---:B------:R-:W-:Y:S02]  /*8a40*/  IMAD R13, R3.reuse, c[0x0][0x1c4], R6 ;  /* 0x00007100030d7a24 */ /* 0x040fe400078e0206 */
[----:B------:R-:W-:Y:S01]  /*8a50*/  IMAD.WIDE.U32 R6, R3, c[0x0][0x1c0], R4 ;  /* 0x0000700003067a25 */ /* 0x000fe200078e0004 */
[----:B----4-:R-:W-:Y:S02]  /*8a60*/  MOV R4, R26 ;  /* 0x0000001a00047202 */ /* 0x010fe40000000f00 */
[----:B------:R-:W-:Y:S01]  /*8a70*/  ISETP.GE.AND P3, PT, R20, c[0x0][0x1d4], PT ;  /* 0x0000750014007a0c */ /* 0x000fe20003f66270 */
[----:B------:R-:W-:-:S02]  /*8a80*/  IMAD.MOV.U32 R5, RZ, RZ, R27 ;  /* 0x000000ffff057224 */ /* 0x000fc400078e001b */
[C---:B------:R-:W-:Y:S02]  /*8a90*/  IMAD R3, R11.reuse, c[0x0][0x1e0], RZ ;  /* 0x000078000b037a24 */ /* 0x040fe400078e02ff */
[----:B------:R-:W-:Y:S01]  /*8aa0*/  IMAD R15, R11, c[0x0][0x208], RZ ;  /* 0x000082000b0f7a24 */ /* 0x000fe200078e02ff */
[----:B------:R-:W-:Y:S01]  /*8ab0*/  SHF.R.S32.HI R12, RZ, 0x1f, R0 ;  /* 0x0000001fff0c7819 */ /* 0x000fe20000011400 */
[----:B------:R-:W-:-:S04]  /*8ac0*/  IMAD.WIDE.U32 R8, R2, c[0x0][0x1e0], R4 ;  /* 0x0000780002087a25 */ /* 0x000fc800078e0004 */
[----:B------:R-:W-:-:S04]  /*8ad0*/  IMAD.WIDE.U32 R4, R2, c[0x0][0x208], R4 ;  /* 0x0000820002047a25 */ /* 0x000fc800078e0004 */
[----:B------:R-:W-:Y:S02]  /*8ae0*/  IMAD.MOV R11, RZ, RZ, -R0 ;  /* 0x000000ffff0b7224 */ /* 0x000fe400078e0a00 */
[C---:B------:R-:W-:Y:S02]  /*8af0*/  IMAD R17, R2.reuse, c[0x0][0x1e4], R3 ;  /* 0x0000790002117a24 */ /* 0x040fe400078e0203 */
[----:B------:R-:W-:Y:S01]  /*8b00*/  IMAD R15, R2, c[0x0][0x20c], R15 ;  /* 0x00008300020f7a24 */ /* 0x000fe200078e020f */
[----:B------:R-:W-:Y:S01]  /*8b10*/  IADD3 R3, R7, R13, RZ ;  /* 0x0000000d07037210 */ /* 0x000fe20007ffe0ff */
[----:B------:R-:W-:Y:S01]  /*8b20*/  IMAD.MOV.U32 R2, RZ, RZ, R6 ;  /* 0x000000ffff027224 */ /* 0x000fe200078e0006 */
[----:B------:R-:W-:Y:S01]  /*8b30*/  SEL R6, RZ, 0xffffffff, P3 ;  /* 0xffffffffff067807 */ /* 0x000fe20001800000 */
[----:B------:R-:W-:Y:S01]  /*8b40*/  IMAD R7, R12, c[0x0][0x1b0], RZ ;  /* 0x00006c000c077a24 */ /* 0x000fe200078e02ff */
[----:B------:R-:W-:Y:S01]  /*8b50*/  ISETP.GE.AND P2, PT, R26, c[0x0][0x1d4], PT ;  /* 0x000075001a007a0c */ /* 0x000fe20003f46270 */
[----:B------:R-:W-:Y:S01]  /*8b60*/  IMAD R10, R11, c[0x0][0x2c4], R10 ;  /* 0x0000b1000b0a7a24 */ /* 0x000fe200078e020a */
[----:B------:R-:W-:Y:S01]  /*8b70*/  LOP3.LUT R203, R203, 0xffffff7f, RZ, 0xc0, !PT ;  /* 0xffffff7fcbcb7812 */ /* 0x000fe200078ec0ff */
[----:B------:R-:W-:-:S02]  /*8b80*/  IMAD R12, R0, c[0x0][0x1b4], R7 ;  /* 0x00006d00000c7a24 */ /* 0x000fc400078e0207 */
[----:B------:R-:W-:Y:S01]  /*8b90*/  IMAD.WIDE.U32 R2, R0, c[0x0][0x1b0], R2 ;  /* 0x00006c0000027a25 */ /* 0x000fe200078e0002 */
[----:B------:R-:W-:-:S03]  /*8ba0*/  SEL R0, RZ, 0x1, P2 ;  /* 0x00000001ff007807 */ /* 0x000fc60001000000 */
[----:B------:R-:W-:Y:S01]  /*8bb0*/  IMAD.SHL.U32 R6, R6, 0x2, RZ ;  /* 0x0000000206067824 */ /* 0x000fe200078e00ff */
[----:B------:R-:W-:Y:S02]  /*8bc0*/  @P3 LOP3.LUT R203, R203, 0x80, RZ, 0xfc, !PT ;  /* 0x00000080cbcb3812 */ /* 0x000fe400078efcff */
[----:B------:R-:W-:Y:S01]  /*8bd0*/  SHF.R.S32.HI R11, RZ, 0x1f, R10 ;  /* 0x0000001fff0b7819 */ /* 0x000fe2000001140a */
[----:B------:R-:W-:Y:S01]  /*8be0*/  IMAD.IADD R7, R5, 0x1, R15 ;  /* 0x0000000105077824 */ /* 0x000fe200078e020f */
[----:B------:R-:W-:Y:S01]  /*8bf0*/  LOP3.LUT R13, R6, 0x2, R0, 0xe2, !PT ;  /* 0x00000002060d7812 */ /* 0x000fe200078ee200 */
[----:B------:R-:W-:Y:S01]  /*8c00*/  IMAD.IADD R5, R3, 0x1, R12 ;  /* 0x0000000103057824 */ /* 0x000fe200078e020c */
[----:B------:R-:W-:Y:S01]  /*8c10*/  LOP3.LUT R203, R203, 0xfffffeff, RZ, 0xc0, !PT ;  /* 0xfffffeffcbcb7812 */ /* 0x000fe200078ec0ff */
[----:B------:R-:W-:Y:S01]  /*8c20*/  IMAD R0, R11, c[0x0][0x1a8], RZ ;  /* 0x00006a000b007a24 */ /* 0x000fe200078e02ff */
[----:B------:R-:W-:Y:S01]  /*8c30*/  MOV R6, R4 ;  /* 0x0000000400067202 */ /* 0x000fe20000000f00 */
[----:B------:R-:W-:Y:S01]  /*8c40*/  IMAD.MOV.U32 R4, RZ, RZ, R2 ;  /* 0x000000ffff047224 */ /* 0x000fe200078e0002 */
[----:B------:R-:W-:-:S02]  /*8c50*/  ISETP.NE.U32.AND P1, PT, RZ, c[0x0][0x350], PT ;  /* 0x0000d400ff007a0c */ /* 0x000fc40003f25070 */
[----:B------:R-:W-:Y:S01]  /*8c60*/  IADD3 R9, R9, R17, RZ ;  /* 0x0000001109097210 */ /* 0x000fe20007ffe0ff */
[C---:B------:R-:W-:Y:S01]  /*8c70*/  IMAD R12, R10.reuse, c[0x0][0x1ac], R0 ;  /* 0x00006b000a0c7a24 */ /* 0x040fe200078e0200 */
[----:B------:R-:W-:Y:S01]  /*8c80*/  @P2 LOP3.LUT R203, R203, 0x100, RZ, 0xfc, !PT ;  /* 0x00000100cbcb2812 */ /* 0x000fe200078efcff */
[----:B------:R-:W-:Y:S01]  /*8c90*/  IMAD.WIDE.U32 R10, R10, c[0x0][0x1a8], R4 ;  /* 0x00006a000a0a7a25 */ /* 0x000fe200078e0004 */
[----:B------:R-:W-:-:S03]  /*8ca0*/  ISETP.GE.AND P2, PT, R18, c[0x0][0x1d4], PT ;  /* 0x0000750012007a0c */ /* 0x000fc60003f46270 */
[----:B------:R-:W-:-:S04]  /*8cb0*/  IMAD.WIDE.U32 R4, R25, c[0x0][0x1e8], R8 ;  /* 0x00007a0019047a25 */ /* 0x000fc800078e0008 */
[----:B------:R-:W-:-:S04]  /*8cc0*/  IMAD.WIDE.U32 R6, R25, c[0x0][0x210], R6 ;  /* 0x0000840019067a25 */ /* 0x000fc800078e0006 */
[----:B------:R-:W-:Y:S01]  /*8cd0*/  IMAD R5, R25, c[0x0][0x1ec], R5 ;  /* 0x00007b0019057a24 */ /* 0x000fe200078e0205 */
[----:B------:R-:W-:Y:S01]  /*8ce0*/  LOP3.LUT R203, R203, 0xffffffbf, RZ, 0xc0, !PT ;  /* 0xffffffbfcbcb7812 */ /* 0x000fe200078ec0ff */
[----:B------:R-:W-:Y:S01]  /*8cf0*/  IMAD.IADD R9, R19, 0x1, R24 ;  /* 0x0000000113097824 */ /* 0x000fe200078e0218 */
[----:B------:R-:W-:Y:S02]  /*8d00*/  ISETP.GE.AND P4, PT, R26, c[0x0][0x198], PT ;  /* 0x000066001a007a0c */ /* 0x000fe40003f86270 */
[----:B------:R-:W-:Y:S02]  /*8d10*/  @P2 LOP3.LUT R203, R203, 0x40, RZ, 0xfc, !PT ;  /* 0x00000040cbcb2812 */ /* 0x000fe400078efcff */
[----:B------:R-:W-:Y:S02]  /*8d20*/  ISETP.GE.AND P3, PT, R20, c[0x0][0x198], PT ;  /* 0x0000660014007a0c */ /* 0x000fe40003f66270 */
[----:B------:R-:W-:Y:S02]  /*8d30*/  IADD3 R132, R235, -0x1, RZ ;  /* 0xffffffffeb847810 */ /* 0x000fe40007ffe0ff */
[--C-:B--2---:R-:W-:Y:S01]  /*8d40*/  @P0 SHF.R.S32.HI R3, RZ, 0x1f, R16.reuse ;  /* 0x0000001fff030819 */ /* 0x104fe20000011410 */
[----:B------:R-:W-:Y:S01]  /*8d50*/  @P0 IMAD.MOV.U32 R2, RZ, RZ, R16 ;  /* 0x000000ffff020224 */ /* 0x000fe200078e0010 */
[----:B------:R-:W-:Y:S01]  /*8d60*/  @!P0 MOV R2, R28 ;  /* 0x0000001c00028202 */ /* 0x000fe20000000f00 */
[----:B------:R-:W-:Y:S01]  /*8d70*/  @!P0 IMAD.MOV.U32 R3, RZ, RZ, R14 ;  /* 0x000000ffff038224 */ /* 0x000fe200078e000e */
[----:B------:R-:W-:-:S04]  /*8d80*/  ISETP.NE.AND.EX P0, PT, RZ, c[0x0][0x354], PT, P1 ;  /* 0x0000d500ff007a0c */ /* 0x000fc80003f05310 */
[----:B------:R-:W-:Y:S02]  /*8d90*/  SEL R8, R2, RZ, !P0 ;  /* 0x000000ff02087207 */ /* 0x000fe40004000000 */
[----:B------:R-:W-:Y:S02]  /*8da0*/  SEL R2, RZ, 0x4, P2 ;  /* 0x00000004ff027807 */ /* 0x000fe40001000000 */
[----:B------:R-:W-:Y:S02]  /*8db0*/  SEL R0, R3, RZ, !P0 ;  /* 0x000000ff03007207 */ /* 0x000fe40004000000 */
[----:B------:R-:W-:Y:S01]  /*8dc0*/  LOP3.LUT R103, R13, R2, RZ, 0xfc, !PT ;  /* 0x000000020d677212 */ /* 0x000fe200078efcff */
[----:B------:R-:W-:Y:S01]  /*8dd0*/  IMAD R3, R25, c[0x0][0x214], R7 ;  /* 0x0000850019037a24 */ /* 0x000fe200078e0207 */
[----:B------:R-:W-:Y:S01]  /*8de0*/  MOV R2, R6 ;  /* 0x0000000600027202 */ /* 0x000fe20000000f00 */
[----:B------:R-:W-:Y:S02]  /*8df0*/  IMAD R6, R0, c[0x0][0x1f0], RZ ;  /* 0x00007c0000067a24 */ /* 0x000fe400078e02ff */
[----:B------:R-:W-:-:S04]  /*8e00*/  IMAD.WIDE.U32 R14, R8, c[0x0][0x1f0], R4 ;  /* 0x00007c00080e7a25 */ /* 0x000fc800078e0004 */
[----:B------:R-:W-:-:S04]  /*8e10*/  IMAD.WIDE.U32 R246, R8, c[0x0][0x218], R2 ;  /* 0x0000860008f67a25 */ /* 0x000fc800078e0002 */
[----:B------:R-:W-:-:S04]  /*8e20*/  IMAD R2, R8, c[0x0][0x1f4], R6 ;  /* 0x00007d0008027a24 */ /* 0x000fc800078e0206 */
[----:B------:R-:W-:Y:S01]  /*8e30*/  IMAD.IADD R2, R15, 0x1, R2 ;  /* 0x000000010f027824 */ /* 0x000fe200078e0202 */
[----:B------:R1:W-:Y:S04]  /*8e40*/  STL.64 [R1+0x8], R14 ;  /* 0x0000080e01007387 */ /* 0x0003e80000100a00 */
[----:B------:R1:W-:Y:S01]  /*8e50*/  STL [R1+0x4], R2 ;  /* 0x0000040201007387 */ /* 0x0003e20000100800 */
[----:B------:R-:W-:Y:S02]  /*8e60*/  IMAD R0, R0, c[0x0][0x218], RZ ;  /* 0x0000860000007a24 */ /* 0x000fe400078e02ff */
[----:B------:R-:W-:Y:S01]  /*8e70*/  IMAD.IADD R7, R11, 0x1, R12 ;  /* 0x000000010b077824 */ /* 0x000fe200078e020c */
[----:B------:R-:W-:Y:S01]  /*8e80*/  LEA R11, P0, R10, c[0x0][0x160], 0x1 ;  /* 0x000058000a0b7a11 */ /* 0x000fe200078008ff */
[----:B------:R-:W-:Y:S01]  /*8e90*/  IMAD R0, R8, c[0x0][0x21c], R0 ;  /* 0x0000870008007a24 */ /* 0x000fe200078e0200 */
[----:B------:R-:W-:-:S02]  /*8ea0*/  ISETP.GE.AND P2, PT, R18, c[0x0][0x198], PT ;  /* 0x0000660012007a0c */ /* 0x000fc40003f46270 */
[----:B------:R-:W-:Y:S02]  /*8eb0*/  LEA.HI.X R10, R10, c[0x0][0x164], R7, 0x1, P0 ;  /* 0x000059000a0a7a11 */ /* 0x000fe400000f0c07 */
[----:B------:R-:W-:Y:S01]  /*8ec0*/  IADD3 R248, R247, R0, RZ ;  /* 0x00000000f7f87210 */ /* 0x000fe20007ffe0ff */
[----:B------:R-:W-:Y:S06]  /*8ed0*/  BRA.DIV ~URZ, `(.L_x_751) ;  /* 0x0001bde27f007947 */ /* 0x000fec000b800000 */
[----:B------:R2:W3:Y:S02]  /*8ee0*/  SHFL.IDX PT, R8, R10, RZ, 0x1c1f ;  /* 0x001c1fff0a087589 */ /* 0x0004e400000e0000 */
.L_x_955:
[----:B------:R-:W-:Y:S05]  /*8ef0*/  BRA.DIV ~URZ, `(.L_x_752) ;  /* 0x0001be327f007947 */ /* 0x000fea000b800000 */
[----:B------:R4:W1:Y:S02]  /*8f00*/  SHFL.IDX PT, R0, R11, RZ, 0x1c1f ;  /* 0x001c1fff0b007589 */ /* 0x00086400000e0000 */
.L_x_956:
[----:B------:R-:W-:Y:S01]  /*8f10*/  IMAD R26, R251, c[0x0][0x2c4], RZ ;  /* 0x0000b100fb1a7a24 */ /* 0x000fe200078e02ff */
[----:B------:R-:W-:Y:S04]  /*8f20*/  BSSY B0, `(.L_x_753) ;  /* 0x0000016000007945 */ /* 0x000fe80003800000 */
[----:B------:R-:W-:-:S13]  /*8f30*/  ISETP.GE.AND P0, PT, R9, R26, PT ;  /* 0x0000001a0900720c */ /* 0x000fda0003f06270 */
[----:B------:R-:W-:Y:S05]  /*8f40*/  @P0 BRA `(.L_x_754) ;  /* 0x0000013000000947 */ /* 0x000fea0003800000 */
[----:B--2---:R-:W2:Y:S04]  /*8f50*/  LDL.64 R4, [R1+0x38] ;  /* 0x0000380001047983 */ /* 0x004ea80000100a00 */
[----:B-1--4-:R-:W4:Y:S04]  /*8f60*/  LDL R2, [R1+0x24] ;  /* 0x0000240001027983 */ /* 0x012f280000100800 */
[----:B---3--:R-:W3:Y:S04]  /*8f70*/  LDL R3, [R1+0x64] ;  /* 0x0000640001037983 */ /* 0x008ee80000100800 */
[----:B------:R-:W3:Y:S04]  /*8f80*/  LDL R13, [R1+0x40] ;  /* 0x00004000010d7983 */ /* 0x000ee80000100800 */
[----:B------:R-:W3:Y:S04]  /*8f90*/  LDL R12, [R1+0x1c] ;  /* 0x00001c00010c7983 */ /* 0x000ee80000100800 */
[----:B------:R-:W3:Y:S01]  /*8fa0*/  LDL R14, [R1+0x60] ;  /* 0x00006000010e7983 */ /* 0x000ee20000100800 */
[----:B--2---:R-:W-:-:S04]  /*8fb0*/  LEA R6, P0, R4, R0, 0x1 ;  /* 0x0000000004067211 */ /* 0x004fc800078008ff */
[----:B------:R-:W-:Y:S02]  /*8fc0*/  LEA.HI.X R7, R4, R8, R5, 0x1, P0 ;  /* 0x0000000804077211 */ /* 0x000fe400000f0c05 */
[----:B----4-:R-:W-:-:S04]  /*8fd0*/  LEA R4, P0, R2, R0, 0x1 ;  /* 0x0000000002047211 */ /* 0x010fc800078008ff */
[----:B---3--:R-:W-:Y:S02]  /*8fe0*/  LEA.HI.X R5, R2, R8, R3, 0x1, P0 ;  /* 0x0000000802057211 */ /* 0x008fe400000f0c03 */
[----:B------:R-:W-:Y:S01]  /*8ff0*/  LEA R2, P0, R13, R0, 0x1 ;  /* 0x000000000d027211 */ /* 0x000fe200078008ff */
        /* <DEDUP_REMOVED lines=8> */
.L_x_754:
[----:B------:R-:W-:Y:S05]  /*9080*/  BSYNC B0 ;  /* 0x0000000000007941 */ /* 0x000fea0003800000 */
.L_x_753:
[----:B------:R-:W-:Y:S05]  /*9090*/  BRA.DIV ~URZ, `(.L_x_755) ;  /* 0x0001bcf27f007947 */ /* 0x000fea000b800000 */
[----:B---3--:R3:W2:Y:S04]  /*90a0*/  SHFL.IDX PT, R8, R10, 0x1, 0x1c1f ;  /* 0x003c1f000a087f89 */ /* 0x0086a800000e0000 */
[----:B-1----:R3:W1:Y:S02]  /*90b0*/  SHFL.IDX PT, R0, R11, 0x1, 0x1c1f ;  /* 0x003c1f000b007f89 */ /* 0x00266400000e0000 */
.L_x_957:
[----:B------:R-:W-:Y:S01]  /*90c0*/  IADD3 R2, R9, 0x20, RZ ;  /* 0x0000002009027810 */ /* 0x000fe20007ffe0ff */
[----:B------:R-:W-:Y:S03]  /*90d0*/  BSSY B0, `(.L_x_756) ;  /* 0x0000016000007945 */ /* 0x000fe60003800000 */
[----:B------:R-:W-:-:S13]  /*90e0*/  ISETP.GE.AND P0, PT, R2, R26, PT ;  /* 0x0000001a0200720c */ /* 0x000fda0003f06270 */
[----:B------:R-:W-:Y:S05]  /*90f0*/  @P0 BRA `(.L_x_757) ;  /* 0x0000013000000947 */ /* 0x000fea0003800000 */
[----:B---3--:R-:W3:Y:S04]  /*9100*/  LDL.64 R4, [R1+0x38] ;  /* 0x0000380001047983 */ /* 0x008ee80000100a00 */
[----:B----4-:R-:W4:Y:S04]  /*9110*/  LDL R3, [R1+0x24] ;  /* 0x0000240001037983 */ /* 0x010f280000100800 */
[----:B--2---:R-:W2:Y:S04]  /*9120*/  LDL R15, [R1+0x64] ;  /* 0x00006400010f7983 */ /* 0x004ea80000100800 */
[----:B------:R-:W2:Y:S04]  /*9130*/  LDL R13, [R1+0x40] ;  /* 0x00004000010d7983 */ /* 0x000ea80000100800 */
[----:B------:R-:W2:Y:S04]  /*9140*/  LDL R12, [R1+0x1c] ;  /* 0x00001c00010c7983 */ /* 0x000ea80000100800 */
[----:B------:R-:W2:Y:S01]  /*9150*/  LDL R14, [R1+0x60] ;  /* 0x00006000010e7983 */ /* 0x000ea20000100800 */
[----:B-1-3--:R-:W-:-:S04]  /*9160*/  LEA R6, P0, R4, R0, 0x1 ;  /* 0x0000000004067211 */ /* 0x00afc800078008ff */
[----:B------:R-:W-:Y:S02]  /*9170*/  LEA.HI.X R7, R4, R8, R5, 0x1, P0 ;  /* 0x0000000804077211 */ /* 0x000fe400000f0c05 */
[----:B----4-:R-:W-:-:S04]  /*9180*/  LEA R4, P0, R3, R0, 0x1 ;  /* 0x0000000003047211 */ /* 0x010fc800078008ff */
[----:B--2---:R-:W-:Y:S02]  /*9190*/  LEA.HI.X R5, R3, R8, R15, 0x1, P0 ;  /* 0x0000000803057211 */ /* 0x004fe400000f0c0f */
        /* <DEDUP_REMOVED lines=9> */
.L_x_757:
[----:B------:R-:W-:Y:S05]  /*9230*/  BSYNC B0 ;  /* 0x0000000000007941 */ /* 0x000fea0003800000 */
.L_x_756:
[----:B------:R-:W-:Y:S05]  /*9240*/  BRA.DIV ~URZ, `(.L_x_758) ;  /* 0x0001bc027f007947 */ /* 0x000fea000b800000 */
[----:B--2---:R2:W3:Y:S02]  /*9250*/  SHFL.IDX PT, R8, R10, 0x2, 0x1c1f ;  /* 0x005c1f000a087f89 */ /* 0x0044e400000e0000 */
.L_x_958:
[----:B------:R-:W-:Y:S05]  /*9260*/  BRA.DIV ~URZ, `(.L_x_759) ;  /* 0x0001bc527f007947 */ /* 0x000fea000b800000 */
[----:B-1----:R1:W2:Y:S02]  /*9270*/  SHFL.IDX PT, R0, R11, 0x2, 0x1c1f ;  /* 0x005c1f000b007f89 */ /* 0x0022a400000e0000 */
.L_x_959:
[----:B------:R-:W-:Y:S01]  /*9280*/  IADD3 R2, R9, 0x40, RZ ;  /* 0x0000004009027810 */ /* 0x000fe20007ffe0ff */
[----:B------:R-:W-:Y:S03]  /*9290*/  BSSY B0, `(.L_x_760) ;  /* 0x0000016000007945 */ /* 0x000fe60003800000 */
[----:B------:R-:W-:-:S13]  /*92a0*/  ISETP.GE.AND P0, PT, R2, R26, PT ;  /* 0x0000001a0200720c */ /* 0x000fda0003f06270 */
[----:B------:R-:W-:Y:S05]  /*92b0*/  @P0 BRA `(.L_x_761) ;  /* 0x0000013000000947 */ /* 0x000fea0003800000 */
[----:B----4-:R-:W4:Y:S04]  /*92c0*/  LDL.64 R4, [R1+0x38] ;  /* 0x0000380001047983 */ /* 0x010f280000100a00 */
[----:B---3--:R-:W3:Y:S04]  /*92d0*/  LDL R3, [R1+0x24] ;  /* 0x0000240001037983 */ /* 0x008ee80000100800 */
[----:B--2---:R-:W2:Y:S04]  /*92e0*/  LDL R15, [R1+0x64] ;  /* 0x00006400010f7983 */ /* 0x004ea80000100800 */
[----:B------:R-:W2:Y:S04]  /*92f0*/  LDL R13, [R1+0x40] ;  /* 0x00004000010d7983 */ /* 0x000ea80000100800 */
[----:B------:R-:W2:Y:S04]  /*9300*/  LDL R12, [R1+0x1c] ;  /* 0x00001c00010c7983 */ /* 0x000ea80000100800 */
[----:B------:R-:W2:Y:S01]  /*9310*/  LDL R14, [R1+0x60] ;  /* 0x00006000010e7983 */ /* 0x000ea20000100800 */
[----:B----4-:R-:W-:-:S04]  /*9320*/  LEA R6, P0, R4, R0, 0x1 ;  /* 0x0000000004067211 */ /* 0x010fc800078008ff */
[----:B------:R-:W-:Y:S02]  /*9330*/  LEA.HI.X R7, R4, R8, R5, 0x1, P0 ;  /* 0x0000000804077211 */ /* 0x000fe400000f0c05 */
[----:B---3--:R-:W-:-:S04]  /*9340*/  LEA R4, P0, R3, R0, 0x1 ;  /* 0x0000000003047211 */ /* 0x008fc800078008ff */
        /* <DEDUP_REMOVED lines=10> */
.L_x_761:
[----:B------:R-:W-:Y:S05]  /*93f0*/  BSYNC B0 ;  /* 0x0000000000007941 */ /* 0x000fea0003800000 */
.L_x_760:
[----:B------:R-:W-:Y:S05]  /*9400*/  BRA.DIV ~URZ, `(.L_x_762) ;  /* 0x0001bb127f007947 */ /* 0x000fea000b800000 */
[----:B---3--:R3:W1:Y:S04]  /*9410*/  SHFL.IDX PT, R8, R10, 0x3, 0x1c1f ;  /* 0x007c1f000a087f89 */ /* 0x00866800000e0000 */
[----:B--2---:R3:W2:Y:S02]  /*9420*/  SHFL.IDX PT, R0, R11, 0x3, 0x1c1f ;  /* 0x007c1f000b007f89 */ /* 0x0046a400000e0000 */
.L_x_960:
[----:B---3--:R-:W3:Y:S04]  /*9430*/  LDL.64 R12, [R1+0x38] ;  /* 0x00003800010c7983 */ /* 0x008ee80000100a00 */
[----:B----4-:R-:W4:Y:S04]  /*9440*/  LDL R4, [R1+0x24] ;  /* 0x0000240001047983 */ /* 0x010f280000100800 */
[----:B--2---:R-:W2:Y:S04]  /*9450*/  LDL R5, [R1+0x64] ;  /* 0x0000640001057983 */ /* 0x004ea80000100800 */
[----:B------:R-:W2:Y:S04]  /*9460*/  LDL R10, [R1+0x40] ;  /* 0x00004000010a7983 */ /* 0x000ea80000100800 */
[----:B------:R-:W2:Y:S04]  /*9470*/  LDL R105, [R1+0x1c] ;  /* 0x00001c0001697983 */ /* 0x000ea80000100800 */
[----:B-1----:R-:W2:Y:S04]  /*9480*/  LDL R11, [R1+0x60] ;  /* 0x00006000010b7983 */ /* 0x002ea80000100800 */
[----:B------:R-:W2:Y:S04]  /*9490*/  LDL.64 R138, [R1+0x8] ;  /* 0x00000800018a7983 */ /* 0x000ea80000100a00 */
[----:B------:R-:W2:Y:S04]  /*94a0*/  LDL R137, [R1+0x4] ;  /* 0x0000040001897983 */ /* 0x000ea80000100800 */
[----:B------:R1:W5:Y:S01]  /*94b0*/  LDL R239, [R1+0x20] ;  /* 0x0000200001ef7983 */ /* 0x0003620000100800 */
[----:B------:R-:W-:-:S03]  /*94c0*/  IADD3 R2, R9, 0x60, RZ ;  /* 0x0000006009027810 */ /* 0x000fc60007ffe0ff */
[----:B------:R-:W1:Y:S01]  /*94d0*/  S2R R107, SR_TID.X ;  /* 0x00000000006b7919 */ /* 0x000e620000002100 */
[----:B------:R-:W-:Y:S01]  /*94e0*/  ISETP.GE.AND P0, PT, R2, R26, PT ;  /* 0x0000001a0200720c */ /* 0x000fe20003f06270 */
[----:B------:R-:W-:-:S04]  /*94f0*/  IMAD.MOV.U32 R108, RZ, RZ, 0x30 ;  /* 0x00000030ff6c7424 */ /* 0x000fc800078e00ff */
[----:B------:R-:W-:-:S04]  /*9500*/  IMAD R108, R235, -0x30, R108 ;  /* 0xffffffd0eb6c7824 */ /* 0x000fc800078e026c */
[----:B------:R-:W-:Y:S01]  /*9510*/  IMAD.IADD R133, R252, 0x1, R108 ;  /* 0x00000001fc857824 */ /* 0x000fe200078e026c */
[----:B------:R-:W-:Y:S02]  /*9520*/  SHF.R.S32.HI R104, RZ, 0x1f, R132 ;  /* 0x0000001fff687819 */ /* 0x000fe40000011484 */
[----:B-1----:R-:W-:-:S04]  /*9530*/  SHF.R.S32.HI R140, RZ, 0x1f, R107 ;  /* 0x0000001fff8c7819 */ /* 0x002fc8000001146b */
[----:B------:R-:W-:-:S04]  /*9540*/  LEA.HI R140, R140, R107, RZ, 0x2 ;  /* 0x0000006b8c8c7211 */ /* 0x000fc800078f10ff */
[----:B------:R-:W-:Y:S02]  /*9550*/  SHF.R.S32.HI R140, RZ, 0x2, R140 ;  /* 0x00000002ff8c7819 */ /* 0x000fe4000001148c */
[C---:B------:R-:W-:Y:S02]  /*9560*/  LOP3.LUT P5, RZ, R203.reuse, 0x100, RZ, 0xc0, !PT ;  /* 0x00000100cbff7812 */ /* 0x040fe400078ac0ff */
[----:B------:R-:W-:Y:S01]  /*9570*/  LOP3.LUT P6, RZ, R203, 0x40, RZ, 0xc0, !PT ;  /* 0x00000040cbff7812 */ /* 0x000fe200078cc0ff */
[----:B------:R-:W-:Y:S01]  /*9580*/  IMAD.MOV.U32 R240, RZ, RZ, c[0x0][0x2c4] ;  /* 0x0000b100fff07624 */ /* 0x000fe200078e00ff */
[----:B---3--:R-:W-:-:S04]  /*9590*/  @!P0 LEA R6, P1, R12, R0, 0x1 ;  /* 0x000000000c068211 */ /* 0x008fc800078208ff */
[----:B------:R-:W-:Y:S02]  /*95a0*/  @!P0 LEA.HI.X R7, R12, R8, R13, 0x1, P1 ;  /* 0x000000080c078211 */ /* 0x000fe400008f0c0d */
[----:B----4-:R-:W-:-:S04]  /*95b0*/  @!P0 LEA R2, P1, R4, R0, 0x1 ;  /* 0x0000000004028211 */ /* 0x010fc800078208ff */
[----:B--2---:R-:W-:Y:S02]  /*95c0*/  @!P0 LEA.HI.X R3, R4, R8, R5, 0x1, P1 ;  /* 0x0000000804038211 */ /* 0x004fe400008f0c05 */
[----:B------:R-:W-:Y:S01]  /*95d0*/  @!P0 LEA R4, P1, R10, R0, 0x1 ;  /* 0x000000000a048211 */ /* 0x000fe200078208ff */
[----:B------:R-:W-:-:S05]  /*95e0*/  @!P0 IMAD.SHL.U32 R0, R105, 0x2, RZ ;  /* 0x0000000269008824 */ /* 0x000fca00078e00ff */
[----:B------:R-:W-:Y:S01]  /*95f0*/  @!PT LDS RZ, [RZ] ;  /* 0x00000000fffff984 */ /* 0x000fe20000000800 */
[----:B------:R-:W-:Y:S01]  /*9600*/  @!PT LDS RZ, [RZ] ;  /* 0x00000000fffff984 */ /* 0x000fe20000000800 */
[----:B------:R-:W-:Y:S01]  /*9610*/  @!PT LDS RZ, [RZ] ;  /* 0x00000000fffff984 */ /* 0x000fe20000000800 */
[----:B------:R1:W-:Y:S01]  /*9620*/  @!P0 LDGSTS.E.BYPASS.LTC128B.128 [R0+0x7880], [R6.64], !P4 ;  /* 0x0788000006008fae */ /* 0x0003e2000e101d46 */
[----:B------:R-:W-:-:S03]  /*9630*/  @!P0 LEA.HI.X R5, R10, R8, R11, 0x1, P1 ;  /* 0x000000080a058211 */ /* 0x000fc600008f0c0b */
[----:B------:R2:W-:Y:S04]  /*9640*/  @!P0 LDGSTS.E.BYPASS.LTC128B.128 [R0+0x9880], [R2.64], !P3 ;  /* 0x0988000002008fae */ /* 0x0005e8000d901d46 */
[----:B------:R3:W-:Y:S01]  /*9650*/  @!P0 LDGSTS.E.BYPASS.LTC128B.128 [R0+0xb880], [R4.64], !P2 ;  /* 0x0b88000004008fae */ /* 0x0007e2000d101d46 */
[----:B------:R-:W-:Y:S02]  /*9660*/  IMAD.MOV.U32 R134, RZ, RZ, R138 ;  /* 0x000000ffff867224 */ /* 0x000fe400078e008a */
[----:B------:R-:W-:Y:S01]  /*9670*/  IMAD.MOV.U32 R135, RZ, RZ, R137 ;  /* 0x000000ffff877224 */ /* 0x000fe200078e0089 */
[----:B------:R-:W0:Y:S01]  /*9680*/  LDGDEPBAR ;  /* 0x00000000000079af */ /* 0x000e220000000000 */
[----:B-1----:R-:W-:Y:S01]  /*9690*/  IMNMX R6, R133, 0x30, PT ;  /* 0x0000003085067817 */ /* 0x002fe20003800200 */
[----:B------:R-:W-:-:S04]  /*96a0*/  IMAD R7, R104, c[0x0][0x1e0], RZ ;  /* 0x0000780068077a24 */ /* 0x000fc800078e02ff */
[----:B------:R-:W-:Y:S02]  /*96b0*/  IMAD.IADD R6, R6, 0x1, -R140 ;  /* 0x0000000106067824 */ /* 0x000fe400078e0a8c */
[----:B--2---:R-:W-:-:S03]  /*96c0*/  IMAD.WIDE.U32 R2, R132, c[0x0][0x1e0], RZ ;  /* 0x0000780084027a25 */ /* 0x004fc600078e00ff */
[----:B------:R-:W-:Y:S01]  /*96d0*/  ISETP.GE.AND P0, PT, R6, 0x21, PT ;  /* 0x000000210600780c */ /* 0x000fe20003f06270 */
[----:B------:R-:W-:-:S04]  /*96e0*/  IMAD R7, R132, c[0x0][0x1e4], R7 ;  /* 0x0000790084077a24 */ /* 0x000fc800078e0207 */
[----:B---3--:R-:W-:Y:S02]  /*96f0*/  IMAD.IADD R0, R3, 0x1, R7 ;  /* 0x0000000103007824 */ /* 0x008fe400078e0207 */
[----:B------:R-:W-:Y:S02]  /*9700*/  IMAD.MOV.U32 R7, RZ, RZ, 0x20 ;  /* 0x00000020ff077424 */ /* 0x000fe400078e00ff */
[----:B------:R-:W-:-:S04]  /*9710*/  IMAD.WIDE.U32 R2, R2, 0x30, R134 ;  /* 0x0000003002027825 */ /* 0x000fc800078e0086 */
[----:B------:R-:W-:Y:S02]  /*9720*/  IMAD R0, R0, 0x30, RZ ;  /* 0x0000003000007824 */ /* 0x000fe400078e02ff */
[----:B------:R-:W-:-:S04]  /*9730*/  IMAD.WIDE.U32 R4, R7, c[0x0][0x1e0], RZ ;  /* 0x0000780007047a25 */ /* 0x000fc800078e00ff */
[----:B------:R-:W-:Y:S02]  /*9740*/  IMAD R7, R7, c[0x0][0x1e4], RZ ;  /* 0x0000790007077a24 */ /* 0x000fe400078e02ff */
[----:B------:R-:W-:Y:S01]  /*9750*/  IMAD.IADD R0, R3, 0x1, R0 ;  /* 0x0000000103007824 */ /* 0x000fe200078e0200 */
[----:B------:R-:W-:Y:S01]  /*9760*/  @P0 IADD3 R3, P1, R2, R4, RZ ;  /* 0x0000000402030210 */ /* 0x000fe20007f3e0ff */
[----:B------:R-:W-:Y:S03]  /*9770*/  WARPSYNC 0xffffffff ;  /* 0xffffffff00007948 */ /* 0x000fe60003800000 */
[----:B------:R-:W-:Y:S01]  /*9780*/  @P0 IADD3.X R7, R0, R5, R7, P1, !PT ;  /* 0x0000000500070210 */ /* 0x000fe20000ffe407 */
[----:B------:R-:W-:Y:S01]  /*9790*/  BAR.SYNC.DEFER_BLOCKING 0x0 ;  /* 0x0000000000007b1d */ /* 0x000fe20000010000 */
[----:B------:R-:W-:Y:S02]  /*97a0*/  ISETP.GE.AND P1, PT, R6, 0x1, PT ;  /* 0x000000010600780c */ /* 0x000fe40003f26270 */
[----:B------:R-:W-:-:S11]  /*97b0*/  LOP3.LUT P4, RZ, R203, 0x80, RZ, 0xc0, !PT ;  /* 0x00000080cbff7812 */ /* 0x000fd6000788c0ff */
[----:B------:R-:W-:Y:S01]  /*97c0*/  @P1 LEA R4, P2, R2, c[0x0][0x1c8], 0x1 ;  /* 0x0000720002041a11 */ /* 0x000fe200078408ff */
[----:B------:R-:W-:-:S03]  /*97d0*/  @P1 IMAD.SHL.U32 R6, R105, 0x2, RZ ;  /* 0x0000000269061824 */ /* 0x000fc600078e00ff */
[----:B------:R-:W-:Y:S02]  /*97e0*/  @P1 LEA.HI.X R5, R2, c[0x0][0x1cc], R0, 0x1, P2 ;  /* 0x0000730002051a11 */ /* 0x000fe400010f0c00 */
[----:B------:R-:W-:Y:S01]  /*97f0*/  @P0 LEA R2, P2, R3, c[0x0][0x1c8], 0x1 ;  /* 0x0000720003020a11 */ /* 0x000fe200078408ff */
[----:B------:R-:W-:-:S03]  /*9800*/  @P0 IMAD.SHL.U32 R0, R105, 0x2, RZ ;  /* 0x0000000269000824 */ /* 0x000fc600078e00ff */
[----:B------:R-:W-:Y:S01]  /*9810*/  @P0 LEA.HI.X R3, R3, c[0x0][0x1cc], R7, 0x1, P2 ;  /* 0x0000730003030a11 */ /* 0x000fe200010f0c07 */
        /* <DEDUP_REMOVED lines=8> */
[----:B------:R1:W-:Y:S01]  /*98a0*/  @P0 LDGSTS.E.BYPASS.LTC128B.128 [R0+0x5c80], [R2.64+0x80], !P6 ;  /* 0x05c8008002000fae */ /* 0x0003e2000f101d46 */
[----:B------:R-:W-:-:S03]  /*98b0*/  ISETP.LT.AND P0, PT, RZ, c[0x0][0x27c], PT ;  /* 0x00009f00ff007a0c */ /* 0x000fc60003f01270 */
[----:B------:R-:W0:Y:S01]  /*98c0*/  LDGDEPBAR ;  /* 0x00000000000079af */ /* 0x000e220000000000 */
[----:B------:R-:W-:-:S09]  /*98d0*/  ISETP.NE.AND P5, PT, R240, 0x1, PT ;  /* 0x00000001f000780c */ /* 0x000fd20003fa5270 */
[----:B------:R-:W-:Y:S05]  /*98e0*/  @P0 BRA `(.L_x_763) ;  /* 0x0000002000000947 */ /* 0x000fea0003800000 */
[----:B------:R-:W-:-:S04]  /*98f0*/  DEPBAR.LE SB0, 0x1 ;  /* 0x000080400000791a */ /* 0x000fc80000000000 */
[----:B------:R-:W-:Y:S05]  /*9900*/  BRA `(.L_x_764) ;  /* 0x000069e000007947 */ /* 0x000fea0003800000 */
.L_x_763:
[----:B------:R-:W2:Y:S01]  /*9910*/  S2R R90, SR_TID.X ;  /* 0x00000000005a7919 */ /* 0x000ea20000002100 */
[----:B------:R-:W-:Y:S01]  /*9920*/  ULDC.U8 UR4, c[0x0][0x298] ;  /* 0x0000a60000047ab9 */ /* 0x000fe20000000000 */
[----:B-1---5:R-:W-:Y:S01]  /*9930*/  SHF.R.S32.HI R0, RZ, 0x1f, R136 ;  /* 0x0000001fff007819 */ /* 0x022fe20000011488 */
[----:B------:R-:W-:Y:S01]  /*9940*/  IMAD.WIDE.U32 R4, R136, c[0x0][0x280], RZ ;  /* 0x0000a00088047a25 */ /* 0x000fe200078e00ff */
[----:B------:R-:W-:Y:S01]  /*9950*/  ISETP.NE.AND P0, PT, RZ, UR4, PT ;  /* 0x00000004ff007c0c */ /* 0x000fe2000bf05270 */
[----:B------:R-:W-:Y:S01]  /*9960*/  BSSY B2, `(.L_x_764) ;  /* 0x0000698000027945 */ /* 0x000fe20003800000 */
[----:B------:R-:W-:Y:S01]  /*9970*/  LEA.HI R106, R107, R107, RZ, 0x1 ;  /* 0x0000006b6b6a7211 */ /* 0x000fe200078f08ff */
[C---:B------:R-:W-:Y:S02]  /*9980*/  IMAD R2, R0.reuse, c[0x0][0x280], RZ ;  /* 0x0000a00000027a24 */ /* 0x040fe400078e02ff */
[----:B------:R-:W-:Y:S01]  /*9990*/  IMAD R0, R0, c[0x0][0x290], RZ ;  /* 0x0000a40000007a24 */ /* 0x000fe200078e02ff */
[----:B------:R-:W-:Y:S01]  /*99a0*/  LOP3.LUT R106, R106, 0xfffffffe, RZ, 0xc0, !PT ;  /* 0xfffffffe6a6a7812 */ /* 0x000fe200078ec0ff */
[----:B------:R-:W-:-:S02]  /*99b0*/  IMAD R7, R136, c[0x0][0x284], R2 ;  /* 0x0000a10088077a24 */ /* 0x000fc400078e0202 */
[----:B------:R-:W-:Y:S01]  /*99c0*/  IMAD R6, R136, c[0x0][0x294], R0 ;  /* 0x0000a50088067a24 */ /* 0x000fe200078e0200 */
[----:B------:R-:W-:Y:S01]  /*99d0*/  IADD3 R106, -R106, R107, RZ ;  /* 0x0000006b6a6a7210 */ /* 0x000fe20007ffe1ff */
[----:B------:R-:W-:Y:S01]  /*99e0*/  IMAD.WIDE.U32 R2, R136, c[0x0][0x290], RZ ;  /* 0x0000a40088027a25 */ /* 0x000fe200078e00ff */
[----:B------:R-:W-:-:S03]  /*99f0*/  IADD3 R7, R7, R5, RZ ;  /* 0x0000000507077210 */ /* 0x000fc60007ffe0ff */
[----:B------:R-:W-:Y:S01]  /*9a00*/  IMAD.IADD R6, R6, 0x1, R3 ;  /* 0x0000000106067824 */ /* 0x000fe200078e0203 */
[----:B--2---:R-:W-:-:S04]  /*9a10*/  LEA.HI R112, R90, R90, RZ, 0x1 ;  /* 0x0000005a5a707211 */ /* 0x004fc800078f08ff */
[----:B------:R-:W-:-:S04]  /*9a20*/  SHF.R.S32.HI R112, RZ, 0x1, R112 ;  /* 0x00000001ff707819 */ /* 0x000fc80000011470 */
[----:B------:R-:W-:-:S05]  /*9a30*/  IADD3 R20, R112, R239, RZ ;  /* 0x000000ef70147210 */ /* 0x000fca0007ffe0ff */
[----:B------:R-:W-:Y:S01]  /*9a40*/  IMAD R0, R106, 0x40, R20 ;  /* 0x000000406a007824 */ /* 0x000fe200078e0214 */
[----:B------:R-:W-:Y:S05]  /*9a50*/  @!P0 BRA `(.L_x_765) ;  /* 0x0000346000008947 */ /* 0x000fea0003800000 */
[----:B------:R-:W-:Y:S01]  /*9a60*/  @P5 IMAD.HI.U32 R3, R0, c[0x0][0x2c8], RZ ;  /* 0x0000b20000035a27 */ /* 0x000fe200078e00ff */
[----:B------:R-:W-:Y:S01]  /*9a70*/  BSSY B0, `(.L_x_766) ;  /* 0x0000068000007945 */ /* 0x000fe20003800000 */
[----:B------:R-:W-:Y:S01]  /*9a80*/  SHF.R.S32.HI R48, RZ, 0x1f, R31 ;  /* 0x0000001fff307819 */ /* 0x000fe2000001141f */
[----:B------:R-:W-:Y:S01]  /*9a90*/  CS2R R70, SRZ ;  /* 0x0000000000467805 */ /* 0x000fe2000001ff00 */
[----:B------:R-:W-:Y:S01]  /*9aa0*/  IMAD.MOV.U32 R5, RZ, RZ, R7 ;  /* 0x000000ffff057224 */ /* 0x000fe200078e0007 */
[----:B------:R-:W-:Y:S01]  /*9ab0*/  @P5 SHF.R.U32.HI R0, RZ, c[0x0][0x2cc], R3 ;  /* 0x0000b300ff005a19 */ /* 0x000fe20000011603 */
[----:B------:R-:W-:Y:S01]  /*9ac0*/  IMAD.MOV.U32 R7, RZ, RZ, R6 ;  /* 0x000000ffff077224 */ /* 0x000fe200078e0006 */
[----:B------:R-:W-:Y:S01]  /*9ad0*/  SHF.R.S32.HI R21, RZ, 0x1f, R32 ;  /* 0x0000001fff157819 */ /* 0x000fe20000011420 */
[----:B------:R-:W-:Y:S01]  /*9ae0*/  IMAD.MOV.U32 R6, RZ, RZ, R2 ;  /* 0x000000ffff067224 */ /* 0x000fe200078e0002 */
[----:B------:R-:W-:Y:S01]  /*9af0*/  SHF.R.S32.HI R3, RZ, 0x1f, R0 ;  /* 0x0000001fff037819 */ /* 0x000fe20000011400 */
[----:B------:R-:W-:Y:S01]  /*9b00*/  IMAD.WIDE.U32 R4, R0, c[0x0][0x280], R4 ;  /* 0x0000a00000047a25 */ /* 0x000fe200078e0004 */
[----:B------:R-:W-:Y:S01]  /*9b10*/  SHF.R.S32.HI R49, RZ, 0x1f, R153 ;  /* 0x0000001fff317819 */ /* 0x000fe20000011499 */
[----:B------:R-:W-:Y:S01]  /*9b20*/  CS2R R44, SRZ ;  /* 0x00000000002c7805 */ /* 0x000fe2000001ff00 */
[----:B------:R-:W-:Y:S01]  /*9b30*/  SHF.R.S32.HI R54, RZ, 0x1f, R30 ;  /* 0x0000001fff367819 */ /* 0x000fe2000001141e */
[C---:B------:R-:W-:Y:S01]  /*9b40*/  IMAD R8, R3.reuse, c[0x0][0x280], RZ ;  /* 0x0000a00003087a24 */ /* 0x040fe200078e02ff */
[----:B------:R-:W-:Y:S01]  /*9b50*/  LEA R27, P0, R4, c[0x0][0x270], 0x1 ;  /* 0x00009c00041b7a11 */ /* 0x000fe200078008ff */
[----:B------:R-:W-:Y:S01]  /*9b60*/  IMAD R9, R3, c[0x0][0x290], RZ ;  /* 0x0000a40003097a24 */ /* 0x000fe200078e02ff */
[----:B------:R-:W-:Y:S01]  /*9b70*/  SHF.R.S32.HI R33, RZ, 0x1f, R164 ;  /* 0x0000001fff217819 */ /* 0x000fe200000114a4 */
[C---:B------:R-:W-:Y:S01]  /*9b80*/  IMAD R8, R0.reuse, c[0x0][0x284], R8 ;  /* 0x0000a10000087a24 */ /* 0x040fe200078e0208 */
[----:B------:R-:W-:Y:S01]  /*9b90*/  CS2R R36, SRZ ;  /* 0x0000000000247805 */ /* 0x000fe2000001ff00 */
[----:B------:R-:W-:Y:S01]  /*9ba0*/  IMAD.WIDE.U32 R2, R0, c[0x0][0x290], R6 ;  /* 0x0000a40000027a25 */ /* 0x000fe200078e0006 */
[----:B------:R-:W-:Y:S01]  /*9bb0*/  CS2R R28, SRZ ;  /* 0x00000000001c7805 */ /* 0x000fe2000001ff00 */
[----:B------:R-:W-:Y:S01]  /*9bc0*/  CS2R R22, SRZ ;  /* 0x0000000000167805 */ /* 0x000fe2000001ff00 */
[----:B------:R-:W-:Y:S01]  /*9bd0*/  CS2R R16, SRZ ;  /* 0x0000000000107805 */ /* 0x000fe2000001ff00 */
[----:B------:R-:W-:Y:S01]  /*9be0*/  IMAD.IADD R5, R5, 0x1, R8 ;  /* 0x0000000105057824 */ /* 0x000fe200078e0208 */
[----:B------:R-:W-:Y:S01]  /*9bf0*/  LEA R40, P1, R2, c[0x0][0x288], 0x1 ;  /* 0x0000a20002287a11 */ /* 0x000fe200078208ff */
[----:B------:R-:W-:Y:S01]  /*9c00*/  IMAD R0, R0, c[0x0][0x294], R9 ;  /* 0x0000a50000007a24 */ /* 0x000fe200078e0209 */
[----:B------:R-:W-:Y:S01]  /*9c10*/  CS2R R46, SRZ ;  /* 0x00000000002e7805 */ /* 0x000fe2000001ff00 */
[----:B------:R-:W-:Y:S01]  /*9c20*/  CS2R R8, SRZ ;  /* 0x0000000000087805 */ /* 0x000fe2000001ff00 */
[----:B------:R-:W-:Y:S01]  /*9c30*/  LEA.HI.X R15, R4, c[0x0][0x274], R5, 0x1, P0 ;  /* 0x00009d00040f7a11 */ /* 0x000fe200000f0c05 */
[----:B------:R-:W-:Y:S01]  /*9c40*/  IMAD.IADD R0, R3, 0x1, R0 ;  /* 0x0000000103007824 */ /* 0x000fe200078e0200 */
[----:B------:R-:W-:Y:S01]  /*9c50*/  ISETP.GE.AND P0, PT, R20, R26, PT ;  /* 0x0000001a1400720c */ /* 0x000fe20003f06270 */
[----:B------:R1:W2:Y:S01]  /*9c60*/  SHFL.IDX PT, R4, R27, RZ, 0x1e1f ;  /* 0x001e1fff1b047589 */ /* 0x0002a200000e0000 */
[----:B------:R-:W-:Y:S01]  /*9c70*/  CS2R R38, SRZ ;  /* 0x0000000000267805 */ /* 0x000fe2000001ff00 */
[----:B------:R-:W-:Y:S01]  /*9c80*/  CS2R R34, SRZ ;  /* 0x0000000000227805 */ /* 0x000fe2000001ff00 */
[----:B------:R-:W-:Y:S01]  /*9c90*/  LEA.HI.X R14, R2, c[0x0][0x28c], R0, 0x1, P1 ;  /* 0x0000a300020e7a11 */ /* 0x000fe200008f0c00 */
[----:B------:R1:W3:Y:S01]  /*9ca0*/  SHFL.IDX PT, R5, R15, RZ, 0x1e1f ;  /* 0x001e1fff0f057589 */ /* 0x0002e200000e0000 */
[----:B------:R-:W-:Y:S01]  /*9cb0*/  CS2R R24, SRZ ;  /* 0x0000000000187805 */ /* 0x000fe2000001ff00 */
[----:B------:R-:W-:Y:S01]  /*9cc0*/  CS2R R18, SRZ ;  /* 0x0000000000127805 */ /* 0x000fe2000001ff00 */
[----:B------:R-:W-:Y:S01]  /*9cd0*/  CS2R R6, SRZ ;  /* 0x0000000000067805 */ /* 0x000fe2000001ff00 */
[----:B------:R1:W4:Y:S04]  /*9ce0*/  SHFL.IDX PT, R2, R40, RZ, 0x1e1f ;  /* 0x001e1fff28027589 */ /* 0x00032800000e0000 */
[----:B------:R1:W1:Y:S01]  /*9cf0*/  SHFL.IDX PT, R3, R14, RZ, 0x1e1f ;  /* 0x001e1fff0e037589 */ /* 0x00026200000e0000 */
[----:B------:R-:W-:Y:S05]  /*9d00*/  @P0 BRA `(.L_x_767) ;  /* 0x000003e000000947 */ /* 0x000fea0003800000 */
[----:B------:R-:W-:Y:S01]  /*9d10*/  ISETP.GE.AND P0, PT, R32, c[0x0][0x27c], PT ;  /* 0x00009f0020007a0c */ /* 0x000fe20003f06270 */
[----:B------:R-:W-:Y:S01]  /*9d20*/  CS2R R16, SRZ ;  /* 0x0000000000107805 */ /* 0x000fe2000001ff00 */
[----:B------:R-:W-:-:S11]  /*9d30*/  CS2R R18, SRZ ;  /* 0x0000000000127805 */ /* 0x000fd6000001ff00 */
[C---:B------:R-:W-:Y:S01]  /*9d40*/  @!P0 IMAD.SHL.U32 R0, R32.reuse, 0x2, RZ ;  /* 0x0000000220008824 */ /* 0x040fe200078e00ff */
[----:B------:R-:W-:-:S04]  /*9d50*/  @!P0 SHF.L.U64.HI R7, R32, 0x1, R21 ;  /* 0x0000000120078819 */ /* 0x000fc80000010215 */
[----:B--2---:R-:W-:-:S05]  /*9d60*/  @!P0 IADD3 R8, P1, R4, R0, RZ ;  /* 0x0000000004088210 */ /* 0x004fca0007f3e0ff */
[----:B---3--:R-:W-:Y:S01]  /*9d70*/  @!P0 IMAD.X R9, R5, 0x1, R7, P1 ;  /* 0x0000000105098824 */ /* 0x008fe200008e0607 */
[----:B----4-:R-:W-:-:S04]  /*9d80*/  @!P0 IADD3 R6, P1, R2, R0, RZ ;  /* 0x0000000002068210 */ /* 0x010fc80007f3e0ff */
[----:B------:R2:W5:Y:S01]  /*9d90*/  @!P0 LD.E.64 R16, [R8.64] ;  /* 0x0000000608108980 */ /* 0x000562000c101b00 */
[----:B-1----:R-:W-:Y:S01]  /*9da0*/  @!P0 IMAD.X R7, R3, 0x1, R7, P1 ;  /* 0x0000000103078824 */ /* 0x002fe200008e0607 */
[----:B------:R-:W-:-:S04]  /*9db0*/  ISETP.GE.AND P1, PT, R164, c[0x0][0x27c], PT ;  /* 0x00009f00a4007a0c */ /* 0x000fc80003f26270 */
[----:B------:R1:W5:Y:S09]  /*9dc0*/  @!P0 LD.E.64 R18, [R6.64] ;  /* 0x0000000606128980 */ /* 0x000372000c101b00 */
[C---:B------:R-:W-:Y:S01]  /*9dd0*/  @!P1 IMAD.SHL.U32 R10, R164.reuse, 0x2, RZ ;  /* 0x00000002a40a9824 */ /* 0x040fe200078e00ff */
[----:B------:R-:W-:-:S04]  /*9de0*/  @!P1 SHF.L.U64.HI R0, R164, 0x1, R33 ;  /* 0x00000001a4009819 */ /* 0x000fc80000010221 */
[----:B--2---:R-:W-:-:S05]  /*9df0*/  @!P1 IADD3 R8, P0, R4, R10, RZ ;  /* 0x0000000a04089210 */ /* 0x004fca0007f1e0ff */
[----:B------:R-:W-:Y:S01]  /*9e00*/  @!P1 IMAD.X R9, R5, 0x1, R0, P0 ;  /* 0x0000000105099824 */ /* 0x000fe200000e0600 */
[----:B-1----:R-:W-:-:S05]  /*9e10*/  @!P1 IADD3 R6, P0, R2, R10, RZ ;  /* 0x0000000a02069210 */ /* 0x002fca0007f1e0ff */
[----:B------:R-:W-:Y:S01]  /*9e20*/  @!P1 IMAD.X R7, R3, 0x1, R0, P0 ;  /* 0x0000000103079824 */ /* 0x000fe200000e0600 */
[----:B------:R-:W-:Y:S01]  /*9e30*/  ISETP.GE.AND P0, PT, R31, c[0x0][0x27c], PT ;  /* 0x00009f001f007a0c */ /* 0x000fe20003f06270 */
[----:B------:R-:W-:Y:S01]  /*9e40*/  CS2R R22, SRZ ;  /* 0x0000000000167805 */ /* 0x000fe2000001ff00 */
[----:B------:R-:W-:Y:S01]  /*9e50*/  CS2R R24, SRZ ;  /* 0x0000000000187805 */ /* 0x000fe2000001ff00 */
[----:B------:R-:W-:-:S04]  /*9e60*/  ISETP.GE.AND P2, PT, R153, c[0x0][0x27c], PT ;  /* 0x00009f0099007a0c */ /* 0x000fc80003f46270 */
[----:B------:R1:W5:Y:S04]  /*9e70*/  @!P1 LD.E.64 R22, [R8.64] ;  /* 0x0000000608169980 */ /* 0x000368000c101b00 */
[----:B------:R2:W5:Y:S02]  /*9e80*/  @!P1 LD.E.64 R24, [R6.64] ;  /* 0x0000000606189980 */ /* 0x000564000c101b00 */
[C---:B------:R-:W-:Y:S01]  /*9e90*/  @!P0 IMAD.SHL.U32 R10, R31.reuse, 0x2, RZ ;  /* 0x000000021f0a8824 */ /* 0x040fe200078e00ff */
[----:B------:R-:W-:Y:S01]  /*9ea0*/  @!P0 SHF.L.U64.HI R0, R31, 0x1, R48 ;  /* 0x000000011f008819 */ /* 0x000fe20000010230 */
[----:B------:R-:W-:Y:S01]  /*9eb0*/  CS2R R28, SRZ ;  /* 0x00000000001c7805 */ /* 0x000fe2000001ff00 */
[----:B------:R-:W-:Y:S02]  /*9ec0*/  CS2R R34, SRZ ;  /* 0x0000000000227805 */ /* 0x000fe4000001ff00 */
[----:B-1----:R-:W-:-:S05]  /*9ed0*/  @!P0 IADD3 R8, P1, R4, R10, RZ ;  /* 0x0000000a04088210 */ /* 0x002fca0007f3e0ff */
[----:B------:R-:W-:Y:S01]  /*9ee0*/  @!P0 IMAD.X R9, R5, 0x1, R0, P1 ;  /* 0x0000000105098824 */ /* 0x000fe200008e0600 */
[----:B--2---:R-:W-:Y:S01]  /*9ef0*/  @!P0 IADD3 R6, P1, R2, R10, RZ ;  /* 0x0000000a02068210 */ /* 0x004fe20007f3e0ff */
[----:B------:R-:W-:-:S03]  /*9f00*/  @!P2 IMAD.SHL.U32 R10, R153, 0x2, RZ ;  /* 0x00000002990aa824 */ /* 0x000fc600078e00ff */
[----:B------:R1:W5:Y:S01]  /*9f10*/  @!P0 LD.E.64 R28, [R8.64] ;  /* 0x00000006081c8980 */ /* 0x000362000c101b00 */
[----:B------:R-:W-:Y:S01]  /*9f20*/  @!P0 IMAD.X R7, R3, 0x1, R0, P1 ;  /* 0x0000000103078824 */ /* 0x000fe200008e0600 */
[----:B------:R-:W-:-:S04]  /*9f30*/  @!P2 SHF.L.U64.HI R0, R153, 0x1, R49 ;  /* 0x000000019900a819 */ /* 0x000fc80000010231 */
[----:B------:R2:W5:Y:S01]  /*9f40*/  @!P0 LD.E.64 R34, [R6.64] ;  /* 0x0000000606228980 */ /* 0x000562000c101b00 */
[----:B------:R-:W-:Y:S01]  /*9f50*/  ISETP.GE.AND P1, PT, R154, c[0x0][0x27c], PT ;  /* 0x00009f009a007a0c */ /* 0x000fe20003f26270 */
[----:B------:R-:W-:Y:S01]  /*9f60*/  CS2R R36, SRZ ;  /* 0x0000000000247805 */ /* 0x000fe2000001ff00 */
[----:B------:R-:W-:Y:S01]  /*9f70*/  CS2R R38, SRZ ;  /* 0x0000000000267805 */ /* 0x000fe2000001ff00 */
[----:B-1----:R-:W-:-:S05]  /*9f80*/  @!P2 IADD3 R8, P0, R4, R10, RZ ;  /* 0x0000000a0408a210 */ /* 0x002fca0007f1e0ff */
[----:B------:R-:W-:Y:S01]  /*9f90*/  @!P2 IMAD.X R9, R5, 0x1, R0, P0 ;  /* 0x000000010509a824 */ /* 0x000fe200000e0600 */
[----:B--2---:R-:W-:-:S04]  /*9fa0*/  @!P2 IADD3 R6, P0, R2, R10, RZ ;  /* 0x0000000a0206a210 */ /* 0x004fc80007f1e0ff */
[----:B------:R-:W-:Y:S01]  /*9fb0*/  @!P1 IMAD.WIDE R12, R154, 0x2, R4 ;  /* 0x000000029a0c9825 */ /* 0x000fe200078e0204 */
[----:B------:R1:W5:Y:S03]  /*9fc0*/  @!P2 LD.E.64 R36, [R8.64] ;  /* 0x000000060824a980 */ /* 0x000366000c101b00 */
[----:B------:R-:W-:Y:S01]  /*9fd0*/  @!P2 IMAD.X R7, R3, 0x1, R0, P0 ;  /* 0x000000010307a824 */ /* 0x000fe200000e0600 */
[----:B------:R-:W-:Y:S01]  /*9fe0*/  ISETP.GE.AND P0, PT, R30, c[0x0][0x27c], PT ;  /* 0x00009f001e007a0c */ /* 0x000fe20003f06270 */
[----:B------:R-:W-:-:S03]  /*9ff0*/  @!P1 IMAD.WIDE R10, R154, 0x2, R2 ;  /* 0x000000029a0a9825 */ /* 0x000fc600078e0202 */
[----:B------:R2:W5:Y:S09]  /*a000*/  @!P2 LD.E.64 R38, [R6.64] ;  /* 0x000000060626a980 */ /* 0x000572000c101b00 */
[----:B------:R-:W-:Y:S01]  /*a010*/  @!P0 IMAD.SHL.U32 R0, R30, 0x2, RZ ;  /* 0x000000021e008824 */ /* 0x000fe200078e00ff */
[----:B-1----:R-:W-:Y:S01]  /*a020*/  CS2R R8, SRZ ;  /* 0x0000000000087805 */ /* 0x002fe2000001ff00 */
[----:B--2---:R-:W-:-:S05]  /*a030*/  CS2R R6, SRZ ;  /* 0x0000000000067805 */ /* 0x004fca000001ff00 */
[----:B------:R1:W5:Y:S04]  /*a040*/  @!P1 LD.E.64 R8, [R12.64] ;  /* 0x000000060c089980 */ /* 0x000368000c101b00 */
[----:B------:R2:W5:Y:S01]  /*a050*/  @!P1 LD.E.64 R6, [R10.64] ;  /* 0x000000060a069980 */ /* 0x000562000c101b00 */
[----:B------:R-:W-:Y:S01]  /*a060*/  @!P0 IADD3 R4, P1, R4, R0, RZ ;  /* 0x0000000004048210 */ /* 0x000fe20007f3e0ff */
[----:B------:R-:W-:Y:S01]  /*a070*/  CS2R R44, SRZ ;  /* 0x00000000002c7805 */ /* 0x000fe2000001ff00 */
[----:B------:R-:W-:Y:S01]  /*a080*/  CS2R R46, SRZ ;  /* 0x00000000002e7805 */ /* 0x000fe2000001ff00 */
[----:B--2---:R-:W-:-:S05]  /*a090*/  @!P0 SHF.L.U64.HI R10, R30, 0x1, R54 ;  /* 0x000000011e0a8819 */ /* 0x004fca0000010236 */
[----:B------:R-:W-:Y:S01]  /*a0a0*/  @!P0 IMAD.X R5, R5, 0x1, R10, P1 ;  /* 0x0000000105058824 */ /* 0x000fe200008e060a */
[----:B------:R-:W-:-:S04]  /*a0b0*/  @!P0 IADD3 R2, P1, R2, R0, RZ ;  /* 0x0000000002028210 */ /* 0x000fc80007f3e0ff */
[----:B------:R1:W5:Y:S01]  /*a0c0*/  @!P0 LD.E.64 R44, [R4.64] ;  /* 0x00000006042c8980 */ /* 0x000362000c101b00 */
[----:B------:R-:W-:-:S05]  /*a0d0*/  @!P0 IMAD.X R3, R3, 0x1, R10, P1 ;  /* 0x0000000103038824 */ /* 0x000fca00008e060a */
[----:B------:R1:W5:Y:S03]  /*a0e0*/  @!P0 LD.E.64 R46, [R2.64] ;  /* 0x00000006022e8980 */ /* 0x000366000c101b00 */
.L_x_767:
[----:B------:R-:W-:Y:S05]  /*a0f0*/  BSYNC B0 ;  /* 0x0000000000007941 */ /* 0x000fea0003800000 */
.L_x_766:
[----:B------:R-:W-:Y:S01]  /*a100*/  IADD3 R0, R20, 0x40, RZ ;  /* 0x0000004014007810 */ /* 0x000fe20007ffe0ff */
[----:B-1--45:R-:W-:Y:S01]  /*a110*/  IMAD.MOV.U32 R2, RZ, RZ, R36 ;  /* 0x000000ffff027224 */ /* 0x032fe200078e0024 */
[----:B------:R-:W-:Y:S01]  /*a120*/  MOV R10, R6 ;  /* 0x00000006000a7202 */ /* 0x000fe20000000f00 */
[----:B--2---:R-:W-:Y:S01]  /*a130*/  IMAD.MOV.U32 R4, RZ, RZ, R44 ;  /* 0x000000ffff047224 */ /* 0x004fe200078e002c */
[----:B------:R-:W-:Y:S01]  /*a140*/  ISETP.GE.AND P0, PT, R0, R26, PT ;  /* 0x0000001a0000720c */ /* 0x000fe20003f06270 */
[----:B------:R-:W-:Y:S01]  /*a150*/  IMAD.MOV.U32 R0, RZ, RZ, R37 ;  /* 0x000000ffff007224 */ /* 0x000fe200078e0025 */
[----:B---3--:R-:W1:Y:S01]  /*a160*/  SHFL.IDX PT, R5, R15, 0x1, 0x1e1f ;  /* 0x003e1f000f057f89 */ /* 0x008e6200000e0000 */
[----:B------:R-:W-:Y:S01]  /*a170*/  IMAD.MOV.U32 R3, RZ, RZ, R45 ;  /* 0x000000ffff037224 */ /* 0x000fe200078e002d */
[----:B------:R-:W-:Y:S01]  /*a180*/  BSSY B0, `(.L_x_768) ;  /* 0x000006d000007945 */ /* 0x000fe20003800000 */
[----:B------:R-:W-:Y:S01]  /*a190*/  IMAD.MOV.U32 R12, RZ, RZ, R18 ;  /* 0x000000ffff0c7224 */ /* 0x000fe200078e0012 */
[----:B------:R-:W-:Y:S01]  /*a1a0*/  PRMT R79, R2, 0x5410, R0 ;  /* 0x00005410024f7816 */ /* 0x000fe20000000000 */
[----:B------:R-:W-:Y:S01]  /*a1b0*/  IMAD.MOV.U32 R2, RZ, RZ, R22 ;  /* 0x000000ffff027224 */ /* 0x000fe200078e0016 */
[----:B------:R-:W-:Y:S01]  /*a1c0*/  PRMT R81, R4, 0x5410, R3 ;  /* 0x0000541004517816 */ /* 0x000fe20000000003 */
[----:B------:R-:W-:Y:S01]  /*a1d0*/  IMAD.MOV.U32 R0, RZ, RZ, R23 ;  /* 0x000000ffff007224 */ /* 0x000fe200078e0017 */
[----:B------:R-:W-:Y:S01]  /*a1e0*/  MOV R4, R28 ;  /* 0x0000001c00047202 */ /* 0x000fe20000000f00 */
[----:B------:R-:W-:Y:S01]  /*a1f0*/  IMAD.MOV.U32 R3, RZ, RZ, R29 ;  /* 0x000000ffff037224 */ /* 0x000fe200078e001d */
[----:B------:R-:W-:Y:S01]  /*a200*/  CS2R R64, SRZ ;  /* 0x0000000000407805 */ /* 0x000fe2000001ff00 */
[----:B------:R-:W-:Y:S01]  /*a210*/  IMAD.MOV.U32 R11, RZ, RZ, R19 ;  /* 0x000000ffff0b7224 */ /* 0x000fe200078e0013 */
[----:B------:R-:W-:Y:S01]  /*a220*/  PRMT R75, R2, 0x5410, R0 ;  /* 0x00005410024b7816 */ /* 0x000fe20000000000 */
[----:B------:R-:W-:Y:S01]  /*a230*/  IMAD.MOV.U32 R2, RZ, RZ, R8 ;  /* 0x000000ffff027224 */ /* 0x000fe200078e0008 */
[----:B------:R-:W-:Y:S01]  /*a240*/  PRMT R77, R4, 0x5410, R3 ;  /* 0x00005410044d7816 */ /* 0x000fe20000000003 */
[----:B------:R-:W-:Y:S01]  /*a250*/  IMAD.MOV.U32 R0, RZ, RZ, R9 ;  /* 0x000000ffff007224 */ /* 0x000fe200078e0009 */
[----:B------:R-:W-:Y:S01]  /*a260*/  MOV R4, R16 ;  /* 0x0000001000047202 */ /* 0x000fe20000000f00 */
[----:B------:R-:W-:Y:S01]  /*a270*/  IMAD.MOV.U32 R3, RZ, RZ, R17 ;  /* 0x000000ffff037224 */ /* 0x000fe200078e0011 */
[----:B------:R-:W-:Y:S01]  /*a280*/  PRMT R72, R12, 0x5410, R11 ;  /* 0x000054100c487816 */ /* 0x000fe2000000000b */
[----:B------:R-:W-:Y:S01]  /*a290*/  CS2R R60, SRZ ;  /* 0x00000000003c7805 */ /* 0x000fe2000001ff00 */
[----:B------:R-:W-:Y:S01]  /*a2a0*/  PRMT R55, R2, 0x5410, R0 ;  /* 0x0000541002377816 */ /* 0x000fe20000000000 */
[----:B------:R-:W-:Y:S01]  /*a2b0*/  IMAD.MOV.U32 R2, RZ, RZ, R38 ;  /* 0x000000ffff027224 */ /* 0x000fe200078e0026 */
[----:B------:R-:W-:Y:S01]  /*a2c0*/  PRMT R73, R4, 0x5410, R3 ;  /* 0x0000541004497816 */ /* 0x000fe20000000003 */
[----:B------:R-:W-:Y:S01]  /*a2d0*/  IMAD.MOV.U32 R0, RZ, RZ, R39 ;  /* 0x000000ffff007224 */ /* 0x000fe200078e0027 */
[----:B------:R-:W-:Y:S01]  /*a2e0*/  MOV R4, R46 ;  /* 0x0000002e00047202 */ /* 0x000fe20000000f00 */
[----:B------:R-:W-:Y:S01]  /*a2f0*/  IMAD.MOV.U32 R3, RZ, RZ, R47 ;  /* 0x000000ffff037224 */ /* 0x000fe200078e002f */
[----:B------:R-:W-:Y:S01]  /*a300*/  CS2R R56, SRZ ;  /* 0x0000000000387805 */ /* 0x000fe2000001ff00 */
[----:B------:R-:W-:Y:S01]  /*a310*/  CS2R R50, SRZ ;  /* 0x0000000000327805 */ /* 0x000fe2000001ff00 */
[----:B------:R-:W-:Y:S01]  /*a320*/  PRMT R78, R2, 0x5410, R0 ;  /* 0x00005410024e7816 */ /* 0x000fe20000000000 */
[----:B------:R-:W-:Y:S01]  /*a330*/  IMAD.MOV.U32 R2, RZ, RZ, R24 ;  /* 0x000000ffff027224 */ /* 0x000fe200078e0018 */
[----:B------:R-:W-:Y:S01]  /*a340*/  PRMT R80, R4, 0x5410, R3 ;  /* 0x0000541004507816 */ /* 0x000fe20000000003 */
[----:B------:R-:W-:Y:S01]  /*a350*/  IMAD.MOV.U32 R3, RZ, RZ, R35 ;  /* 0x000000ffff037224 */ /* 0x000fe200078e0023 */
[----:B------:R-:W-:Y:S01]  /*a360*/  MOV R0, R25 ;  /* 0x0000001900007202 */ /* 0x000fe20000000f00 */
[----:B------:R-:W-:Y:S01]  /*a370*/  CS2R R68, SRZ ;  /* 0x0000000000447805 */ /* 0x000fe2000001ff00 */
[----:B------:R-:W-:Y:S01]  /*a380*/  MOV R4, R34 ;  /* 0x0000002200047202 */ /* 0x000fe20000000f00 */
[----:B------:R-:W-:Y:S01]  /*a390*/  CS2R R66, SRZ ;  /* 0x0000000000427805 */ /* 0x000fe2000001ff00 */
[----:B------:R-:W-:Y:S01]  /*a3a0*/  PRMT R74, R2, 0x5410, R0 ;  /* 0x00005410024a7816 */ /* 0x000fe20000000000 */
[----:B------:R-:W-:Y:S01]  /*a3b0*/  IMAD.MOV.U32 R0, RZ, RZ, R7 ;  /* 0x000000ffff007224 */ /* 0x000fe200078e0007 */
[----:B------:R-:W-:Y:S01]  /*a3c0*/  PRMT R76, R4, 0x5410, R3 ;  /* 0x00005410044c7816 */ /* 0x000fe20000000003 */
[----:B------:R2:W3:Y:S01]  /*a3d0*/  SHFL.IDX PT, R2, R40, 0x1, 0x1e1f ;  /* 0x003e1f0028027f89 */ /* 0x0004e200000e0000 */
[----:B------:R-:W-:Y:S01]  /*a3e0*/  CS2R R62, SRZ ;  /* 0x00000000003e7805 */ /* 0x000fe2000001ff00 */
[----:B------:R-:W-:Y:S01]  /*a3f0*/  CS2R R58, SRZ ;  /* 0x00000000003a7805 */ /* 0x000fe2000001ff00 */
[----:B------:R-:W-:Y:S01]  /*a400*/  CS2R R52, SRZ ;  /* 0x0000000000347805 */ /* 0x000fe2000001ff00 */
[----:B------:R4:W1:Y:S01]  /*a410*/  SHFL.IDX PT, R4, R27, 0x1, 0x1e1f ;  /* 0x003e1f001b047f89 */ /* 0x00086200000e0000 */
[----:B------:R-:W-:-:S03]  /*a420*/  CS2R R42, SRZ ;  /* 0x00000000002a7805 */ /* 0x000fc6000001ff00 */
[----:B------:R1:W1:Y:S01]  /*a430*/  SHFL.IDX PT, R3, R14, 0x1, 0x1e1f ;  /* 0x003e1f000e037f89 */ /* 0x00026200000e0000 */
[----:B--2---:R-:W-:Y:S01]  /*a440*/  CS2R R40, SRZ ;  /* 0x0000000000287805 */ /* 0x004fe2000001ff00 */
[----:B----4-:R-:W-:Y:S01]  /*a450*/  PRMT R27, R10, 0x5410, R0 ;  /* 0x000054100a1b7816 */ /* 0x010fe20000000000 */
[----:B------:R-:W-:Y:S05]  /*a460*/  @P0 BRA `(.L_x_769) ;  /* 0x000003e000000947 */ /* 0x000fea0003800000 */
[----:B---3--:R-:W-:Y:S01]  /*a470*/  ISETP.GE.AND P0, PT, R32, c[0x0][0x27c], PT ;  /* 0x00009f0020007a0c */ /* 0x008fe20003f06270 */
[----:B------:R-:W-:Y:S01]  /*a480*/  CS2R R50, SRZ ;  /* 0x0000000000327805 */ /* 0x000fe2000001ff00 */
[----:B------:R-:W-:-:S11]  /*a490*/  CS2R R52, SRZ ;  /* 0x0000000000347805 */ /* 0x000fd6000001ff00 */
[C---:B------:R-:W-:Y:S01]  /*a4a0*/  @!P0 IMAD.SHL.U32 R0, R32.reuse, 0x2, RZ ;  /* 0x0000000220008824 */ /* 0x040fe200078e00ff */
[----:B------:R-:W-:-:S04]  /*a4b0*/  @!P0 SHF.L.U64.HI R11, R32, 0x1, R21 ;  /* 0x00000001200b8819 */ /* 0x000fc80000010215 */
[----:B-1----:R-:W-:-:S05]  /*a4c0*/  @!P0 IADD3 R12, P1, R4, R0, RZ ;  /* 0x00000000040c8210 */ /* 0x002fca0007f3e0ff */
[----:B------:R-:W-:Y:S01]  /*a4d0*/  @!P0 IMAD.X R13, R5, 0x1, R11, P1 ;  /* 0x00000001050d8824 */ /* 0x000fe200008e060b */
[----:B------:R-:W-:-:S04]  /*a4e0*/  @!P0 IADD3 R10, P1, R2, R0, RZ ;  /* 0x00000000020a8210 */ /* 0x000fc80007f3e0ff */
[----:B------:R1:W5:Y:S01]  /*a4f0*/  @!P0 LD.E.64 R50, [R12.64] ;  /* 0x000000060c328980 */ /* 0x000362000c101b00 */
[----:B------:R-:W-:Y:S01]  /*a500*/  @!P0 IMAD.X R11, R3, 0x1, R11, P1 ;  /* 0x00000001030b8824 */ /* 0x000fe200008e060b */
[----:B------:R-:W-:-:S04]  /*a510*/  ISETP.GE.AND P1, PT, R164, c[0x0][0x27c], PT ;  /* 0x00009f00a4007a0c */ /* 0x000fc80003f26270 */
[----:B------:R2:W5:Y:S09]  /*a520*/  @!P0 LD.E.64 R52, [R10.64] ;  /* 0x000000060a348980 */ /* 0x000572000c101b00 */
[----:B------:R-:W-:-:S05]  /*a530*/  @!P1 IMAD.SHL.U32 R0, R164, 0x2, RZ ;  /* 0x00000002a4009824 */ /* 0x000fca00078e00ff */
[----:B-1----:R-:W-:Y:S02]  /*a540*/  @!P1 IADD3 R12, P0, R4, R0, RZ ;  /* 0x00000000040c9210 */ /* 0x002fe40007f1e0ff */
[----:B--2---:R-:W-:-:S05]  /*a550*/  @!P1 SHF.L.U64.HI R11, R164, 0x1, R33 ;  /* 0x00000001a40b9819 */ /* 0x004fca0000010221 */
[----:B------:R-:W-:Y:S01]  /*a560*/  @!P1 IMAD.X R13, R5, 0x1, R11, P0 ;  /* 0x00000001050d9824 */ /* 0x000fe200000e060b */
[----:B------:R-:W-:-:S05]  /*a570*/  @!P1 IADD3 R10, P0, R2, R0, RZ ;  /* 0x00000000020a9210 */ /* 0x000fca0007f1e0ff */
[----:B------:R-:W-:Y:S01]  /*a580*/  @!P1 IMAD.X R11, R3, 0x1, R11, P0 ;  /* 0x00000001030b9824 */ /* 0x000fe200000e060b */
[----:B------:R-:W-:Y:S01]  /*a590*/  ISETP.GE.AND P0, PT, R31, c[0x0][0x27c], PT ;  /* 0x00009f001f007a0c */ /* 0x000fe20003f06270 */
[----:B------:R-:W-:Y:S01]  /*a5a0*/  CS2R R56, SRZ ;  /* 0x0000000000387805 */ /* 0x000fe2000001ff00 */
[----:B------:R-:W-:Y:S01]  /*a5b0*/  CS2R R58, SRZ ;  /* 0x00000000003a7805 */ /* 0x000fe2000001ff00 */
[----:B------:R-:W-:-:S04]  /*a5c0*/  ISETP.GE.AND P2, PT, R153, c[0x0][0x27c], PT ;  /* 0x00009f0099007a0c */ /* 0x000fc80003f46270 */
[----:B------:R1:W5:Y:S04]  /*a5d0*/  @!P1 LD.E.64 R56, [R12.64] ;  /* 0x000000060c389980 */ /* 0x000368000c101b00 */
[----:B------:R2:W5:Y:S02]  /*a5e0*/  @!P1 LD.E.64 R58, [R10.64] ;  /* 0x000000060a3a9980 */ /* 0x000564000c101b00 */
[----:B------:R-:W-:Y:S01]  /*a5f0*/  @!P0 IMAD.SHL.U32 R0, R31, 0x2, RZ ;  /* 0x000000021f008824 */ /* 0x000fe200078e00ff */
[----:B------:R-:W-:Y:S01]  /*a600*/  CS2R R60, SRZ ;  /* 0x00000000003c7805 */ /* 0x000fe2000001ff00 */
[----:B------:R-:W-:-:S03]  /*a610*/  CS2R R62, SRZ ;  /* 0x00000000003e7805 */ /* 0x000fc6000001ff00 */
[----:B-1----:R-:W-:Y:S02]  /*a620*/  @!P0 IADD3 R12, P1, R4, R0, RZ ;  /* 0x00000000040c8210 */ /* 0x002fe40007f3e0ff */
[----:B--2---:R-:W-:-:S05]  /*a630*/  @!P0 SHF.L.U64.HI R11, R31, 0x1, R48 ;  /* 0x000000011f0b8819 */ /* 0x004fca0000010230 */
[----:B------:R-:W-:Y:S01]  /*a640*/  @!P0 IMAD.X R13, R5, 0x1, R11, P1 ;  /* 0x00000001050d8824 */ /* 0x000fe200008e060b */
[----:B------:R-:W-:Y:S01]  /*a650*/  @!P0 IADD3 R10, P1, R2, R0, RZ ;  /* 0x00000000020a8210 */ /* 0x000fe20007f3e0ff */
[----:B------:R-:W-:-:S03]  /*a660*/  @!P2 IMAD.SHL.U32 R0, R153, 0x2, RZ ;  /* 0x000000029900a824 */ /* 0x000fc600078e00ff */
[----:B------:R1:W5:Y:S01]  /*a670*/  @!P0 LD.E.64 R60, [R12.64] ;  /* 0x000000060c3c8980 */ /* 0x000362000c101b00 */
[----:B------:R-:W-:-:S05]  /*a680*/  @!P0 IMAD.X R11, R3, 0x1, R11, P1 ;  /* 0x00000001030b8824 */ /* 0x000fca00008e060b */
[----:B------:R2:W5:Y:S01]  /*a690*/  @!P0 LD.E.64 R62, [R10.64] ;  /* 0x000000060a3e8980 */ /* 0x000562000c101b00 */
[----:B------:R-:W-:Y:S01]  /*a6a0*/  ISETP.GE.AND P1, PT, R154, c[0x0][0x27c], PT ;  /* 0x00009f009a007a0c */ /* 0x000fe20003f26270 */
[----:B------:R-:W-:Y:S01]  /*a6b0*/  CS2R R64, SRZ ;  /* 0x0000000000407805 */ /* 0x000fe2000001ff00 */
[----:B-1----:R-:W-:Y:S02]  /*a6c0*/  @!P2 IADD3 R12, P0, R4, R0, RZ ;  /* 0x00000000040ca210 */ /* 0x002fe40007f1e0ff */
[----:B--2---:R-:W-:-:S05]  /*a6d0*/  @!P2 SHF.L.U64.HI R11, R153, 0x1, R49 ;  /* 0x00000001990ba819 */ /* 0x004fca0000010231 */
[--C-:B------:R-:W-:Y:S01]  /*a6e0*/  @!P2 IMAD.X R13, R5, 0x1, R11.reuse, P0 ;  /* 0x00000001050da824 */ /* 0x100fe200000e060b */
[----:B------:R-:W-:Y:S01]  /*a6f0*/  @!P2 IADD3 R10, P0, R2, R0, RZ ;  /* 0x00000000020aa210 */ /* 0x000fe20007f1e0ff */
[----:B------:R-:W-:Y:S01]  /*a700*/  CS2R R66, SRZ ;  /* 0x0000000000427805 */ /* 0x000fe2000001ff00 */
[----:B------:R-:W-:Y:S01]  /*a710*/  CS2R R40, SRZ ;  /* 0x0000000000287805 */ /* 0x000fe2000001ff00 */
[----:B------:R-:W-:Y:S01]  /*a720*/  CS2R R42, SRZ ;  /* 0x00000000002a7805 */ /* 0x000fe2000001ff00 */
[----:B------:R1:W5:Y:S01]  /*a730*/  @!P2 LD.E.64 R64, [R12.64] ;  /* 0x000000060c40a980 */ /* 0x000362000c101b00 */
[----:B------:R-:W-:Y:S01]  /*a740*/  @!P2 IMAD.X R11, R3, 0x1, R11, P0 ;  /* 0x00000001030ba824 */ /* 0x000fe200000e060b */
[----:B------:R-:W-:-:S04]  /*a750*/  ISETP.GE.AND P0, PT, R30, c[0x0][0x27c], PT ;  /* 0x00009f001e007a0c */ /* 0x000fc80003f06270 */
[----:B------:R2:W5:Y:S09]  /*a760*/  @!P2 LD.E.64 R66, [R10.64] ;  /* 0x000000060a42a980 */ /* 0x000572000c101b00 */
[----:B------:R-:W-:Y:S02]  /*a770*/  @!P0 IMAD.SHL.U32 R0, R30, 0x2, RZ ;  /* 0x000000021e008824 */ /* 0x000fe400078e00ff */
[----:B-1----:R-:W-:-:S05]  /*a780*/  @!P1 IMAD.WIDE R12, R154, 0x2, R4 ;  /* 0x000000029a0c9825 */ /* 0x002fca00078e0204 */
[----:B------:R1:W5:Y:S01]  /*a790*/  @!P1 LD.E.64 R40, [R12.64] ;  /* 0x000000060c289980 */ /* 0x000362000c101b00 */
[----:B--2---:R-:W-:-:S05]  /*a7a0*/  @!P1 IMAD.WIDE R10, R154, 0x2, R2 ;  /* 0x000000029a0a9825 */ /* 0x004fca00078e0202 */
        /* <DEDUP_REMOVED lines=10> */
.L_x_769:
[----:B---3--:R-:W-:Y:S05]  /*a850*/  BSYNC B0 ;  /* 0x0000000000007941 */ /* 0x008fea0003800000 */
.L_x_768:
[----:B-----5:R-:W-:Y:S01]  /*a860*/  IMAD.MOV.U32 R0, RZ, RZ, R70 ;  /* 0x000000ffff007224 */ /* 0x020fe200078e0046 */
[----:B------:R-:W-:-:S04]  /*a870*/  DEPBAR.LE SB0, 0x1 ;  /* 0x000080400000791a */ /* 0x000fc80000000000 */
[----:B-1----:R-:W-:Y:S01]  /*a880*/  IMAD.MOV.U32 R4, RZ, RZ, R71 ;  /* 0x000000ffff047224 */ /* 0x002fe200078e0047 */
[----:B------:R-:W-:Y:S01]  /*a890*/  BSSY B1, `(.L_x_770) ;  /* 0x0000144000017945 */ /* 0x000fe20003800000 */
[----:B------:R-:W-:Y:S02]  /*a8a0*/  IMAD.MOV.U32 R3, RZ, RZ, R64 ;  /* 0x000000ffff037224 */ /* 0x000fe400078e0040 */
[----:B------:R-:W-:Y:S01]  /*a8b0*/  IMAD.MOV.U32 R2, RZ, RZ, R65 ;  /* 0x000000ffff027224 */ /* 0x000fe200078e0041 */
[----:B------:R-:W-:Y:S01]  /*a8c0*/  PRMT R89, R0, 0x5410, R4 ;  /* 0x0000541000597816 */ /* 0x000fe20000000004 */
[----:B------:R-:W-:Y:S01]  /*a8d0*/  IMAD.MOV.U32 R0, RZ, RZ, R60 ;  /* 0x000000ffff007224 */ /* 0x000fe200078e003c */
[----:B------:R-:W-:Y:S02]  /*a8e0*/  MOV R4, R61 ;  /* 0x0000003d00047202 */ /* 0x000fe40000000f00 */
[----:B------:R-:W-:Y:S01]  /*a8f0*/  PRMT R87, R3, 0x5410, R2 ;  /* 0x0000541003577816 */ /* 0x000fe20000000002 */
[----:B------:R-:W-:Y:S01]  /*a900*/  IMAD.MOV.U32 R3, RZ, RZ, R56 ;  /* 0x000000ffff037224 */ /* 0x000fe200078e0038 */
[----:B------:R-:W-:Y:S01]  /*a910*/  PRMT R85, R0, 0x7610, R85 ;  /* 0x0000761000557816 */ /* 0x000fe20000000055 */
[----:B------:R-:W-:-:S02]  /*a920*/  IMAD.MOV.U32 R0, RZ, RZ, R50 ;  /* 0x000000ffff007224 */ /* 0x000fc400078e0032 */
[----:B------:R-:W-:Y:S01]  /*a930*/  IMAD.MOV.U32 R2, RZ, RZ, R57 ;  /* 0x000000ffff027224 */ /* 0x000fe200078e0039 */
[----:B------:R-:W-:Y:S01]  /*a940*/  PRMT R85, R85, 0x5410, R4 ;  /* 0x0000541055557816 */ /* 0x000fe20000000004 */
        /* <DEDUP_REMOVED lines=9> */
[----:B------:R-:W-:-:S02]  /*a9e0*/  MOV R3, R40 ;  /* 0x0000002800037202 */ /* 0x000fc40000000f00 */
[----:B------:R-:W-:Y:S01]  /*a9f0*/  PRMT R88, R88, 0x5410, R4 ;  /* 0x0000541058587816 */ /* 0x000fe20000000004 */
[----:B------:R-:W-:Y:S01]  /*aa00*/  IMAD.IADD R4, R26, 0x1, -R239 ;  /* 0x000000011a047824 */ /* 0x000fe200078e0aef */
[----:B------:R-:W-:Y:S01]  /*aa10*/  PRMT R48, R3, 0x5410, R2 ;  /* 0x0000541003307816 */ /* 0x000fe20000000002 */
[----:B------:R-:W-:Y:S01]  /*aa20*/  IMAD.MOV.U32 R2, RZ, RZ, R67 ;  /* 0x000000ffff027224 */ /* 0x000fe200078e0043 */
[----:B------:R-:W-:Y:S02]  /*aa30*/  MOV R3, R66 ;  /* 0x0000004200037202 */ /* 0x000fe40000000f00 */
[----:B------:R-:W-:Y:S01]  /*aa40*/  IMNMX R26, R4, 0x80, PT ;  /* 0x00000080041a7817 */ /* 0x000fe20003800200 */
[----:B------:R-:W-:Y:S01]  /*aa50*/  IMAD.MOV.U32 R4, RZ, RZ, R52 ;  /* 0x000000ffff047224 */ /* 0x000fe200078e0034 */
[----:B------:R-:W-:Y:S01]  /*aa60*/  PRMT R84, R0, 0x7610, R84 ;  /* 0x0000761000547816 */ /* 0x000fe20000000054 */
[----:B------:R-:W-:Y:S01]  /*aa70*/  IMAD.MOV.U32 R0, RZ, RZ, R59 ;  /* 0x000000ffff007224 */ /* 0x000fe200078e003b */
[----:B------:R-:W-:Y:S01]  /*aa80*/  BAR.SYNC.DEFER_BLOCKING 0x0 ;  /* 0x0000000000007b1d */ /* 0x000fe20000010000 */
[----:B------:R-:W-:-:S02]  /*aa90*/  ISETP.GE.AND P0, PT, R112, R26, PT ;  /* 0x0000001a7000720c */ /* 0x000fc40003f06270 */
[----:B------:R-:W-:Y:S01]  /*aaa0*/  PRMT R86, R3, 0x5410, R2 ;  /* 0x0000541003567816 */ /* 0x000fe20000000002 */
[----:B------:R-:W-:Y:S01]  /*aab0*/  IMAD.MOV.U32 R3, RZ, RZ, R63 ;  /* 0x000000ffff037224 */ /* 0x000fe200078e003f */
[----:B------:R-:W-:-:S04]  /*aac0*/  MOV R2, R58 ;  /* 0x0000003a00027202 */ /* 0x000fc80000000f00 */
[----:B------:R-:W-:Y:S01]  /*aad0*/  PRMT R82, R2, 0x5410, R0 ;  /* 0x0000541002527816 */ /* 0x000fe20000000000 */
[----:B------:R-:W-:Y:S01]  /*aae0*/  IMAD.MOV.U32 R2, RZ, RZ, R42 ;  /* 0x000000ffff027224 */ /* 0x000fe200078e002a */
[----:B------:R-:W-:Y:S01]  /*aaf0*/  PRMT R84, R84, 0x5410, R3 ;  /* 0x0000541054547816 */ /* 0x000fe20000000003 */
[----:B------:R-:W-:Y:S01]  /*ab00*/  IMAD.MOV.U32 R0, RZ, RZ, R43 ;  /* 0x000000ffff007224 */ /* 0x000fe200078e002b */
[----:B------:R-:W-:-:S04]  /*ab10*/  MOV R3, R53 ;  /* 0x0000003500037202 */ /* 0x000fc80000000f00 */
[----:B------:R-:W-:Y:S02]  /*ab20*/  PRMT R49, R4, 0x5410, R3 ;  /* 0x0000541004317816 */ /* 0x000fe40000000003 */
[----:B------:R-:W-:Y:S01]  /*ab30*/  PRMT R33, R2, 0x5410, R0 ;  /* 0x0000541002217816 */ /* 0x000fe20000000000 */
[----:B------:R-:W-:Y:S05]  /*ab40*/  @P0 BRA `(.L_x_771) ;  /* 0x0000118000000947 */ /* 0x000fea0003800000 */
[----:B------:R-:W-:Y:S01]  /*ab50*/  ISETP.GE.AND P0, PT, R154, c[0x0][0x27c], PT ;  /* 0x00009f009a007a0c */ /* 0x000fe20003f06270 */
[----:B------:R-:W-:-:S12]  /*ab60*/  BSSY B0, `(.L_x_772) ;  /* 0x000002d000007945 */ /* 0x000fd80003800000 */
[----:B------:R-:W-:Y:S05]  /*ab70*/  @P0 BRA `(.L_x_773) ;  /* 0x000002b000000947 */ /* 0x000fea0003800000 */
[----:B------:R-:W2:Y:S01]  /*ab80*/  LDL R91, [R1+0x10] ;  /* 0x00001000015b7983 */ /* 0x000ea20000100800 */
[----:B------:R-:W-:Y:S02]  /*ab90*/  SHF.R.U32.HI R0, RZ, 0x10, R7 ;  /* 0x00000010ff007819 */ /* 0x000fe40000011607 */
[----:B------:R-:W-:Y:S02]  /*aba0*/  SHF.R.U64 R21, R8, 0x10, R9 ;  /* 0x0000001008157819 */ /* 0x000fe40000001209 */
[----:B------:R-:W-:Y:S02]  /*abb0*/  SHF.R.U64 R20, R6, 0x10, R7 ;  /* 0x0000001006147819 */ /* 0x000fe40000001207 */
[----:B------:R-:W-:Y:S01]  /*abc0*/  SHF.R.U32.HI R3, RZ, 0x10, R9 ;  /* 0x00000010ff037819 */ /* 0x000fe20000011609 */
[----:B--2---:R-:W1:Y:S02]  /*abd0*/  LDS.128 R12, [R91+0x4800] ;  /* 0x004800005b0c7984 */ /* 0x004e640000000c00 */
[----:B-1----:R-:W-:-:S02]  /*abe0*/  HADD2.F32 R8, -RZ, R12.H0_H0 ;  /* 0x2000000cff087230 */ /* 0x002fc40000004100 */
[----:B------:R-:W-:Y:S02]  /*abf0*/  HADD2.F32 R7, -RZ, R12.H1_H1 ;  /* 0x3000000cff077230 */ /* 0x000fe40000004100 */
[----:B------:R-:W-:Y:S02]  /*ac00*/  HADD2.F32 R2, -RZ, R15.H1_H1 ;  /* 0x3000000fff027230 */ /* 0x000fe40000004100 */
[----:B------:R-:W-:Y:S02]  /*ac10*/  HADD2.F32 R12, -RZ, R0.H0_H0 ;  /* 0x20000000ff0c7230 */ /* 0x000fe40000004100 */
[----:B------:R-:W-:Y:S02]  /*ac20*/  HADD2.F32 R0, -RZ, R27.H0_H0 ;  /* 0x2000001bff007230 */ /* 0x000fe40000004100 */
[----:B------:R-:W-:Y:S01]  /*ac30*/  HADD2.F32 R9, -RZ, R15.H0_H0 ;  /* 0x2000000fff097230 */ /* 0x000fe20000004100 */
[----:B------:R-:W-:Y:S01]  /*ac40*/  FMUL.FTZ R11, R2, R12 ;  /* 0x0000000c020b7220 */ /* 0x000fe20000410000 */
[----:B------:R-:W-:-:S02]  /*ac50*/  HADD2.F32 R15, -RZ, R3.H0_H0 ;  /* 0x20000003ff0f7230 */ /* 0x000fc40000004100 */
[--C-:B------:R-:W-:Y:S01]  /*ac60*/  HADD2.F32 R6, -RZ, R13.reuse.H0_H0 ;  /* 0x2000000dff067230 */ /* 0x100fe20000004100 */
[----:B------:R-:W-:Y:S01]  /*ac70*/  FMUL.FTZ R12, R9, R12 ;  /* 0x0000000c090c7220 */ /* 0x000fe20000410000 */
[----:B------:R-:W-:Y:S01]  /*ac80*/  HADD2.F32 R5, -RZ, R13.H1_H1 ;  /* 0x3000000dff057230 */ /* 0x000fe20000004100 */
[-C--:B------:R-:W-:Y:S01]  /*ac90*/  FMUL.FTZ R13, R7, R0.reuse ;  /* 0x00000000070d7220 */ /* 0x080fe20000410000 */
[----:B------:R-:W-:Y:S02]  /*aca0*/  HADD2.F32 R3, -RZ, R55.H0_H0 ;  /* 0x20000037ff037230 */ /* 0x000fe40000004100 */
[--C-:B------:R-:W-:Y:S02]  /*acb0*/  HADD2.F32 R10, -RZ, R14.reuse.H0_H0 ;  /* 0x2000000eff0a7230 */ /* 0x100fe40000004100 */
[----:B------:R-:W-:Y:S01]  /*acc0*/  HADD2.F32 R4, -RZ, R14.H1_H1 ;  /* 0x3000000eff047230 */ /* 0x000fe20000004100 */
[----:B------:R-:W-:Y:S02]  /*acd0*/  FFMA.FTZ R14, R9, R15, -R11 ;  /* 0x0000000f090e7223 */ /* 0x000fe4000001080b */
[C---:B------:R-:W-:Y:S01]  /*ace0*/  FMUL.FTZ R9, R8.reuse, R0 ;  /* 0x0000000008097220 */ /* 0x040fe20000410000 */
[----:B------:R-:W-:Y:S01]  /*acf0*/  HADD2.F32 R0, -RZ, R27.H1_H1 ;  /* 0x3000001bff007230 */ /* 0x000fe20000004100 */
[----:B------:R-:W-:Y:S01]  /*ad00*/  FFMA.FTZ R13, R8, R3, -R13 ;  /* 0x00000003080d7223 */ /* 0x000fe2000001080d */
[----:B------:R-:W-:Y:S01]  /*ad10*/  HADD2.F32 R8, -RZ, R20.H0_H0 ;  /* 0x20000014ff087230 */ /* 0x000fe20000004100 */
[----:B------:R-:W-:Y:S01]  /*ad20*/  FFMA.FTZ R11, R2, R15, R12 ;  /* 0x0000000f020b7223 */ /* 0x000fe2000001000c */
[----:B------:R-:W-:Y:S01]  /*ad30*/  HADD2.F32 R2, -RZ, R55.H1_H1 ;  /* 0x30000037ff027230 */ /* 0x000fe20000004100 */
[----:B------:R-:W-:Y:S01]  /*ad40*/  FFMA.FTZ R9, R7, R3, R9 ;  /* 0x0000000307097223 */ /* 0x000fe20000010009 */
[----:B------:R-:W-:Y:S01]  /*ad50*/  HADD2.F32 R12, -RZ, R21.H0_H0 ;  /* 0x20000015ff0c7230 */ /* 0x000fe20000004100 */
[----:B------:R-:W-:-:S02]  /*ad60*/  FMUL.FTZ R3, R4, R0 ;  /* 0x0000000004037220 */ /* 0x000fc40000410000 */
[----:B------:R-:W-:Y:S02]  /*ad70*/  FMUL.FTZ R0, R10, R0 ;  /* 0x000000000a007220 */ /* 0x000fe40000410000 */
[-C--:B------:R-:W-:Y:S02]  /*ad80*/  FMUL.FTZ R7, R5, R8.reuse ;  /* 0x0000000805077220 */ /* 0x080fe40000410000 */
[----:B------:R-:W-:Y:S02]  /*ad90*/  FMUL.FTZ R8, R6, R8 ;  /* 0x0000000806087220 */ /* 0x000fe40000410000 */
[-C--:B------:R-:W-:Y:S02]  /*ada0*/  FFMA.FTZ R10, R10, R2.reuse, -R3 ;  /* 0x000000020a0a7223 */ /* 0x080fe40000010803 */
[----:B------:R-:W-:Y:S01]  /*adb0*/  FFMA.FTZ R2, R4, R2, R0 ;  /* 0x0000000204027223 */ /* 0x000fe20000010000 */
[----:B------:R-:W-:Y:S01]  /*adc0*/  F2FP.PACK_AB R4, R9, R13 ;  /* 0x0000000d0904723e */ /* 0x000fe200000000ff */
[----:B------:R-:W-:Y:S01]  /*add0*/  FFMA.FTZ R3, R6, R12, -R7 ;  /* 0x0000000c06037223 */ /* 0x000fe20000010807 */
[----:B------:R-:W-:Y:S01]  /*ade0*/  F2FP.PACK_AB R7, R11, R14 ;  /* 0x0000000e0b07723e */ /* 0x000fe200000000ff */
[----:B------:R-:W-:Y:S01]  /*adf0*/  FFMA.FTZ R0, R5, R12, R8 ;  /* 0x0000000c05007223 */ /* 0x000fe20000010008 */
[----:B------:R-:W-:-:S04]  /*ae00*/  F2FP.PACK_AB R6, R2, R10 ;  /* 0x0000000a0206723e */ /* 0x000fc800000000ff */
[----:B------:R-:W-:-:S05]  /*ae10*/  F2FP.PACK_AB R5, R0, R3 ;  /* 0x000000030005723e */ /* 0x000fca00000000ff */
[----:B------:R1:W-:Y:S02]  /*ae20*/  STS.128 [R91+0x4800], R4 ;  /* 0x004800045b007388 */ /* 0x0003e40000000c00 */
.L_x_773:
[----:B------:R-:W-:Y:S05]  /*ae30*/  BSYNC B0 ;  /* 0x0000000000007941 */ /* 0x000fea0003800000 */
.L_x_772:
[----:B------:R-:W-:Y:S01]  /*ae40*/  ISETP.GE.AND P0, PT, R32, c[0x0][0x27c], PT ;  /* 0x00009f0020007a0c */ /* 0x000fe20003f06270 */
[----:B------:R-:W-:-:S12]  /*ae50*/  BSSY B0, `(.L_x_774) ;  /* 0x000002d000007945 */ /* 0x000fd80003800000 */
[----:B------:R-:W-:Y:S05]  /*ae60*/  @P0 BRA `(.L_x_775) ;  /* 0x000002b000000947 */ /* 0x000fea0003800000 */
[----:B------:R-:W2:Y:S01]  /*ae70*/  LDL R20, [R1+0x14] ;  /* 0x0000140001147983 */ /* 0x000ea20000100800 */
[----:B------:R-:W-:Y:S02]  /*ae80*/  SHF.R.U32.HI R0, RZ, 0x10, R19 ;  /* 0x00000010ff007819 */ /* 0x000fe40000011613 */
[--C-:B------:R-:W-:Y:S02]  /*ae90*/  SHF.R.U32.HI R2, RZ, 0x10, R17.reuse ;  /* 0x00000010ff027819 */ /* 0x100fe40000011611 */
[----:B------:R-:W-:Y:S01]  /*aea0*/  SHF.R.U64 R16, R16, 0x10, R17 ;  /* 0x0000001010107819 */ /* 0x000fe20000001211 */
[----:B------:R-:W-:Y:S01]  /*aeb0*/  HADD2.F32 R12, -RZ, R0.H0_H0 ;  /* 0x20000000ff0c7230 */ /* 0x000fe20000004100 */
[----:B------:R-:W-:Y:S01]  /*aec0*/  SHF.R.U64 R15, R18, 0x10, R19 ;  /* 0x00000010120f7819 */ /* 0x000fe20000001213 */
[----:B------:R-:W-:Y:S02]  /*aed0*/  HADD2.F32 R0, -RZ, R72.H0_H0 ;  /* 0x20000048ff007230 */ /* 0x000fe40000004100 */
[----:B------:R-:W-:-:S02]  /*aee0*/  HADD2.F32 R17, -RZ, R2.H0_H0 ;  /* 0x20000002ff117230 */ /* 0x000fc40000004100 */
[----:B------:R-:W-:Y:S01]  /*aef0*/  HADD2.F32 R2, -RZ, R73.H0_H0 ;  /* 0x20000049ff027230 */ /* 0x000fe20000004100 */
[----:B-12---:R-:W1:Y:S02]  /*af00*/  LDS.128 R4, [R20+0x4800] ;  /* 0x0048000014047984 */ /* 0x006e640000000c00 */
[--C-:B-1----:R-:W-:Y:S02]  /*af10*/  HADD2.F32 R10, -RZ, R7.reuse.H0_H0 ;  /* 0x20000007ff0a7230 */ /* 0x102fe40000004100 */
[----:B------:R-:W-:Y:S02]  /*af20*/  HADD2.F32 R7, -RZ, R7.H1_H1 ;  /* 0x30000007ff077230 */ /* 0x000fe40000004100 */
[--C-:B------:R-:W-:Y:S02]  /*af30*/  HADD2.F32 R9, -RZ, R4.reuse.H0_H0 ;  /* 0x20000004ff097230 */ /* 0x100fe40000004100 */
[----:B------:R-:W-:Y:S02]  /*af40*/  HADD2.F32 R8, -RZ, R4.H1_H1 ;  /* 0x30000004ff087230 */ /* 0x000fe40000004100 */
[----:B------:R-:W-:-:S02]  /*af50*/  HADD2.F32 R4, -RZ, R5.H0_H0 ;  /* 0x20000005ff047230 */ /* 0x000fc40000004100 */
[----:B------:R-:W-:Y:S01]  /*af60*/  HADD2.F32 R3, -RZ, R5.H1_H1 ;  /* 0x30000005ff037230 */ /* 0x000fe20000004100 */
[----:B------:R-:W-:Y:S01]  /*af70*/  FMUL.FTZ R5, R7, R12 ;  /* 0x0000000c07057220 */ /* 0x000fe20000410000 */
[--C-:B------:R-:W-:Y:S01]  /*af80*/  HADD2.F32 R11, -RZ, R6.reuse.H0_H0 ;  /* 0x20000006ff0b7230 */ /* 0x100fe20000004100 */
[-C--:B------:R-:W-:Y:S01]  /*af90*/  FMUL.FTZ R13, R8, R0.reuse ;  /* 0x00000000080d7220 */ /* 0x080fe20000410000 */
[----:B------:R-:W-:Y:S01]  /*afa0*/  HADD2.F32 R6, -RZ, R6.H1_H1 ;  /* 0x30000006ff067230 */ /* 0x000fe20000004100 */
[----:B------:R-:W-:Y:S02]  /*afb0*/  FFMA.FTZ R14, R10, R17, -R5 ;  /* 0x000000110a0e7223 */ /* 0x000fe40000010805 */
[C---:B------:R-:W-:Y:S01]  /*afc0*/  FMUL.FTZ R5, R9.reuse, R0 ;  /* 0x0000000009057220 */ /* 0x040fe20000410000 */
[----:B------:R-:W-:Y:S01]  /*afd0*/  HADD2.F32 R0, -RZ, R72.H1_H1 ;  /* 0x30000048ff007230 */ /* 0x000fe20000004100 */
[-C--:B------:R-:W-:Y:S02]  /*afe0*/  FFMA.FTZ R13, R9, R2.reuse, -R13 ;  /* 0x00000002090d7223 */ /* 0x080fe4000001080d */
[----:B------:R-:W-:Y:S01]  /*aff0*/  FFMA.FTZ R9, R8, R2, R5 ;  /* 0x0000000208097223 */ /* 0x000fe20000010005 */
[----:B------:R-:W-:Y:S01]  /*b000*/  HADD2.F32 R8, -RZ, R15.H0_H0 ;  /* 0x2000000fff087230 */ /* 0x000fe20000004100 */
[----:B------:R-:W-:Y:S01]  /*b010*/  FMUL.FTZ R12, R10, R12 ;  /* 0x0000000c0a0c7220 */ /* 0x000fe20000410000 */
[----:B------:R-:W-:Y:S01]  /*b020*/  HADD2.F32 R2, -RZ, R73.H1_H1 ;  /* 0x30000049ff027230 */ /* 0x000fe20000004100 */
[----:B------:R-:W-:-:S02]  /*b030*/  FMUL.FTZ R5, R6, R0 ;  /* 0x0000000006057220 */ /* 0x000fc40000410000 */
[----:B------:R-:W-:Y:S01]  /*b040*/  FFMA.FTZ R10, R7, R17, R12 ;  /* 0x00000011070a7223 */ /* 0x000fe2000001000c */
[----:B------:R-:W-:Y:S01]  /*b050*/  HADD2.F32 R12, -RZ, R16.H0_H0 ;  /* 0x20000010ff0c7230 */ /* 0x000fe20000004100 */
[----:B------:R-:W-:Y:S02]  /*b060*/  FMUL.FTZ R0, R11, R0 ;  /* 0x000000000b007220 */ /* 0x000fe40000410000 */
[-C--:B------:R-:W-:Y:S02]  /*b070*/  FMUL.FTZ R7, R3, R8.reuse ;  /* 0x0000000803077220 */ /* 0x080fe40000410000 */
[----:B------:R-:W-:Y:S02]  /*b080*/  FMUL.FTZ R8, R4, R8 ;  /* 0x0000000804087220 */ /* 0x000fe40000410000 */
[-C--:B------:R-:W-:Y:S02]  /*b090*/  FFMA.FTZ R5, R11, R2.reuse, -R5 ;  /* 0x000000020b057223 */ /* 0x080fe40000010805 */
[----:B------:R-:W-:-:S02]  /*b0a0*/  FFMA.FTZ R2, R6, R2, R0 ;  /* 0x0000000206027223 */ /* 0x000fc40000010000 */
[----:B------:R-:W-:Y:S01]  /*b0b0*/  FFMA.FTZ R0, R4, R12, -R7 ;  /* 0x0000000c04007223 */ /* 0x000fe20000010807 */
[----:B------:R-:W-:Y:S01]  /*b0c0*/  F2FP.PACK_AB R7, R10, R14 ;  /* 0x0000000e0a07723e */ /* 0x000fe200000000ff */
[----:B------:R-:W-:Y:S01]  /*b0d0*/  FFMA.FTZ R3, R3, R12, R8 ;  /* 0x0000000c03037223 */ /* 0x000fe20000010008 */
[----:B------:R-:W-:Y:S02]  /*b0e0*/  F2FP.PACK_AB R6, R2, R5 ;  /* 0x000000050206723e */ /* 0x000fe400000000ff */
[----:B------:R-:W-:Y:S02]  /*b0f0*/  F2FP.PACK_AB R4, R9, R13 ;  /* 0x0000000d0904723e */ /* 0x000fe400000000ff */
[----:B------:R-:W-:-:S05]  /*b100*/  F2FP.PACK_AB R5, R3, R0 ;  /* 0x000000000305723e */ /* 0x000fca00000000ff */
[----:B------:R1:W-:Y:S02]  /*b110*/  STS.128 [R20+0x4800], R4 ;  /* 0x0048000414007388 */ /* 0x0003e40000000c00 */
.L_x_775:
[----:B------:R-:W-:Y:S05]  /*b120*/  BSYNC B0 ;  /* 0x0000000000007941 */ /* 0x000fea0003800000 */
.L_x_774:
[----:B------:R-:W-:Y:S01]  /*b130*/  ISETP.GE.AND P0, PT, R164, c[0x0][0x27c], PT ;  /* 0x00009f00a4007a0c */ /* 0x000fe20003f06270 */
[----:B------:R-:W-:-:S12]  /*b140*/  BSSY B0, `(.L_x_776) ;  /* 0x000002d000007945 */ /* 0x000fd80003800000 */
[----:B------:R-:W-:Y:S05]  /*b150*/  @P0 BRA `(.L_x_777) ;  /* 0x000002b000000947 */ /* 0x000fea0003800000 */
[----:B------:R-:W2:Y:S01]  /*b160*/  LDL R18, [R1+0x10] ;  /* 0x0000100001127983 */ /* 0x000ea20000100800 */
[----:B------:R-:W-:Y:S02]  /*b170*/  SHF.R.U32.HI R0, RZ, 0x10, R25 ;  /* 0x00000010ff007819 */ /* 0x000fe40000011619 */
[----:B------:R-:W-:Y:S02]  /*b180*/  SHF.R.U32.HI R2, RZ, 0x10, R23 ;  /* 0x00000010ff027819 */ /* 0x000fe40000011617 */
        /* <DEDUP_REMOVED lines=33> */
[-C--:B------:R-:W-:Y:S01]  /*b3a0*/  FFMA.FTZ R0, R4, R12.reuse, -R7 ;  /* 0x0000000c04007223 */ /* 0x080fe20000010807 */
[----:B------:R-:W-:Y:S01]  /*b3b0*/  F2FP.PACK_AB R7, R10, R15 ;  /* 0x0000000f0a07723e */ /* 0x000fe200000000ff */
[----:B------:R-:W-:Y:S01]  /*b3c0*/  FFMA.FTZ R3, R3, R12, R8 ;  /* 0x0000000c03037223 */ /* 0x000fe20000010008 */
[----:B------:R-:W-:Y:S02]  /*b3d0*/  F2FP.PACK_AB R6, R2, R5 ;  /* 0x000000050206723e */ /* 0x000fe400000000ff */
[----:B------:R-:W-:Y:S02]  /*b3e0*/  F2FP.PACK_AB R4, R9, R13 ;  /* 0x0000000d0904723e */ /* 0x000fe400000000ff */
[----:B------:R-:W-:-:S05]  /*b3f0*/  F2FP.PACK_AB R5, R3, R0 ;  /* 0x000000000305723e */ /* 0x000fca00000000ff */
[----:B------:R1:W-:Y:S02]  /*b400*/  STS.128 [R18+0x6800], R4 ;  /* 0x0068000412007388 */ /* 0x0003e40000000c00 */
.L_x_777:
[----:B------:R-:W-:Y:S05]  /*b410*/  BSYNC B0 ;  /* 0x0000000000007941 */ /* 0x000fea0003800000 */
.L_x_776:
[----:B------:R-:W-:Y:S01]  /*b420*/  ISETP.GE.AND P0, PT, R31, c[0x0][0x27c], PT ;  /* 0x00009f001f007a0c */ /* 0x000fe20003f06270 */
[----:B------:R-:W-:-:S12]  /*b430*/  BSSY B0, `(.L_x_778) ;  /* 0x000002d000007945 */ /* 0x000fd80003800000 */
[----:B------:R-:W-:Y:S05]  /*b440*/  @P0 BRA `(.L_x_779) ;  /* 0x000002b000000947 */ /* 0x000fea0003800000 */
[----:B-1----:R-:W2:Y:S01]  /*b450*/  LDL R18, [R1+0x14] ;  /* 0x0000140001127983 */ /* 0x002ea20000100800 */
[----:B------:R-:W-:Y:S02]  /*b460*/  SHF.R.U32.HI R0, RZ, 0x10, R35 ;  /* 0x00000010ff007819 */ /* 0x000fe40000011623 */
[----:B------:R-:W-:Y:S02]  /*b470*/  SHF.R.U32.HI R2, RZ, 0x10, R29 ;  /* 0x00000010ff027819 */ /* 0x000fe4000001161d */
[----:B------:R-:W-:Y:S01]  /*b480*/  SHF.R.U64 R14, R34, 0x10, R35 ;  /* 0x00000010220e7819 */ /* 0x000fe20000001223 */
[----:B------:R-:W-:Y:S01]  /*b490*/  HADD2.F32 R12, -RZ, R0.H0_H0 ;  /* 0x20000000ff0c7230 */ /* 0x000fe20000004100 */
[----:B------:R-:W-:Y:S01]  /*b4a0*/  SHF.R.U64 R15, R28, 0x10, R29 ;  /* 0x000000101c0f7819 */ /* 0x000fe2000000121d */
[----:B------:R-:W-:Y:S02]  /*b4b0*/  HADD2.F32 R0, -RZ, R76.H0_H0 ;  /* 0x2000004cff007230 */ /* 0x000fe40000004100 */
[----:B------:R-:W-:-:S02]  /*b4c0*/  HADD2.F32 R17, -RZ, R2.H0_H0 ;  /* 0x20000002ff117230 */ /* 0x000fc40000004100 */
[----:B------:R-:W-:Y:S02]  /*b4d0*/  HADD2.F32 R2, -RZ, R77.H0_H0 ;  /* 0x2000004dff027230 */ /* 0x000fe40000004100 */
[----:B------:R-:W-:Y:S01]  /*b4e0*/  HADD2.F32 R15, -RZ, R15.H0_H0 ;  /* 0x2000000fff0f7230 */ /* 0x000fe20000004100 */
[----:B--2---:R-:W1:Y:S02]  /*b4f0*/  LDS.128 R4, [R18+0x6800] ;  /* 0x0068000012047984 */ /* 0x004e640000000c00 */
[--C-:B-1----:R-:W-:Y:S02]  /*b500*/  HADD2.F32 R10, -RZ, R7.reuse.H0_H0 ;  /* 0x20000007ff0a7230 */ /* 0x102fe40000004100 */
[----:B------:R-:W-:Y:S02]  /*b510*/  HADD2.F32 R7, -RZ, R7.H1_H1 ;  /* 0x30000007ff077230 */ /* 0x000fe40000004100 */
[--C-:B------:R-:W-:Y:S02]  /*b520*/  HADD2.F32 R9, -RZ, R4.reuse.H0_H0 ;  /* 0x20000004ff097230 */ /* 0x100fe40000004100 */
[----:B------:R-:W-:-:S02]  /*b530*/  HADD2.F32 R8, -RZ, R4.H1_H1 ;  /* 0x30000004ff087230 */ /* 0x000fc40000004100 */
[--C-:B------:R-:W-:Y:S02]  /*b540*/  HADD2.F32 R4, -RZ, R5.reuse.H0_H0 ;  /* 0x20000005ff047230 */ /* 0x100fe40000004100 */
        /* <DEDUP_REMOVED lines=8> */
[----:B------:R-:W-:-:S02]  /*b5d0*/  FFMA.FTZ R13, R9, R2, -R13 ;  /* 0x00000002090d7223 */ /* 0x000fc4000001080d */
[----:B------:R-:W-:Y:S01]  /*b5e0*/  FFMA.FTZ R9, R8, R2, R5 ;  /* 0x0000000208097223 */ /* 0x000fe20000010005 */
[----:B------:R-:W-:Y:S01]  /*b5f0*/  HADD2.F32 R8, -RZ, R14.H0_H0 ;  /* 0x2000000eff087230 */ /* 0x000fe20000004100 */
[----:B------:R-:W-:Y:S01]  /*b600*/  FMUL.FTZ R12, R10, R12 ;  /* 0x0000000c0a0c7220 */ /* 0x000fe20000410000 */
[----:B------:R-:W-:Y:S01]  /*b610*/  HADD2.F32 R2, -RZ, R77.H1_H1 ;  /* 0x3000004dff027230 */ /* 0x000fe20000004100 */
[-C--:B------:R-:W-:Y:S02]  /*b620*/  FMUL.FTZ R5, R6, R0.reuse ;  /* 0x0000000006057220 */ /* 0x080fe40000410000 */
[----:B------:R-:W-:Y:S02]  /*b630*/  FFMA.FTZ R10, R7, R17, R12 ;  /* 0x00000011070a7223 */ /* 0x000fe4000001000c */
[----:B------:R-:W-:Y:S02]  /*b640*/  FMUL.FTZ R0, R11, R0 ;  /* 0x000000000b007220 */ /* 0x000fe40000410000 */
[----:B------:R-:W-:-:S02]  /*b650*/  FMUL.FTZ R7, R3, R8 ;  /* 0x0000000803077220 */ /* 0x000fc40000410000 */
[----:B------:R-:W-:Y:S02]  /*b660*/  FMUL.FTZ R8, R4, R8 ;  /* 0x0000000804087220 */ /* 0x000fe40000410000 */
[-C--:B------:R-:W-:Y:S02]  /*b670*/  FFMA.FTZ R5, R11, R2.reuse, -R5 ;  /* 0x000000020b057223 */ /* 0x080fe40000010805 */
[----:B------:R-:W-:Y:S02]  /*b680*/  FFMA.FTZ R2, R6, R2, R0 ;  /* 0x0000000206027223 */ /* 0x000fe40000010000 */
[-C--:B------:R-:W-:Y:S01]  /*b690*/  FFMA.FTZ R0, R4, R15.reuse, -R7 ;  /* 0x0000000f04007223 */ /* 0x080fe20000010807 */
[----:B------:R-:W-:Y:S01]  /*b6a0*/  F2FP.PACK_AB R7, R10, R16 ;  /* 0x000000100a07723e */ /* 0x000fe200000000ff */
[----:B------:R-:W-:Y:S01]  /*b6b0*/  FFMA.FTZ R3, R3, R15, R8 ;  /* 0x0000000f03037223 */ /* 0x000fe20000010008 */
[----:B------:R-:W-:Y:S02]  /*b6c0*/  F2FP.PACK_AB R6, R2, R5 ;  /* 0x000000050206723e */ /* 0x000fe400000000ff */
[----:B------:R-:W-:-:S02]  /*b6d0*/  F2FP.PACK_AB R4, R9, R13 ;  /* 0x0000000d0904723e */ /* 0x000fc400000000ff */
[----:B------:R-:W-:-:S05]  /*b6e0*/  F2FP.PACK_AB R5, R3, R0 ;  /* 0x000000000305723e */ /* 0x000fca00000000ff */
[----:B------:R1:W-:Y:S02]  /*b6f0*/  STS.128 [R18+0x6800], R4 ;  /* 0x0068000412007388 */ /* 0x0003e40000000c00 */
.L_x_779:
[----:B------:R-:W-:Y:S05]  /*b700*/  BSYNC B0 ;  /* 0x0000000000007941 */ /* 0x000fea0003800000 */
.L_x_778:
        /* <DEDUP_REMOVED lines=46> */
.L_x_781:
[----:B------:R-:W-:Y:S05]  /*b9f0*/  BSYNC B0 ;  /* 0x0000000000007941 */ /* 0x000fea0003800000 */
.L_x_780:
[----:B------:R-:W-:-:S13]  /*ba00*/  ISETP.GE.AND P0, PT, R30, c[0x0][0x27c], PT ;  /* 0x00009f001e007a0c */ /* 0x000fda0003f06270 */
        /* <DEDUP_REMOVED lines=44> */
.L_x_771:
[----:B------:R-:W-:Y:S05]  /*bcd0*/  BSYNC B1 ;  /* 0x0000000000017941 */ /* 0x000fea0003800000 */
.L_x_770:
[----:B------:R-:W-:-:S04]  /*bce0*/  LEA.HI R0, R90, R90, RZ, 0x1 ;  /* 0x0000005a5a007211 */ /* 0x000fc800078f08ff */
[----:B------:R-:W-:-:S04]  /*bcf0*/  SHF.R.S32.HI R0, RZ, 0x1, R0 ;  /* 0x00000001ff007819 */ /* 0x000fc80000011400 */
[----:B------:R-:W-:-:S04]  /*bd00*/  IADD3 R0, R0, 0x40, RZ ;  /* 0x0000004000007810 */ /* 0x000fc80007ffe0ff */
[----:B------:R-:W-:-:S13]  /*bd10*/  ISETP.GE.AND P0, PT, R0, R26, PT ;  /* 0x0000001a0000720c */ /* 0x000fda0003f06270 */
[----:B------:R-:W-:Y:S05]  /*bd20*/  @P0 BRA `(.L_x_782) ;  /* 0x000045b000000947 */ /* 0x000fea0003800000 */
        /* <DEDUP_REMOVED lines=46> */
.L_x_784:
[----:B------:R-:W-:Y:S05]  /*c010*/  BSYNC B0 ;  /* 0x0000000000007941 */ /* 0x000fea0003800000 */
.L_x_783:
        /* <DEDUP_REMOVED lines=46> */
.L_x_786:
[----:B------:R-:W-:Y:S05]  /*c300*/  BSYNC B0 ;  /* 0x0000000000007941 */ /* 0x000fea0003800000 */
.L_x_785:
        /* <DEDUP_REMOVED lines=46> */
.L_x_788:
[----:B------:R-:W-:Y:S05]  /*c5f0*/  BSYNC B0 ;  /* 0x0000000000007941 */ /* 0x000fea0003800000 */
.L_x_787:
        /* <DEDUP_REMOVED lines=46> */
.L_x_790:
[----:B------:R-:W-:Y:S05]  /*c8e0*/  BSYNC B0 ;  /* 0x0000000000007941 */ /* 0x000fea0003800000 */
.L_x_789:
        /* <DEDUP_REMOVED lines=46> */
.L_x_792:
[----:B------:R-:W-:Y:S05]  /*cbd0*/  BSYNC B0 ;  /* 0x0000000000007941 */ /* 0x000fea0003800000 */
.L_x_791:
        /* <DEDUP_REMOVED lines=44> */
[----:B------:R1:W-:Y:S01]  /*cea0*/  STS.128 [R18+0x9800], R4 ;  /* 0x0098000412007388 */ /* 0x0003e20000000c00 */
[----:B------:R-:W-:Y:S05]  /*ceb0*/  BRA `(.L_x_782) ;  /* 0x0000342000007947 */ /* 0x000fea0003800000 */
.L_x_765:
[----:B------:R1:W5:Y:S04]  /*cec0*/  LDL R24, [R1+0x78] ;  /* 0x0000780001187983 */ /* 0x0003680000100800 */
[----:B------:R1:W5:Y:S01]  /*ced0*/  LDL R23, [R1+0x74] ;  /* 0x0000740001177983 */ /* 0x0003620000100800 */
[----:B------:R-:W-:Y:S01]  /*cee0*/  @P5 IMAD.HI.U32 R3, R0, c[0x0][0x2c8], RZ ;  /* 0x0000b20000035a27 */ /* 0x000fe200078e00ff */
[----:B------:R-:W-:Y:S01]  /*cef0*/  MOV R5, R7 ;  /* 0x0000000700057202 */ /* 0x000fe20000000f00 */
[----:B------:R-:W-:Y:S01]  /*cf00*/  BSSY B0, `(.L_x_793) ;  /* 0x0000045000007945 */ /* 0x000fe20003800000 */
[----:B------:R-:W-:Y:S01]  /*cf10*/  MOV R7, R6 ;  /* 0x0000000600077202 */ /* 0x000fe20000000f00 */
[----:B------:R-:W-:Y:S01]  /*cf20*/  IMAD.MOV.U32 R6, RZ, RZ, R2 ;  /* 0x000000ffff067224 */ /* 0x000fe200078e0002 */
[----:B------:R-:W-:Y:S01]  /*cf30*/  @P5 SHF.R.U32.HI R0, RZ, c[0x0][0x2cc], R3 ;  /* 0x0000b300ff005a19 */ /* 0x000fe20000011603 */
[----:B------:R-:W-:Y:S01]  /*cf40*/  CS2R R78, SRZ ;  /* 0x00000000004e7805 */ /* 0x000fe2000001ff00 */
[----:B------:R-:W-:Y:S01]  /*cf50*/  CS2R R46, SRZ ;  /* 0x00000000002e7805 */ /* 0x000fe2000001ff00 */
[----:B------:R-:W-:Y:S01]  /*cf60*/  CS2R R44, SRZ ;  /* 0x00000000002c7805 */ /* 0x000fe2000001ff00 */
[----:B------:R-:W-:Y:S01]  /*cf70*/  SHF.R.S32.HI R3, RZ, 0x1f, R0 ;  /* 0x0000001fff037819 */ /* 0x000fe20000011400 */
[----:B------:R-:W-:Y:S01]  /*cf80*/  IMAD.WIDE.U32 R4, R0, c[0x0][0x280], R4 ;  /* 0x0000a00000047a25 */ /* 0x000fe200078e0004 */
[----:B------:R-:W-:Y:S01]  /*cf90*/  CS2R R34, SRZ ;  /* 0x0000000000227805 */ /* 0x000fe2000001ff00 */
[----:B------:R-:W-:Y:S01]  /*cfa0*/  CS2R R32, SRZ ;  /* 0x0000000000207805 */ /* 0x000fe2000001ff00 */
[----:B------:R-:W-:Y:S01]  /*cfb0*/  CS2R R10, SRZ ;  /* 0x00000000000a7805 */ /* 0x000fe2000001ff00 */
[C---:B------:R-:W-:Y:S01]  /*cfc0*/  IMAD R9, R3.reuse, c[0x0][0x280], RZ ;  /* 0x0000a00003097a24 */ /* 0x040fe200078e02ff */
[----:B------:R-:W-:Y:S01]  /*cfd0*/  LEA R21, P1, R4, c[0x0][0x270], 0x1 ;  /* 0x00009c0004157a11 */ /* 0x000fe200078208ff */
[----:B------:R-:W-:Y:S01]  /*cfe0*/  IMAD R8, R3, c[0x0][0x290], RZ ;  /* 0x0000a40003087a24 */ /* 0x000fe200078e02ff */
[----:B------:R-:W-:Y:S01]  /*cff0*/  CS2R R42, SRZ ;  /* 0x00000000002a7805 */ /* 0x000fe2000001ff00 */
[C---:B------:R-:W-:Y:S01]  /*d000*/  IMAD.WIDE.U32 R2, R0.reuse, c[0x0][0x290], R6 ;  /* 0x0000a40000027a25 */ /* 0x040fe200078e0006 */
[----:B------:R-:W-:Y:S01]  /*d010*/  CS2R R40, SRZ ;  /* 0x0000000000287805 */ /* 0x000fe2000001ff00 */
[----:B------:R1:W2:Y:S01]  /*d020*/  SHFL.IDX PT, R12, R21, RZ, 0x1e1f ;  /* 0x001e1fff150c7589 */ /* 0x0002a200000e0000 */
[----:B------:R-:W-:Y:S01]  /*d030*/  CS2R R30, SRZ ;  /* 0x00000000001e7805 */ /* 0x000fe2000001ff00 */
[----:B------:R-:W-:Y:S01]  /*d040*/  IMAD R6, R0, c[0x0][0x284], R9 ;  /* 0x0000a10000067a24 */ /* 0x000fe200078e0209 */
[----:B------:R-:W-:Y:S01]  /*d050*/  LEA R22, P0, R2, c[0x0][0x288], 0x1 ;  /* 0x0000a20002167a11 */ /* 0x000fe200078008ff */
[----:B------:R-:W-:Y:S01]  /*d060*/  IMAD R0, R0, c[0x0][0x294], R8 ;  /* 0x0000a50000007a24 */ /* 0x000fe200078e0208 */
[----:B------:R-:W-:Y:S01]  /*d070*/  CS2R R28, SRZ ;  /* 0x00000000001c7805 */ /* 0x000fe2000001ff00 */
[----:B------:R-:W-:Y:S01]  /*d080*/  CS2R R8, SRZ ;  /* 0x0000000000087805 */ /* 0x000fe2000001ff00 */
[----:B------:R-:W-:Y:S01]  /*d090*/  IADD3 R6, R5, R6, RZ ;  /* 0x0000000605067210 */ /* 0x000fe20007ffe0ff */
[----:B------:R-:W-:-:S03]  /*d0a0*/  IMAD.IADD R0, R3, 0x1, R0 ;  /* 0x0000000103007824 */ /* 0x000fc600078e0200 */
[----:B------:R-:W-:Y:S02]  /*d0b0*/  LEA.HI.X R19, R4, c[0x0][0x274], R6, 0x1, P1 ;  /* 0x00009d0004137a11 */ /* 0x000fe400008f0c06 */
[----:B------:R-:W-:Y:S01]  /*d0c0*/  LEA.HI.X R18, R2, c[0x0][0x28c], R0, 0x1, P0 ;  /* 0x0000a30002127a11 */ /* 0x000fe200000f0c00 */
[----:B------:R-:W-:Y:S01]  /*d0d0*/  CS2R R6, SRZ ;  /* 0x0000000000067805 */ /* 0x000fe2000001ff00 */
[----:B------:R-:W-:Y:S01]  /*d0e0*/  ISETP.GE.AND P0, PT, R20, R26, PT ;  /* 0x0000001a1400720c */ /* 0x000fe20003f06270 */
[----:B------:R1:W3:Y:S01]  /*d0f0*/  SHFL.IDX PT, R2, R22, RZ, 0x1e1f ;  /* 0x001e1fff16027589 */ /* 0x0002e200000e0000 */
[----:B------:R-:W-:-:S03]  /*d100*/  CS2R R4, SRZ ;  /* 0x0000000000047805 */ /* 0x000fc6000001ff00 */
[----:B------:R1:W4:Y:S04]  /*d110*/  SHFL.IDX PT, R13, R19, RZ, 0x1e1f ;  /* 0x001e1fff130d7589 */ /* 0x00032800000e0000 */
[----:B------:R1:W1:Y:S04]  /*d120*/  SHFL.IDX PT, R3, R18, RZ, 0x1e1f ;  /* 0x001e1fff12037589 */ /* 0x00026800000e0000 */
[----:B------:R-:W-:Y:S05]  /*d130*/  @P0 BRA `(.L_x_794) ;  /* 0x0000021000000947 */ /* 0x000fea0003800000 */
[----:B--2---:R-:W-:Y:S01]  /*d140*/  ISETP.GE.AND P1, PT, R110, c[0x0][0x27c], PT ;  /* 0x00009f006e007a0c */ /* 0x004fe20003f26270 */
[----:B------:R-:W-:Y:S01]  /*d150*/  CS2R R34, SRZ ;  /* 0x0000000000227805 */ /* 0x000fe2000001ff00 */
[----:B------:R-:W-:Y:S01]  /*d160*/  CS2R R32, SRZ ;  /* 0x0000000000207805 */ /* 0x000fe2000001ff00 */
[----:B------:R-:W-:Y:S01]  /*d170*/  CS2R R30, SRZ ;  /* 0x00000000001e7805 */ /* 0x000fe2000001ff00 */
[----:B------:R-:W-:-:S09]  /*d180*/  CS2R R28, SRZ ;  /* 0x00000000001c7805 */ /* 0x000fd2000001ff00 */
[C---:B------:R-:W-:Y:S01]  /*d190*/  @!P1 IMAD.SHL.U32 R0, R110.reuse, 0x2, RZ ;  /* 0x000000026e009824 */ /* 0x040fe200078e00ff */
[----:B------:R-:W-:-:S04]  /*d1a0*/  @!P1 SHF.L.U64.HI R4, R110, 0x1, R111 ;  /* 0x000000016e049819 */ /* 0x000fc8000001026f */
[----:B------:R-:W-:-:S04]  /*d1b0*/  @!P1 IADD3 R16, P0, R12, R0, RZ ;  /* 0x000000000c109210 */ /* 0x000fc80007f1e0ff */
[----:B----4-:R-:W-:Y:S02]  /*d1c0*/  @!P1 IADD3.X R17, R13, R4, RZ, P0, !PT ;  /* 0x000000040d119210 */ /* 0x010fe400007fe4ff */
[----:B---3--:R-:W-:-:S05]  /*d1d0*/  @!P1 IADD3 R14, P0, R2, R0, RZ ;  /* 0x00000000020e9210 */ /* 0x008fca0007f1e0ff */
[----:B-1----:R-:W-:Y:S01]  /*d1e0*/  @!P1 IMAD.X R15, R3, 0x1, R4, P0 ;  /* 0x00000001030f9824 */ /* 0x002fe200000e0604 */
[----:B------:R-:W-:-:S13]  /*d1f0*/  ISETP.GE.AND P0, PT, R152, c[0x0][0x27c], PT ;  /* 0x00009f0098007a0c */ /* 0x000fda0003f06270 */
[----:B-----5:R-:W-:-:S05]  /*d200*/  @!P0 SHF.L.U32 R0, R24, 0x3, RZ ;  /* 0x0000000318008819 */ /* 0x020fca00000006ff */
[----:B------:R-:W-:-:S04]  /*d210*/  @!P0 IMAD.WIDE R6, R0, 0x2, R12 ;  /* 0x0000000200068825 */ /* 0x000fc800078e020c */
[----:B------:R-:W-:Y:S01]  /*d220*/  @!P0 IMAD.WIDE R4, R0, 0x2, R2 ;  /* 0x0000000200048825 */ /* 0x000fe200078e0202 */
[----:B------:R1:W5:Y:S04]  /*d230*/  @!P0 LD.E.128 R32, [R6.64] ;  /* 0x0000000606208980 */ /* 0x000368000c101d00 */
[----:B------:R2:W5:Y:S01]  /*d240*/  @!P0 LD.E.128 R28, [R4.64] ;  /* 0x00000006041c8980 */ /* 0x000562000c101d00 */
[----:B------:R-:W-:Y:S01]  /*d250*/  ISETP.GE.AND P0, PT, R109, c[0x0][0x27c], PT ;  /* 0x00009f006d007a0c */ /* 0x000fe20003f06270 */
[----:B------:R-:W-:Y:S01]  /*d260*/  CS2R R46, SRZ ;  /* 0x00000000002e7805 */ /* 0x000fe2000001ff00 */
[----:B------:R-:W-:Y:S01]  /*d270*/  CS2R R44, SRZ ;  /* 0x00000000002c7805 */ /* 0x000fe2000001ff00 */
[----:B------:R-:W-:-:S10]  /*d280*/  CS2R R42, SRZ ;  /* 0x00000000002a7805 */ /* 0x000fd4000001ff00 */
[----:B------:R-:W-:Y:S01]  /*d290*/  @!P0 IMAD.SHL.U32 R0, R23, 0x8, RZ ;  /* 0x0000000817008824 */ /* 0x000fe200078e00ff */
[----:B------:R-:W-:Y:S01]  /*d2a0*/  CS2R R40, SRZ ;  /* 0x0000000000287805 */ /* 0x000fe2000001ff00 */
[----:B------:R-:W-:Y:S01]  /*d2b0*/  CS2R R10, SRZ ;  /* 0x00000000000a7805 */ /* 0x000fe2000001ff00 */
[----:B------:R-:W-:Y:S01]  /*d2c0*/  CS2R R8, SRZ ;  /* 0x0000000000087805 */ /* 0x000fe2000001ff00 */
[----:B------:R-:W-:Y:S01]  /*d2d0*/  @!P0 IMAD.WIDE R2, R0, 0x2, R2 ;  /* 0x0000000200028825 */ /* 0x000fe200078e0202 */
[----:B-1----:R-:W-:-:S04]  /*d2e0*/  CS2R R6, SRZ ;  /* 0x0000000000067805 */ /* 0x002fc8000001ff00 */
[----:B------:R1:W5:Y:S01]  /*d2f0*/  @!P0 LD.E.128 R40, [R2.64] ;  /* 0x0000000602288980 */ /* 0x000362000c101d00 */
[----:B--2---:R-:W-:-:S03]  /*d300*/  @!P0 IMAD.WIDE R4, R0, 0x2, R12 ;  /* 0x0000000200048825 */ /* 0x004fc600078e020c */
[----:B------:R1:W5:Y:S04]  /*d310*/  @!P1 LD.E.128 R8, [R16.64] ;  /* 0x0000000610089980 */ /* 0x000368000c101d00 */
[----:B------:R2:W5:Y:S02]  /*d320*/  @!P0 LD.E.128 R44, [R4.64] ;  /* 0x00000006042c8980 */ /* 0x000564000c101d00 */
[----:B--2---:R-:W-:-:S06]  /*d330*/  CS2R R4, SRZ ;  /* 0x0000000000047805 */ /* 0x004fcc000001ff00 */
[----:B------:R1:W5:Y:S02]  /*d340*/  @!P1 LD.E.128 R4, [R14.64] ;  /* 0x000000060e049980 */ /* 0x000364000c101d00 */
.L_x_794:
[----:B--2---:R-:W-:Y:S05]  /*d350*/  BSYNC B0 ;  /* 0x0000000000007941 */ /* 0x004fea0003800000 */
.L_x_793:
[----:B------:R-:W-:Y:S01]  /*d360*/  IADD3 R0, R20, 0x40, RZ ;  /* 0x0000004014007810 */ /* 0x000fe20007ffe0ff */
[----:B-1-3-5:R-:W-:Y:S01]  /*d370*/  IMAD.MOV.U32 R2, RZ, RZ, R44 ;  /* 0x000000ffff027224 */ /* 0x02afe200078e002c */
[----:B------:R-:W-:Y:S01]  /*d380*/  MOV R16, R6 ;  /* 0x0000000600107202 */ /* 0x000fe20000000f00 */
[----:B------:R-:W-:Y:S01]  /*d390*/  IMAD.MOV.U32 R12, RZ, RZ, R46 ;  /* 0x000000ffff0c7224 */ /* 0x000fe200078e002e */
[----:B------:R-:W-:Y:S01]  /*d3a0*/  ISETP.GE.AND P0, PT, R0, R26, PT ;  /* 0x0000001a0000720c */ /* 0x000fe20003f06270 */
        /* <DEDUP_REMOVED lines=13> */
[----:B----4-:R1:W2:Y:S01]  /*d480*/  SHFL.IDX PT, R13, R19, 0x1, 0x1e1f ;  /* 0x003e1f00130d7f89 */ /* 0x0102a200000e0000 */
[----:B------:R-:W-:Y:S01]  /*d490*/  IMAD.MOV.U32 R0, RZ, RZ, R9 ;  /* 0x000000ffff007224 */ /* 0x000fe200078e0009 */
[----:B------:R-:W-:Y:S01]  /*d4a0*/  PRMT R86, R3, 0x5410, R12 ;  /* 0x0000541003567816 */ /* 0x000fe2000000000c */
[----:B------:R-:W-:Y:S01]  /*d4b0*/  IMAD.MOV.U32 R3, RZ, RZ, R11 ;  /* 0x000000ffff037224 */ /* 0x000fe200078e000b */
[----:B------:R-:W-:Y:S01]  /*d4c0*/  MOV R12, R10 ;  /* 0x0000000a000c7202 */ /* 0x000fe20000000f00 */
[----:B------:R-:W-:Y:S01]  /*d4d0*/  IMAD.MOV.U32 R15, RZ, RZ, R7 ;  /* 0x000000ffff0f7224 */ /* 0x000fe200078e0007 */
[----:B------:R-:W-:Y:S01]  /*d4e0*/  PRMT R38, R0, 0x5410, R2 ;  /* 0x0000541000267816 */ /* 0x000fe20000000002 */
        /* <DEDUP_REMOVED lines=15> */
[----:B------:R1:W3:Y:S01]  /*d5e0*/  SHFL.IDX PT, R12, R21, 0x1, 0x1e1f ;  /* 0x003e1f00150c7f89 */ /* 0x0002e200000e0000 */
[----:B------:R-:W-:Y:S01]  /*d5f0*/  BSSY B0, `(.L_x_795) ;  /* 0x0000036000007945 */ /* 0x000fe20003800000 */
[----:B------:R-:W-:Y:S01]  /*d600*/  PRMT R83, R0, 0x5410, R2 ;  /* 0x0000541000537816 */ /* 0x000fe20000000002 */
[----:B------:R-:W-:Y:S01]  /*d610*/  IMAD.MOV.U32 R0, RZ, RZ, R5 ;  /* 0x000000ffff007224 */ /* 0x000fe200078e0005 */
[----:B------:R-:W-:Y:S01]  /*d620*/  PRMT R85, R3, 0x7610, R85 ;  /* 0x0000761003557816 */ /* 0x000fe20000000055 */
[----:B------:R1:W4:Y:S01]  /*d630*/  SHFL.IDX PT, R2, R22, 0x1, 0x1e1f ;  /* 0x003e1f0016027f89 */ /* 0x00032200000e0000 */
[----:B------:R-:W-:Y:S01]  /*d640*/  PRMT R56, R16, 0x7610, R56 ;  /* 0x0000761010387816 */ /* 0x000fe20000000038 */
[----:B------:R-:W-:Y:S01]  /*d650*/  CS2R R76, SRZ ;  /* 0x00000000004c7805 */ /* 0x000fe2000001ff00 */
[----:B------:R-:W-:Y:S01]  /*d660*/  PRMT R57, R15, 0x7610, R57 ;  /* 0x000076100f397816 */ /* 0x000fe20000000039 */
[----:B------:R1:W1:Y:S01]  /*d670*/  SHFL.IDX PT, R3, R18, 0x1, 0x1e1f ;  /* 0x003e1f0012037f89 */ /* 0x00026200000e0000 */
[----:B------:R-:W-:Y:S01]  /*d680*/  PRMT R37, R0, 0x5410, R14 ;  /* 0x0000541000257816 */ /* 0x000fe2000000000e */
        /* <DEDUP_REMOVED lines=18> */
[----:B---3--:R-:W-:-:S04]  /*d7b0*/  @!P1 IADD3 R16, P0, R12, R0, RZ ;  /* 0x000000000c109210 */ /* 0x008fc80007f1e0ff */
[----:B------:R-:W-:Y:S02]  /*d7c0*/  @!P1 IADD3.X R17, R13, R15, RZ, P0, !PT ;  /* 0x0000000f0d119210 */ /* 0x000fe400007fe4ff */
[----:B----4-:R-:W-:-:S05]  /*d7d0*/  @!P1 IADD3 R14, P0, R2, R0, RZ ;  /* 0x00000000020e9210 */ /* 0x010fca0007f1e0ff */
[----:B-1----:R-:W-:Y:S01]  /*d7e0*/  @!P1 IMAD.X R15, R3, 0x1, R15, P0 ;  /* 0x00000001030f9824 */ /* 0x002fe200000e060f */
[----:B------:R-:W-:-:S13]  /*d7f0*/  ISETP.GE.AND P0, PT, R152, c[0x0][0x27c], PT ;  /* 0x00009f0098007a0c */ /* 0x000fda0003f06270 */
[----:B------:R-:W-:-:S05]  /*d800*/  @!P0 SHF.L.U32 R0, R24, 0x3, RZ ;  /* 0x0000000318008819 */ /* 0x000fca00000006ff */
[----:B------:R-:W-:-:S04]  /*d810*/  @!P0 IMAD.WIDE R20, R0, 0x2, R12 ;  /* 0x0000000200148825 */ /* 0x000fc800078e020c */
[----:B------:R-:W-:Y:S01]  /*d820*/  @!P0 IMAD.WIDE R18, R0, 0x2, R2 ;  /* 0x0000000200128825 */ /* 0x000fe200078e0202 */
[----:B------:R1:W5:Y:S04]  /*d830*/  @!P0 LD.E.128 R64, [R20.64] ;  /* 0x0000000614408980 */ /* 0x000368000c101d00 */
[----:B------:R1:W5:Y:S01]  /*d840*/  @!P0 LD.E.128 R68, [R18.64] ;  /* 0x0000000612448980 */ /* 0x000362000c101d00 */
[----:B------:R-:W-:Y:S01]  /*d850*/  ISETP.GE.AND P0, PT, R109, c[0x0][0x27c], PT ;  /* 0x00009f006d007a0c */ /* 0x000fe20003f06270 */
[----:B------:R-:W-:Y:S01]  /*d860*/  CS2R R78, SRZ ;  /* 0x00000000004e7805 */ /* 0x000fe2000001ff00 */
[----:B------:R-:W-:Y:S01]  /*d870*/  CS2R R76, SRZ ;  /* 0x00000000004c7805 */ /* 0x000fe2000001ff00 */
[----:B------:R-:W-:Y:S01]  /*d880*/  CS2R R74, SRZ ;  /* 0x00000000004a7805 */ /* 0x000fe2000001ff00 */
[----:B------:R-:W-:Y:S01]  /*d890*/  CS2R R72, SRZ ;  /* 0x0000000000487805 */ /* 0x000fe2000001ff00 */
[----:B------:R-:W-:Y:S01]  /*d8a0*/  CS2R R50, SRZ ;  /* 0x0000000000327805 */ /* 0x000fe2000001ff00 */
[----:B------:R-:W-:Y:S01]  /*d8b0*/  CS2R R48, SRZ ;  /* 0x0000000000307805 */ /* 0x000fe2000001ff00 */
[----:B------:R-:W-:Y:S01]  /*d8c0*/  CS2R R54, SRZ ;  /* 0x0000000000367805 */ /* 0x000fe2000001ff00 */
[----:B------:R-:W-:-:S04]  /*d8d0*/  CS2R R52, SRZ ;  /* 0x0000000000347805 */ /* 0x000fc8000001ff00 */
[----:B------:R1:W5:Y:S01]  /*d8e0*/  @!P1 LD.E.128 R48, [R16.64] ;  /* 0x0000000610309980 */ /* 0x000362000c101d00 */
[----:B------:R-:W-:-:S03]  /*d8f0*/  @!P0 IMAD.SHL.U32 R0, R23, 0x8, RZ ;  /* 0x0000000817008824 */ /* 0x000fc600078e00ff */
[----:B------:R1:W5:Y:S01]  /*d900*/  @!P1 LD.E.128 R52, [R14.64] ;  /* 0x000000060e349980 */ /* 0x000362000c101d00 */
[----:B------:R-:W-:-:S04]  /*d910*/  @!P0 IMAD.WIDE R12, R0, 0x2, R12 ;  /* 0x00000002000c8825 */ /* 0x000fc800078e020c */
[----:B------:R-:W-:Y:S01]  /*d920*/  @!P0 IMAD.WIDE R2, R0, 0x2, R2 ;  /* 0x0000000200028825 */ /* 0x000fe200078e0202 */
[----:B------:R1:W5:Y:S04]  /*d930*/  @!P0 LD.E.128 R76, [R12.64] ;  /* 0x000000060c4c8980 */ /* 0x000368000c101d00 */
[----:B------:R1:W5:Y:S02]  /*d940*/  @!P0 LD.E.128 R72, [R2.64] ;  /* 0x0000000602488980 */ /* 0x000364000c101d00 */
.L_x_796:
[----:B--2---:R-:W-:Y:S05]  /*d950*/  BSYNC B0 ;  /* 0x0000000000007941 */ /* 0x004fea0003800000 */
.L_x_795:
[----:B-----5:R-:W-:Y:S01]  /*d960*/  IMAD.MOV.U32 R0, RZ, RZ, R78 ;  /* 0x000000ffff007224 */ /* 0x020fe200078e004e */
[----:B------:R-:W-:-:S04]  /*d970*/  DEPBAR.LE SB0, 0x1 ;  /* 0x000080400000791a */ /* 0x000fc80000000000 */
[----:B-1-3--:R-:W-:Y:S01]  /*d980*/  IMAD.MOV.U32 R12, RZ, RZ, R79 ;  /* 0x000000ffff0c7224 */ /* 0x00afe200078e004f */
[----:B------:R-:W-:Y:S01]  /*d990*/  BSSY B1, `(.L_x_797) ;  /* 0x0000160000017945 */ /* 0x000fe20003800000 */
[----:B------:R-:W-:Y:S02]  /*d9a0*/  IMAD.MOV.U32 R3, RZ, RZ, R76 ;  /* 0x000000ffff037224 */ /* 0x000fe400078e004c */
[----:B----4-:R-:W-:Y:S01]  /*d9b0*/  IMAD.MOV.U32 R2, RZ, RZ, R77 ;  /* 0x000000ffff027224 */ /* 0x010fe200078e004d */
[----:B------:R-:W-:Y:S01]  /*d9c0*/  PRMT R102, R12, 0x5410, R0 ;  /* 0x000054100c667816 */ /* 0x000fe20000000000 */
[----:B------:R-:W-:Y:S01]  /*d9d0*/  IMAD.MOV.U32 R0, RZ, RZ, R66 ;  /* 0x000000ffff007224 */ /* 0x000fe200078e0042 */
[----:B------:R-:W-:Y:S01]  /*d9e0*/  PRMT R101, R101, 0x5410, R3 ;  /* 0x0000541065657816 */ /* 0x000fe20000000003 */
[----:B------:R-:W-:Y:S01]  /*d9f0*/  IMAD.MOV.U32 R12, RZ, RZ, R67 ;  /* 0x000000ffff0c7224 */ /* 0x000fe200078e0043 */
[----:B------:R-:W-:Y:S01]  /*da00*/  PRMT R100, R2, 0x7610, R100 ;  /* 0x0000761002647816 */ /* 0x000fe20000000064 */
[----:B------:R-:W-:Y:S01]  /*da10*/  IMAD.MOV.U32 R3, RZ, RZ, R64 ;  /* 0x000000ffff037224 */ /* 0x000fe200078e0040 */
[----:B------:R-:W-:Y:S01]  /*da20*/  PRMT R98, R98, 0x5410, R0 ;  /* 0x0000541062627816 */ /* 0x000fe20000000000 */
[----:B------:R-:W-:-:S02]  /*da30*/  IMAD.MOV.U32 R0, RZ, RZ, R50 ;  /* 0x000000ffff007224 */ /* 0x000fc400078e0032 */
[----:B------:R-:W-:Y:S01]  /*da40*/  IMAD.MOV.U32 R2, RZ, RZ, R65 ;  /* 0x000000ffff027224 */ /* 0x000fe200078e0041 */
[----:B------:R-:W-:Y:S01]  /*da50*/  PRMT R98, R12, 0x7610, R98 ;  /* 0x000076100c627816 */ /* 0x000fe20000000062 */
[----:B------:R-:W-:Y:S01]  /*da60*/  IMAD.MOV.U32 R12, RZ, RZ, R51 ;  /* 0x000000ffff0c7224 */ /* 0x000fe200078e0033 */
[----:B------:R-:W-:Y:S02]  /*da70*/  PRMT R94, R94, 0x5410, R0 ;  /* 0x000054105e5e7816 */ /* 0x000fe40000000000 */
[----:B------:R-:W-:Y:S01]  /*da80*/  PRMT R97, R97, 0x5410, R3 ;  /* 0x0000541061617816 */ /* 0x000fe20000000003 */
[----:B------:R-:W-:Y:S01]  /*da90*/  IMAD.MOV.U32 R3, RZ, RZ, R48 ;  /* 0x000000ffff037224 */ /* 0x000fe200078e0030 */
[----:B------:R-:W-:Y:S01]  /*daa0*/  PRMT R94, R12, 0x7610, R94 ;  /* 0x000076100c5e7816 */ /* 0x000fe2000000005e */
[----:B------:R-:W-:Y:S01]  /*dab0*/  IMAD.MOV.U32 R12, RZ, RZ, R75 ;  /* 0x000000ffff0c7224 */ /* 0x000fe200078e004b */
[----:B------:R-:W-:Y:S01]  /*dac0*/  PRMT R96, R2, 0x7610, R96 ;  /* 0x0000761002607816 */ /* 0x000fe20000000060 */
[----:B------:R-:W-:Y:S01]  /*dad0*/  IMAD.MOV.U32 R2, RZ, RZ, R49 ;  /* 0x000000ffff027224 */ /* 0x000fe200078e0031 */
[----:B------:R-:W-:-:S02]  /*dae0*/  MOV R0, R74 ;  /* 0x0000004a00007202 */ /* 0x000fc40000000f00 */
[----:B------:R-:W-:Y:S02]  /*daf0*/  PRMT R101, R12, 0x7610, R101 ;  /* 0x000076100c657816 */ /* 0x000fe40000000065 */
[----:B------:R-:W-:Y:S02]  /*db00*/  IADD3 R12, -R239, R26, RZ ;  /* 0x0000001aef0c7210 */ /* 0x000fe40007ffe1ff */
[----:B------:R-:W-:Y:S01]  /*db10*/  PRMT R93, R93, 0x5410, R3 ;  /* 0x000054105d5d7816 */ /* 0x000fe20000000003 */
[----:B------:R-:W-:Y:S01]  /*db20*/  IMAD.MOV.U32 R3, RZ, RZ, R72 ;  /* 0x000000ffff037224 */ /* 0x000fe200078e0048 */
[----:B------:R-:W-:Y:S01]  /*db30*/  IMNMX R82, R12, 0x80, PT ;  /* 0x000000800c527817 */ /* 0x000fe20003800200 */
[----:B------:R-:W-:Y:S01]  /*db40*/  IMAD.MOV.U32 R12, RZ, RZ, R54 ;  /* 0x000000ffff0c7224 */ /* 0x000fe200078e0036 */
[----:B------:R-:W-:Y:S01]  /*db50*/  PRMT R92, R2, 0x7610, R92 ;  /* 0x00007610025c7816 */ /* 0x000fe2000000005c */
[----:B------:R-:W-:Y:S01]  /*db60*/  IMAD.MOV.U32 R2, RZ, RZ, R73 ;  /* 0x000000ffff027224 */ /* 0x000fe200078e0049 */
[----:B------:R-:W-:Y:S01]  /*db70*/  PRMT R100, R100, 0x5410, R0 ;  /* 0x0000541064647816 */ /* 0x000fe20000000000 */
[----:B------:R-:W-:Y:S01]  /*db80*/  IMAD.MOV.U32 R0, RZ, RZ, R70 ;  /* 0x000000ffff007224 */ /* 0x000fe200078e0046 */
[----:B------:R-:W-:Y:S01]  /*db90*/  BAR.SYNC.DEFER_BLOCKING 0x0 ;  /* 0x0000000000007b1d */ /* 0x000fe20000010000 */
[----:B------:R-:W-:-:S02]  /*dba0*/  ISETP.GE.AND P0, PT, R112, R82, PT ;  /* 0x000000527000720c */ /* 0x000fc40003f06270 */
[----:B------:R-:W-:Y:S01]  /*dbb0*/  PRMT R99, R2, 0x5410, R3 ;  /* 0x0000541002637816 */ /* 0x000fe20000000003 */
[----:B------:R-:W-:Y:S01]  /*dbc0*/  IMAD.MOV.U32 R3, RZ, RZ, R71 ;  /* 0x000000ffff037224 */ /* 0x000fe200078e0047 */
[----:B------:R-:W-:Y:S01]  /*dbd0*/  PRMT R96, R96, 0x5410, R0 ;  /* 0x0000541060607816 */ /* 0x000fe20000000000 */
[----:B------:R-:W-:Y:S01]  /*dbe0*/  IMAD.MOV.U32 R2, RZ, RZ, R68 ;  /* 0x000000ffff027224 */ /* 0x000fe200078e0044 */
[----:B------:R-:W-:Y:S01]  /*dbf0*/  PRMT R92, R92, 0x5410, R12 ;  /* 0x000054105c5c7816 */ /* 0x000fe2000000000c */
[----:B------:R-:W-:Y:S01]  /*dc00*/  IMAD.MOV.U32 R0, RZ, RZ, R69 ;  /* 0x000000ffff007224 */ /* 0x000fe200078e0045 */
[----:B------:R-:W-:Y:S01]  /*dc10*/  PRMT R97, R3, 0x7610, R97 ;  /* 0x0000761003617816 */ /* 0x000fe20000000061 */
[----:B------:R-:W-:-:S03]  /*dc20*/  IMAD.MOV.U32 R3, RZ, RZ, R55 ;  /* 0x000000ffff037224 */ /* 0x000fc600078e0037 */
[----:B------:R-:W-:Y:S01]  /*dc30*/  PRMT R95, R0, 0x5410, R2 ;  /* 0x00005410005f7816 */ /* 0x000fe20000000002 */
[----:B------:R-:W-:Y:S01]  /*dc40*/  IMAD.MOV.U32 R2, RZ, RZ, R52 ;  /* 0x000000ffff027224 */ /* 0x000fe200078e0034 */
[----:B------:R-:W-:Y:S01]  /*dc50*/  PRMT R93, R3, 0x7610, R93 ;  /* 0x00007610035d7816 */ /* 0x000fe2000000005d */
[----:B------:R-:W-:-:S03]  /*dc60*/  IMAD.MOV.U32 R0, RZ, RZ, R53 ;  /* 0x000000ffff007224 */ /* 0x000fc600078e0035 */
[----:B------:R-:W-:Y:S02]  /*dc70*/  PRMT R91, R91, 0x5410, R2 ;  /* 0x000054105b5b7816 */ /* 0x000fe40000000002 */
[----:B------:R-:W-:Y:S01]  /*dc80*/  PRMT R90, R0, 0x7610, R90 ;  /* 0x00007610005a7816 */ /* 0x000fe2000000005a */
[----:B------:R-:W-:Y:S05]  /*dc90*/  @P0 BRA `(.L_x_798) ;  /* 0x000012f000000947 */ /* 0x000fea0003800000 */
[----:B------:R1:W5:Y:S04]  /*dca0*/  LDL R114, [R1+0x68] ;  /* 0x0000680001727983 */ /* 0x0003680000100800 */
[----:B------:R1:W5:Y:S04]  /*dcb0*/  LDL R113, [R1+0x6c] ;  /* 0x00006c0001717983 */ /* 0x0003680000100800 */
[----:B------:R1:W5:Y:S01]  /*dcc0*/  LDL R112, [R1+0x70] ;  /* 0x0000700001707983 */ /* 0x0003620000100800 */
[----:B------:R-:W-:Y:S01]  /*dcd0*/  ISETP.GE.AND P0, PT, R110, c[0x0][0x27c], PT ;  /* 0x00009f006e007a0c */ /* 0x000fe20003f06270 */
[----:B------:R-:W-:-:S12]  /*dce0*/  BSSY B0, `(.L_x_799) ;  /* 0x0000062000007945 */ /* 0x000fd80003800000 */
[----:B------:R-:W-:Y:S05]  /*dcf0*/  @P0 BRA `(.L_x_800) ;  /* 0x0000060000000947 */ /* 0x000fea0003800000 */
[----:B------:R-:W2:Y:S01]  /*dd00*/  LDL R115, [R1+0x8c] ;  /* 0x00008c0001737983 */ /* 0x000ea20000100800 */
[----:B------:R-:W-:Y:S02]  /*dd10*/  MOV R0, c[0x0][0x27c] ;  /* 0x00009f0000007a02 */ /* 0x000fe40000000f00 */
[--C-:B------:R-:W-:Y:S02]  /*dd20*/  SHF.R.U64 R61, R4, 0x10, R5.reuse ;  /* 0x00000010043d7819 */ /* 0x100fe40000001205 */
[----:B------:R-:W-:Y:S02]  /*dd30*/  LEA.HI R0, R0, R106, RZ, 0x1d ;  /* 0x0000006a00007211 */ /* 0x000fe400078fe8ff */
[----:B------:R-:W-:Y:S02]  /*dd40*/  SHF.R.U32.HI R4, RZ, 0x10, R5 ;  /* 0x00000010ff047819 */ /* 0x000fe40000011605 */
[----:B------:R-:W-:Y:S02]  /*dd50*/  SHF.R.S32.HI R3, RZ, 0x1f, R0 ;  /* 0x0000001fff037819 */ /* 0x000fe40000011400 */
[----:B------:R-:W-:-:S02]  /*dd60*/  SHF.L.U32 R2, R0, 0x3, RZ ;  /* 0x0000000300027819 */ /* 0x000fc400000006ff */
[----:B------:R-:W-:Y:S02]  /*dd70*/  LEA.HI R0, R3, R0, RZ, 0x2 ;  /* 0x0000000003007211 */ /* 0x000fe400078f10ff */
[----:B-----5:R-:W-:Y:S02]  /*dd80*/  LOP3.LUT R2, R114, 0x18, R2, 0xf8, !PT ;  /* 0x0000001872027812 */ /* 0x020fe400078ef802 */
[----:B------:R-:W-:Y:S02]  /*dd90*/  SHF.L.U32 R0, R0, 0xa, RZ ;  /* 0x0000000a00007819 */ /* 0x000fe400000006ff */
[----:B------:R-:W-:Y:S02]  /*dda0*/  LOP3.LUT R2, R2, R113, RZ, 0x3c, !PT ;  /* 0x0000007102027212 */ /* 0x000fe400078e3cff */
[----:B------:R-:W-:Y:S02]  /*ddb0*/  LOP3.LUT R0, R0, 0x7ffff000, RZ, 0xc0, !PT ;  /* 0x7ffff00000007812 */ /* 0x000fe400078ec0ff */
[----:B------:R-:W-:-:S02]  /*ddc0*/  SHF.R.U32.HI R25, RZ, 0x10, R9 ;  /* 0x00000010ff197819 */ /* 0x000fc40000011609 */
[----:B------:R-:W-:Y:S02]  /*ddd0*/  IADD3 R0, R2, R0, R112 ;  /* 0x0000000002007210 */ /* 0x000fe40007ffe070 */
[--C-:B------:R-:W-:Y:S01]  /*dde0*/  SHF.R.U64 R58, R6, 0x10, R7.reuse ;  /* 0x00000010063a7819 */ /* 0x100fe20000001207 */
[----:B------:R-:W-:Y:S01]  /*ddf0*/  HADD2.F32 R81, -RZ, R25.H0_H0 ;  /* 0x20000019ff517230 */ /* 0x000fe20000004100 */
[----:B------:R-:W-:Y:S01]  /*de00*/  SHF.L.U32 R36, R0, 0x1, RZ ;  /* 0x0000000100247819 */ /* 0x000fe200000006ff */
[----:B------:R-:W-:Y:S01]  /*de10*/  HADD2.F32 R0, -RZ, R37.H0_H0 ;  /* 0x20000025ff007230 */ /* 0x000fe20000004100 */
[----:B------:R-:W-:Y:S01]  /*de20*/  SHF.R.U32.HI R26, RZ, 0x10, R7 ;  /* 0x00000010ff1a7819 */ /* 0x000fe20000011607 */
[----:B------:R-:W-:Y:S01]  /*de30*/  HADD2.F32 R7, -RZ, R38.H0_H0 ;  /* 0x20000026ff077230 */ /* 0x000fe20000004100 */
[----:B------:R-:W-:Y:S01]  /*de40*/  SHF.R.U64 R63, R8, 0x10, R9 ;  /* 0x00000010083f7819 */ /* 0x000fe20000001209 */
[----:B------:R-:W3:Y:S01]  /*de50*/  LDS.128 R16, [R36+0x6080] ;  /* 0x0060800024107984 */ /* 0x000ee20000000c00 */
[----:B------:R-:W-:-:S02]  /*de60*/  SHF.R.U32.HI R27, RZ, 0x10, R11 ;  /* 0x00000010ff1b7819 */ /* 0x000fc4000001160b */
[----:B------:R-:W-:Y:S01]  /*de70*/  SHF.R.U64 R62, R10, 0x10, R11 ;  /* 0x000000100a3e7819 */ /* 0x000fe2000000120b */
[----:B------:R-:W-:Y:S02]  /*de80*/  HADD2.F32 R63, -RZ, R63.H0_H0 ;  /* 0x2000003fff3f7230 */ /* 0x000fe40000004100 */
[--C-:B---3--:R-:W-:Y:S02]  /*de90*/  HADD2.F32 R3, -RZ, R17.reuse.H0_H0 ;  /* 0x20000011ff037230 */ /* 0x108fe40000004100 */
[----:B------:R-:W-:Y:S02]  /*dea0*/  HADD2.F32 R5, -RZ, R16.H0_H0 ;  /* 0x20000010ff057230 */ /* 0x000fe40000004100 */
[----:B------:R-:W-:Y:S01]  /*deb0*/  HADD2.F32 R2, -RZ, R17.H1_H1 ;  /* 0x30000011ff027230 */ /* 0x000fe20000004100 */
[----:B------:R-:W-:Y:S01]  /*dec0*/  FMUL.FTZ R39, R3, R0 ;  /* 0x0000000003277220 */ /* 0x000fe20000410000 */
[----:B------:R-:W-:Y:S02]  /*ded0*/  HADD2.F32 R9, -RZ, R19.H0_H0 ;  /* 0x20000013ff097230 */ /* 0x000fe40000004100 */
[----:B------:R-:W-:-:S02]  /*dee0*/  HADD2.F32 R17, -RZ, R26.H0_H0 ;  /* 0x2000001aff117230 */ /* 0x000fc40000004100 */
[--C-:B------:R-:W-:Y:S02]  /*def0*/  HADD2.F32 R11, -RZ, R18.reuse.H0_H0 ;  /* 0x20000012ff0b7230 */ /* 0x100fe40000004100 */
[----:B------:R-:W-:Y:S02]  /*df00*/  HADD2.F32 R10, -RZ, R18.H1_H1 ;  /* 0x30000012ff0a7230 */ /* 0x000fe40000004100 */
[----:B------:R-:W-:Y:S01]  /*df10*/  HADD2.F32 R8, -RZ, R19.H1_H1 ;  /* 0x30000013ff087230 */ /* 0x000fe20000004100 */
[----:B--2---:R-:W2:Y:S02]  /*df20*/  LDS.128 R12, [R115] ;  /* 0x00000000730c7984 */ /* 0x004ea40000000c00 */
[----:B--2---:R-:W-:Y:S02]  /*df30*/  HADD2.F32 R23, -RZ, R13.H0_H0 ;  /* 0x2000000dff177230 */ /* 0x004fe40000004100 */
[--C-:B------:R-:W-:Y:S02]  /*df40*/  HADD2.F32 R22, -RZ, R12.reuse.H0_H0 ;  /* 0x2000000cff167230 */ /* 0x100fe40000004100 */
[----:B------:R-:W-:Y:S01]  /*df50*/  HADD2.F32 R24, -RZ, R12.H1_H1 ;  /* 0x3000000cff187230 */ /* 0x000fe20000004100 */
[----:B------:R-:W-:Y:S01]  /*df60*/  FMUL.FTZ R6, R23, R0 ;  /* 0x0000000017067220 */ /* 0x000fe20000410000 */
[----:B------:R-:W-:-:S02]  /*df70*/  HADD2.F32 R12, -RZ, R16.H1_H1 ;  /* 0x30000010ff0c7230 */ /* 0x000fc40000004100 */
[----:B------:R-:W-:Y:S01]  /*df80*/  HADD2.F32 R21, -RZ, R13.H1_H1 ;  /* 0x3000000dff157230 */ /* 0x000fe20000004100 */
[----:B------:R-:W-:Y:S01]  /*df90*/  FFMA.FTZ R60, R3, R7, R6 ;  /* 0x00000007033c7223 */ /* 0x000fe20000010006 */
[----:B------:R-:W-:Y:S02]  /*dfa0*/  HADD2.F32 R16, -RZ, R4.H0_H0 ;  /* 0x20000004ff107230 */ /* 0x000fe40000004100 */
[----:B------:R-:W-:Y:S02]  /*dfb0*/  HADD2.F32 R4, -RZ, R37.H1_H1 ;  /* 0x30000025ff047230 */ /* 0x000fe40000004100 */
[----:B------:R-:W-:Y:S01]  /*dfc0*/  HADD2.F32 R6, -RZ, R38.H1_H1 ;  /* 0x30000026ff067230 */ /* 0x000fe20000004100 */
[----:B------:R-:W-:Y:S01]  /*dfd0*/  FMUL.FTZ R0, R21, R16 ;  /* 0x0000001015007220 */ /* 0x000fe20000410000 */
[----:B------:R-:W-:Y:S01]  /*dfe0*/  HADD2.F32 R13, -RZ, R15.H0_H0 ;  /* 0x2000000fff0d7230 */ /* 0x000fe20000004100 */
[----:B------:R-:W-:Y:S01]  /*dff0*/  FMUL.FTZ R3, R22, R4 ;  /* 0x0000000416037220 */ /* 0x000fe20000410000 */
[----:B------:R-:W-:Y:S01]  /*e000*/  HADD2.F32 R20, -RZ, R14.H0_H0 ;  /* 0x2000000eff147230 */ /* 0x000fe20000004100 */
[C---:B------:R-:W-:Y:S01]  /*e010*/  FFMA.FTZ R59, R2.reuse, R81, R0 ;  /* 0x00000051023b7223 */ /* 0x040fe20000010000 */
[--C-:B------:R-:W-:Y:S01]  /*e020*/  HADD2.F32 R0, -RZ, R57.reuse.H0_H0 ;  /* 0x20000039ff007230 */ /* 0x100fe20000004100 */
[----:B------:R-:W-:Y:S01]  /*e030*/  FMUL.FTZ R38, R2, R16 ;  /* 0x0000001002267220 */ /* 0x000fe20000410000 */
[----:B------:R-:W-:Y:S01]  /*e040*/  HADD2.F32 R2, -RZ, R56.H0_H0 ;  /* 0x20000038ff027230 */ /* 0x000fe20000004100 */
[C---:B------:R-:W-:Y:S01]  /*e050*/  FFMA.FTZ R56, R5.reuse, R6, R3 ;  /* 0x0000000605387223 */ /* 0x040fe20000010003 */
[----:B------:R-:W-:Y:S01]  /*e060*/  HADD2.F32 R3, -RZ, R57.H1_H1 ;  /* 0x30000039ff037230 */ /* 0x000fe20000004100 */
[----:B------:R-:W-:Y:S01]  /*e070*/  FMUL.FTZ R37, R5, R4 ;  /* 0x0000000405257220 */ /* 0x000fe20000410000 */
[----:B------:R-:W-:Y:S01]  /*e080*/  HADD2.F32 R15, -RZ, R15.H1_H1 ;  /* 0x3000000fff0f7230 */ /* 0x000fe20000004100 */
[----:B------:R-:W-:Y:S01]  /*e090*/  FMUL.FTZ R5, R13, R0 ;  /* 0x000000000d057220 */ /* 0x000fe20000410000 */
[----:B------:R-:W-:Y:S01]  /*e0a0*/  HADD2.F32 R4, -RZ, R80.H0_H0 ;  /* 0x20000050ff047230 */ /* 0x000fe20000004100 */
[----:B------:R-:W-:Y:S01]  /*e0b0*/  FMUL.FTZ R16, R20, R2 ;  /* 0x0000000214107220 */ /* 0x000fe20000410000 */
[----:B------:R-:W-:Y:S01]  /*e0c0*/  HADD2.F32 R80, -RZ, R27.H0_H0 ;  /* 0x2000001bff507230 */ /* 0x000fe20000004100 */
[C---:B------:R-:W-:Y:S01]  /*e0d0*/  FMUL.FTZ R18, R9.reuse, R0 ;  /* 0x0000000009127220 */ /* 0x040fe20000410000 */
[----:B------:R-:W-:Y:S01]  /*e0e0*/  HADD2.F32 R14, -RZ, R14.H1_H1 ;  /* 0x3000000eff0e7230 */ /* 0x000fe20000004100 */
[----:B------:R-:W-:Y:S01]  /*e0f0*/  FFMA.FTZ R25, R9, R3, R5 ;  /* 0x0000000309197223 */ /* 0x000fe20000010005 */
[----:B------:R-:W-:Y:S01]  /*e100*/  HADD2.F32 R5, -RZ, R61.H0_H0 ;  /* 0x2000003dff057230 */ /* 0x000fe20000004100 */
[-C--:B------:R-:W-:Y:S01]  /*e110*/  FMUL.FTZ R0, R15, R17.reuse ;  /* 0x000000110f007220 */ /* 0x080fe20000410000 */
[----:B------:R-:W-:Y:S01]  /*e120*/  HADD2.F32 R9, -RZ, R58.H0_H0 ;  /* 0x2000003aff097230 */ /* 0x000fe20000004100 */
[----:B------:R-:W-:Y:S01]  /*e130*/  FFMA.FTZ R57, R11, R4, R16 ;  /* 0x000000040b397223 */ /* 0x000fe20000010010 */
[----:B------:R-:W-:Y:S01]  /*e140*/  HADD2.F32 R58, -RZ, R62.H0_H0 ;  /* 0x2000003eff3a7230 */ /* 0x000fe20000004100 */
[----:B------:R-:W-:-:S02]  /*e150*/  FMUL.FTZ R16, R8, R17 ;  /* 0x0000001108107220 */ /* 0x000fc40000410000 */
[----:B------:R-:W-:Y:S02]  /*e160*/  FMUL.FTZ R26, R11, R2 ;  /* 0x000000020b1a7220 */ /* 0x000fe40000410000 */
[----:B------:R-:W-:Y:S02]  /*e170*/  FFMA.FTZ R17, R8, R80, R0 ;  /* 0x0000005008117223 */ /* 0x000fe40000010000 */
[----:B------:R-:W-:Y:S02]  /*e180*/  FMUL.FTZ R2, R24, R5 ;  /* 0x0000000518027220 */ /* 0x000fe40000410000 */
[----:B------:R-:W-:Y:S02]  /*e190*/  FMUL.FTZ R0, R14, R9 ;  /* 0x000000090e007220 */ /* 0x000fe40000410000 */
[----:B------:R-:W-:Y:S02]  /*e1a0*/  FMUL.FTZ R11, R12, R5 ;  /* 0x000000050c0b7220 */ /* 0x000fe40000410000 */
[----:B------:R-:W-:-:S02]  /*e1b0*/  FMUL.FTZ R5, R10, R9 ;  /* 0x000000090a057220 */ /* 0x000fc40000410000 */
[----:B------:R-:W-:Y:S02]  /*e1c0*/  FFMA.FTZ R19, R12, R63, R2 ;  /* 0x0000003f0c137223 */ /* 0x000fe40000010002 */
[----:B------:R-:W-:Y:S02]  /*e1d0*/  FFMA.FTZ R27, R10, R58, R0 ;  /* 0x0000003a0a1b7223 */ /* 0x000fe40000010000 */
[----:B------:R-:W-:Y:S02]  /*e1e0*/  FFMA.FTZ R8, R22, R6, -R37 ;  /* 0x0000000616087223 */ /* 0x000fe40000010825 */
[----:B------:R-:W-:Y:S01]  /*e1f0*/  FFMA.FTZ R12, R23, R7, -R39 ;  /* 0x00000007170c7223 */ /* 0x000fe20000010827 */
[----:B------:R-:W-:Y:S01]  /*e200*/  F2FP.PACK_AB R7, R17, R25 ;  /* 0x000000191107723e */ /* 0x000fe200000000ff */
[----:B------:R-:W-:Y:S02]  /*e210*/  FFMA.FTZ R9, R21, R81, -R38 ;  /* 0x0000005115097223 */ /* 0x000fe40000010826 */
[----:B------:R-:W-:Y:S01]  /*e220*/  FFMA.FTZ R10, R20, R4, -R26 ;  /* 0x00000004140a7223 */ /* 0x000fe2000001081a */
[----:B------:R-:W-:Y:S01]  /*e230*/  F2FP.PACK_AB R4, R19, R56 ;  /* 0x000000381304723e */ /* 0x000fe200000000ff */
[----:B------:R-:W-:Y:S01]  /*e240*/  FFMA.FTZ R3, R13, R3, -R18 ;  /* 0x000000030d037223 */ /* 0x000fe20000010812 */
[----:B------:R-:W-:Y:S01]  /*e250*/  F2FP.PACK_AB R9, R9, R12 ;  /* 0x0000000c0909723e */ /* 0x000fe200000000ff */
[----:B------:R-:W-:-:S02]  /*e260*/  FFMA.FTZ R0, R15, R80, -R16 ;  /* 0x000000500f007223 */ /* 0x000fc40000010810 */
[----:B------:R-:W-:Y:S02]  /*e270*/  FFMA.FTZ R2, R24, R63, -R11 ;  /* 0x0000003f18027223 */ /* 0x000fe4000001080b */
[----:B------:R-:W-:Y:S01]  /*e280*/  FFMA.FTZ R6, R14, R58, -R5 ;  /* 0x0000003a0e067223 */ /* 0x000fe20000010805 */
[----:B------:R-:W-:Y:S02]  /*e290*/  F2FP.PACK_AB R11, R0, R3 ;  /* 0x00000003000b723e */ /* 0x000fe400000000ff */
[----:B------:R-:W-:Y:S02]  /*e2a0*/  F2FP.PACK_AB R8, R2, R8 ;  /* 0x000000080208723e */ /* 0x000fe400000000ff */
[----:B------:R-:W-:Y:S02]  /*e2b0*/  F2FP.PACK_AB R10, R6, R10 ;  /* 0x0000000a060a723e */ /* 0x000fe400000000ff */
[----:B------:R-:W-:Y:S02]  /*e2c0*/  F2FP.PACK_AB R5, R59, R60 ;  /* 0x0000003c3b05723e */ /* 0x000fe400000000ff */
[----:B------:R-:W-:Y:S01]  /*e2d0*/  F2FP.PACK_AB R6, R27, R57 ;  /* 0x000000391b06723e */ /* 0x000fe200000000ff */
[----:B------:R2:W-:Y:S04]  /*e2e0*/  STS.128 [R115], R8 ;  /* 0x0000000873007388 */ /* 0x0005e80000000c00 */
[----:B------:R2:W-:Y:S02]  /*e2f0*/  STS.128 [R36+0x6080], R4 ;  /* 0x0060800424007388 */ /* 0x0005e40000000c00 */
.L_x_800:
[----:B------:R-:W-:Y:S05]  /*e300*/  BSYNC B0 ;  /* 0x0000000000007941 */ /* 0x000fea0003800000 */
.L_x_799:
[----:B------:R-:W-:Y:S01]  /*e310*/  ISETP.GE.AND P0, PT, R152, c[0x0][0x27c], PT ;  /* 0x00009f0098007a0c */ /* 0x000fe20003f06270 */
[----:B------:R-:W-:-:S12]  /*e320*/  BSSY B0, `(.L_x_801) ;  /* 0x0000063000007945 */ /* 0x000fd80003800000 */
[----:B------:R-:W-:Y:S05]  /*e330*/  @P0 BRA `(.L_x_802) ;  /* 0x0000061000000947 */ /* 0x000fea0003800000 */
[----:B------:R-:W3:Y:S04]  /*e340*/  LDL R2, [R1+0x78] ;  /* 0x0000780001027983 */ /* 0x000ee80000100800 */
[----:B------:R-:W4:Y:S01]  /*e350*/  LDL R58, [R1+0x9c] ;  /* 0x00009c00013a7983 */ /* 0x000f220000100800 */
[----:B------:R-:W-:Y:S02]  /*e360*/  MOV R0, c[0x0][0x27c] ;  /* 0x00009f0000007a02 */ /* 0x000fe40000000f00 */
[----:B------:R-:W-:Y:S02]  /*e370*/  SHF.R.U32.HI R22, RZ, 0x10, R29 ;  /* 0x00000010ff167819 */ /* 0x000fe4000001161d */
[--C-:B------:R-:W-:Y:S02]  /*e380*/  SHF.R.U32.HI R23, RZ, 0x10, R33.reuse ;  /* 0x00000010ff177819 */ /* 0x100fe40000011621 */
[----:B------:R-:W-:-:S02]  /*e390*/  SHF.R.U64 R39, R32, 0x10, R33 ;  /* 0x0000001020277819 */ /* 0x000fc40000001221 */
[----:B------:R-:W-:Y:S01]  /*e3a0*/  SHF.R.U64 R33, R30, 0x10, R31 ;  /* 0x000000101e217819 */ /* 0x000fe2000000121f */
[----:B------:R-:W-:Y:S01]  /*e3b0*/  HADD2.F32 R57, -RZ, R23.H0_H0 ;  /* 0x20000017ff397230 */ /* 0x000fe20000004100 */
[--C-:B------:R-:W-:Y:S01]  /*e3c0*/  SHF.R.U64 R38, R34, 0x10, R35.reuse ;  /* 0x0000001022267819 */ /* 0x100fe20000001223 */
[----:B------:R-:W-:Y:S01]  /*e3d0*/  HADD2.F32 R39, -RZ, R39.H0_H0 ;  /* 0x20000027ff277230 */ /* 0x000fe20000004100 */
[----:B------:R-:W-:Y:S02]  /*e3e0*/  SHF.R.U32.HI R27, RZ, 0x10, R35 ;  /* 0x00000010ff1b7819 */ /* 0x000fe40000011623 */
[----:B------:R-:W-:Y:S02]  /*e3f0*/  SHF.R.U64 R37, R28, 0x10, R29 ;  /* 0x000000101c257819 */ /* 0x000fe4000000121d */
[----:B------:R-:W-:Y:S01]  /*e400*/  SHF.R.U32.HI R24, RZ, 0x10, R31 ;  /* 0x00000010ff187819 */ /* 0x000fe2000001161f */
[----:B------:R-:W-:Y:S01]  /*e410*/  HADD2.F32 R56, -RZ, R27.H0_H0 ;  /* 0x2000001bff387230 */ /* 0x000fe20000004100 */
[----:B---3--:R-:W-:-:S04]  /*e420*/  LEA.HI R0, R0, R2, RZ, 0x1d ;  /* 0x0000000200007211 */ /* 0x008fc800078fe8ff */
[----:B------:R-:W-:Y:S01]  /*e430*/  SHF.R.S32.HI R2, RZ, 0x1f, R0 ;  /* 0x0000001fff027819 */ /* 0x000fe20000011400 */
[----:B--2-4-:R-:W2:Y:S01]  /*e440*/  LDS.128 R4, [R58] ;  /* 0x000000003a047984 */ /* 0x014ea20000000c00 */
[----:B------:R-:W-:Y:S02]  /*e450*/  SHF.L.U32 R3, R0, 0x3, RZ ;  /* 0x0000000300037819 */ /* 0x000fe400000006ff */
[----:B------:R-:W-:Y:S02]  /*e460*/  LEA.HI R0, R2, R0, RZ, 0x2 ;  /* 0x0000000002007211 */ /* 0x000fe400078f10ff */
[----:B-----5:R-:W-:Y:S02]  /*e470*/  LOP3.LUT R2, R114, 0x18, R3, 0xf8, !PT ;  /* 0x0000001872027812 */ /* 0x020fe400078ef803 */
[----:B------:R-:W-:Y:S02]  /*e480*/  SHF.L.U32 R0, R0, 0xa, RZ ;  /* 0x0000000a00007819 */ /* 0x000fe400000006ff */
[----:B------:R-:W-:-:S02]  /*e490*/  LOP3.LUT R2, R2, R113, RZ, 0x3c, !PT ;  /* 0x0000007102027212 */ /* 0x000fc400078e3cff */
[----:B------:R-:W-:-:S04]  /*e4a0*/  LOP3.LUT R0, R0, 0x7ffff000, RZ, 0xc0, !PT ;  /* 0x7ffff00000007812 */ /* 0x000fc800078ec0ff */
[----:B------:R-:W-:-:S04]  /*e4b0*/  IADD3 R0, R2, R0, R112 ;  /* 0x0000000002007210 */ /* 0x000fc80007ffe070 */
[----:B------:R-:W-:Y:S01]  /*e4c0*/  SHF.L.U32 R36, R0, 0x1, RZ ;  /* 0x0000000100247819 */ /* 0x000fe200000006ff */
[----:B------:R-:W-:-:S04]  /*e4d0*/  HADD2.F32 R0, -RZ, R83.H0_H0 ;  /* 0x20000053ff007230 */ /* 0x000fc80000004100 */
[----:B------:R-:W3:Y:S01]  /*e4e0*/  LDS.128 R8, [R36+0x6080] ;  /* 0x0060800024087984 */ /* 0x000ee20000000c00 */
[----:B--2---:R-:W-:Y:S02]  /*e4f0*/  HADD2.F32 R19, -RZ, R5.H0_H0 ;  /* 0x20000005ff137230 */ /* 0x004fe40000004100 */
[--C-:B------:R-:W-:Y:S02]  /*e500*/  HADD2.F32 R15, -RZ, R7.reuse.H0_H0 ;  /* 0x20000007ff0f7230 */ /* 0x100fe40000004100 */
[----:B------:R-:W-:Y:S02]  /*e510*/  HADD2.F32 R14, -RZ, R7.H1_H1 ;  /* 0x30000007ff0e7230 */ /* 0x000fe40000004100 */
[----:B------:R-:W-:Y:S01]  /*e520*/  HADD2.F32 R17, -RZ, R5.H1_H1 ;  /* 0x30000005ff117230 */ /* 0x000fe20000004100 */
[----:B------:R-:W-:Y:S01]  /*e530*/  FMUL.FTZ R5, R19, R0 ;  /* 0x0000000013057220 */ /* 0x000fe20000410000 */
[--C-:B------:R-:W-:Y:S02]  /*e540*/  HADD2.F32 R16, -RZ, R6.reuse.H0_H0 ;  /* 0x20000006ff107230 */ /* 0x100fe40000004100 */
[----:B------:R-:W-:-:S02]  /*e550*/  HADD2.F32 R20, -RZ, R6.H1_H1 ;  /* 0x30000006ff147230 */ /* 0x000fc40000004100 */
[----:B------:R-:W-:Y:S02]  /*e560*/  HADD2.F32 R6, -RZ, R84.H0_H0 ;  /* 0x20000054ff067230 */ /* 0x000fe40000004100 */
[--C-:B------:R-:W-:Y:S02]  /*e570*/  HADD2.F32 R18, -RZ, R4.reuse.H0_H0 ;  /* 0x20000004ff127230 */ /* 0x100fe40000004100 */
[----:B------:R-:W-:Y:S02]  /*e580*/  HADD2.F32 R21, -RZ, R4.H1_H1 ;  /* 0x30000004ff157230 */ /* 0x000fe40000004100 */
[----:B------:R-:W-:Y:S02]  /*e590*/  HADD2.F32 R4, -RZ, R83.H1_H1 ;  /* 0x30000053ff047230 */ /* 0x000fe40000004100 */
[--C-:B---3--:R-:W-:Y:S02]  /*e5a0*/  HADD2.F32 R3, -RZ, R9.reuse.H0_H0 ;  /* 0x20000009ff037230 */ /* 0x108fe40000004100 */
[----:B------:R-:W-:-:S02]  /*e5b0*/  HADD2.F32 R2, -RZ, R9.H1_H1 ;  /* 0x30000009ff027230 */ /* 0x000fc40000004100 */
[--C-:B------:R-:W-:Y:S01]  /*e5c0*/  HADD2.F32 R9, -RZ, R8.reuse.H0_H0 ;  /* 0x20000008ff097230 */ /* 0x100fe20000004100 */
[C---:B------:R-:W-:Y:S01]  /*e5d0*/  FMUL.FTZ R30, R3.reuse, R0 ;  /* 0x00000000031e7220 */ /* 0x040fe20000410000 */
[----:B------:R-:W-:Y:S01]  /*e5e0*/  HADD2.F32 R13, -RZ, R8.H1_H1 ;  /* 0x30000008ff0d7230 */ /* 0x000fe20000004100 */
[----:B------:R-:W-:Y:S01]  /*e5f0*/  FFMA.FTZ R35, R3, R6, R5 ;  /* 0x0000000603237223 */ /* 0x000fe20000010005 */
[--C-:B------:R-:W-:Y:S01]  /*e600*/  HADD2.F32 R8, -RZ, R11.reuse.H0_H0 ;  /* 0x2000000bff087230 */ /* 0x100fe20000004100 */
[-C--:B------:R-:W-:Y:S01]  /*e610*/  FMUL.FTZ R3, R18, R4.reuse ;  /* 0x0000000412037220 */ /* 0x080fe20000410000 */
[----:B------:R-:W-:Y:S01]  /*e620*/  HADD2.F32 R7, -RZ, R11.H1_H1 ;  /* 0x3000000bff077230 */ /* 0x000fe20000004100 */
[----:B------:R-:W-:Y:S01]  /*e630*/  FMUL.FTZ R28, R9, R4 ;  /* 0x00000004091c7220 */ /* 0x000fe20000410000 */
[----:B------:R-:W-:Y:S02]  /*e640*/  HADD2.F32 R11, -RZ, R22.H0_H0 ;  /* 0x20000016ff0b7230 */ /* 0x000fe40000004100 */
[----:B------:R-:W-:-:S02]  /*e650*/  HADD2.F32 R5, -RZ, R85.H1_H1 ;  /* 0x30000055ff057230 */ /* 0x000fc40000004100 */
[----:B------:R-:W-:Y:S01]  /*e660*/  HADD2.F32 R12, -RZ, R10.H0_H0 ;  /* 0x2000000aff0c7230 */ /* 0x000fe20000004100 */
[-C--:B------:R-:W-:Y:S01]  /*e670*/  FMUL.FTZ R0, R17, R11.reuse ;  /* 0x0000000b11007220 */ /* 0x080fe20000410000 */
[----:B------:R-:W-:Y:S01]  /*e680*/  HADD2.F32 R4, -RZ, R86.H1_H1 ;  /* 0x30000056ff047230 */ /* 0x000fe20000004100 */
[C---:B------:R-:W-:Y:S01]  /*e690*/  FMUL.FTZ R29, R2.reuse, R11 ;  /* 0x0000000b021d7220 */ /* 0x040fe20000410000 */
[----:B------:R-:W-:Y:S01]  /*e6a0*/  HADD2.F32 R22, -RZ, R24.H0_H0 ;  /* 0x20000018ff167230 */ /* 0x000fe20000004100 */
[----:B------:R-:W-:Y:S01]  /*e6b0*/  FFMA.FTZ R34, R2, R57, R0 ;  /* 0x0000003902227223 */ /* 0x000fe20000010000 */
[----:B------:R-:W-:Y:S01]  /*e6c0*/  HADD2.F32 R2, -RZ, R84.H1_H1 ;  /* 0x30000054ff027230 */ /* 0x000fe20000004100 */
[----:B------:R-:W-:Y:S01]  /*e6d0*/  FFMA.FTZ R31, R9, R5, R3 ;  /* 0x00000005091f7223 */ /* 0x000fe20000010003 */
[----:B------:R-:W-:Y:S02]  /*e6e0*/  HADD2.F32 R0, -RZ, R85.H0_H0 ;  /* 0x20000055ff007230 */ /* 0x000fe40000004100 */
[----:B------:R-:W-:Y:S01]  /*e6f0*/  HADD2.F32 R3, -RZ, R86.H0_H0 ;  /* 0x20000056ff037230 */ /* 0x000fe20000004100 */
[----:B------:R-:W-:Y:S01]  /*e700*/  FMUL.FTZ R11, R16, R2 ;  /* 0x00000002100b7220 */ /* 0x000fe20000410000 */
[----:B------:R-:W-:Y:S01]  /*e710*/  HADD2.F32 R10, -RZ, R10.H1_H1 ;  /* 0x3000000aff0a7230 */ /* 0x000fe20000004100 */
[----:B------:R-:W-:-:S02]  /*e720*/  FMUL.FTZ R9, R15, R0 ;  /* 0x000000000f097220 */ /* 0x000fc40000410000 */
[----:B------:R-:W-:Y:S01]  /*e730*/  FFMA.FTZ R32, R12, R4, R11 ;  /* 0x000000040c207223 */ /* 0x000fe2000001000b */
[----:B------:R-:W-:Y:S01]  /*e740*/  HADD2.F32 R11, -RZ, R37.H0_H0 ;  /* 0x20000025ff0b7230 */ /* 0x000fe20000004100 */
[C---:B------:R-:W-:Y:S02]  /*e750*/  FMUL.FTZ R24, R8.reuse, R0 ;  /* 0x0000000008187220 */ /* 0x040fe40000410000 */
[----:B------:R-:W-:Y:S01]  /*e760*/  FFMA.FTZ R25, R8, R3, R9 ;  /* 0x0000000308197223 */ /* 0x000fe20000010009 */
[----:B------:R-:W-:Y:S01]  /*e770*/  HADD2.F32 R8, -RZ, R33.H0_H0 ;  /* 0x20000021ff087230 */ /* 0x000fe20000004100 */
[----:B------:R-:W-:Y:S01]  /*e780*/  FMUL.FTZ R0, R14, R22 ;  /* 0x000000160e007220 */ /* 0x000fe20000410000 */
[----:B------:R-:W-:Y:S01]  /*e790*/  HADD2.F32 R33, -RZ, R38.H0_H0 ;  /* 0x20000026ff217230 */ /* 0x000fe20000004100 */
[----:B------:R-:W-:Y:S02]  /*e7a0*/  FMUL.FTZ R26, R12, R2 ;  /* 0x000000020c1a7220 */ /* 0x000fe40000410000 */
[----:B------:R-:W-:-:S02]  /*e7b0*/  FFMA.FTZ R23, R7, R56, R0 ;  /* 0x0000003807177223 */ /* 0x000fc40000010000 */
[----:B------:R-:W-:Y:S02]  /*e7c0*/  FMUL.FTZ R22, R7, R22 ;  /* 0x0000001607167220 */ /* 0x000fe40000410000 */
[-C--:B------:R-:W-:Y:S02]  /*e7d0*/  FMUL.FTZ R2, R21, R11.reuse ;  /* 0x0000000b15027220 */ /* 0x080fe40000410000 */
[-C--:B------:R-:W-:Y:S02]  /*e7e0*/  FMUL.FTZ R0, R20, R8.reuse ;  /* 0x0000000814007220 */ /* 0x080fe40000410000 */
[C---:B------:R-:W-:Y:S02]  /*e7f0*/  FMUL.FTZ R11, R13.reuse, R11 ;  /* 0x0000000b0d0b7220 */ /* 0x040fe40000410000 */
[----:B------:R-:W-:Y:S02]  /*e800*/  FMUL.FTZ R7, R10, R8 ;  /* 0x000000080a077220 */ /* 0x000fe40000410000 */
[----:B------:R-:W-:-:S02]  /*e810*/  FFMA.FTZ R13, R13, R39, R2 ;  /* 0x000000270d0d7223 */ /* 0x000fc40000010002 */
[----:B------:R-:W-:Y:S02]  /*e820*/  FFMA.FTZ R27, R10, R33, R0 ;  /* 0x000000210a1b7223 */ /* 0x000fe40000010000 */
[----:B------:R-:W-:Y:S02]  /*e830*/  FFMA.FTZ R12, R19, R6, -R30 ;  /* 0x00000006130c7223 */ /* 0x000fe4000001081e */
[----:B------:R-:W-:Y:S02]  /*e840*/  FFMA.FTZ R9, R17, R57, -R29 ;  /* 0x0000003911097223 */ /* 0x000fe4000001081d */
[----:B------:R-:W-:Y:S01]  /*e850*/  FFMA.FTZ R8, R18, R5, -R28 ;  /* 0x0000000512087223 */ /* 0x000fe2000001081c */
[----:B------:R-:W-:Y:S01]  /*e860*/  F2FP.PACK_AB R5, R34, R35 ;  /* 0x000000232205723e */ /* 0x000fe200000000ff */
        /* <DEDUP_REMOVED lines=14> */
.L_x_802:
[----:B------:R-:W-:Y:S05]  /*e950*/  BSYNC B0 ;  /* 0x0000000000007941 */ /* 0x000fea0003800000 */
.L_x_801:
[----:B------:R-:W-:-:S13]  /*e960*/  ISETP.GE.AND P0, PT, R109, c[0x0][0x27c], PT ;  /* 0x00009f006d007a0c */ /* 0x000fda0003f06270 */
[----:B------:R-:W-:Y:S05]  /*e970*/  @P0 BRA `(.L_x_798) ;  /* 0x0000061000000947 */ /* 0x000fea0003800000 */
[----:B------:R-:W3:Y:S04]  /*e980*/  LDL R2, [R1+0x74] ;  /* 0x0000740001027983 */ /* 0x000ee80000100800 */
[----:B------:R-:W4:Y:S01]  /*e990*/  LDL R56, [R1+0x94] ;  /* 0x0000940001387983 */ /* 0x000f220000100800 */
[----:B------:R-:W-:Y:S02]  /*e9a0*/  MOV R0, c[0x0][0x27c] ;  /* 0x00009f0000007a02 */ /* 0x000fe40000000f00 */
[----:B------:R-:W-:Y:S02]  /*e9b0*/  SHF.R.U32.HI R22, RZ, 0x10, R41 ;  /* 0x00000010ff167819 */ /* 0x000fe40000011629 */
[----:B------:R-:W-:Y:S02]  /*e9c0*/  SHF.R.U32.HI R23, RZ, 0x10, R45 ;  /* 0x00000010ff177819 */ /* 0x000fe4000001162d */
[----:B------:R-:W-:-:S02]  /*e9d0*/  SHF.R.U64 R37, R40, 0x10, R41 ;  /* 0x0000001028257819 */ /* 0x000fc40000001229 */
[----:B------:R-:W-:Y:S01]  /*e9e0*/  SHF.R.U32.HI R24, RZ, 0x10, R43 ;  /* 0x00000010ff187819 */ /* 0x000fe2000001162b */
[----:B------:R-:W-:Y:S01]  /*e9f0*/  HADD2.F32 R41, -RZ, R23.H0_H0 ;  /* 0x20000017ff297230 */ /* 0x000fe20000004100 */
[----:B------:R-:W-:Y:S02]  /*ea00*/  SHF.R.U32.HI R27, RZ, 0x10, R47 ;  /* 0x00000010ff1b7819 */ /* 0x000fe4000001162f */
[----:B------:R-:W-:Y:S02]  /*ea10*/  SHF.R.U64 R34, R42, 0x10, R43 ;  /* 0x000000102a227819 */ /* 0x000fe4000000122b */
[----:B------:R-:W-:Y:S01]  /*ea20*/  SHF.R.U64 R39, R44, 0x10, R45 ;  /* 0x000000102c277819 */ /* 0x000fe2000000122d */
[----:B------:R-:W-:Y:S01]  /*ea30*/  HADD2.F32 R40, -RZ, R27.H0_H0 ;  /* 0x2000001bff287230 */ /* 0x000fe20000004100 */
[----:B------:R-:W-:-:S03]  /*ea40*/  SHF.R.U64 R38, R46, 0x10, R47 ;  /* 0x000000102e267819 */ /* 0x000fc6000000122f */
        /* <DEDUP_REMOVED lines=39> */
[----:B------:R-:W-:Y:S01]  /*ecc0*/  HADD2.F32 R4, -RZ, R91.H0_H0 ;  /* 0x2000005bff047230 */ /* 0x000fe20000004100 */
[C---:B------:R-:W-:Y:S01]  /*ecd0*/  FMUL.FTZ R30, R2.reuse, R11 ;  /* 0x0000000b021e7220 */ /* 0x040fe20000410000 */
[----:B------:R-:W-:Y:S01]  /*ece0*/  HADD2.F32 R22, -RZ, R24.H0_H0 ;  /* 0x20000018ff167230 */ /* 0x000fe20000004100 */
[----:B------:R-:W-:Y:S01]  /*ecf0*/  FFMA.FTZ R35, R2, R41, R0 ;  /* 0x0000002902237223 */ /* 0x000fe20000010000 */
[----:B------:R-:W-:Y:S01]  /*ed00*/  HADD2.F32 R2, -RZ, R88.H1_H1 ;  /* 0x30000058ff027230 */ /* 0x000fe20000004100 */
[----:B------:R-:W-:Y:S01]  /*ed10*/  FFMA.FTZ R32, R9, R5, R3 ;  /* 0x0000000509207223 */ /* 0x000fe20000010003 */
[----:B------:R-:W-:Y:S02]  /*ed20*/  HADD2.F32 R0, -RZ, R89.H0_H0 ;  /* 0x20000059ff007230 */ /* 0x000fe40000004100 */
[----:B------:R-:W-:Y:S01]  /*ed30*/  HADD2.F32 R3, -RZ, R90.H1_H1 ;  /* 0x3000005aff037230 */ /* 0x000fe20000004100 */
        /* <DEDUP_REMOVED lines=37> */
.L_x_798:
[----:B------:R-:W-:Y:S05]  /*ef90*/  BSYNC B1 ;  /* 0x0000000000017941 */ /* 0x000fea0003800000 */
.L_x_797:
[----:B------:R-:W-:-:S04]  /*efa0*/  LEA.HI R0, R107, R107, RZ, 0x1 ;  /* 0x0000006b6b007211 */ /* 0x000fc800078f08ff */
[----:B------:R-:W-:-:S04]  /*efb0*/  SHF.R.S32.HI R0, RZ, 0x1, R0 ;  /* 0x00000001ff007819 */ /* 0x000fc80000011400 */
[----:B------:R-:W-:-:S04]  /*efc0*/  IADD3 R0, R0, 0x40, RZ ;  /* 0x0000004000007810 */ /* 0x000fc80007ffe0ff */
[----:B------:R-:W-:-:S13]  /*efd0*/  ISETP.GE.AND P0, PT, R0, R82, PT ;  /* 0x000000520000720c */ /* 0x000fda0003f06270 */
[----:B------:R-:W-:Y:S05]  /*efe0*/  @P0 BRA `(.L_x_782) ;  /* 0x000012f000000947 */ /* 0x000fea0003800000 */
[----:B------:R3:W5:Y:S04]  /*eff0*/  LDL R45, [R1+0x80] ;  /* 0x00008000012d7983 */ /* 0x0007680000100800 */
[----:B------:R3:W5:Y:S04]  /*f000*/  LDL R44, [R1+0x84] ;  /* 0x00008400012c7983 */ /* 0x0007680000100800 */
[----:B------:R3:W5:Y:S01]  /*f010*/  LDL R43, [R1+0x88] ;  /* 0x00008800012b7983 */ /* 0x0007620000100800 */
[----:B------:R-:W-:Y:S01]  /*f020*/  ISETP.GE.AND P0, PT, R110, c[0x0][0x27c], PT ;  /* 0x00009f006e007a0c */ /* 0x000fe20003f06270 */
[----:B------:R-:W-:-:S12]  /*f030*/  BSSY B0, `(.L_x_803) ;  /* 0x0000062000007945 */ /* 0x000fd80003800000 */
[----:B------:R-:W-:Y:S05]  /*f040*/  @P0 BRA `(.L_x_804) ;  /* 0x0000060000000947 */ /* 0x000fea0003800000 */
[----:B------:R-:W4:Y:S01]  /*f050*/  LDL R42, [R1+0xa0] ;  /* 0x0000a000012a7983 */ /* 0x000f220000100800 */
[----:B------:R-:W-:Y:S02]  /*f060*/  MOV R0, c[0x0][0x27c] ;  /* 0x00009f0000007a02 */ /* 0x000fe40000000f00 */
[----:B------:R-:W-:Y:S02]  /*f070*/  SHF.R.U32.HI R22, RZ, 0x10, R53 ;  /* 0x00000010ff167819 */ /* 0x000fe40000011635 */
[----:B------:R-:W-:Y:S02]  /*f080*/  LEA.HI R0, R0, R106, RZ, 0x1d ;  /* 0x0000006a00007211 */ /* 0x000fe400078fe8ff */
[----:B------:R-:W-:Y:S02]  /*f090*/  SHF.R.U32.HI R23, RZ, 0x10, R49 ;  /* 0x00000010ff177819 */ /* 0x000fe40000011631 */
[----:B------:R-:W-:Y:S02]  /*f0a0*/  SHF.R.S32.HI R3, RZ, 0x1f, R0 ;  /* 0x0000001fff037819 */ /* 0x000fe40000011400 */
[----:B------:R-:W-:Y:S01]  /*f0b0*/  SHF.L.U32 R2, R0, 0x3, RZ ;  /* 0x0000000300027819 */ /* 0x000fe200000006ff */
[----:B------:R-:W-:Y:S01]  /*f0c0*/  HADD2.F32 R41, -RZ, R23.H0_H0 ;  /* 0x20000017ff297230 */ /* 0x000fe20000004100 */
[----:B------:R-:W-:-:S02]  /*f0d0*/  LEA.HI R0, R3, R0, RZ, 0x2 ;  /* 0x0000000003007211 */ /* 0x000fc400078f10ff */
[----:B-----5:R-:W-:Y:S02]  /*f0e0*/  LOP3.LUT R2, R45, 0x18, R2, 0xf8, !PT ;  /* 0x000000182d027812 */ /* 0x020fe400078ef802 */
[----:B------:R-:W-:Y:S02]  /*f0f0*/  SHF.L.U32 R0, R0, 0xa, RZ ;  /* 0x0000000a00007819 */ /* 0x000fe400000006ff */
[----:B------:R-:W-:Y:S02]  /*f100*/  LOP3.LUT R2, R2, R44, RZ, 0x3c, !PT ;  /* 0x0000002c02027212 */ /* 0x000fe400078e3cff */
[----:B------:R-:W-:Y:S02]  /*f110*/  LOP3.LUT R0, R0, 0x7ffff000, RZ, 0xc0, !PT ;  /* 0x7ffff00000007812 */ /* 0x000fe400078ec0ff */
[----:B------:R-:W-:Y:S02]  /*f120*/  SHF.R.U32.HI R24, RZ, 0x10, R55 ;  /* 0x00000010ff187819 */ /* 0x000fe40000011637 */
[----:B------:R-:W-:-:S02]  /*f130*/  IADD3 R0, R2, R0, R43 ;  /* 0x0000000002007210 */ /* 0x000fc40007ffe02b */
[----:B------:R-:W-:Y:S02]  /*f140*/  SHF.R.U32.HI R27, RZ, 0x10, R51 ;  /* 0x00000010ff1b7819 */ /* 0x000fe40000011633 */
[----:B--2---:R-:W-:Y:S01]  /*f150*/  SHF.L.U32 R28, R0, 0x1, RZ ;  /* 0x00000001001c7819 */ /* 0x004fe200000006ff */
[----:B------:R-:W-:Y:S01]  /*f160*/  HADD2.F32 R0, -RZ, R90.H0_H0 ;  /* 0x2000005aff007230 */ /* 0x000fe20000004100 */
[----:B------:R-:W-:Y:S01]  /*f170*/  SHF.R.U64 R32, R52, 0x10, R53 ;  /* 0x0000001034207819 */ /* 0x000fe20000001235 */
[----:B------:R-:W-:Y:S01]  /*f180*/  HADD2.F32 R40, -RZ, R27.H0_H0 ;  /* 0x2000001bff287230 */ /* 0x000fe20000004100 */
[----:B------:R-:W-:Y:S01]  /*f190*/  SHF.R.U64 R33, R54, 0x10, R55 ;  /* 0x0000001036217819 */ /* 0x000fe20000001237 */
[----:B------:R-:W2:Y:S01]  /*f1a0*/  LDS.128 R8, [R28+0x6080] ;  /* 0x006080001c087984 */ /* 0x000ea20000000c00 */
[----:B------:R-:W-:Y:S02]  /*f1b0*/  SHF.R.U64 R39, R48, 0x10, R49 ;  /* 0x0000001030277819 */ /* 0x000fe40000001231 */
[----:B------:R-:W-:Y:S01]  /*f1c0*/  SHF.R.U64 R37, R50, 0x10, R51 ;  /* 0x0000001032257819 */ /* 0x000fe20000001233 */
[----:B--2---:R-:W-:-:S02]  /*f1d0*/  HADD2.F32 R3, -RZ, R9.H0_H0 ;  /* 0x20000009ff037230 */ /* 0x004fc40000004100 */
[----:B------:R-:W-:Y:S02]  /*f1e0*/  HADD2.F32 R2, -RZ, R9.H1_H1 ;  /* 0x30000009ff027230 */ /* 0x000fe40000004100 */
[--C-:B------:R-:W-:Y:S01]  /*f1f0*/  HADD2.F32 R9, -RZ, R8.reuse.H0_H0 ;  /* 0x20000008ff097230 */ /* 0x100fe20000004100 */
[----:B------:R-:W-:Y:S01]  /*f200*/  FMUL.FTZ R31, R3, R0 ;  /* 0x00000000031f7220 */ /* 0x000fe20000410000 */
[----:B------:R-:W-:Y:S02]  /*f210*/  HADD2.F32 R13, -RZ, R8.H1_H1 ;  /* 0x30000008ff0d7230 */ /* 0x000fe40000004100 */
[----:B------:R-:W-:Y:S02]  /*f220*/  HADD2.F32 R8, -RZ, R11.H0_H0 ;  /* 0x2000000bff087230 */ /* 0x000fe40000004100 */
[--C-:B------:R-:W-:Y:S02]  /*f230*/  HADD2.F32 R12, -RZ, R10.reuse.H0_H0 ;  /* 0x2000000aff0c7230 */ /* 0x100fe40000004100 */
[----:B------:R-:W-:Y:S01]  /*f240*/  HADD2.F32 R10, -RZ, R10.H1_H1 ;  /* 0x3000000aff0a7230 */ /* 0x000fe20000004100 */
[----:B----4-:R-:W2:Y:S02]  /*f250*/  LDS.128 R4, [R42] ;  /* 0x000000002a047984 */ /* 0x010ea40000000c00 */
[----:B--2---:R-:W-:-:S02]  /*f260*/  HADD2.F32 R19, -RZ, R5.H0_H0 ;  /* 0x20000005ff137230 */ /* 0x004fc40000004100 */
[--C-:B------:R-:W-:Y:S02]  /*f270*/  HADD2.F32 R15, -RZ, R7.reuse.H0_H0 ;  /* 0x20000007ff0f7230 */ /* 0x100fe40000004100 */
[----:B------:R-:W-:Y:S02]  /*f280*/  HADD2.F32 R14, -RZ, R7.H1_H1 ;  /* 0x30000007ff0e7230 */ /* 0x000fe40000004100 */
[----:B------:R-:W-:Y:S02]  /*f290*/  HADD2.F32 R7, -RZ, R11.H1_H1 ;  /* 0x3000000bff077230 */ /* 0x000fe40000004100 */
[----:B------:R-:W-:Y:S01]  /*f2a0*/  HADD2.F32 R17, -RZ, R5.H1_H1 ;  /* 0x30000005ff117230 */ /* 0x000fe20000004100 */
[----:B------:R-:W-:Y:S01]  /*f2b0*/  FMUL.FTZ R5, R19, R0 ;  /* 0x0000000013057220 */ /* 0x000fe20000410000 */
[----:B------:R-:W-:Y:S02]  /*f2c0*/  HADD2.F32 R11, -RZ, R22.H0_H0 ;  /* 0x20000016ff0b7230 */ /* 0x000fe40000004100 */
[----:B------:R-:W-:-:S02]  /*f2d0*/  HADD2.F32 R16, -RZ, R6.H0_H0 ;  /* 0x20000006ff107230 */ /* 0x000fc40000004100 */
[----:B------:R-:W-:Y:S01]  /*f2e0*/  HADD2.F32 R20, -RZ, R6.H1_H1 ;  /* 0x30000006ff147230 */ /* 0x000fe20000004100 */
[-C--:B------:R-:W-:Y:S01]  /*f2f0*/  FMUL.FTZ R0, R17, R11.reuse ;  /* 0x0000000b11007220 */ /* 0x080fe20000410000 */
[----:B------:R-:W-:Y:S01]  /*f300*/  HADD2.F32 R6, -RZ, R92.H0_H0 ;  /* 0x2000005cff067230 */ /* 0x000fe20000004100 */
[C---:B------:R-:W-:Y:S01]  /*f310*/  FMUL.FTZ R30, R2.reuse, R11 ;  /* 0x0000000b021e7220 */ /* 0x040fe20000410000 */
[--C-:B------:R-:W-:Y:S01]  /*f320*/  HADD2.F32 R18, -RZ, R4.reuse.H0_H0 ;  /* 0x20000004ff127230 */ /* 0x100fe20000004100 */
[----:B------:R-:W-:Y:S01]  /*f330*/  FFMA.FTZ R36, R2, R41, R0 ;  /* 0x0000002902247223 */ /* 0x000fe20000010000 */
[----:B------:R-:W-:Y:S01]  /*f340*/  HADD2.F32 R21, -RZ, R4.H1_H1 ;  /* 0x30000004ff157230 */ /* 0x000fe20000004100 */
[----:B------:R-:W-:Y:S01]  /*f350*/  FFMA.FTZ R38, R3, R6, R5 ;  /* 0x0000000603267223 */ /* 0x000fe20000010005 */
[----:B------:R-:W-:Y:S02]  /*f360*/  HADD2.F32 R4, -RZ, R91.H1_H1 ;  /* 0x3000005bff047230 */ /* 0x000fe40000004100 */
[----:B------:R-:W-:-:S02]  /*f370*/  HADD2.F32 R5, -RZ, R93.H1_H1 ;  /* 0x3000005dff057230 */ /* 0x000fc40000004100 */
[----:B------:R-:W-:Y:S01]  /*f380*/  HADD2.F32 R2, -RZ, R92.H1_H1 ;  /* 0x3000005cff027230 */ /* 0x000fe20000004100 */
[-C--:B------:R-:W-:Y:S01]  /*f390*/  FMUL.FTZ R3, R18, R4.reuse ;  /* 0x0000000412037220 */ /* 0x080fe20000410000 */
[----:B------:R-:W-:Y:S01]  /*f3a0*/  HADD2.F32 R0, -RZ, R93.H0_H0 ;  /* 0x2000005dff007230 */ /* 0x000fe20000004100 */
[C---:B------:R-:W-:Y:S01]  /*f3b0*/  FMUL.FTZ R29, R9.reuse, R4 ;  /* 0x00000004091d7220 */ /* 0x040fe20000410000 */
[--C-:B------:R-:W-:Y:S01]  /*f3c0*/  HADD2.F32 R4, -RZ, R94.reuse.H1_H1 ;  /* 0x3000005eff047230 */ /* 0x100fe20000004100 */
[----:B------:R-:W-:Y:S01]  /*f3d0*/  FFMA.FTZ R34, R9, R5, R3 ;  /* 0x0000000509227223 */ /* 0x000fe20000010003 */
[----:B------:R-:W-:Y:S01]  /*f3e0*/  HADD2.F32 R3, -RZ, R94.H0_H0 ;  /* 0x2000005eff037230 */ /* 0x000fe20000004100 */
[----:B------:R-:W-:Y:S01]  /*f3f0*/  FMUL.FTZ R11, R16, R2 ;  /* 0x00000002100b7220 */ /* 0x000fe20000410000 */
[----:B------:R-:W-:Y:S01]  /*f400*/  HADD2.F32 R22, -RZ, R24.H0_H0 ;  /* 0x20000018ff167230 */ /* 0x000fe20000004100 */
[----:B------:R-:W-:Y:S02]  /*f410*/  FMUL.FTZ R9, R15, R0 ;  /* 0x000000000f097220 */ /* 0x000fe40000410000 */
[----:B------:R-:W-:Y:S01]  /*f420*/  FFMA.FTZ R35, R12, R4, R11 ;  /* 0x000000040c237223 */ /* 0x000fe2000001000b */
[----:B------:R-:W-:Y:S01]  /*f430*/  HADD2.F32 R11, -RZ, R32.H0_H0 ;  /* 0x20000020ff0b7230 */ /* 0x000fe20000004100 */
[C---:B------:R-:W-:Y:S01]  /*f440*/  FMUL.FTZ R24, R8.reuse, R0 ;  /* 0x0000000008187220 */ /* 0x040fe20000410000 */
[----:B------:R-:W-:Y:S01]  /*f450*/  HADD2.F32 R32, -RZ, R37.H0_H0 ;  /* 0x20000025ff207230 */ /* 0x000fe20000004100 */
[----:B------:R-:W-:Y:S01]  /*f460*/  FFMA.FTZ R25, R8, R3, R9 ;  /* 0x0000000308197223 */ /* 0x000fe20000010009 */
[----:B------:R-:W-:Y:S01]  /*f470*/  HADD2.F32 R8, -RZ, R33.H0_H0 ;  /* 0x20000021ff087230 */ /* 0x000fe20000004100 */
[----:B------:R-:W-:Y:S01]  /*f480*/  FMUL.FTZ R0, R14, R22 ;  /* 0x000000160e007220 */ /* 0x000fe20000410000 */
[----:B------:R-:W-:Y:S01]  /*f490*/  HADD2.F32 R33, -RZ, R39.H0_H0 ;  /* 0x20000027ff217230 */ /* 0x000fe20000004100 */
[----:B------:R-:W-:-:S02]  /*f4a0*/  FMUL.FTZ R26, R12, R2 ;  /* 0x000000020c1a7220 */ /* 0x000fc40000410000 */
[C---:B------:R-:W-:Y:S02]  /*f4b0*/  FFMA.FTZ R23, R7.reuse, R40, R0 ;  /* 0x0000002807177223 */ /* 0x040fe40000010000 */
[----:B------:R-:W-:Y:S02]  /*f4c0*/  FMUL.FTZ R22, R7, R22 ;  /* 0x0000001607167220 */ /* 0x000fe40000410000 */
[-C--:B------:R-:W-:Y:S02]  /*f4d0*/  FMUL.FTZ R2, R21, R11.reuse ;  /* 0x0000000b15027220 */ /* 0x080fe40000410000 */
[-C--:B------:R-:W-:Y:S02]  /*f4e0*/  FMUL.FTZ R0, R20, R8.reuse ;  /* 0x0000000814007220 */ /* 0x080fe40000410000 */
[----:B------:R-:W-:Y:S02]  /*f4f0*/  FMUL.FTZ R11, R13, R11 ;  /* 0x0000000b0d0b7220 */ /* 0x000fe40000410000 */
[----:B------:R-:W-:-:S02]  /*f500*/  FMUL.FTZ R7, R10, R8 ;  /* 0x000000080a077220 */ /* 0x000fc40000410000 */
[----:B------:R-:W-:Y:S02]  /*f510*/  FFMA.FTZ R13, R13, R33, R2 ;  /* 0x000000210d0d7223 */ /* 0x000fe40000010002 */
        /* <DEDUP_REMOVED lines=19> */
.L_x_804:
[----:B------:R-:W-:Y:S05]  /*f650*/  BSYNC B0 ;  /* 0x0000000000007941 */ /* 0x000fea0003800000 */
.L_x_803:
[----:B------:R-:W-:Y:S01]  /*f660*/  ISETP.GE.AND P0, PT, R152, c[0x0][0x27c], PT ;  /* 0x00009f0098007a0c */ /* 0x000fe20003f06270 */
[----:B------:R-:W-:-:S12]  /*f670*/  BSSY B0, `(.L_x_805) ;  /* 0x0000063000007945 */ /* 0x000fd80003800000 */
[----:B------:R-:W-:Y:S05]  /*f680*/  @P0 BRA `(.L_x_806) ;  /* 0x0000061000000947 */ /* 0x000fea0003800000 */
[----:B------:R-:W4:Y:S04]  /*f690*/  LDL R2, [R1+0x78] ;  /* 0x0000780001027983 */ /* 0x000f280000100800 */
[----:B--2---:R-:W2:Y:S01]  /*f6a0*/  LDL R42, [R1+0x98] ;  /* 0x00009800012a7983 */ /* 0x004ea20000100800 */
[----:B------:R-:W-:Y:S02]  /*f6b0*/  MOV R0, c[0x0][0x27c] ;  /* 0x00009f0000007a02 */ /* 0x000fe40000000f00 */
[----:B------:R-:W-:Y:S02]  /*f6c0*/  SHF.R.U32.HI R22, RZ, 0x10, R69 ;  /* 0x00000010ff167819 */ /* 0x000fe40000011645 */
[----:B------:R-:W-:Y:S02]  /*f6d0*/  SHF.R.U32.HI R23, RZ, 0x10, R65 ;  /* 0x00000010ff177819 */ /* 0x000fe40000011641 */
[----:B------:R-:W-:-:S02]  /*f6e0*/  SHF.R.U32.HI R24, RZ, 0x10, R71 ;  /* 0x00000010ff187819 */ /* 0x000fc40000011647 */
[----:B------:R-:W-:Y:S01]  /*f6f0*/  SHF.R.U32.HI R27, RZ, 0x10, R67 ;  /* 0x00000010ff1b7819 */ /* 0x000fe20000011643 */
[----:B------:R-:W-:Y:S01]  /*f700*/  HADD2.F32 R41, -RZ, R23.H0_H0 ;  /* 0x20000017ff297230 */ /* 0x000fe20000004100 */
[----:B------:R-:W-:Y:S02]  /*f710*/  SHF.R.U64 R32, R68, 0x10, R69 ;  /* 0x0000001044207819 */ /* 0x000fe40000001245 */
[----:B------:R-:W-:Y:S01]  /*f720*/  SHF.R.U64 R33, R70, 0x10, R71 ;  /* 0x0000001046217819 */ /* 0x000fe20000001247 */
[----:B------:R-:W-:Y:S01]  /*f730*/  HADD2.F32 R40, -RZ, R27.H0_H0 ;  /* 0x2000001bff287230 */ /* 0x000fe20000004100 */
[----:B------:R-:W-:Y:S02]  /*f740*/  SHF.R.U64 R36, R64, 0x10, R65 ;  /* 0x0000001040247819 */ /* 0x000fe40000001241 */
[----:B------:R-:W-:Y:S02]  /*f750*/  SHF.R.U64 R38, R66, 0x10, R67 ;  /* 0x0000001042267819 */ /* 0x000fe40000001243 */
        /* <DEDUP_REMOVED lines=12> */
[----:B------:R-:W4:Y:S01]  /*f820*/  LDS.128 R8, [R28+0x6080] ;  /* 0x006080001c087984 */ /* 0x000f220000000c00 */
        /* <DEDUP_REMOVED lines=11> */
[--C-:B----4-:R-:W-:Y:S02]  /*f8e0*/  HADD2.F32 R3, -RZ, R9.reuse.H0_H0 ;  /* 0x20000009ff037230 */ /* 0x110fe40000004100 */
        /* <DEDUP_REMOVED lines=59> */
.L_x_806:
[----:B------:R-:W-:Y:S05]  /*fca0*/  BSYNC B0 ;  /* 0x0000000000007941 */ /* 0x000fea0003800000 */
.L_x_805:
[----:B------:R-:W-:-:S13]  /*fcb0*/  ISETP.GE.AND P0, PT, R109, c[0x0][0x27c], PT ;  /* 0x00009f006d007a0c */ /* 0x000fda0003f06270 */
        /* <DEDUP_REMOVED lines=98> */
.L_x_782:
[----:B------:R-:W-:Y:S05]  /*102e0*/  BSYNC B2 ;  /* 0x0000000000027941 */ /* 0x000fea0003800000 */
.L_x_764:
[----:B------:R-:W4:Y:S01]  /*102f0*/  S2R R14, SR_TID.X ;  /* 0x00000000000e7919 */ /* 0x000f220000002100 */
[----:B-1----:R-:W-:Y:S01]  /*10300*/  IMAD R0, R104, c[0x0][0x208], RZ ;  /* 0x0000820068007a24 */ /* 0x002fe200078e02ff */
[----:B--2---:R-:W-:Y:S01]  /*10310*/  MOV R4, R246 ;  /* 0x000000f600047202 */ /* 0x004fe20000000f00 */
[----:B------:R-:W-:Y:S01]  /*10320*/  IMAD.WIDE.U32 R2, R132, c[0x0][0x208], RZ ;  /* 0x0000820084027a25 */ /* 0x000fe200078e00ff */
[----:B------:R-:W-:Y:S01]  /*10330*/  MOV R5, R248 ;  /* 0x000000f800057202 */ /* 0x000fe20000000f00 */
[----:B------:R-:W-:-:S04]  /*10340*/  DEPBAR.LE SB0, 0x0 ;  /* 0x000080000000791a */ /* 0x000fc80000000000 */
[----:B------:R-:W-:Y:S01]  /*10350*/  IMAD R0, R132, c[0x0][0x20c], R0 ;  /* 0x0000830084007a24 */ /* 0x000fe200078e0200 */
[----:B------:R-:W-:Y:S01]  /*10360*/  BAR.SYNC.DEFER_BLOCKING 0x0 ;  /* 0x0000000000007b1d */ /* 0x000fe20000010000 */
[----:B------:R-:W-:Y:S01]  /*10370*/  IMAD.WIDE.U32 R4, R2, 0x30, R4 ;  /* 0x0000003002047825 */ /* 0x000fe200078e0004 */
[----:B------:R-:W-:Y:S02]  /*10380*/  LOP3.LUT P2, RZ, R103, 0x1, RZ, 0xc0, !PT ;  /* 0x0000000167ff7812 */ /* 0x000fe4000784c0ff */
[----:B------:R-:W-:Y:S02]  /*10390*/  IADD3 R0, R3, R0, RZ ;  /* 0x0000000003007210 */ /* 0x000fe40007ffe0ff */
[----:B------:R-:W-:Y:S01]  /*103a0*/  LEA R2, P0, R4, c[0x0][0x1f8], 0x1 ;  /* 0x00007e0004027a11 */ /* 0x000fe200078008ff */
[----:B------:R-:W2:Y:S01]  /*103b0*/  LDL R237, [R1+0x18] ;  /* 0x0000180001ed7983 */ /* 0x000ea20000100800 */
[----:B------:R-:W-:Y:S01]  /*103c0*/  LOP3.LUT R203, R203, 0xfffffdff, RZ, 0xc0, !PT ;  /* 0xfffffdffcbcb7812 */ /* 0x000fe200078ec0ff */
[----:B------:R-:W-:Y:S01]  /*103d0*/  IMAD R0, R0, 0x30, RZ ;  /* 0x0000003000007824 */ /* 0x000fe200078e02ff */
[----:B------:R-:W-:-:S02]  /*103e0*/  SHF.L.U32 R204, R105, 0x1, RZ ;  /* 0x0000000169cc7819 */ /* 0x000fc400000006ff */
[----:B----4-:R-:W-:Y:S02]  /*103f0*/  ISETP.GT.AND P1, PT, R14, 0x3f, PT ;  /* 0x0000003f0e00780c */ /* 0x010fe40003f24270 */
[----:B------:R-:W-:-:S04]  /*10400*/  IADD3 R3, R5, R0, RZ ;  /* 0x0000000005037210 */ /* 0x000fc80007ffe0ff */
[----:B------:R-:W-:Y:S01]  /*10410*/  LEA.HI.X R3, R4, c[0x0][0x1fc], R3, 0x1, P0 ;  /* 0x00007f0004037a11 */ /* 0x000fe200000f0c03 */
[----:B------:R-:W-:Y:S06]  /*10420*/  LDSM.16.M88.4 R8, [R192] ;  /* 0x00000000c008783b */ /* 0x000fec0000000200 */
[----:B------:R-:W-:Y:S01]  /*10430*/  @!P1 MOV R0, c[0x0][0x208] ;  /* 0x0000820000009a02 */ /* 0x000fe20000000f00 */
[----:B------:R-:W1:Y:S01]  /*10440*/  LDSM.16.M88.4 R16, [R165] ;  /* 0x00000000a510783b */ /* 0x000e620000000200 */
[----:B------:R-:W-:Y:S02]  /*10450*/  @!P1 MOV R5, c[0x0][0x20c] ;  /* 0x0000830000059a02 */ /* 0x000fe40000000f00 */
[----:B------:R-:W-:Y:S01]  /*10460*/  @!P1 LEA R12, P0, R0, R2, 0x6 ;  /* 0x00000002000c9211 */ /* 0x000fe200078030ff */
[----:B------:R-:W-:Y:S01]  /*10470*/  LDSM.16.M88.4 R20, [R165+0x400] ;  /* 0x00040000a514783b */ /* 0x000fe20000000200 */
[----:B------:R-:W-:-:S02]  /*10480*/  @P1 LOP3.LUT R203, R203, 0x200, RZ, 0xfc, !PT ;  /* 0x00000200cbcb1812 */ /* 0x000fc400078efcff */
[----:B------:R-:W-:Y:S01]  /*10490*/  @!P1 LEA.HI.X R13, R0, R3, R5, 0x6, P0 ;  /* 0x00000003000d9211 */ /* 0x000fe200000f3405 */
[----:B-----5:R-:W-:Y:S01]  /*104a0*/  LDSM.16.M88.4 R44, [R165+0x800] ;  /* 0x00080000a52c783b */ /* 0x020fe20000000200 */
[----:B------:R-:W-:Y:S02]  /*104b0*/  IADD3 R0, R108, R252, -R140 ;  /* 0x000000fc6c007210 */ /* 0x000fe40007ffe88c */
[----:B------:R-:W-:Y:S01]  /*104c0*/  LOP3.LUT P1, RZ, R103, 0x2, RZ, 0xc0, !PT ;  /* 0x0000000267ff7812 */ /* 0x000fe2000782c0ff */
[----:B------:R-:W4:Y:S01]  /*104d0*/  LDSM.16.M88.4 R4, [R192+0x1000] ;  /* 0x00100000c004783b */ /* 0x000f220000000200 */
[----:B------:R-:W-:-:S03]  /*104e0*/  ISETP.LT.OR P0, PT, R0, 0x1, !P2 ;  /* 0x000000010000780c */ /* 0x000fc60005701670 */
        /* <DEDUP_REMOVED lines=12> */
[----:B------:R-:W-:-:S13]  /*105b0*/  ISETP.LT.OR P3, PT, R0, 0x1, !P0 ;  /* 0x000000010000780c */ /* 0x000fda0004761670 */
[----:B------:R2:W-:Y:S01]  /*105c0*/  LDGSTS.E.BYPASS.LTC128B.128 [R204+0x3080], [R2.64+0x80], !P3 ;  /* 0x0308008002cc7fae */ /* 0x0005e2000d901d46 */
[----:B------:R-:W-:Y:S01]  /*105d0*/  ISETP.GT.AND P3, PT, R14, 0x3f, PT ;  /* 0x0000003f0e00780c */ /* 0x000fe20003f64270 */
[----:B-1----:R-:W-:Y:S11]  /*105e0*/  HMMA.16816.F32 R24, R8, R16, RZ ;  /* 0x000000100818723c */ /* 0x002ff600000018ff */
[----:B------:R-:W-:Y:S01]  /*105f0*/  @!UPT UIADD3 URZ, URZ, URZ, URZ ;  /* 0x0000003f3f3ff290 */ /* 0x000fe2000fffe03f */
[C---:B------:R-:W-:Y:S02]  /*10600*/  @!P3 ISETP.LT.OR P2, PT, R0.reuse, 0x21, !P2 ;  /* 0x000000210000b80c */ /* 0x040fe40005741670 */
[C---:B------:R-:W-:Y:S02]  /*10610*/  @!P3 ISETP.LT.OR P1, PT, R0.reuse, 0x21, !P1 ;  /* 0x000000210000b80c */ /* 0x040fe40004f21670 */
[----:B------:R-:W-:-:S09]  /*10620*/  @!P3 ISETP.LT.OR P0, PT, R0, 0x21, !P0 ;  /* 0x000000210000b80c */ /* 0x000fd20004701670 */
[----:B------:R1:W-:Y:S04]  /*10630*/  @!P3 LDGSTS.E.BYPASS.LTC128B.128 [R204+0x2080], [R12.64], !P2 ;  /* 0x020800000cccbfae */ /* 0x0003e8000d101d46 */
[----:B------:R1:W-:Y:S04]  /*10640*/  @!P3 LDGSTS.E.BYPASS.LTC128B.128 [R204+0x2c80], [R12.64+0x40], !P1 ;  /* 0x02c800400cccbfae */ /* 0x0003e8000c901d46 */
[----:B------:R1:W-:Y:S04]  /*10650*/  @!P3 LDGSTS.E.BYPASS.LTC128B.128 [R204+0x3880], [R12.64+0x80], !P0 ;  /* 0x038800800cccbfae */ /* 0x0003e8000c101d46 */
[----:B------:R-:W-:Y:S04]  /*10660*/  LDSM.16.M88.4 R60, [R165+0xc00] ;  /* 0x000c0000a53c783b */ /* 0x000fe80000000200 */
[----:B------:R-:W3:Y:S01]  /*10670*/  LDSM.16.M88.4 R36, [R192+0x2000] ;  /* 0x00200000c024783b */ /* 0x000ee20000000200 */
[C---:B----4-:R-:W-:Y:S03]  /*10680*/  HMMA.16816.F32 R52, R4.reuse, R16, RZ ;  /* 0x000000100434723c */ /* 0x050fe600000018ff */
[----:B------:R-:W4:Y:S04]  /*10690*/  LDSM.16.M88.4 R28, [R192+0x3000] ;  /* 0x00300000c01c783b */ /* 0x000f280000000200 */
[----:B------:R-:W-:Y:S01]  /*106a0*/  LDSM.16.M88.4 R56, [R200] ;  /* 0x00000000c838783b */ /* 0x000fe20000000200 */
[C---:B------:R-:W-:Y:S03]  /*106b0*/  HMMA.16816.F32 R76, R4.reuse, R20, RZ ;  /* 0x00000014044c723c */ /* 0x040fe600000018ff */
[----:B------:R-:W0:Y:S05]  /*106c0*/  LDGDEPBAR ;  /* 0x00000000000079af */ /* 0x000e2a0000000000 */
[C---:B------:R-:W-:Y:S08]  /*106d0*/  HMMA.16816.F32 R64, R4.reuse, R44, RZ ;  /* 0x0000002c0440723c */ /* 0x040ff000000018ff */
[C---:B-1----:R-:W-:Y:S08]  /*106e0*/  HMMA.16816.F32 R12, R4.reuse, R18, RZ ;  /* 0x00000012040c723c */ /* 0x042ff000000018ff */
[C---:B------:R-:W-:Y:S08]  /*106f0*/  HMMA.16816.F32 R68, R4.reuse, R22, RZ ;  /* 0x000000160444723c */ /* 0x040ff000000018ff */
[----:B------:R-:W-:Y:S08]  /*10700*/  HMMA.16816.F32 R88, R4, R46, RZ ;  /* 0x0000002e0458723c */ /* 0x000ff000000018ff */
[----:B---3--:R-:W-:Y:S01]  /*10710*/  HMMA.16816.F32 R4, R40, R48, R24 ;  /* 0x000000302804723c */ /* 0x008fe20000001818 */
        /* <DEDUP_REMOVED lines=10> */
[----:B------:R-:W1:Y:S07]  /*107c0*/  LDSM.16.M88.4 R52, [R165+0x1800] ;  /* 0x00180000a534783b */ /* 0x000e6e0000000200 */
[----:B------:R-:W-:Y:S08]  /*107d0*/  HMMA.16816.F32 R4, R36, R60, R4 ;  /* 0x0000003c2404723c */ /* 0x000ff00000001804 */
[-C--:B------:R-:W-:Y:S01]  /*107e0*/  HMMA.16816.F32 R96, R32, R50.reuse, R12 ;  /* 0x000000322060723c */ /* 0x080fe2000000180c */
[----:B------:R-:W2:Y:S07]  /*107f0*/  LDSM.16.M88.4 R12, [R192+0x5000] ;  /* 0x00500000c00c783b */ /* 0x000eae0000000200 */
[----:B------:R-:W-:Y:S08]  /*10800*/  HMMA.16816.F32 R72, R40, R50, R72 ;  /* 0x000000322848723c */ /* 0x000ff00000001848 */
[----:B----4-:R-:W-:Y:S01]  /*10810*/  HMMA.16816.F32 R48, R28, R60, R8 ;  /* 0x0000003c1c30723c */ /* 0x010fe20000001808 */
[----:B------:R-:W4:Y:S07]  /*10820*/  LDSM.16.M88.4 R8, [R193+0x4000] ;  /* 0x00400000c108783b */ /* 0x000f2e0000000200 */
        /* <DEDUP_REMOVED lines=11> */
[----:B------:R-:W-:Y:S08]  /*108e0*/  HMMA.16816.F32 R68, R16, R52, R64 ;  /* 0x000000341044723c */ /* 0x000ff00000001840 */
[----:B------:R-:W-:Y:S08]  /*108f0*/  HMMA.16816.F32 R92, R40, R84, R92 ;  /* 0x00000054285c723c */ /* 0x000ff0000000185c */
[----:B--2---:R-:W-:Y:S08]  /*10900*/  HMMA.16816.F32 R32, R12, R52, R32 ;  /* 0x000000340c20723c */ /* 0x004ff00000001820 */
[-C--:B------:R-:W-:Y:S08]  /*10910*/  HMMA.16816.F32 R64, R24, R58.reuse, R72 ;  /* 0x0000003a1840723c */ /* 0x080ff00000001848 */
[----:B------:R-:W-:Y:S08]  /*10920*/  HMMA.16816.F32 R72, R20, R58, R76 ;  /* 0x0000003a1448723c */ /* 0x000ff0000000184c */
[----:B----4-:R-:W-:Y:S08]  /*10930*/  HMMA.16816.F32 R88, R8, R44, R68 ;  /* 0x0000002c0858723c */ /* 0x010ff00000001844 */
[----:B-1----:R-:W-:Y:S08]  /*10940*/  HMMA.16816.F32 R68, R36, R48, R92 ;  /* 0x000000302444723c */ /* 0x002ff0000000185c */
[----:B------:R-:W-:Y:S01]  /*10950*/  HMMA.16816.F32 R76, R4, R44, R32 ;  /* 0x0000002c044c723c */ /* 0x000fe20000001820 */
[----:B------:R-:W1:Y:S07]  /*10960*/  LDSM.16.M88.4 R32, [R165+0x1c00] ;  /* 0x001c0000a520783b */ /* 0x000e6e0000000200 */
[----:B------:R-:W-:Y:S01]  /*10970*/  HMMA.16816.F32 R56, R16, R54, R64 ;  /* 0x000000361038723c */ /* 0x000fe20000001840 */
[----:B------:R-:W-:-:S07]  /*10980*/  FMUL.FTZ R0, R88, c[0x0][0x320] ;  /* 0x0000c80058007a20 */ /* 0x000fce0000410000 */
[C---:B------:R-:W-:Y:S08]  /*10990*/  HMMA.16816.F32 R100, R40.reuse, R80, R100 ;  /* 0x000000502864723c */ /* 0x040ff00000001864 */
[C---:B------:R-:W-:Y:S01]  /*109a0*/  HMMA.16816.F32 R96, R40.reuse, R86, R116 ;  /* 0x000000562860723c */ /* 0x040fe20000001874 */
[----:B------:R2:W4:Y:S07]  /*109b0*/  MUFU.TANH R116, R0 ;  /* 0x0000000000747308 */ /* 0x00052e0000002400 */
[----:B------:R-:W-:Y:S08]  /*109c0*/  HMMA.16816.F32 R112, R40, R82, R112 ;  /* 0x000000522870723c */ /* 0x000ff00000001870 */
[----:B------:R-:W-:Y:S01]  /*109d0*/  HMMA.16816.F32 R52, R12, R54, R72 ;  /* 0x000000360c34723c */ /* 0x000fe20000001848 */
[----:B--2---:R-:W-:-:S07]  /*109e0*/  FMUL.FTZ R0, R89, c[0x0][0x320] ;  /* 0x0000c80059007a20 */ /* 0x004fce0000410000 */
[----:B------:R-:W-:Y:S01]  /*109f0*/  HMMA.16816.F32 R40, R28, R48, R104 ;  /* 0x000000301c28723c */ /* 0x000fe20000001868 */
[----:B------:R2:W1:Y:S07]  /*10a00*/  MUFU.TANH R104, R0 ;  /* 0x0000000000687308 */ /* 0x00046e0000002400 */
[----:B---3--:R-:W-:Y:S01]  /*10a10*/  HMMA.16816.F32 R64, R24, R60, R68 ;  /* 0x0000003c1840723c */ /* 0x008fe20000001844 */
[----:B--2---:R-:W-:-:S07]  /*10a20*/  FMUL.FTZ R0, R90, c[0x0][0x320] ;  /* 0x0000c8005a007a20 */ /* 0x004fce0000410000 */
[-C--:B------:R-:W-:Y:S01]  /*10a30*/  HMMA.16816.F32 R72, R8, R46.reuse, R56 ;  /* 0x0000002e0848723c */ /* 0x080fe20000001838 */
[----:B------:R-:W2:Y:S01]  /*10a40*/  LDSM.16.M88.4 R56, [R196] ;  /* 0x00000000c438783b */ /* 0x000ea20000000200 */
[----:B------:R3:W1:Y:S06]  /*10a50*/  MUFU.TANH R107, R0 ;  /* 0x00000000006b7308 */ /* 0x00066c0000002400 */
[----:B------:R-:W-:Y:S01]  /*10a60*/  HMMA.16816.F32 R84, R4, R46, R52 ;  /* 0x0000002e0454723c */ /* 0x000fe20000001834 */
[----:B------:R-:W2:Y:S01]  /*10a70*/  LDSM.16.M88.4 R52, [R165+0x1400] ;  /* 0x00140000a534783b */ /* 0x000ea20000000200 */
[----:B---3--:R-:W-:-:S04]  /*10a80*/  FMUL.FTZ R0, R91, c[0x0][0x320] ;  /* 0x0000c8005b007a20 */ /* 0x008fc80000410000 */
[----:B------:R3:W1:Y:S02]  /*10a90*/  MUFU.TANH R105, R0 ;  /* 0x0000000000697308 */ /* 0x0006640000002400 */
[----:B------:R-:W-:Y:S08]  /*10aa0*/  HMMA.16816.F32 R40, R20, R60, R40 ;  /* 0x0000003c1428723c */ /* 0x000ff00000001828 */
[----:B------:R-:W-:Y:S01]  /*10ab0*/  HMMA.16816.F32 R44, R36, R50, R96 ;  /* 0x00000032242c723c */ /* 0x000fe20000001860 */
[----:B---3--:R-:W-:-:S04]  /*10ac0*/  FMUL.FTZ R0, R76, c[0x0][0x320] ;  /* 0x0000c8004c007a20 */ /* 0x008fc80000410000 */
[----:B------:R3:W2:Y:S03]  /*10ad0*/  MUFU.TANH R117, R0 ;  /* 0x0000000000757308 */ /* 0x0006a60000002400 */
[----:B-1----:R-:W-:Y:S01]  /*10ae0*/  HMMA.16816.F32 R64, R16, R32, R64 ;  /* 0x000000201040723c */ /* 0x002fe20000001840 */
[----:B---3--:R-:W-:-:S04]  /*10af0*/  FMUL.FTZ R0, R77, c[0x0][0x320] ;  /* 0x0000c8004d007a20 */ /* 0x008fc80000410000 */
[----:B------:R1:W3:Y:S03]  /*10b00*/  MUFU.TANH R106, R0 ;  /* 0x00000000006a7308 */ /* 0x0002e60000002400 */
[----:B------:R-:W-:Y:S01]  /*10b10*/  HMMA.16816.F32 R68, R28, R50, R120 ;  /* 0x000000321c44723c */ /* 0x000fe20000001878 */
[----:B-1----:R-:W-:-:S04]  /*10b20*/  FMUL.FTZ R0, R78, c[0x0][0x320] ;  /* 0x0000c8004e007a20 */ /* 0x002fc80000410000 */
[----:B------:R1:W1:Y:S03]  /*10b30*/  MUFU.TANH R118, R0 ;  /* 0x0000000000767308 */ /* 0x0002660000002400 */
[----:B------:R-:W-:Y:S01]  /*10b40*/  HMMA.16816.F32 R40, R12, R32, R40 ;  /* 0x000000200c28723c */ /* 0x000fe20000001828 */
[----:B-1----:R-:W-:-:S04]  /*10b50*/  FMUL.FTZ R0, R79, c[0x0][0x320] ;  /* 0x0000c8004f007a20 */ /* 0x002fc80000410000 */
[----:B------:R1:W1:Y:S03]  /*10b60*/  MUFU.TANH R97, R0 ;  /* 0x0000000000617308 */ /* 0x0002660000002400 */
[----:B------:R-:W-:Y:S01]  /*10b70*/  HMMA.16816.F32 R48, R24, R62, R44 ;  /* 0x0000003e1830723c */ /* 0x000fe2000000182c */
[----:B------:R-:W3:Y:S01]  /*10b80*/  LDSM.16.M88.4 R44, [R198] ;  /* 0x00000000c62c783b */ /* 0x000ee20000000200 */
[----:B-1----:R-:W-:-:S04]  /*10b90*/  FMUL.FTZ R0, R72, c[0x0][0x320] ;  /* 0x0000c80048007a20 */ /* 0x002fc80000410000 */
[----:B------:R1:W1:Y:S02]  /*10ba0*/  MUFU.TANH R90, R0 ;  /* 0x00000000005a7308 */ /* 0x0002640000002400 */
[----:B--2---:R-:W-:Y:S01]  /*10bb0*/  HMMA.16816.F32 R76, R8, R56, R64 ;  /* 0x00000038084c723c */ /* 0x004fe20000001840 */
[----:B-1----:R-:W-:-:S05]  /*10bc0*/  FMUL.FTZ R0, R73, c[0x0][0x320] ;  /* 0x0000c80049007a20 */ /* 0x002fca0000410000 */
[----:B------:R1:W2:Y:S02]  /*10bd0*/  MUFU.TANH R89, R0 ;  /* 0x0000000000597308 */ /* 0x0002a40000002400 */
[----:B------:R-:W-:Y:S01]  /*10be0*/  HMMA.16816.F32 R64, R20, R62, R68 ;  /* 0x0000003e1440723c */ /* 0x000fe20000001844 */
[----:B-1----:R-:W-:-:S05]  /*10bf0*/  FMUL.FTZ R0, R74, c[0x0][0x320] ;  /* 0x0000c8004a007a20 */ /* 0x002fca0000410000 */
[----:B------:R1:W1:Y:S02]  /*10c00*/  MUFU.TANH R92, R0 ;  /* 0x00000000005c7308 */ /* 0x0002640000002400 */
[----:B------:R-:W-:Y:S01]  /*10c10*/  HMMA.16816.F32 R60, R36, R52, R100 ;  /* 0x00000034243c723c */ /* 0x000fe20000001864 */
[----:B-1----:R-:W-:-:S05]  /*10c20*/  FMUL.FTZ R0, R75, c[0x0][0x320] ;  /* 0x0000c8004b007a20 */ /* 0x002fca0000410000 */
[----:B------:R1:W1:Y:S02]  /*10c30*/  MUFU.TANH R91, R0 ;  /* 0x00000000005b7308 */ /* 0x0002640000002400 */
[----:B------:R-:W-:Y:S01]  /*10c40*/  HMMA.16816.F32 R80, R4, R56, R40 ;  /* 0x000000380450723c */ /* 0x000fe20000001828 */
[----:B------:R-:W2:Y:S01]  /*10c50*/  LDSM.16.M88.4 R40, [R165+0x2000] ;  /* 0x00200000a528783b */ /* 0x000ea20000000200 */
[----:B-1----:R-:W-:-:S04]  /*10c60*/  FMUL.FTZ R0, R84, c[0x0][0x320] ;  /* 0x0000c80054007a20 */ /* 0x002fc80000410000 */
[----:B------:R1:W1:Y:S02]  /*10c70*/  MUFU.TANH R94, R0 ;  /* 0x00000000005e7308 */ /* 0x0002640000002400 */
[----:B------:R-:W-:Y:S01]  /*10c80*/  HMMA.16816.F32 R48, R16, R34, R48 ;  /* 0x000000221030723c */ /* 0x000fe20000001830 */
[----:B-1----:R-:W-:-:S05]  /*10c90*/  FMUL.FTZ R0, R85, c[0x0][0x320] ;  /* 0x0000c80055007a20 */ /* 0x002fca0000410000 */
[----:B------:R1:W1:Y:S02]  /*10ca0*/  MUFU.TANH R93, R0 ;  /* 0x00000000005d7308 */ /* 0x0002640000002400 */
[----:B------:R-:W-:Y:S01]  /*10cb0*/  HMMA.16816.F32 R72, R28, R52, R124 ;  /* 0x000000341c48723c */ /* 0x000fe2000000187c */
[----:B-1----:R-:W-:-:S05]  /*10cc0*/  FMUL.FTZ R0, R86, c[0x0][0x320] ;  /* 0x0000c80056007a20 */ /* 0x002fca0000410000 */
[----:B------:R1:W1:Y:S02]  /*10cd0*/  MUFU.TANH R96, R0 ;  /* 0x0000000000607308 */ /* 0x0002640000002400 */
[----:B---3--:R-:W-:Y:S01]  /*10ce0*/  HMMA.16816.F32 R60, R24, R44, R60 ;  /* 0x0000002c183c723c */ /* 0x008fe2000000183c */
[----:B-1----:R-:W-:-:S05]  /*10cf0*/  FMUL.FTZ R0, R87, c[0x0][0x320] ;  /* 0x0000c80057007a20 */ /* 0x002fca0000410000 */
[----:B------:R1:W3:Y:S02]  /*10d00*/  MUFU.TANH R95, R0 ;  /* 0x00000000005f7308 */ /* 0x0002e40000002400 */
        /* <DEDUP_REMOVED lines=89> */
[----:B------:R-:W-:Y:S02]  /*112a0*/  SHF.R.S32.HI R2, RZ, 0x1f, R0 ;  /* 0x0000001fff027819 */ /* 0x000fe40000011400 */
[----:B------:R-:W-:-:S03]  /*112b0*/  LOP3.LUT P3, RZ, R203, 0x100, RZ, 0xc0, !PT ;  /* 0x00000100cbff7812 */ /* 0x000fc6000786c0ff */
        /* <DEDUP_REMOVED lines=29> */
.L_x_808:
[----:B--234-:R-:W-:Y:S05]  /*11490*/  BSYNC B0 ;  /* 0x0000000000007941 */ /* 0x01cfea0003800000 */
.L_x_807:
[----:B-1----:R-:W2:Y:S04]  /*114a0*/  LDL R0, [R1+0x44] ;  /* 0x0000440001007983 */ /* 0x002ea80000100800 */
[----:B------:R-:W3:Y:S01]  /*114b0*/  LDL R8, [R1] ;  /* 0x0000000001087983 */ /* 0x000ee20000100800 */
[----:B------:R-:W-:Y:S01]  /*114c0*/  IMAD.MOV.U32 R238, RZ, RZ, c[0x0][0x32c] ;  /* 0x0000cb00ffee7624 */ /* 0x000fe200078e00ff */
[----:B------:R-:W-:-:S02]  /*114d0*/  ULDC UR4, c[0x0][0x324] ;  /* 0x0000c90000047ab9 */ /* 0x000fc40000000800 */
[----:B------:R-:W-:Y:S01]  /*114e0*/  ULOP3.LUT UR4, URZ, UR4, URZ, 0x33, !UPT ;  /* 0x000000043f047292 */ /* 0x000fe2000f8e333f */
[----:B------:R-:W0:Y:S01]  /*114f0*/  LDGDEPBAR ;  /* 0x00000000000079af */ /* 0x000e220000000000 */
[----:B------:R-:W-:Y:S01]  /*11500*/  ISETP.GE.AND P0, PT, R238, 0x1, PT ;  /* 0x00000001ee00780c */ /* 0x000fe20003f06270 */
[----:B--2---:R-:W-:-:S04]  /*11510*/  IMAD.IADD R0, R0, 0x1, R239 ;  /* 0x0000000100007824 */ /* 0x004fc800078e02ef */
[----:B------:R-:W-:-:S04]  /*11520*/  @P5 IMAD.HI.U32 R2, R0, c[0x0][0x2c8], RZ ;  /* 0x0000b20000025a27 */ /* 0x000fc800078e00ff */
[----:B------:R-:W-:Y:S01]  /*11530*/  IMAD.MOV.U32 R4, RZ, RZ, R0 ;  /* 0x000000ffff047224 */ /* 0x000fe200078e0000 */
[----:B------:R-:W-:Y:S01]  /*11540*/  @P5 SHF.R.U32.HI R4, RZ, c[0x0][0x2cc], R2 ;  /* 0x0000b300ff045a19 */ /* 0x000fe20000011602 */
[--C-:B---3--:R-:W-:Y:S01]  /*11550*/  IMAD.IADD R6, R133, 0x1, -R8.reuse ;  /* 0x0000000185067824 */ /* 0x108fe200078e0a08 */
[----:B------:R-:W-:Y:S01]  /*11560*/  IADD3 R0, -R8, 0x1, R133 ;  /* 0x0000000108007810 */ /* 0x000fe20007ffe185 */
[----:B------:R-:W-:Y:S02]  /*11570*/  IMAD.IADD R8, R108, 0x1, -R8 ;  /* 0x000000016c087824 */ /* 0x000fe400078e0a08 */
        /* <DEDUP_REMOVED lines=19> */
.L_x_811:
[----:B------:R-:W-:-:S04]  /*116b0*/  MOV R9, c[0x0][0x32c] ;  /* 0x0000cb0000097a02 */ /* 0x000fc80000000f00 */
[----:B------:R-:W-:-:S13]  /*116c0*/  ISETP.NE.AND P0, PT, R9, 0x1, PT ;  /* 0x000000010900780c */ /* 0x000fda0003f05270 */
[----:B------:R-:W-:-:S05]  /*116d0*/  @P0 IMAD.HI.U32 R9, R3, c[0x0][0x330], RZ ;  /* 0x0000cc0003090a27 */ /* 0x000fca00078e00ff */
[----:B------:R-:W-:Y:S02]  /*116e0*/  @P0 SHF.R.U32.HI R3, RZ, c[0x0][0x334], R9 ;  /* 0x0000cd00ff030a19 */ /* 0x000fe40000011609 */
.L_x_812:
[----:B------:R-:W-:Y:S05]  /*116f0*/  BSYNC B0 ;  /* 0x0000000000007941 */ /* 0x000fea0003800000 */
.L_x_810:
[----:B------:R-:W-:-:S05]  /*11700*/  IMAD R3, R3, c[0x0][0x32c], R8 ;  /* 0x0000cb0003037a24 */ /* 0x000fca00078e0208 */
[----:B------:R-:W-:Y:S02]  /*11710*/  IADD3 R9, R3, c[0x0][0x32c], RZ ;  /* 0x0000cb0003097a10 */ /* 0x000fe40007ffe0ff */
[----:B------:R-:W-:Y:S02]  /*11720*/  IMNMX R0, R0, R3, !PT ;  /* 0x0000000300007217 */ /* 0x000fe40007800200 */
[----:B------:R-:W-:Y:S02]  /*11730*/  IMNMX R2, R2, R9, PT ;  /* 0x0000000902027217 */ /* 0x000fe40003800200 */
.L_x_809:
[C---:B------:R-:W-:Y:S01]  /*11740*/  ISETP.GE.AND P0, PT, R108.reuse, 0x2, PT ;  /* 0x000000026c00780c */ /* 0x040fe20003f06270 */
[----:B------:R-:W1:Y:S01]  /*11750*/  SHFL.IDX PT, R3, R4, 0x1, 0x1c1f ;  /* 0x003c1f0004037f89 */ /* 0x000e6200000e0000 */
        /* <DEDUP_REMOVED lines=18> */
[----:B------:R-:W-:Y:S02]  /*11880*/  ISETP.GE.AND P4, PT, R108, 0x1a, PT ;  /* 0x0000001a6c00780c */ /* 0x000fe40003f86270 */
        /* <DEDUP_REMOVED lines=50> */
.L_x_815:
[----:B------:R-:W-:-:S04]  /*11bb0*/  MOV R15, c[0x0][0x32c] ;  /* 0x0000cb00000f7a02 */ /* 0x000fc80000000f00 */
[----:B------:R-:W-:-:S13]  /*11bc0*/  ISETP.NE.AND P0, PT, R15, 0x1, PT ;  /* 0x000000010f00780c */ /* 0x000fda0003f05270 */
[----:B------:R-:W-:-:S05]  /*11bd0*/  @P0 IMAD.HI.U32 R15, R3, c[0x0][0x330], RZ ;  /* 0x0000cc00030f0a27 */ /* 0x000fca00078e00ff */
[----:B------:R-:W-:Y:S02]  /*11be0*/  @P0 SHF.R.U32.HI R3, RZ, c[0x0][0x334], R15 ;  /* 0x0000cd00ff030a19 */ /* 0x000fe4000001160f */
.L_x_816:
[----:B------:R-:W-:Y:S05]  /*11bf0*/  BSYNC B0 ;  /* 0x0000000000007941 */ /* 0x000fea0003800000 */
.L_x_814:
[----:B------:R-:W-:-:S05]  /*11c00*/  IMAD R3, R3, c[0x0][0x32c], R8 ;  /* 0x0000cb0003037a24 */ /* 0x000fca00078e0208 */
[----:B------:R-:W-:Y:S02]  /*11c10*/  IADD3 R15, R3, c[0x0][0x32c], RZ ;  /* 0x0000cb00030f7a10 */ /* 0x000fe40007ffe0ff */
[----:B------:R-:W-:Y:S02]  /*11c20*/  IMNMX R0, R0, R3, !PT ;  /* 0x0000000300007217 */ /* 0x000fe40007800200 */
[----:B------:R-:W-:Y:S02]  /*11c30*/  IMNMX R2, R2, R15, PT ;  /* 0x0000000f02027217 */ /* 0x000fe40003800200 */
.L_x_813:
        /* <DEDUP_REMOVED lines=59> */
.L_x_819:
[----:B------:R-:W-:-:S04]  /*11ff0*/  MOV R15, c[0x0][0x32c] ;  /* 0x0000cb00000f7a02 */ /* 0x000fc80000000f00 */
[----:B------:R-:W-:-:S13]  /*12000*/  ISETP.NE.AND P0, PT, R15, 0x1, PT ;  /* 0x000000010f00780c */ /* 0x000fda0003f05270 */
[----:B------:R-:W-:-:S05]  /*12010*/  @P0 IMAD.HI.U32 R15, R3, c[0x0][0x330], RZ ;  /* 0x0000cc00030f0a27 */ /* 0x000fca00078e00ff */
[----:B------:R-:W-:Y:S02]  /*12020*/  @P0 SHF.R.U32.HI R3, RZ, c[0x0][0x334], R15 ;  /* 0x0000cd00ff030a19 */ /* 0x000fe4000001160f */
.L_x_820:
[----:B------:R-:W-:Y:S05]  /*12030*/  BSYNC B0 ;  /* 0x0000000000007941 */ /* 0x000fea0003800000 */
.L_x_818:
[----:B------:R-:W-:-:S05]  /*12040*/  IMAD R3, R3, c[0x0][0x32c], R8 ;  /* 0x0000cb0003037a24 */ /* 0x000fca00078e0208 */
[----:B------:R-:W-:Y:S02]  /*12050*/  IADD3 R15, R3, c[0x0][0x32c], RZ ;  /* 0x0000cb00030f7a10 */ /* 0x000fe40007ffe0ff */
[----:B------:R-:W-:Y:S02]  /*12060*/  IMNMX R0, R0, R3, !PT ;  /* 0x0000000300007217 */ /* 0x000fe40007800200 */
[----:B------:R-:W-:Y:S02]  /*12070*/  IMNMX R2, R2, R15, PT ;  /* 0x0000000f02027217 */ /* 0x000fe40003800200 */
.L_x_817:
        /* <DEDUP_REMOVED lines=59> */
.L_x_823:
[----:B------:R-:W-:-:S04]  /*12430*/  MOV R4, c[0x0][0x32c] ;  /* 0x0000cb0000047a02 */ /* 0x000fc80000000f00 */
[----:B------:R-:W-:-:S13]  /*12440*/  ISETP.NE.AND P0, PT, R4, 0x1, PT ;  /* 0x000000010400780c */ /* 0x000fda0003f05270 */
[----:B------:R-:W-:-:S05]  /*12450*/  @P0 IMAD.HI.U32 R4, R3, c[0x0][0x330], RZ ;  /* 0x0000cc0003040a27 */ /* 0x000fca00078e00ff */
[----:B------:R-:W-:Y:S02]  /*12460*/  @P0 SHF.R.U32.HI R3, RZ, c[0x0][0x334], R4 ;  /* 0x0000cd00ff030a19 */ /* 0x000fe40000011604 */
.L_x_824:
[----:B------:R-:W-:Y:S05]  /*12470*/  BSYNC B0 ;  /* 0x0000000000007941 */ /* 0x000fea0003800000 */
.L_x_822:
[----:B------:R-:W-:-:S05]  /*12480*/  IMAD R3, R3, c[0x0][0x32c], R8 ;  /* 0x0000cb0003037a24 */ /* 0x000fca00078e0208 */
[----:B------:R-:W-:Y:S02]  /*12490*/  IADD3 R4, R3, c[0x0][0x32c], RZ ;  /* 0x0000cb0003047a10 */ /* 0x000fe40007ffe0ff */
[----:B------:R-:W-:Y:S02]  /*124a0*/  IMNMX R0, R0, R3, !PT ;  /* 0x0000000300007217 */ /* 0x000fe40007800200 */
[----:B------:R-:W-:Y:S02]  /*124b0*/  IMNMX R2, R2, R4, PT ;  /* 0x0000000402027217 */ /* 0x000fe40003800200 */
.L_x_821:
[----:B------:R-:W-:Y:S01]  /*124c0*/  ISETP.NE.AND P0, PT, R13, RZ, PT ;  /* 0x000000ff0d00720c */ /* 0x000fe20003f05270 */
[----:B------:R-:W-:Y:S01]  /*124d0*/  LDSM.16.MT88.4 R48, [R166] ;  /* 0x00000000a630783b */ /* 0x000fe20000004200 */
        /* <DEDUP_REMOVED lines=10> */
[----:B------:R-:W-:Y:S01]  /*12580*/  FMNMX.FTZ R3, R21, R3, !PT ;  /* 0x0000000315037209 */ /* 0x000fe20007810000 */
[----:B------:R-:W-:Y:S01]  /*12590*/  LDSM.16.MT88.4 R156, [R166+0x1400] ;  /* 0x00140000a69c783b */ /* 0x000fe20000004200 */
        /* <DEDUP_REMOVED lines=16> */
[----:B------:R-:W-:-:S03]  /*126a0*/  ISETP.LT.OR P0, PT, R2, 0x11, P0 ;  /* 0x000000110200780c */ /* 0x000fc60000701670 */
[----:B------:R-:W1:Y:S01]  /*126b0*/  SHFL.BFLY PT, R4, R3, 0x2, 0x1f ;  /* 0x0c401f0003047f89 */ /* 0x000e6200000e0000 */
[----:B------:R-:W-:Y:S02]  /*126c0*/  FSEL R10, R73, -INF , !P0 ;  /* 0xff800000490a7808 */ /* 0x000fe40004000000 */
        /* <DEDUP_REMOVED lines=8> */
[----:B------:R-:W-:Y:S01]  /*12750*/  LDSM.16.MT88.4 R56, [R166+0x1800] ;  /* 0x00180000a638783b */ /* 0x000fe20000004200 */
[----:B-1----:R-:W-:Y:S02]  /*12760*/  FMNMX.FTZ R3, R3, R4, !PT ;  /* 0x0000000403037209 */ /* 0x002fe40007810000 */
[----:B------:R-:W-:-:S03]  /*12770*/  ISETP.LT.OR P0, PT, R2, 0x1a, P0 ;  /* 0x0000001a0200780c */ /* 0x000fc60000701670 */
[----:B------:R-:W1:Y:S01]  /*12780*/  SHFL.BFLY PT, R4, R3, 0x1, 0x1f ;  /* 0x0c201f0003047f89 */ /* 0x000e6200000e0000 */
        /* <DEDUP_REMOVED lines=8> */
[----:B------:R-:W-:Y:S02]  /*12810*/  ISETP.GT.AND P0, PT, R0, 0x28, !P1 ;  /* 0x000000280000780c */ /* 0x000fe40004f04270 */
[----:B-1----:R-:W-:Y:S02]  /*12820*/  FMNMX.FTZ R108, R3, R4, !PT ;  /* 0x00000004036c7209 */ /* 0x002fe40007810000 */
[----:B------:R-:W-:-:S03]  /*12830*/  ISETP.LT.OR P0, PT, R2, 0x29, P0 ;  /* 0x000000290200780c */ /* 0x000fc60000701670 */
[----:B------:R-:W-:Y:S01]  /*12840*/  FMUL.FTZ R3, R108, c[0x0][0x2d0] ;  /* 0x0000b4006c037a20 */ /* 0x000fe20000410000 */
[----:B------:R-:W-:Y:S02]  /*12850*/  FSEL R102, R42, -INF , !P0 ;  /* 0xff8000002a667808 */ /* 0x000fe40004000000 */
[----:B------:R-:W-:Y:S02]  /*12860*/  ISETP.GT.AND P0, PT, R0, RZ, !P6 ;  /* 0x000000ff0000720c */ /* 0x000fe40007704270 */
[----:B------:R-:W-:Y:S02]  /*12870*/  ISETP.NE.AND P6, PT, R9, RZ, PT ;  /* 0x000000ff0900720c */ /* 0x000fe40003fc5270 */
[----:B------:R-:W-:-:S04]  /*12880*/  ISETP.LT.OR P0, PT, R2, 0x1, P0 ;  /* 0x000000010200780c */ /* 0x000fc80000701670 */
[----:B------:R-:W-:Y:S02]  /*12890*/  FSEL R8, R118, -INF , !P0 ;  /* 0xff80000076087808 */ /* 0x000fe40004000000 */
[----:B------:R-:W-:Y:S02]  /*128a0*/  FSETP.NEU.FTZ.AND P0, PT, R108, -INF , PT ;  /* 0xff8000006c00780b */ /* 0x000fe40003f1d000 */
[----:B------:R-:W-:Y:S02]  /*128b0*/  FMNMX.FTZ R6, R8, R13, !PT ;  /* 0x0000000d08067209 */ /* 0x000fe40007810000 */
[----:B------:R-:W-:Y:S02]  /*128c0*/  FSEL R20, R3, RZ, P0 ;  /* 0x000000ff03147208 */ /* 0x000fe40000000000 */
[----:B------:R-:W-:-:S03]  /*128d0*/  FMNMX.FTZ R3, R22, R24, !PT ;  /* 0x0000001816037209 */ /* 0x000fc60007810000 */
[----:B------:R-:W-:Y:S01]  /*128e0*/  FFMA.FTZ R5, R16, c[0x0][0x2d0], -R20 ;  /* 0x0000b40010057a23 */ /* 0x000fe20000010814 */
[----:B------:R-:W-:-:S03]  /*128f0*/  FMNMX.FTZ R3, R26, R3, !PT ;  /* 0x000000031a037209 */ /* 0x000fc60007810000 */
[----:B------:R1:W-:Y:S01]  /*12900*/  MUFU.EX2 R205, R5 ;  /* 0x0000000500cd7308 */ /* 0x0003e20000000800 */
[----:B------:R-:W-:-:S04]  /*12910*/  FMNMX.FTZ R3, R29, R3, !PT ;  /* 0x000000031d037209 */ /* 0x000fc80007810000 */
[----:B------:R-:W-:-:S04]  /*12920*/  FMNMX.FTZ R3, R30, R3, !PT ;  /* 0x000000031e037209 */ /* 0x000fc80007810000 */
        /* <DEDUP_REMOVED lines=17> */
[----:B--2---:R-:W-:Y:S01]  /*12a40*/  FFMA.FTZ R5, R21, c[0x0][0x2d0], -R20 ;  /* 0x0000b40015057a23 */ /* 0x004fe20000010814 */
[----:B---3--:R-:W-:-:S03]  /*12a50*/  F2FP.PACK_AB R18, R229, R230 ;  /* 0x000000e6e512723e */ /* 0x008fc600000000ff */
[----:B------:R2:W-:Y:S01]  /*12a60*/  MUFU.EX2 R231, R5 ;  /* 0x0000000500e77308 */ /* 0x0005e20000000800 */
[----:B-1----:R-:W-:Y:S02]  /*12a70*/  FMNMX.FTZ R107, R3, R4, !PT ;  /* 0x00000004036b7209 */ /* 0x002fe40007810000 */
[----:B------:R-:W-:Y:S02]  /*12a80*/  FMNMX.FTZ R4, R15, R28, !PT ;  /* 0x0000001c0f047209 */ /* 0x000fe40007810000 */
[----:B------:R-:W-:Y:S01]  /*12a90*/  FSETP.NEU.FTZ.AND P0, PT, R107, -INF , PT ;  /* 0xff8000006b00780b */ /* 0x000fe20003f1d000 */
[----:B--2---:R-:W-:Y:S01]  /*12aa0*/  FFMA.FTZ R5, R23, c[0x0][0x2d0], -R20 ;  /* 0x0000b40017057a23 */ /* 0x004fe20000010814 */
[----:B------:R-:W-:Y:S01]  /*12ab0*/  FMNMX.FTZ R4, R31, R4, !PT ;  /* 0x000000041f047209 */ /* 0x000fe20007810000 */
[----:B------:R-:W-:Y:S02]  /*12ac0*/  FMUL.FTZ R3, R107, c[0x0][0x2d0] ;  /* 0x0000b4006b037a20 */ /* 0x000fe40000410000 */
[----:B------:R1:W-:Y:S01]  /*12ad0*/  MUFU.EX2 R232, R5 ;  /* 0x0000000500e87308 */ /* 0x0003e20000000800 */
[----:B------:R-:W-:-:S02]  /*12ae0*/  FMNMX.FTZ R4, R32, R4, !PT ;  /* 0x0000000420047209 */ /* 0x000fc40007810000 */
[----:B------:R-:W-:Y:S02]  /*12af0*/  FSEL R3, R3, RZ, P0 ;  /* 0x000000ff03037208 */ /* 0x000fe40000000000 */
[----:B------:R-:W-:Y:S02]  /*12b00*/  FMNMX.FTZ R4, R34, R4, !PT ;  /* 0x0000000422047209 */ /* 0x000fe40007810000 */
[----:B------:R-:W-:Y:S01]  /*12b10*/  ISETP.GT.AND P0, PT, R0, 0x29, !P6 ;  /* 0x000000290000780c */ /* 0x000fe20007704270 */
[--C-:B------:R-:W-:Y:S01]  /*12b20*/  FFMA.FTZ R0, R24, c[0x0][0x2d0], -R3.reuse ;  /* 0x0000b40018007a23 */ /* 0x100fe20000010803 */
[----:B------:R-:W-:Y:S02]  /*12b30*/  FMNMX.FTZ R4, R35, R4, !PT ;  /* 0x0000000423047209 */ /* 0x000fe40007810000 */
[----:B------:R-:W-:Y:S01]  /*12b40*/  ISETP.LT.OR P0, PT, R2, 0x2a, P0 ;  /* 0x0000002a0200780c */ /* 0x000fe20000701670 */
[----:B------:R-:W-:Y:S01]  /*12b50*/  MUFU.EX2 R223, R0 ;  /* 0x0000000000df7308 */ /* 0x000fe20000000800 */
[----:B------:R-:W-:Y:S01]  /*12b60*/  FMNMX.FTZ R4, R37, R4, !PT ;  /* 0x0000000425047209 */ /* 0x000fe20007810000 */
[----:B------:R-:W-:Y:S01]  /*12b70*/  FFMA.FTZ R2, R26, c[0x0][0x2d0], -R3 ;  /* 0x0000b4001a027a23 */ /* 0x000fe20000010803 */
[----:B------:R-:W-:-:S02]  /*12b80*/  FSEL R21, R47, -INF , !P0 ;  /* 0xff8000002f157808 */ /* 0x000fc40004000000 */
[----:B------:R-:W-:Y:S02]  /*12b90*/  FMNMX.FTZ R4, R39, R4, !PT ;  /* 0x0000000427047209 */ /* 0x000fe40007810000 */
[----:B-1----:R-:W-:Y:S01]  /*12ba0*/  FMNMX.FTZ R5, R12, R6, !PT ;  /* 0x000000060c057209 */ /* 0x002fe20007810000 */
[----:B------:R-:W-:Y:S01]  /*12bb0*/  FFMA.FTZ R6, R25, c[0x0][0x2d0], -R20 ;  /* 0x0000b40019067a23 */ /* 0x000fe20000010814 */
[----:B------:R-:W-:Y:S01]  /*12bc0*/  FMNMX.FTZ R4, R121, R4, !PT ;  /* 0x0000000479047209 */ /* 0x000fe20007810000 */
[----:B------:R1:W-:Y:S01]  /*12bd0*/  MUFU.EX2 R221, R2 ;  /* 0x0000000200dd7308 */ /* 0x0003e20000000800 */
[----:B------:R-:W-:Y:S02]  /*12be0*/  FMNMX.FTZ R5, R11, R5, !PT ;  /* 0x000000050b057209 */ /* 0x000fe40007810000 */
[----:B------:R-:W-:Y:S02]  /*12bf0*/  FMNMX.FTZ R4, R120, R4, !PT ;  /* 0x0000000478047209 */ /* 0x000fe40007810000 */
[----:B------:R-:W-:-:S02]  /*12c00*/  ISETP.NE.AND P6, PT, R240, 0x1, PT ;  /* 0x00000001f000780c */ /* 0x000fc40003fc5270 */
[----:B------:R-:W-:Y:S01]  /*12c10*/  FMNMX.FTZ R4, R105, R4, !PT ;  /* 0x0000000469047209 */ /* 0x000fe20007810000 */
[----:B------:R2:W-:Y:S03]  /*12c20*/  MUFU.EX2 R233, R6 ;  /* 0x0000000600e97308 */ /* 0x0005e60000000800 */
[----:B------:R-:W-:-:S05]  /*12c30*/  FMNMX.FTZ R4, R104, R4, !PT ;  /* 0x0000000468047209 */ /* 0x000fca0007810000 */
[----:B------:R-:W3:Y:S01]  /*12c40*/  SHFL.BFLY PT, R7, R4, 0x2, 0x1f ;  /* 0x0c401f0004077f89 */ /* 0x000ee200000e0000 */
[----:B-1----:R-:W-:-:S04]  /*12c50*/  FFMA.FTZ R2, R29, c[0x0][0x2d0], -R3 ;  /* 0x0000b4001d027a23 */ /* 0x002fc80000010803 */
[----:B------:R1:W4:Y:S01]  /*12c60*/  MUFU.EX2 R222, R2 ;  /* 0x0000000200de7308 */ /* 0x0003220000000800 */
[----:B--2---:R-:W-:Y:S01]  /*12c70*/  FMNMX.FTZ R6, R10, R5, !PT ;  /* 0x000000050a067209 */ /* 0x004fe20007810000 */
[----:B------:R-:W-:-:S03]  /*12c80*/  FFMA.FTZ R5, R27, c[0x0][0x2d0], -R20 ;  /* 0x0000b4001b057a23 */ /* 0x000fc60000010814 */
[----:B------:R-:W-:-:S03]  /*12c90*/  FMNMX.FTZ R6, R14, R6, !PT ;  /* 0x000000060e067209 */ /* 0x000fc60007810000 */
[----:B------:R2:W-:Y:S01]  /*12ca0*/  MUFU.EX2 R234, R5 ;  /* 0x0000000500ea7308 */ /* 0x0005e20000000800 */
[----:B------:R-:W-:-:S04]  /*12cb0*/  FMNMX.FTZ R6, R40, R6, !PT ;  /* 0x0000000628067209 */ /* 0x000fc80007810000 */
[----:B------:R-:W-:Y:S01]  /*12cc0*/  FMNMX.FTZ R6, R44, R6, !PT ;  /* 0x000000062c067209 */ /* 0x000fe20007810000 */
[--C-:B-1----:R-:W-:Y:S01]  /*12cd0*/  FFMA.FTZ R2, R30, c[0x0][0x2d0], -R3.reuse ;  /* 0x0000b4001e027a23 */ /* 0x102fe20000010803 */
[----:B----4-:R-:W-:Y:S02]  /*12ce0*/  F2FP.PACK_AB R19, R222, R221 ;  /* 0x000000ddde13723e */ /* 0x010fe400000000ff */
[----:B---3--:R-:W-:Y:S01]  /*12cf0*/  FMNMX.FTZ R4, R4, R7, !PT ;  /* 0x0000000704047209 */ /* 0x008fe20007810000 */
[----:B------:R1:W-:Y:S01]  /*12d00*/  MUFU.EX2 R225, R2 ;  /* 0x0000000200e17308 */ /* 0x0003e20000000800 */
[----:B--2---:R-:W-:-:S07]  /*12d10*/  FFMA.FTZ R5, R22, c[0x0][0x2d0], -R3 ;  /* 0x0000b40016057a23 */ /* 0x004fce0000010803 */
[----:B------:R2:W3:Y:S01]  /*12d20*/  MUFU.EX2 R224, R5 ;  /* 0x0000000500e07308 */ /* 0x0004e20000000800 */
[----:B-1----:R-:W-:-:S07]  /*12d30*/  FFMA.FTZ R2, R33, c[0x0][0x2d0], -R3 ;  /* 0x0000b40021027a23 */ /* 0x002fce0000010803 */
[----:B------:R-:W1:Y:S01]  /*12d40*/  MUFU.EX2 R226, R2 ;  /* 0x0000000200e27308 */ /* 0x000e620000000800 */
[----:B--2---:R-:W-:Y:S02]  /*12d50*/  FMNMX.FTZ R5, R100, R6, !PT ;  /* 0x0000000664057209 */ /* 0x004fe40007810000 */
[----:B------:R-:W2:Y:S01]  /*12d60*/  SHFL.BFLY PT, R6, R4, 0x1, 0x1f ;  /* 0x0c201f0004067f89 */ /* 0x000ea200000e0000 */
[----:B---3--:R-:W-:Y:S02]  /*12d70*/  F2FP.PACK_AB R17, R223, R224 ;  /* 0x000000e0df11723e */ /* 0x008fe400000000ff */
[----:B------:R-:W-:-:S04]  /*12d80*/  FMNMX.FTZ R0, R101, R5, !PT ;  /* 0x0000000565007209 */ /* 0x000fc80007810000 */
[----:B------:R-:W-:Y:S01]  /*12d90*/  FMNMX.FTZ R0, R102, R0, !PT ;  /* 0x0000000066007209 */ /* 0x000fe20007810000 */
[----:B------:R-:W-:Y:S01]  /*12da0*/  HMMA.16816.F32 R76, R16, R50, RZ ;  /* 0x00000032104c723c */ /* 0x000fe200000018ff */
[----:B-1----:R-:W-:Y:S02]  /*12db0*/  F2FP.PACK_AB R9, R226, R225 ;  /* 0x000000e1e209723e */ /* 0x002fe400000000ff */
[----:B------:R-:W-:-:S05]  /*12dc0*/  FMNMX.FTZ R0, R21, R0, !PT ;  /* 0x0000000015007209 */ /* 0x000fca0007810000 */
[----:B------:R-:W-:Y:S01]  /*12dd0*/  HMMA.16816.F32 R116, R16, R64, RZ ;  /* 0x000000401074723c */ /* 0x000fe200000018ff */
[----:B------:R-:W1:Y:S01]  /*12de0*/  SHFL.BFLY PT, R5, R0, 0x2, 0x1f ;  /* 0x0c401f0000057f89 */ /* 0x000e6200000e0000 */
[----:B--2---:R-:W-:Y:S01]  /*12df0*/  FMNMX.FTZ R106, R4, R6, !PT ;  /* 0x00000006046a7209 */ /* 0x004fe20007810000 */
[----:B------:R-:W-:-:S05]  /*12e00*/  FFMA.FTZ R4, R36, c[0x0][0x2d0], -R3 ;  /* 0x0000b40024047a23 */ /* 0x000fca0000010803 */
[C---:B------:R-:W-:Y:S01]  /*12e10*/  HMMA.16816.F32 R112, R16.reuse, R60, RZ ;  /* 0x0000003c1070723c */ /* 0x040fe200000018ff */
[C---:B------:R-:W-:Y:S01]  /*12e20*/  FSETP.NEU.FTZ.AND P0, PT, R106.reuse, -INF , PT ;  /* 0xff8000006a00780b */ /* 0x040fe20003f1d000 */
[----:B------:R-:W-:Y:S01]  /*12e30*/  FMUL.FTZ R2, R106, c[0x0][0x2d0] ;  /* 0x0000b4006a027a20 */ /* 0x000fe20000410000 */
[----:B------:R2:W-:Y:S04]  /*12e40*/  MUFU.EX2 R227, R4 ;  /* 0x0000000400e37308 */ /* 0x0005e80000000800 */
[----:B------:R-:W-:Y:S01]  /*12e50*/  FSEL R2, R2, RZ, P0 ;  /* 0x000000ff02027208 */ /* 0x000fe20000000000 */
[----:B------:R-:W-:Y:S01]  /*12e60*/  HMMA.16816.F32 R96, R16, R56, RZ ;  /* 0x000000381060723c */ /* 0x000fe200000018ff */
[----:B-1----:R-:W-:-:S07]  /*12e70*/  FMNMX.FTZ R0, R0, R5, !PT ;  /* 0x0000000500007209 */ /* 0x002fce0007810000 */
[----:B------:R-:W-:Y:S01]  /*12e80*/  HMMA.16816.F32 R92, R16, R52, RZ ;  /* 0x00000034105c723c */ /* 0x000fe200000018ff */
[----:B--2---:R-:W-:Y:S01]  /*12e90*/  FFMA.FTZ R4, R38, c[0x0][0x2d0], -R3 ;  /* 0x0000b40026047a23 */ /* 0x004fe20000010803 */
[----:B------:R-:W1:Y:S03]  /*12ea0*/  SHFL.BFLY PT, R5, R0, 0x1, 0x1f ;  /* 0x0c201f0000057f89 */ /* 0x000e6600000e0000 */
[----:B------:R2:W-:Y:S02]  /*12eb0*/  MUFU.EX2 R228, R4 ;  /* 0x0000000400e47308 */ /* 0x0005e40000000800 */
[----:B--2---:R-:W-:-:S06]  /*12ec0*/  FFMA.FTZ R4, R15, c[0x0][0x2d0], -R2 ;  /* 0x0000b4000f047a23 */ /* 0x004fcc0000010802 */
[----:B------:R2:W-:Y:S01]  /*12ed0*/  MUFU.EX2 R215, R4 ;  /* 0x0000000400d77308 */ /* 0x0005e20000000800 */
[----:B-1----:R-:W-:Y:S01]  /*12ee0*/  FMNMX.FTZ R103, R0, R5, !PT ;  /* 0x0000000500677209 */ /* 0x002fe20007810000 */
[----:B------:R-:W-:-:S03]  /*12ef0*/  FFMA.FTZ R0, R37, c[0x0][0x2d0], -R2 ;  /* 0x0000b40025007a23 */ /* 0x000fc60000010802 */
[----:B------:R-:W-:-:S03]  /*12f00*/  FSETP.NEU.FTZ.AND P0, PT, R103, -INF , PT ;  /* 0xff8000006700780b */ /* 0x000fc60003f1d000 */
[----:B------:R1:W-:Y:S01]  /*12f10*/  MUFU.EX2 R218, R0 ;  /* 0x0000000000da7308 */ /* 0x0003e20000000800 */
[----:B--2---:R-:W-:-:S07]  /*12f20*/  FFMA.FTZ R4, R28, c[0x0][0x2d0], -R2 ;  /* 0x0000b4001c047a23 */ /* 0x004fce0000010802 */
[----:B------:R2:W-:Y:S01]  /*12f30*/  MUFU.EX2 R213, R4 ;  /* 0x0000000400d57308 */ /* 0x0005e20000000800 */
[----:B-1----:R-:W-:-:S05]  /*12f40*/  FMUL.FTZ R0, R103, c[0x0][0x2d0] ;  /* 0x0000b40067007a20 */ /* 0x002fca0000410000 */
[----:B------:R-:W-:Y:S01]  /*12f50*/  FSEL R0, R0, RZ, P0 ;  /* 0x000000ff00007208 */ /* 0x000fe20000000000 */
[--C-:B--2---:R-:W-:Y:S02]  /*12f60*/  FFMA.FTZ R4, R31, c[0x0][0x2d0], -R2.reuse ;  /* 0x0000b4001f047a23 */ /* 0x104fe40000010802 */
[----:B------:R-:W1:Y:S02]  /*12f70*/  LDSM.16.MT88.4 R28, [R166+0x400] ;  /* 0x00040000a61c783b */ /* 0x000e640000004200 */
[----:B------:R2:W-:Y:S02]  /*12f80*/  MUFU.EX2 R214, R4 ;  /* 0x0000000400d67308 */ /* 0x0005e40000000800 */
[----:B--2---:R-:W-:-:S06]  /*12f90*/  FFMA.FTZ R4, R32, c[0x0][0x2d0], -R2 ;  /* 0x0000b40020047a23 */ /* 0x004fcc0000010802 */
[----:B------:R2:W-:Y:S02]  /*12fa0*/  MUFU.EX2 R216, R4 ;  /* 0x0000000400d87308 */ /* 0x0005e40000000800 */
[----:B--2---:R-:W-:-:S06]  /*12fb0*/  FFMA.FTZ R4, R34, c[0x0][0x2d0], -R2 ;  /* 0x0000b40022047a23 */ /* 0x004fcc0000010802 */
[----:B------:R2:W-:Y:S02]  /*12fc0*/  MUFU.EX2 R217, R4 ;  /* 0x0000000400d97308 */ /* 0x0005e40000000800 */
[--C-:B--2---:R-:W-:Y:S02]  /*12fd0*/  FFMA.FTZ R4, R35, c[0x0][0x2d0], -R2.reuse ;  /* 0x0000b40023047a23 */ /* 0x104fe40000010802 */
[----:B------:R-:W-:Y:S04]  /*12fe0*/  HMMA.16816.F32 R32, R16, R48, RZ ;  /* 0x000000301020723c */ /* 0x000fe800000018ff */
[----:B------:R2:W-:Y:S02]  /*12ff0*/  MUFU.EX2 R219, R4 ;  /* 0x0000000400db7308 */ /* 0x0005e40000000800 */
[----:B--2---:R-:W-:-:S02]  /*13000*/  FFMA.FTZ R4, R39, c[0x0][0x2d0], -R2 ;  /* 0x0000b40027047a23 */ /* 0x004fc40000010802 */
[----:B------:R-:W2:Y:S04]  /*13010*/  LDSM.16.MT88.4 R36, [R167] ;  /* 0x00000000a724783b */ /* 0x000ea80000004200 */
[----:B------:R3:W4:Y:S02]  /*13020*/  MUFU.EX2 R220, R4 ;  /* 0x0000000400dc7308 */ /* 0x0007240000000800 */
[----:B---3--:R-:W-:Y:S01]  /*13030*/  FFMA.FTZ R4, R8, c[0x0][0x2d0], -R0 ;  /* 0x0000b40008047a23 */ /* 0x008fe20000010800 */
[----:B------:R-:W-:Y:S02]  /*13040*/  F2FP.PACK_AB R8, R232, R231 ;  /* 0x000000e7e808723e */ /* 0x000fe400000000ff */
[----:B----4-:R-:W-:-:S03]  /*13050*/  F2FP.PACK_AB R6, R220, R218 ;  /* 0x000000dadc06723e */ /* 0x010fc600000000ff */
[----:B------:R3:W-:Y:S02]  /*13060*/  MUFU.EX2 R22, R4 ;  /* 0x0000000400167308 */ /* 0x0007e40000000800 */
[----:B---3--:R-:W-:-:S06]  /*13070*/  FFMA.FTZ R4, R13, c[0x0][0x2d0], -R0 ;  /* 0x0000b4000d047a23 */ /* 0x008fcc0000010800 */
[----:B------:R3:W4:Y:S02]  /*13080*/  MUFU.EX2 R206, R4 ;  /* 0x0000000400ce7308 */ /* 0x0007240000000800 */
[----:B---3--:R-:W-:Y:S01]  /*13090*/  FFMA.FTZ R4, R12, c[0x0][0x2d0], -R0 ;  /* 0x0000b4000c047a23 */ /* 0x008fe20000010800 */
[----:B------:R-:W-:Y:S02]  /*130a0*/  F2FP.PACK_AB R12, R213, R215 ;  /* 0x000000d7d50c723e */ /* 0x000fe400000000ff */
[----:B----4-:R-:W-:-:S03]  /*130b0*/  F2FP.PACK_AB R13, R206, R22 ;  /* 0x00000016ce0d723e */ /* 0x010fc600000000ff */
[----:B------:R3:W-:Y:S02]  /*130c0*/  MUFU.EX2 R207, R4 ;  /* 0x0000000400cf7308 */ /* 0x0007e40000000800 */
[----:B---3--:R-:W-:Y:S01]  /*130d0*/  FFMA.FTZ R4, R11, c[0x0][0x2d0], -R0 ;  /* 0x0000b4000b047a23 */ /* 0x008fe20000010800 */
[----:B------:R-:W-:-:S05]  /*130e0*/  F2FP.PACK_AB R11, R228, R227 ;  /* 0x000000e3e40b723e */ /* 0x000fca00000000ff */
[----:B------:R3:W4:Y:S02]  /*130f0*/  MUFU.EX2 R212, R4 ;  /* 0x0000000400d47308 */ /* 0x0007240000000800 */
[----:B---3--:R-:W-:Y:S01]  /*13100*/  FFMA.FTZ R4, R10, c[0x0][0x2d0], -R0 ;  /* 0x0000b4000a047a23 */ /* 0x008fe20000010800 */
[----:B----4-:R-:W-:Y:S02]  /*13110*/  F2FP.PACK_AB R15, R212, R207 ;  /* 0x000000cfd40f723e */ /* 0x010fe400000000ff */
[----:B------:R-:W-:-:S03]  /*13120*/  F2FP.PACK_AB R10, R234, R233 ;  /* 0x000000e9ea0a723e */ /* 0x000fc600000000ff */
[----:B------:R3:W-:Y:S04]  /*13130*/  MUFU.EX2 R23, R4 ;  /* 0x0000000400177308 */ /* 0x0007e80000000800 */
[C---:B-1----:R-:W-:Y:S01]  /*13140*/  HMMA.16816.F32 R132, R8.reuse, R28, R32 ;  /* 0x0000001c0884723c */ /* 0x042fe20000001820 */
[----:B------:R-:W1:Y:S07]  /*13150*/  LDSM.16.MT88.4 R32, [R166+0x1c00] ;  /* 0x001c0000a620783b */ /* 0x000e6e0000004200 */
[----:B------:R-:W-:Y:S01]  /*13160*/  HMMA.16816.F32 R124, R8, R30, R76 ;  /* 0x0000001e087c723c */ /* 0x000fe2000000184c */
[----:B---3--:R-:W-:Y:S01]  /*13170*/  FFMA.FTZ R4, R14, c[0x0][0x2d0], -R0 ;  /* 0x0000b4000e047a23 */ /* 0x008fe20000010800 */
[----:B------:R-:W-:-:S03]  /*13180*/  F2FP.PACK_AB R14, R216, R214 ;  /* 0x000000d6d80e723e */ /* 0x000fc600000000ff */
[----:B------:R3:W4:Y:S04]  /*13190*/  MUFU.EX2 R168, R4 ;  /* 0x0000000400a87308 */ /* 0x0007280000000800 */
[C---:B------:R-:W-:Y:S08]  /*131a0*/  HMMA.16816.F32 R24, R12.reuse, R48, RZ ;  /* 0x000000300c18723c */ /* 0x040ff000000018ff */
[----:B--2---:R-:W-:Y:S01]  /*131b0*/  HMMA.16816.F32 R72, R12, R36, RZ ;  /* 0x000000240c48723c */ /* 0x004fe200000018ff */
[----:B---3--:R-:W-:Y:S01]  /*131c0*/  FFMA.FTZ R4, R40, c[0x0][0x2d0], -R0 ;  /* 0x0000b40028047a23 */ /* 0x008fe20000010800 */
[----:B----4-:R-:W-:-:S03]  /*131d0*/  F2FP.PACK_AB R5, R168, R23 ;  /* 0x00000017a805723e */ /* 0x010fc600000000ff */
[----:B------:R2:W-:Y:S03]  /*131e0*/  MUFU.EX2 R170, R4 ;  /* 0x0000000400aa7308 */ /* 0x0005e60000000800 */
[----:B------:R-:W-:Y:S08]  /*131f0*/  HMMA.16816.F32 R40, R16, R36, RZ ;  /* 0x000000241028723c */ /* 0x000ff000000018ff */
[----:B------:R-:W-:Y:S01]  /*13200*/  HMMA.16816.F32 R80, R12, R56, RZ ;  /* 0x000000380c50723c */ /* 0x000fe200000018ff */
[----:B--2---:R-:W-:-:S07]  /*13210*/  FFMA.FTZ R4, R44, c[0x0][0x2d0], -R0 ;  /* 0x0000b4002c047a23 */ /* 0x004fce0000010800 */
[----:B------:R-:W-:Y:S01]  /*13220*/  HMMA.16816.F32 R48, R12, R50, RZ ;  /* 0x000000320c30723c */ /* 0x000fe200000018ff */
[----:B------:R-:W-:Y:S01]  /*13230*/  LDSM.16.MT88.4 R44, [R166+0x1000] ;  /* 0x00100000a62c783b */ /* 0x000fe20000004200 */
[----:B------:R2:W3:Y:S06]  /*13240*/  MUFU.EX2 R169, R4 ;  /* 0x0000000400a97308 */ /* 0x0004ec0000000800 */
[----:B------:R-:W-:Y:S01]  /*13250*/  HMMA.16816.F32 R172, R8, R68, R40 ;  /* 0x0000004408ac723c */ /* 0x000fe20000001828 */
[----:B------:R-:W-:Y:S07]  /*13260*/  LDSM.16.MT88.4 R40, [R167+0x1000] ;  /* 0x00100000a728783b */ /* 0x000fee0000004200 */
[----:B------:R-:W-:Y:S01]  /*13270*/  HMMA.16816.F32 R88, R12, R64, RZ ;  /* 0x000000400c58723c */ /* 0x000fe200000018ff */
[----:B--2---:R-:W-:-:S02]  /*13280*/  F2FP.PACK_AB R4, R219, R217 ;  /* 0x000000d9db04723e */ /* 0x004fc400000000ff */
[----:B---3--:R-:W-:-:S05]  /*13290*/  F2FP.PACK_AB R7, R169, R170 ;  /* 0x000000aaa907723e */ /* 0x008fca00000000ff */
[----:B------:R-:W-:Y:S08]  /*132a0*/  HMMA.16816.F32 R84, R12, R60, RZ ;  /* 0x0000003c0c54723c */ /* 0x000ff000000018ff */
[C---:B------:R-:W-:Y:S01]  /*132b0*/  HMMA.16816.F32 R140, R4.reuse, R28, R24 ;  /* 0x0000001c048c723c */ /* 0x040fe20000001818 */
[----:B------:R-:W2:Y:S07]  /*132c0*/  LDSM.16.MT88.4 R24, [R167+0x1c00] ;  /* 0x001c0000a718783b */ /* 0x000eae0000004200 */
[----:B------:R-:W-:Y:S08]  /*132d0*/  HMMA.16816.F32 R160, R4, R68, R72 ;  /* 0x0000004404a0723c */ /* 0x000ff00000001848 */
[----:B------:R-:W-:Y:S08]  /*132e0*/  HMMA.16816.F32 R72, R12, R52, RZ ;  /* 0x000000340c48723c */ /* 0x000ff000000018ff */
[C---:B-1----:R-:W-:Y:S08]  /*132f0*/  HMMA.16816.F32 R184, R4.reuse, R32, R80 ;  /* 0x0000002004b8723c */ /* 0x042ff00000001850 */
[----:B------:R-:W-:Y:S08]  /*13300*/  HMMA.16816.F32 R80, R4, R30, R48 ;  /* 0x0000001e0450723c */ /* 0x000ff00000001830 */
[----:B------:R-:W-:Y:S08]  /*13310*/  HMMA.16816.F32 R76, R12, R38, RZ ;  /* 0x000000260c4c723c */ /* 0x000ff000000018ff */
[----:B--2---:R-:W-:Y:S08]  /*13320*/  HMMA.16816.F32 R208, R4, R24, R72 ;  /* 0x0000001804d0723c */ /* 0x004ff00000001848 */
[C---:B------:R-:W-:Y:S08]  /*13330*/  HMMA.16816.F32 R72, R12.reuse, R66, RZ ;  /* 0x000000420c48723c */ /* 0x040ff000000018ff */
[C---:B------:R-:W-:Y:S08]  /*13340*/  HMMA.16816.F32 R48, R12.reuse, R62, RZ ;  /* 0x0000003e0c30723c */ /* 0x040ff000000018ff */
[----:B------:R-:W-:Y:S08]  /*13350*/  HMMA.16816.F32 R28, R12, R58, RZ ;  /* 0x0000003a0c1c723c */ /* 0x000ff000000018ff */
[C---:B------:R-:W-:Y:S08]  /*13360*/  HMMA.16816.F32 R36, R16.reuse, R38, RZ ;  /* 0x000000261024723c */ /* 0x040ff000000018ff */
[C---:B------:R-:W-:Y:S08]  /*13370*/  HMMA.16816.F32 R64, R16.reuse, R66, RZ ;  /* 0x000000421040723c */ /* 0x040ff000000018ff */
[C---:B------:R-:W-:Y:S08]  /*13380*/  HMMA.16816.F32 R60, R16.reuse, R62, RZ ;  /* 0x0000003e103c723c */ /* 0x040ff000000018ff */
[C---:B------:R-:W-:Y:S08]  /*13390*/  HMMA.16816.F32 R56, R16.reuse, R58, RZ ;  /* 0x0000003a1038723c */ /* 0x040ff000000018ff */
[-C--:B------:R-:W-:Y:S08]  /*133a0*/  HMMA.16816.F32 R16, R16, R54.reuse, RZ ;  /* 0x000000361010723c */ /* 0x080ff000000018ff */
[----:B------:R-:W-:Y:S08]  /*133b0*/  HMMA.16816.F32 R12, R12, R54, RZ ;  /* 0x000000360c0c723c */ /* 0x000ff000000018ff */
[----:B------:R-:W-:Y:S08]  /*133c0*/  HMMA.16816.F32 R188, R4, R40, R84 ;  /* 0x0000002804bc723c */ /* 0x000ff00000001854 */
[C---:B------:R-:W-:Y:S08]  /*133d0*/  HMMA.16816.F32 R84, R8.reuse, R24, R92 ;  /* 0x000000180854723c */ /* 0x040ff0000000185c */
[----:B------:R-:W-:Y:S08]  /*133e0*/  HMMA.16816.F32 R16, R8, R26, R16 ;  /* 0x0000001a0810723c */ /* 0x000ff00000001810 */
[C---:B------:R-:W-:Y:S08]  /*133f0*/  HMMA.16816.F32 R148, R4.reuse, R44, R88 ;  /* 0x0000002c0494723c */ /* 0x040ff00000001858 */
[C---:B------:R-:W-:Y:S08]  /*13400*/  HMMA.16816.F32 R76, R4.reuse, R70, R76 ;  /* 0x00000046044c723c */ /* 0x040ff0000000184c */
[C---:B------:R-:W-:Y:S08]  /*13410*/  HMMA.16816.F32 R72, R4.reuse, R46, R72 ;  /* 0x0000002e0448723c */ /* 0x040ff00000001848 */
[C---:B------:R-:W-:Y:S08]  /*13420*/  HMMA.16816.F32 R48, R4.reuse, R42, R48 ;  /* 0x0000002a0430723c */ /* 0x040ff00000001830 */
[C---:B------:R-:W-:Y:S08]  /*13430*/  HMMA.16816.F32 R28, R4.reuse, R34, R28 ;  /* 0x00000022041c723c */ /* 0x040ff0000000181c */
[----:B------:R-:W-:Y:S07]  /*13440*/  HMMA.16816.F32 R24, R4, R26, R12 ;  /* 0x0000001a0418723c */ /* 0x000fee000000180c */
[----:B------:R-:W-:Y:S01]  /*13450*/  FFMA.FTZ R4, R137, c[0x0][0x2d0], -R20 ;  /* 0x0000b40089047a23 */ /* 0x000fe20000010814 */
[----:B------:R-:W-:Y:S01]  /*13460*/  HMMA.16816.F32 R56, R8, R34, R56 ;  /* 0x000000220838723c */ /* 0x000fe20000001838 */
[----:B------:R-:W-:-:S02]  /*13470*/  FADD.FTZ R13, R224, R223 ;  /* 0x000000dfe00d7221 */ /* 0x000fc40000010000 */
[----:B------:R1:W-:Y:S01]  /*13480*/  MUFU.EX2 R35, R4 ;  /* 0x0000000400237308 */ /* 0x0003e20000000800 */
[----:B------:R-:W-:Y:S02]  /*13490*/  FADD.FTZ R12, R215, R213 ;  /* 0x000000d5d70c7221 */ /* 0x000fe40000010000 */
[----:B------:R-:W-:Y:S02]  /*134a0*/  FADD.FTZ R13, R221, R13 ;  /* 0x0000000ddd0d7221 */ /* 0x000fe40000010000 */
[----:B------:R-:W-:Y:S01]  /*134b0*/  HMMA.16816.F32 R180, R8, R40, R112 ;  /* 0x0000002808b4723c */ /* 0x000fe20000001870 */
[----:B------:R-:W-:Y:S02]  /*134c0*/  FADD.FTZ R12, R214, R12 ;  /* 0x0000000cd60c7221 */ /* 0x000fe40000010000 */
[----:B------:R-:W-:Y:S02]  /*134d0*/  FADD.FTZ R13, R222, R13 ;  /* 0x0000000dde0d7221 */ /* 0x000fe40000010000 */
[----:B------:R-:W-:-:S02]  /*134e0*/  FADD.FTZ R12, R216, R12 ;  /* 0x0000000cd80c7221 */ /* 0x000fc40000010000 */
[----:B------:R-:W-:Y:S01]  /*134f0*/  FADD.FTZ R13, R225, R13 ;  /* 0x0000000de10d7221 */ /* 0x000fe20000010000 */
[C---:B------:R-:W-:Y:S01]  /*13500*/  HMMA.16816.F32 R176, R8.reuse, R32, R96 ;  /* 0x0000002008b0723c */ /* 0x040fe20000001860 */
[----:B------:R-:W-:Y:S02]  /*13510*/  FADD.FTZ R12, R217, R12 ;  /* 0x0000000cd90c7221 */ /* 0x000fe40000010000 */
[--C-:B-1----:R-:W-:Y:S02]  /*13520*/  FFMA.FTZ R4, R136, c[0x0][0x2d0], -R20.reuse ;  /* 0x0000b40088047a23 */ /* 0x102fe40000010814 */
[----:B------:R-:W1:Y:S02]  /*13530*/  LDSM.16.MT88.4 R136, [R167+0x800] ;  /* 0x00080000a788783b */ /* 0x000e640000004200 */
[----:B------:R2:W3:Y:S01]  /*13540*/  MUFU.EX2 R40, R4 ;  /* 0x0000000400287308 */ /* 0x0004e20000000800 */
[C---:B------:R-:W-:Y:S08]  /*13550*/  HMMA.16816.F32 R144, R8.reuse, R44, R116 ;  /* 0x0000002c0890723c */ /* 0x040ff00000001874 */
[----:B------:R-:W-:Y:S01]  /*13560*/  HMMA.16816.F32 R36, R8, R70, R36 ;  /* 0x000000460824723c */ /* 0x000fe20000001824 */
[----:B--2---:R-:W-:-:S07]  /*13570*/  FFMA.FTZ R4, R131, c[0x0][0x2d0], -R20 ;  /* 0x0000b40083047a23 */ /* 0x004fce0000010814 */
[C---:B------:R-:W-:Y:S01]  /*13580*/  HMMA.16816.F32 R64, R8.reuse, R46, R64 ;  /* 0x0000002e0840723c */ /* 0x040fe20000001840 */
[----:B---3--:R-:W-:Y:S01]  /*13590*/  F2FP.PACK_AB R96, R40, R35 ;  /* 0x000000232860723e */ /* 0x008fe200000000ff */
[----:B------:R2:W-:Y:S06]  /*135a0*/  MUFU.EX2 R41, R4 ;  /* 0x0000000400297308 */ /* 0x0005ec0000000800 */
[----:B------:R-:W-:Y:S01]  /*135b0*/  HMMA.16816.F32 R88, R8, R42, R60 ;  /* 0x0000002a0858723c */ /* 0x000fe2000000183c */
[----:B------:R-:W3:Y:S06]  /*135c0*/  LDSM.16.MT88.4 R60, [R167+0x1400] ;  /* 0x00140000a73c783b */ /* 0x000eec0000004200 */
[----:B------:R-:W-:Y:S01]  /*135d0*/  FADD.FTZ R11, R205, R171 ;  /* 0x000000abcd0b7221 */ /* 0x000fe20000010000 */
[----:B------:R-:W-:Y:S01]  /*135e0*/  IADD3 R205, R235, -0x2, RZ ;  /* 0xfffffffeebcd7810 */ /* 0x000fe20007ffe0ff */
[----:B--2---:R-:W-:-:S02]  /*135f0*/  FFMA.FTZ R4, R130, c[0x0][0x2d0], -R20 ;  /* 0x0000b40082047a23 */ /* 0x004fc40000010814 */
[----:B------:R-:W-:Y:S02]  /*13600*/  FADD.FTZ R11, R230, R11 ;  /* 0x0000000be60b7221 */ /* 0x000fe40000010000 */
[----:B------:R2:W4:Y:S02]  /*13610*/  MUFU.EX2 R243, R4 ;  /* 0x0000000400f37308 */ /* 0x0005240000000800 */
[----:B------:R-:W-:-:S04]  /*13620*/  FADD.FTZ R11, R229, R11 ;  /* 0x0000000be50b7221 */ /* 0x000fc80000010000 */
[----:B------:R-:W-:-:S04]  /*13630*/  FADD.FTZ R11, R231, R11 ;  /* 0x0000000be70b7221 */ /* 0x000fc80000010000 */
[----:B------:R-:W-:Y:S02]  /*13640*/  FADD.FTZ R11, R232, R11 ;  /* 0x0000000be80b7221 */ /* 0x000fe40000010000 */
[----:B--2---:R-:W-:Y:S01]  /*13650*/  FFMA.FTZ R4, R129, c[0x0][0x2d0], -R3 ;  /* 0x0000b40081047a23 */ /* 0x004fe20000010803 */
[----:B----4-:R-:W-:-:S03]  /*13660*/  F2FP.PACK_AB R98, R243, R41 ;  /* 0x00000029f362723e */ /* 0x010fc600000000ff */
[----:B------:R2:W-:Y:S02]  /*13670*/  MUFU.EX2 R32, R4 ;  /* 0x0000000400207308 */ /* 0x0005e40000000800 */
[----:B--2---:R-:W-:-:S06]  /*13680*/  FFMA.FTZ R4, R128, c[0x0][0x2d0], -R3 ;  /* 0x0000b40080047a23 */ /* 0x004fcc0000010803 */
[----:B------:R2:W4:Y:S02]  /*13690*/  MUFU.EX2 R33, R4 ;  /* 0x0000000400217308 */ /* 0x0005240000000800 */
[--C-:B--2---:R-:W-:Y:S01]  /*136a0*/  FFMA.FTZ R4, R123, c[0x0][0x2d0], -R3.reuse ;  /* 0x0000b4007b047a23 */ /* 0x104fe20000010803 */
[----:B----4-:R-:W-:Y:S01]  /*136b0*/  F2FP.PACK_AB R97, R33, R32 ;  /* 0x000000202161723e */ /* 0x010fe200000000ff */
[----:B------:R-:W-:-:S04]  /*136c0*/  FFMA.FTZ R3, R122, c[0x0][0x2d0], -R3 ;  /* 0x0000b4007a037a23 */ /* 0x000fc80000010803 */
[----:B------:R2:W-:Y:S08]  /*136d0*/  MUFU.EX2 R34, R4 ;  /* 0x0000000400227308 */ /* 0x0005f00000000800 */
[----:B------:R4:W5:Y:S01]  /*136e0*/  MUFU.EX2 R245, R3 ;  /* 0x0000000300f57308 */ /* 0x0009620000000800 */
[----:B--2---:R-:W2:Y:S01]  /*136f0*/  LDSM.16.MT88.4 R4, [R167+0x2000] ;  /* 0x00200000a704783b */ /* 0x004ea20000004200 */
[----:B----4-:R-:W-:Y:S01]  /*13700*/  FFMA.FTZ R3, R121, c[0x0][0x2d0], -R2 ;  /* 0x0000b40079037a23 */ /* 0x010fe20000010802 */
[----:B-----5:R-:W-:-:S05]  /*13710*/  F2FP.PACK_AB R99, R245, R34 ;  /* 0x00000022f563723e */ /* 0x020fca00000000ff */
[----:B------:R4:W-:Y:S02]  /*13720*/  MUFU.EX2 R14, R3 ;  /* 0x00000003000e7308 */ /* 0x0009e40000000800 */
[C---:B-1----:R-:W-:Y:S08]  /*13730*/  HMMA.16816.F32 R128, R96.reuse, R136, R172 ;  /* 0x000000886080723c */ /* 0x042ff000000018ac */
[----:B------:R-:W-:Y:S01]  /*13740*/  HMMA.16816.F32 R144, R96, R156, R144 ;  /* 0x0000009c6090723c */ /* 0x000fe20000001890 */
[----:B----4-:R-:W-:-:S02]  /*13750*/  FFMA.FTZ R3, R120, c[0x0][0x2d0], -R2 ;  /* 0x0000b40078037a23 */ /* 0x010fc40000010802 */
[----:B------:R-:W1:Y:S02]  /*13760*/  LDSM.16.MT88.4 R120, [R166+0x800] ;  /* 0x00080000a678783b */ /* 0x000e640000004200 */
[----:B------:R4:W5:Y:S03]  /*13770*/  MUFU.EX2 R15, R3 ;  /* 0x00000003000f7308 */ /* 0x0009660000000800 */
[C---:B---3--:R-:W-:Y:S08]  /*13780*/  HMMA.16816.F32 R52, R96.reuse, R60, R180 ;  /* 0x0000003c6034723c */ /* 0x048ff000000018b4 */
[----:B--2---:R-:W-:Y:S01]  /*13790*/  HMMA.16816.F32 R84, R96, R4, R84 ;  /* 0x000000046054723c */ /* 0x004fe20000001854 */
[--C-:B----4-:R-:W-:Y:S01]  /*137a0*/  FFMA.FTZ R3, R105, c[0x0][0x2d0], -R2.reuse ;  /* 0x0000b40069037a23 */ /* 0x110fe20000010802 */
[----:B-----5:R-:W-:Y:S01]  /*137b0*/  F2FP.PACK_AB R92, R15, R14 ;  /* 0x0000000e0f5c723e */ /* 0x020fe200000000ff */
[----:B------:R-:W-:-:S02]  /*137c0*/  FFMA.FTZ R2, R104, c[0x0][0x2d0], -R2 ;  /* 0x0000b40068027a23 */ /* 0x000fc40000010802 */
[----:B------:R-:W-:Y:S08]  /*137d0*/  MUFU.EX2 R20, R3 ;  /* 0x0000000300147308 */ /* 0x000ff00000000800 */
[----:B------:R2:W3:Y:S01]  /*137e0*/  MUFU.EX2 R249, R2 ;  /* 0x0000000200f97308 */ /* 0x0004e20000000800 */
[----:B-1----:R-:W-:Y:S01]  /*137f0*/  HMMA.16816.F32 R112, R96, R120, R132 ;  /* 0x000000786070723c */ /* 0x002fe20000001884 */
[----:B--2---:R-:W-:Y:S01]  /*13800*/  FFMA.FTZ R2, R100, c[0x0][0x2d0], -R0 ;  /* 0x0000b40064027a23 */ /* 0x004fe20000010800 */
[----:B---3--:R-:W-:-:S06]  /*13810*/  F2FP.PACK_AB R94, R249, R20 ;  /* 0x00000014f95e723e */ /* 0x008fcc00000000ff */
[----:B------:R-:W-:Y:S01]  /*13820*/  HMMA.16816.F32 R124, R96, R122, R124 ;  /* 0x0000007a607c723c */ /* 0x000fe2000000187c */
[----:B------:R1:W-:Y:S02]  /*13830*/  MUFU.EX2 R10, R2 ;  /* 0x00000002000a7308 */ /* 0x0003e40000000800 */
[----:B-1----:R-:W-:-:S06]  /*13840*/  FFMA.FTZ R2, R101, c[0x0][0x2d0], -R0 ;  /* 0x0000b40065027a23 */ /* 0x002fcc0000010800 */
[----:B------:R1:W2:Y:S02]  /*13850*/  MUFU.EX2 R9, R2 ;  /* 0x0000000200097308 */ /* 0x0002a40000000800 */
[--C-:B-1----:R-:W-:Y:S01]  /*13860*/  FFMA.FTZ R2, R102, c[0x0][0x2d0], -R0.reuse ;  /* 0x0000b40066027a23 */ /* 0x102fe20000010800 */
[----:B--2---:R-:W-:Y:S01]  /*13870*/  F2FP.PACK_AB R93, R9, R10 ;  /* 0x0000000a095d723e */ /* 0x004fe200000000ff */
[----:B------:R-:W-:-:S04]  /*13880*/  FFMA.FTZ R0, R21, c[0x0][0x2d0], -R0 ;  /* 0x0000b40015007a23 */ /* 0x000fc80000010800 */
[----:B------:R1:W-:Y:S08]  /*13890*/  MUFU.EX2 R3, R2 ;  /* 0x0000000200037308 */ /* 0x0003f00000000800 */
[----:B------:R-:W2:Y:S01]  /*138a0*/  MUFU.EX2 R8, R0 ;  /* 0x0000000000087308 */ /* 0x000ea20000000800 */
[----:B-1----:R-:W-:Y:S01]  /*138b0*/  @P6 IMAD.HI.U32 R2, R239, c[0x0][0x2c8], RZ ;  /* 0x0000b200ef026a27 */ /* 0x002fe200078e00ff */
[----:B--2---:R-:W-:-:S03]  /*138c0*/  F2FP.PACK_AB R95, R8, R3 ;  /* 0x00000003085f723e */ /* 0x004fc600000000ff */
[----:B------:R-:W-:Y:S01]  /*138d0*/  IMAD.MOV.U32 R0, RZ, RZ, R239 ;  /* 0x000000ffff007224 */ /* 0x000fe200078e00ef */
[----:B------:R-:W-:Y:S02]  /*138e0*/  @P6 SHF.R.U32.HI R0, RZ, c[0x0][0x2cc], R2 ;  /* 0x0000b300ff006a19 */ /* 0x000fe40000011602 */
[----:B------:R-:W-:Y:S01]  /*138f0*/  ISETP.GE.AND P6, PT, R238, 0x1, PT ;  /* 0x00000001ee00780c */ /* 0x000fe20003fc6270 */
[----:B------:R-:W-:Y:S02]  /*13900*/  HMMA.16816.F32 R116, R92, R120, R140 ;  /* 0x000000785c74723c */ /* 0x000fe4000000188c */
[----:B------:R-:W-:Y:S02]  /*13910*/  IMAD.IADD R2, R236, 0x1, R0 ;  /* 0x00000001ec027824 */ /* 0x000fe400078e0200 */
[----:B------:R-:W-:-:S04]  /*13920*/  FADD.FTZ R0, R22, R206 ;  /* 0x000000ce16007221 */ /* 0x000fc80000010000 */
[----:B------:R-:W-:Y:S01]  /*13930*/  FADD.FTZ R0, R207, R0 ;  /* 0x00000000cf007221 */ /* 0x000fe20000010000 */
[----:B------:R-:W-:Y:S03]  /*13940*/  HMMA.16816.F32 R132, R92, R136, R160 ;  /* 0x000000885c84723c */ /* 0x000fe600000018a0 */
[----:B------:R-:W-:-:S05]  /*13950*/  FADD.FTZ R0, R212, R0 ;  /* 0x00000000d4007221 */ /* 0x000fca0000010000 */
[-C--:B------:R-:W-:Y:S08]  /*13960*/  HMMA.16816.F32 R140, R96, R138.reuse, R36 ;  /* 0x0000008a608c723c */ /* 0x080ff00000001824 */
[----:B------:R-:W-:Y:S01]  /*13970*/  HMMA.16816.F32 R136, R92, R138, R76 ;  /* 0x0000008a5c88723c */ /* 0x000fe2000000184c */
[----:B------:R-:W1:Y:S07]  /*13980*/  LDSM.16.MT88.4 R76, [R166+0x2000] ;  /* 0x00200000a64c783b */ /* 0x000e6e0000004200 */
[C---:B------:R-:W-:Y:S08]  /*13990*/  HMMA.16816.F32 R160, R96.reuse, R158, R64 ;  /* 0x0000009e60a0723c */ /* 0x040ff00000001840 */
[----:B------:R-:W-:Y:S08]  /*139a0*/  HMMA.16816.F32 R64, R96, R62, R88 ;  /* 0x0000003e6040723c */ /* 0x000ff00000001858 */
        /* <DEDUP_REMOVED lines=12> */
[----:B------:R-:W-:Y:S01]  /*13a70*/  HMMA.16816.F32 R156, R92, R158, R72 ;  /* 0x0000009e5c9c723c */ /* 0x000fe20000001848 */
[----:B------:R-:W-:Y:S02]  /*13a80*/  FADD.FTZ R0, R169, R0 ;  /* 0x00000000a9007221 */ /* 0x000fe40000010000 */
[----:B------:R-:W-:Y:S02]  /*13a90*/  FADD.FTZ R5, R35, R5 ;  /* 0x0000000523057221 */ /* 0x000fe40000010000 */
[----:B------:R-:W-:Y:S02]  /*13aa0*/  FADD.FTZ R0, R10, R0 ;  /* 0x000000000a007221 */ /* 0x000fe40000010000 */
[----:B------:R-:W-:Y:S01]  /*13ab0*/  FADD.FTZ R5, R40, R5 ;  /* 0x0000000528057221 */ /* 0x000fe20000010000 */
[C---:B-1----:R-:W-:Y:S08]  /*13ac0*/  HMMA.16816.F32 R80, R96.reuse, R78, R56 ;  /* 0x0000004e6050723c */ /* 0x042ff00000001838 */
[----:B------:R-:W-:Y:S08]  /*13ad0*/  HMMA.16816.F32 R68, R96, R76, R176 ;  /* 0x0000004c6044723c */ /* 0x000ff000000018b0 */
        /* <DEDUP_REMOVED lines=17> */
[----:B------:R-:W-:Y:S01]  /*13bf0*/  FADD.FTZ R250, R8, R3 ;  /* 0x0000000308fa7221 */ /* 0x000fe20000010000 */
[----:B------:R-:W-:Y:S01]  /*13c00*/  IADD3 R3, R2, c[0x0][0x328], RZ ;  /* 0x0000ca0002037a10 */ /* 0x000fe20007ffe0ff */
[----:B------:R-:W-:-:S02]  /*13c10*/  FADD.FTZ R243, R243, R0 ;  /* 0x00000000f3f37221 */ /* 0x000fc40000010000 */
[----:B------:R-:W-:Y:S02]  /*13c20*/  FADD.FTZ R245, R245, R5 ;  /* 0x00000005f5f57221 */ /* 0x000fe40000010000 */
[----:B------:R-:W-:Y:S01]  /*13c30*/  FADD.FTZ R249, R249, R6 ;  /* 0x00000006f9f97221 */ /* 0x000fe20000010000 */
        /* <DEDUP_REMOVED lines=12> */
.L_x_827:
[----:B------:R-:W-:-:S13]  /*13d00*/  ISETP.NE.AND P0, PT, R4, 0x1, PT ;  /* 0x000000010400780c */ /* 0x000fda0003f05270 */
[----:B------:R-:W-:-:S05]  /*13d10*/  @P0 IMAD.HI.U32 R2, R0, c[0x0][0x330], RZ ;  /* 0x0000cc0000020a27 */ /* 0x000fca00078e00ff */
[----:B------:R-:W-:Y:S02]  /*13d20*/  @P0 SHF.R.U32.HI R0, RZ, c[0x0][0x334], R2 ;  /* 0x0000cd00ff000a19 */ /* 0x000fe40000011602 */
.L_x_828:
[----:B------:R-:W-:Y:S05]  /*13d30*/  BSYNC B0 ;  /* 0x0000000000007941 */ /* 0x000fea0003800000 */
.L_x_826:
[----:B------:R-:W-:-:S05]  /*13d40*/  IMAD R0, R0, R4, c[0x0][0x32c] ;  /* 0x0000cb0000007624 */ /* 0x000fca00078e0204 */
[----:B------:R-:W-:-:S05]  /*13d50*/  IMNMX R3, R3, R0, PT ;  /* 0x0000000003037217 */ /* 0x000fca0003800200 */
.L_x_825:
[----:B------:R-:W-:-:S05]  /*13d60*/  IMAD.HI R3, R3, 0x2aaaaaab, RZ ;  /* 0x2aaaaaab03037827 */ /* 0x000fca00078e02ff */
[----:B------:R-:W-:-:S04]  /*13d70*/  SHF.R.U32.HI R0, RZ, 0x1f, R3 ;  /* 0x0000001fff007819 */ /* 0x000fc80000011603 */
[----:B------:R-:W-:-:S04]  /*13d80*/  LEA.HI.SX32 R3, R3, R0, 0x1d ;  /* 0x0000000003037211 */ /* 0x000fc800078feaff */
[----:B------:R-:W-:-:S04]  /*13d90*/  IMNMX R244, R237, R3, !PT ;  /* 0x00000003edf47217 */ /* 0x000fc80007800200 */
[----:B------:R-:W-:-:S13]  /*13da0*/  ISETP.GE.AND P0, PT, R205, R244, PT ;  /* 0x000000f4cd00720c */ /* 0x000fda0003f06270 */
[----:B------:R-:W-:Y:S05]  /*13db0*/  @!P0 BRA `(.L_x_829) ;  /* 0x000042d000008947 */ /* 0x000fea0003800000 */
[----:B------:R-:W-:Y:S01]  /*13dc0*/  IMAD.MOV.U32 R101, RZ, RZ, R107 ;  /* 0x000000ffff657224 */ /* 0x000fe200078e006b */
[----:B------:R-:W-:Y:S01]  /*13dd0*/  MOV R104, R103 ;  /* 0x0000006700687202 */ /* 0x000fe20000000f00 */
[----:B------:R-:W-:Y:S01]  /*13de0*/  IMAD.MOV.U32 R100, RZ, RZ, R108 ;  /* 0x000000ffff647224 */ /* 0x000fe200078e006c */
[----:B------:R-:W-:Y:S02]  /*13df0*/  MOV R102, R106 ;  /* 0x0000006a00667202 */ /* 0x000fe40000000f00 */
.L_x_850:
[----:B------:R-:W2:Y:S01]  /*13e00*/  LDL R215, [R1+0x18] ;  /* 0x0000180001d77983 */ /* 0x000ea20000100800 */
[----:B------:R-:W-:Y:S04]  /*13e10*/  DEPBAR.LE SB0, 0x0 ;  /* 0x000080000000791a */ /* 0x000fe80000000000 */
[----:B------:R-:W1:Y:S01]  /*13e20*/  S2R R214, SR_TID.X ;  /* 0x0000000000d67919 */ /* 0x000e620000002100 */
[----:B------:R-:W-:Y:S01]  /*13e30*/  WARPSYNC 0xffffffff ;  /* 0xffffffff00007948 */ /* 0x000fe20003800000 */
[----:B------:R-:W-:Y:S02]  /*13e40*/  BSSY B0, `(.L_x_830) ;  /* 0x0000030000007945 */ /* 0x000fe40003800000 */
[----:B------:R-:W-:Y:S01]  /*13e50*/  BAR.SYNC.DEFER_BLOCKING 0x0 ;  /* 0x0000000000007b1d */ /* 0x000fe20000010000 */
[C---:B------:R-:W-:Y:S02]  /*13e60*/  LOP3.LUT P5, RZ, R203.reuse, 0x100, RZ, 0xc0, !PT ;  /* 0x00000100cbff7812 */ /* 0x040fe400078ac0ff */
[C---:B------:R-:W-:Y:S02]  /*13e70*/  LOP3.LUT P4, RZ, R203.reuse, 0x80, RZ, 0xc0, !PT ;  /* 0x00000080cbff7812 */ /* 0x040fe4000788c0ff */
[----:B------:R-:W-:Y:S01]  /*13e80*/  LOP3.LUT P3, RZ, R203, 0x40, RZ, 0xc0, !PT ;  /* 0x00000040cbff7812 */ /* 0x000fe2000786c0ff */
        /* <DEDUP_REMOVED lines=14> */
[C---:B------:R-:W-:Y:S01]  /*13f70*/  IMAD.WIDE.U32 R2, R205.reuse, c[0x0][0x208], RZ ;  /* 0x00008200cd027a25 */ /* 0x040fe200078e00ff */
        /* <DEDUP_REMOVED lines=28> */
.L_x_831:
[----:B-1-34-:R-:W-:Y:S05]  /*14140*/  BSYNC B0 ;  /* 0x0000000000007941 */ /* 0x01afea0003800000 */
.L_x_830:
        /* <DEDUP_REMOVED lines=196> */
[----:B--234-:R-:W-:Y:S01]  /*14d90*/  SHF.R.S32.HI R215, RZ, 0x1f, R214 ;  /* 0x0000001fffd77819 */ /* 0x01cfe200000114d6 */
[----:B------:R-:W2:Y:S01]  /*14da0*/  LDL.64 R216, [R1+0x8] ;  /* 0x0000080001d87983 */ /* 0x000ea20000100a00 */
[----:B-1----:R-:W-:Y:S02]  /*14db0*/  IADD3 R0, R205, -0x1, RZ ;  /* 0xffffffffcd007810 */ /* 0x002fe40007ffe0ff */
[----:B------:R-:W-:Y:S02]  /*14dc0*/  LEA.HI R215, R215, R214, RZ, 0x2 ;  /* 0x000000d6d7d77211 */ /* 0x000fe400078f10ff */
[----:B------:R-:W3:Y:S01]  /*14dd0*/  LDL R214, [R1+0x4] ;  /* 0x0000040001d67983 */ /* 0x000ee20000100800 */
        /* <DEDUP_REMOVED lines=17> */
[----:B--2---:R-:W-:Y:S05]  /*14ef0*/  @P1 IADD3 R2, P2, R216, R2, RZ ;  /* 0x00000002d8021210 */ /* 0x004fea0007f5e0ff */
[----:B---3--:R-:W-:Y:S01]  /*14f00*/  @P1 IMAD.X R0, R0, 0x1, R214, P2 ;  /* 0x0000000100001824 */ /* 0x008fe200010e06d6 */
        /* <DEDUP_REMOVED lines=15> */
.L_x_833:
[----:B--234-:R-:W-:Y:S05]  /*15000*/  BSYNC B0 ;  /* 0x0000000000007941 */ /* 0x01cfea0003800000 */
.L_x_832:
[----:B-1----:R-:W2:Y:S01]  /*15010*/  LDL R2, [R1+0x20] ;  /* 0x0000200001027983 */ /* 0x002ea20000100800 */
[----:B------:R-:W-:Y:S01]  /*15020*/  IMAD.MOV.U32 R3, RZ, RZ, c[0x0][0x2c4] ;  /* 0x0000b100ff037624 */ /* 0x000fe200078e00ff */
[----:B------:R-:W-:Y:S01]  /*15030*/  ULDC UR4, c[0x0][0x324] ;  /* 0x0000c90000047ab9 */ /* 0x000fe20000000800 */
[----:B------:R-:W-:Y:S01]  /*15040*/  IMAD.MOV.U32 R50, RZ, RZ, c[0x0][0x32c] ;  /* 0x0000cb00ff327624 */ /* 0x000fe200078e00ff */
[----:B------:R-:W2:Y:S01]  /*15050*/  LDL R0, [R1+0x44] ;  /* 0x0000440001007983 */ /* 0x000ea20000100800 */
[----:B------:R-:W-:Y:S01]  /*15060*/  ULOP3.LUT UR4, URZ, UR4, URZ, 0x33, !UPT ;  /* 0x000000043f047292 */ /* 0x000fe2000f8e333f */
[----:B------:R-:W-:Y:S02]  /*15070*/  ISETP.NE.AND P0, PT, R3, 0x1, PT ;  /* 0x000000010300780c */ /* 0x000fe40003f05270 */
[----:B------:R-:W3:Y:S04]  /*15080*/  LDL R49, [R1] ;  /* 0x0000000001317983 */ /* 0x000ee80000100800 */
[----:B------:R-:W0:Y:S01]  /*15090*/  LDGDEPBAR ;  /* 0x00000000000079af */ /* 0x000e220000000000 */
[----:B--2---:R-:W-:Y:S06]  /*150a0*/  IMAD.IADD R5, R0, 0x1, R2 ;  /* 0x0000000100057824 */ /* 0x004fec00078e0202 */
[----:B------:R-:W-:Y:S05]  /*150b0*/  @P0 IMAD.HI.U32 R0, R5, c[0x0][0x2c8], RZ ;  /* 0x0000b20005000a27 */ /* 0x000fea00078e00ff */
[----:B------:R-:W-:Y:S01]  /*150c0*/  @P0 SHF.R.U32.HI R5, RZ, c[0x0][0x2cc], R0 ;  /* 0x0000b300ff050a19 */ /* 0x000fe20000011600 */
[----:B------:R-:W-:Y:S01]  /*150d0*/  IMAD R0, R205, -0x30, RZ ;  /* 0xffffffd0cd007824 */ /* 0x000fe200078e02ff */
[----:B------:R-:W-:Y:S03]  /*150e0*/  ISETP.GE.AND P0, PT, R50, 0x1, PT ;  /* 0x000000013200780c */ /* 0x000fe60003f06270 */
[----:B------:R-:W1:Y:S01]  /*150f0*/  SHFL.IDX PT, R4, R5, RZ, 0x1c1f ;  /* 0x001c1fff05047589 */ /* 0x000e6200000e0000 */
[----:B---3--:R-:W-:Y:S04]  /*15100*/  IADD3 R2, -R49, 0x1, R0 ;  /* 0x0000000131027810 */ /* 0x008fe80007ffe100 */
        /* <DEDUP_REMOVED lines=19> */
.L_x_836:
[----:B------:R-:W-:Y:S04]  /*15240*/  MOV R8, c[0x0][0x32c] ;  /* 0x0000cb0000087a02 */ /* 0x000fe80000000f00 */
[----:B------:R-:W-:Y:S11]  /*15250*/  ISETP.NE.AND P0, PT, R8, 0x1, PT ;  /* 0x000000010800780c */ /* 0x000ff60003f05270 */
[----:B------:R-:W-:Y:S02]  /*15260*/  @!UPT UIADD3 URZ, URZ, URZ, URZ ;  /* 0x0000003f3f3ff290 */ /* 0x000fe4000fffe03f */
[----:B------:R-:W-:Y:S05]  /*15270*/  @P0 IMAD.HI.U32 R8, R4, c[0x0][0x330], RZ ;  /* 0x0000cc0004080a27 */ /* 0x000fea00078e00ff */
[----:B------:R-:W-:Y:S02]  /*15280*/  @P0 SHF.R.U32.HI R4, RZ, c[0x0][0x334], R8 ;  /* 0x0000cd00ff040a19 */ /* 0x000fe40000011608 */
.L_x_837:
[----:B------:R-:W-:Y:S05]  /*15290*/  BSYNC B0 ;  /* 0x0000000000007941 */ /* 0x000fea0003800000 */
.L_x_835:
[----:B------:R-:W-:Y:S04]  /*152a0*/  IMAD.IADD R8, R0, 0x1, -R49 ;  /* 0x0000000100087824 */ /* 0x000fe800078e0a31 */
[----:B------:R-:W-:Y:S05]  /*152b0*/  IMAD R4, R4, c[0x0][0x32c], R8 ;  /* 0x0000cb0004047a24 */ /* 0x000fea00078e0208 */
[----:B------:R-:W-:Y:S02]  /*152c0*/  IADD3 R8, R4, c[0x0][0x32c], RZ ;  /* 0x0000cb0004087a10 */ /* 0x000fe40007ffe0ff */
[----:B------:R-:W-:Y:S02]  /*152d0*/  IMNMX R2, R2, R4, !PT ;  /* 0x0000000402027217 */ /* 0x000fe40007800200 */
[----:B------:R-:W-:Y:S02]  /*152e0*/  IMNMX R3, R3, R8, PT ;  /* 0x0000000803037217 */ /* 0x000fe40003800200 */
.L_x_834:
[C---:B------:R-:W-:Y:S01]  /*152f0*/  ISETP.GE.AND P0, PT, R0.reuse, 0x1, PT ;  /* 0x000000010000780c */ /* 0x040fe20003f06270 */
[----:B------:R-:W1:Y:S01]  /*15300*/  SHFL.IDX PT, R4, R5, 0x1, 0x1c1f ;  /* 0x003c1f0005047f89 */ /* 0x000e6200000e0000 */
[C---:B------:R-:W-:Y:S02]  /*15310*/  ISETP.GE.AND P1, PT, R0.reuse, 0x2, PT ;  /* 0x000000020000780c */ /* 0x040fe40003f26270 */
[----:B------:R-:W-:Y:S02]  /*15320*/  LOP3.LUT R203, R203, 0xffffffef, RZ, 0xc0, !PT ;  /* 0xffffffefcbcb7812 */ /* 0x000fe400078ec0ff */
[C---:B------:R-:W-:Y:S02]  /*15330*/  ISETP.GE.AND P6, PT, R0.reuse, 0x12, PT ;  /* 0x000000120000780c */ /* 0x040fe40003fc6270 */
[C---:B------:R-:W-:Y:S02]  /*15340*/  ISETP.GE.AND P5, PT, R0.reuse, 0x19, PT ;  /* 0x000000190000780c */ /* 0x040fe40003fa6270 */
[C---:B------:R-:W-:Y:S02]  /*15350*/  ISETP.GE.AND P4, PT, R0.reuse, 0x1a, PT ;  /* 0x0000001a0000780c */ /* 0x040fe40003f86270 */
[----:B------:R-:W-:Y:S02]  /*15360*/  ISETP.GE.AND P3, PT, R0, 0x21, PT ;  /* 0x000000210000780c */ /* 0x000fe40003f66270 */
[----:B------:R-:W-:Y:S02]  /*15370*/  @P0 LOP3.LUT R203, R203, 0x10, RZ, 0xfc, !PT ;  /* 0x00000010cbcb0812 */ /* 0x000fe400078efcff */
[C---:B------:R-:W-:Y:S02]  /*15380*/  ISETP.GT.AND P0, PT, R2.reuse, RZ, !P0 ;  /* 0x000000ff0200720c */ /* 0x040fe40004704270 */
[----:B------:R-:W-:Y:S02]  /*15390*/  LOP3.LUT R203, R203, 0xfffffff7, RZ, 0xc0, !PT ;  /* 0xfffffff7cbcb7812 */ /* 0x000fe400078ec0ff */
[----:B------:R-:W-:Y:S02]  /*153a0*/  ISETP.LT.OR P0, PT, R3, 0x1, P0 ;  /* 0x000000010300780c */ /* 0x000fe40000701670 */
        /* <DEDUP_REMOVED lines=8> */
[C---:B------:R-:W-:Y:S02]  /*15430*/  ISETP.GE.AND P2, PT, R0.reuse, 0x22, PT ;  /* 0x000000220000780c */ /* 0x040fe40003f46270 */
[----:B------:R-:W-:Y:S02]  /*15440*/  ISETP.LT.OR P0, PT, R3, 0x9, P0 ;  /* 0x000000090300780c */ /* 0x000fe40000701670 */
        /* <DEDUP_REMOVED lines=11> */
[----:B------:R-:W-:Y:S04]  /*15500*/  ISETP.LT.OR P0, PT, R3, 0x11, P0 ;  /* 0x000000110300780c */ /* 0x000fe80000701670 */
[----:B------:R-:W-:Y:S02]  /*15510*/  FSEL R46, R106, -INF , !P0 ;  /* 0xff8000006a2e7808 */ /* 0x000fe40004000000 */
[----:B------:R-:W-:Y:S02]  /*15520*/  ISETP.GT.AND P0, PT, R2, 0x11, !P6 ;  /* 0x000000110200780c */ /* 0x000fe40007704270 */
[----:B------:R-:W-:Y:S02]  /*15530*/  @P1 LOP3.LUT R203, R203, 0x1, RZ, 0xfc, !PT ;  /* 0x00000001cbcb1812 */ /* 0x000fe400078efcff */
[----:B------:R-:W-:Y:S02]  /*15540*/  ISETP.LT.OR P0, PT, R3, 0x12, P0 ;  /* 0x000000120300780c */ /* 0x000fe40000701670 */
[----:B------:R-:W-:Y:S02]  /*15550*/  ISETP.GE.AND P1, PT, R0, 0x29, PT ;  /* 0x000000290000780c */ /* 0x000fe40003f26270 */
[----:B------:R-:W-:Y:S02]  /*15560*/  FSEL R45, R105, -INF , !P0 ;  /* 0xff800000692d7808 */ /* 0x000fe40004000000 */
[----:B------:R-:W-:Y:S02]  /*15570*/  ISETP.GT.AND P0, PT, R2, 0x18, !P5 ;  /* 0x000000180200780c */ /* 0x000fe40006f04270 */
[----:B------:R-:W-:Y:S02]  /*15580*/  LOP3.LUT R203, R203, 0xffffffdf, RZ, 0xc0, !PT ;  /* 0xffffffdfcbcb7812 */ /* 0x000fe400078ec0ff */
        /* <DEDUP_REMOVED lines=38> */
.L_x_840:
[----:B------:R-:W-:Y:S04]  /*157f0*/  MOV R9, c[0x0][0x32c] ;  /* 0x0000cb0000097a02 */ /* 0x000fe80000000f00 */
[----:B------:R-:W-:Y:S11]  /*15800*/  ISETP.NE.AND P0, PT, R9, 0x1, PT ;  /* 0x000000010900780c */ /* 0x000ff60003f05270 */
[----:B------:R-:W-:Y:S02]  /*15810*/  @!UPT UIADD3 URZ, URZ, URZ, URZ ;  /* 0x0000003f3f3ff290 */ /* 0x000fe4000fffe03f */
[----:B------:R-:W-:Y:S05]  /*15820*/  @P0 IMAD.HI.U32 R9, R4, c[0x0][0x330], RZ ;  /* 0x0000cc0004090a27 */ /* 0x000fea00078e00ff */
[----:B------:R-:W-:Y:S02]  /*15830*/  @P0 SHF.R.U32.HI R4, RZ, c[0x0][0x334], R9 ;  /* 0x0000cd00ff040a19 */ /* 0x000fe40000011609 */
.L_x_841:
[----:B------:R-:W-:Y:S05]  /*15840*/  BSYNC B0 ;  /* 0x0000000000007941 */ /* 0x000fea0003800000 */
.L_x_839:
[----:B------:R-:W-:Y:S04]  /*15850*/  IMAD.IADD R9, R0, 0x1, -R49 ;  /* 0x0000000100097824 */ /* 0x000fe800078e0a31 */
[----:B------:R-:W-:Y:S05]  /*15860*/  IMAD R4, R4, c[0x0][0x32c], R9 ;  /* 0x0000cb0004047a24 */ /* 0x000fea00078e0209 */
[----:B------:R-:W-:Y:S02]  /*15870*/  IADD3 R9, R4, c[0x0][0x32c], RZ ;  /* 0x0000cb0004097a10 */ /* 0x000fe40007ffe0ff */
[----:B------:R-:W-:Y:S02]  /*15880*/  IMNMX R2, R2, R4, !PT ;  /* 0x0000000402027217 */ /* 0x000fe40007800200 */
[----:B------:R-:W-:Y:S02]  /*15890*/  IMNMX R3, R3, R9, PT ;  /* 0x0000000903037217 */ /* 0x000fe40003800200 */
.L_x_838:
[----:B------:R-:W-:Y:S01]  /*158a0*/  LOP3.LUT P0, RZ, R203, 0x8, RZ, 0xc0, !PT ;  /* 0x00000008cbff7812 */ /* 0x000fe2000780c0ff */
[----:B------:R-:W1:Y:S03]  /*158b0*/  SHFL.IDX PT, R4, R5, 0x2, 0x1c1f ;  /* 0x005c1f0005047f89 */ /* 0x000e6600000e0000 */
[----:B------:R-:W-:Y:S04]  /*158c0*/  ISETP.GT.AND P0, PT, R2, 0x1, !P0 ;  /* 0x000000010200780c */ /* 0x000fe80004704270 */
[----:B------:R-:W-:Y:S04]  /*158d0*/  ISETP.LT.OR P0, PT, R3, 0x2, P0 ;  /* 0x000000020300780c */ /* 0x000fe80000701670 */
[----:B------:R-:W-:Y:S02]  /*158e0*/  FSEL R14, R190, -INF , !P0 ;  /* 0xff800000be0e7808 */ /* 0x000fe40004000000 */
[----:B------:R-:W-:Y:S04]  /*158f0*/  LOP3.LUT P0, RZ, R203, 0x4, RZ, 0xc0, !PT ;  /* 0x00000004cbff7812 */ /* 0x000fe8000780c0ff */
[C---:B------:R-:W-:Y:S04]  /*15900*/  ISETP.GT.AND P0, PT, R2.reuse, 0x8, !P0 ;  /* 0x000000080200780c */ /* 0x040fe80004704270 */
[----:B------:R-:W-:Y:S04]  /*15910*/  ISETP.LT.OR P0, PT, R3, 0x9, P0 ;  /* 0x000000090300780c */ /* 0x000fe80000701670 */
[----:B------:R-:W-:Y:S02]  /*15920*/  FSEL R18, R177, -INF , !P0 ;  /* 0xff800000b1127808 */ /* 0x000fe40004000000 */
[----:B------:R-:W-:Y:S04]  /*15930*/  LOP3.LUT P0, RZ, R203, 0x2, RZ, 0xc0, !PT ;  /* 0x00000002cbff7812 */ /* 0x000fe8000780c0ff */
[----:B------:R-:W-:Y:S04]  /*15940*/  ISETP.GT.AND P0, PT, R2, 0x9, !P0 ;  /* 0x000000090200780c */ /* 0x000fe80004704270 */
[----:B------:R-:W-:Y:S04]  /*15950*/  ISETP.LT.OR P0, PT, R3, 0xa, P0 ;  /* 0x0000000a0300780c */ /* 0x000fe80000701670 */
        /* <DEDUP_REMOVED lines=23> */
[----:B------:R-:W-:Y:S04]  /*15ad0*/  LOP3.LUT P0, RZ, R203, 0x10, RZ, 0xc0, !PT ;  /* 0x00000010cbff7812 */ /* 0x000fe8000780c0ff */
[C---:B------:R-:W-:Y:S04]  /*15ae0*/  ISETP.GT.AND P0, PT, R2.reuse, RZ, !P0 ;  /* 0x000000ff0200720c */ /* 0x040fe80004704270 */
        /* <DEDUP_REMOVED lines=24> */
.L_x_844:
[----:B------:R-:W-:Y:S04]  /*15c70*/  MOV R9, c[0x0][0x32c] ;  /* 0x0000cb0000097a02 */ /* 0x000fe80000000f00 */
[----:B------:R-:W-:Y:S11]  /*15c80*/  ISETP.NE.AND P0, PT, R9, 0x1, PT ;  /* 0x000000010900780c */ /* 0x000ff60003f05270 */
[----:B------:R-:W-:Y:S02]  /*15c90*/  @!UPT UIADD3 URZ, URZ, URZ, URZ ;  /* 0x0000003f3f3ff290 */ /* 0x000fe4000fffe03f */
[----:B------:R-:W-:Y:S05]  /*15ca0*/  @P0 IMAD.HI.U32 R9, R4, c[0x0][0x330], RZ ;  /* 0x0000cc0004090a27 */ /* 0x000fea00078e00ff */
[----:B------:R-:W-:Y:S02]  /*15cb0*/  @P0 SHF.R.U32.HI R4, RZ, c[0x0][0x334], R9 ;  /* 0x0000cd00ff040a19 */ /* 0x000fe40000011609 */
.L_x_845:
[----:B------:R-:W-:Y:S05]  /*15cc0*/  BSYNC B0 ;  /* 0x0000000000007941 */ /* 0x000fea0003800000 */
.L_x_843:
[----:B------:R-:W-:Y:S04]  /*15cd0*/  IMAD.IADD R9, R0, 0x1, -R49 ;  /* 0x0000000100097824 */ /* 0x000fe800078e0a31 */
[----:B------:R-:W-:Y:S05]  /*15ce0*/  IMAD R4, R4, c[0x0][0x32c], R9 ;  /* 0x0000cb0004047a24 */ /* 0x000fea00078e0209 */
[----:B------:R-:W-:Y:S02]  /*15cf0*/  IADD3 R9, R4, c[0x0][0x32c], RZ ;  /* 0x0000cb0004097a10 */ /* 0x000fe40007ffe0ff */
[----:B------:R-:W-:Y:S02]  /*15d00*/  IMNMX R2, R2, R4, !PT ;  /* 0x0000000402027217 */ /* 0x000fe40007800200 */
[----:B------:R-:W-:Y:S02]  /*15d10*/  IMNMX R3, R3, R9, PT ;  /* 0x0000000903037217 */ /* 0x000fe40003800200 */
.L_x_842:
        /* <DEDUP_REMOVED lines=61> */
.L_x_848:
[----:B------:R-:W-:Y:S04]  /*160f0*/  MOV R5, c[0x0][0x32c] ;  /* 0x0000cb0000057a02 */ /* 0x000fe80000000f00 */
[----:B------:R-:W-:Y:S11]  /*16100*/  ISETP.NE.AND P0, PT, R5, 0x1, PT ;  /* 0x000000010500780c */ /* 0x000ff60003f05270 */
[----:B------:R-:W-:Y:S02]  /*16110*/  @!UPT UIADD3 URZ, URZ, URZ, URZ ;  /* 0x0000003f3f3ff290 */ /* 0x000fe4000fffe03f */
[----:B------:R-:W-:Y:S05]  /*16120*/  @P0 IMAD.HI.U32 R5, R4, c[0x0][0x330], RZ ;  /* 0x0000cc0004050a27 */ /* 0x000fea00078e00ff */
[----:B------:R-:W-:Y:S02]  /*16130*/  @P0 SHF.R.U32.HI R4, RZ, c[0x0][0x334], R5 ;  /* 0x0000cd00ff040a19 */ /* 0x000fe40000011605 */
.L_x_849:
[----:B------:R-:W-:Y:S05]  /*16140*/  BSYNC B0 ;  /* 0x0000000000007941 */ /* 0x000fea0003800000 */
.L_x_847:
[----:B------:R-:W-:Y:S04]  /*16150*/  IMAD.IADD R0, R0, 0x1, -R49 ;  /* 0x0000000100007824 */ /* 0x000fe800078e0a31 */
[----:B------:R-:W-:Y:S05]  /*16160*/  IMAD R0, R4, c[0x0][0x32c], R0 ;  /* 0x0000cb0004007a24 */ /* 0x000fea00078e0200 */
[----:B------:R-:W-:Y:S02]  /*16170*/  IADD3 R4, R0, c[0x0][0x32c], RZ ;  /* 0x0000cb0000047a10 */ /* 0x000fe40007ffe0ff */
[----:B------:R-:W-:Y:S02]  /*16180*/  IMNMX R2, R2, R0, !PT ;  /* 0x0000000002027217 */ /* 0x000fe40007800200 */
[----:B------:R-:W-:Y:S02]  /*16190*/  IMNMX R3, R3, R4, PT ;  /* 0x0000000403037217 */ /* 0x000fe40003800200 */
.L_x_846:
[----:B------:R-:W-:Y:S02]  /*161a0*/  LOP3.LUT P0, RZ, R203, 0x10, RZ, 0xc0, !PT ;  /* 0x00000010cbff7812 */ /* 0x000fe4000780c0ff */
        /* <DEDUP_REMOVED lines=58> */
[C---:B------:R-:W-:Y:S01]  /*16550*/  ISETP.GT.AND P0, PT, R2.reuse, 0x21, !P2 ;  /* 0x000000210200780c */ /* 0x040fe20005704270 */
[----:B------:R-:W2:Y:S01]  /*16560*/  SHFL.BFLY PT, R7, R4, 0x2, 0x1f ;  /* 0x0c401f0004077f89 */ /* 0x000ea200000e0000 */
[----:B------:R-:W-:Y:S02]  /*16570*/  LOP3.LUT P6, RZ, R203, 0x20, RZ, 0xc0, !PT ;  /* 0x00000020cbff7812 */ /* 0x000fe400078cc0ff */
        /* <DEDUP_REMOVED lines=8> */
[----:B------:R-:W-:Y:S02]  /*16600*/  ISETP.GT.AND P0, PT, R2, 0x29, !P6 ;  /* 0x000000290200780c */ /* 0x000fe40007704270 */
[----:B------:R-:W-:Y:S02]  /*16610*/  FMNMX.FTZ R5, R17, R5, !PT ;  /* 0x0000000511057209 */ /* 0x000fe40007810000 */
[----:B------:R-:W-:Y:S01]  /*16620*/  ISETP.LT.OR P0, PT, R3, 0x2a, P0 ;  /* 0x0000002a0300780c */ /* 0x000fe20000701670 */
[----:B------:R-:W-:Y:S01]  /*16630*/  FMUL.FTZ R3, R108, c[0x0][0x2d0] ;  /* 0x0000b4006c037a20 */ /* 0x000fe20000410000 */
[----:B------:R-:W-:Y:S02]  /*16640*/  FMNMX.FTZ R5, R20, R5, !PT ;  /* 0x0000000514057209 */ /* 0x000fe40007810000 */
[----:B------:R-:W-:Y:S02]  /*16650*/  FSEL R105, R169, -INF , !P0 ;  /* 0xff800000a9697808 */ /* 0x000fe40004000000 */
[----:B------:R-:W-:Y:S02]  /*16660*/  FSETP.NEU.FTZ.AND P0, PT, R108, -INF , PT ;  /* 0xff8000006c00780b */ /* 0x000fe40003f1d000 */
[----:B--2---:R-:W-:Y:S02]  /*16670*/  FMNMX.FTZ R0, R4, R7, !PT ;  /* 0x0000000704007209 */ /* 0x004fe40007810000 */
[----:B------:R-:W-:Y:S02]  /*16680*/  FSEL R7, R3, RZ, P0 ;  /* 0x000000ff03077208 */ /* 0x000fe40000000000 */
[----:B------:R-:W-:Y:S03]  /*16690*/  FMNMX.FTZ R5, R30, R5, !PT ;  /* 0x000000051e057209 */ /* 0x000fe60007810000 */
[--C-:B------:R-:W-:Y:S01]  /*166a0*/  FFMA.FTZ R4, R12, c[0x0][0x2d0], -R7.reuse ;  /* 0x0000b4000c047a23 */ /* 0x100fe20000010807 */
[----:B------:R-:W-:Y:S01]  /*166b0*/  FMNMX.FTZ R5, R29, R5, !PT ;  /* 0x000000051d057209 */ /* 0x000fe20007810000 */
[--C-:B------:R-:W-:Y:S02]  /*166c0*/  FFMA.FTZ R3, R8, c[0x0][0x2d0], -R7.reuse ;  /* 0x0000b40008037a23 */ /* 0x100fe40000010807 */
[----:B------:R1:W-:Y:S01]  /*166d0*/  MUFU.EX2 R240, R4 ;  /* 0x0000000400f07308 */ /* 0x0003e20000000800 */
[----:B------:R-:W-:Y:S01]  /*166e0*/  FMNMX.FTZ R5, R28, R5, !PT ;  /* 0x000000051c057209 */ /* 0x000fe20007810000 */
[--C-:B------:R-:W-:Y:S02]  /*166f0*/  FFMA.FTZ R213, R48, c[0x0][0x2d0], -R7.reuse ;  /* 0x0000b40030d57a23 */ /* 0x100fe40000010807 */
[--C-:B------:R-:W-:Y:S01]  /*16700*/  FFMA.FTZ R185, R46, c[0x0][0x2d0], -R7.reuse ;  /* 0x0000b4002eb97a23 */ /* 0x100fe20000010807 */
[----:B------:R-:W-:Y:S01]  /*16710*/  FMNMX.FTZ R5, R27, R5, !PT ;  /* 0x000000051b057209 */ /* 0x000fe20007810000 */
[--C-:B------:R-:W-:Y:S02]  /*16720*/  FFMA.FTZ R184, R45, c[0x0][0x2d0], -R7.reuse ;  /* 0x0000b4002db87a23 */ /* 0x100fe40000010807 */
[--C-:B------:R-:W-:Y:S01]  /*16730*/  FFMA.FTZ R183, R44, c[0x0][0x2d0], -R7.reuse ;  /* 0x0000b4002cb77a23 */ /* 0x100fe20000010807 */
[----:B------:R-:W-:Y:S01]  /*16740*/  FMNMX.FTZ R5, R26, R5, !PT ;  /* 0x000000051a057209 */ /* 0x000fe20007810000 */
[----:B------:R2:W3:Y:S01]  /*16750*/  MUFU.EX2 R228, R3 ;  /* 0x0000000300e47308 */ /* 0x0004e20000000800 */
[--C-:B------:R-:W-:Y:S02]  /*16760*/  FFMA.FTZ R182, R43, c[0x0][0x2d0], -R7.reuse ;  /* 0x0000b4002bb67a23 */ /* 0x100fe40000010807 */
[----:B------:R-:W-:Y:S01]  /*16770*/  FMNMX.FTZ R2, R25, R5, !PT ;  /* 0x0000000519027209 */ /* 0x000fe20007810000 */
[--C-:B------:R-:W-:Y:S01]  /*16780*/  FFMA.FTZ R214, R42, c[0x0][0x2d0], -R7.reuse ;  /* 0x0000b4002ad67a23 */ /* 0x100fe20000010807 */
[----:B------:R-:W4:Y:S01]  /*16790*/  SHFL.BFLY PT, R5, R0, 0x1, 0x1f ;  /* 0x0c201f0000057f89 */ /* 0x000f2200000e0000 */
[--C-:B------:R-:W-:Y:S01]  /*167a0*/  FFMA.FTZ R212, R47, c[0x0][0x2d0], -R7.reuse ;  /* 0x0000b4002fd47a23 */ /* 0x100fe20000010807 */
[----:B------:R-:W-:Y:S01]  /*167b0*/  FMNMX.FTZ R2, R33, R2, !PT ;  /* 0x0000000221027209 */ /* 0x000fe20007810000 */
[--C-:B------:R-:W-:Y:S02]  /*167c0*/  FFMA.FTZ R211, R41, c[0x0][0x2d0], -R7.reuse ;  /* 0x0000b40029d37a23 */ /* 0x100fe40000010807 */
[----:B------:R-:W-:Y:S01]  /*167d0*/  MUFU.EX2 R220, R185 ;  /* 0x000000b900dc7308 */ /* 0x000fe20000000800 */
[----:B------:R-:W-:Y:S01]  /*167e0*/  FMNMX.FTZ R2, R31, R2, !PT ;  /* 0x000000021f027209 */ /* 0x000fe20007810000 */
[--C-:B-1----:R-:W-:Y:S04]  /*167f0*/  FFMA.FTZ R4, R13, c[0x0][0x2d0], -R7.reuse ;  /* 0x0000b4000d047a23 */ /* 0x102fe80000010807 */
[----:B------:R-:W1:Y:S04]  /*16800*/  SHFL.BFLY PT, R6, R2, 0x2, 0x1f ;  /* 0x0c401f0002067f89 */ /* 0x000e6800000e0000 */
[----:B------:R5:W-:Y:S01]  /*16810*/  MUFU.EX2 R241, R4 ;  /* 0x0000000400f17308 */ /* 0x000be20000000800 */
[----:B--2---:R-:W-:Y:S02]  /*16820*/  FMNMX.FTZ R3, R15, R104, !PT ;  /* 0x000000680f037209 */ /* 0x004fe40007810000 */
[----:B---3--:R-:W-:Y:S02]  /*16830*/  F2FP.PACK_AB R168, R240, R228 ;  /* 0x000000e4f0a8723e */ /* 0x008fe400000000ff */
[----:B------:R-:W-:Y:S02]  /*16840*/  FMNMX.FTZ R3, R21, R3, !PT ;  /* 0x0000000315037209 */ /* 0x000fe40007810000 */
[----:B----4-:R-:W-:Y:S03]  /*16850*/  FMNMX.FTZ R107, R0, R5, !PT ;  /* 0x00000005006b7209 */ /* 0x010fe60007810000 */
[----:B------:R-:W-:Y:S01]  /*16860*/  MUFU.EX2 R223, R184 ;  /* 0x000000b800df7308 */ /* 0x000fe20000000800 */
[----:B------:R-:W-:Y:S04]  /*16870*/  FMNMX.FTZ R3, R22, R3, !PT ;  /* 0x0000000316037209 */ /* 0x000fe80007810000 */
[----:B------:R-:W-:Y:S02]  /*16880*/  FMNMX.FTZ R0, R24, R3, !PT ;  /* 0x0000000318007209 */ /* 0x000fe40007810000 */
[----:B------:R-:W-:Y:S02]  /*16890*/  FSEL R3, R108, RZ, P0 ;  /* 0x000000ff6c037208 */ /* 0x000fe40000000000 */
[----:B-1----:R-:W-:Y:S01]  /*168a0*/  FMNMX.FTZ R2, R2, R6, !PT ;  /* 0x0000000602027209 */ /* 0x002fe20007810000 */
[----:B------:R-:W-:Y:S01]  /*168b0*/  MUFU.EX2 R225, R183 ;  /* 0x000000b700e17308 */ /* 0x000fe20000000800 */
[----:B------:R-:W-:Y:S01]  /*168c0*/  FMNMX.FTZ R6, R172, R0, !PT ;  /* 0x00000000ac067209 */ /* 0x000fe20007810000 */
[C---:B------:R-:W-:Y:S01]  /*168d0*/  FMUL.FTZ R0, R107.reuse, c[0x0][0x2d0] ;  /* 0x0000b4006b007a20 */ /* 0x040fe20000410000 */
[----:B------:R-:W-:Y:S01]  /*168e0*/  FSETP.NEU.FTZ.AND P0, PT, R107, -INF , PT ;  /* 0xff8000006b00780b */ /* 0x000fe20003f1d000 */
[----:B-----5:R-:W-:Y:S01]  /*168f0*/  FFMA.FTZ R4, R19, c[0x0][0x2d0], -R7 ;  /* 0x0000b40013047a23 */ /* 0x020fe20000010807 */
[----:B------:R-:W-:Y:S01]  /*16900*/  FMNMX.FTZ R6, R173, R6, !PT ;  /* 0x00000006ad067209 */ /* 0x000fe20007810000 */
[----:B------:R-:W1:Y:S01]  /*16910*/  SHFL.BFLY PT, R5, R2, 0x1, 0x1f ;  /* 0x0c201f0002057f89 */ /* 0x000e6200000e0000 */
[----:B------:R-:W-:Y:S03]  /*16920*/  FSEL R8, R0, RZ, P0 ;  /* 0x000000ff00087208 */ /* 0x000fe60000000000 */
[----:B------:R2:W3:Y:S02]  /*16930*/  MUFU.EX2 R239, R4 ;  /* 0x0000000400ef7308 */ /* 0x0004e40000000800 */
[--C-:B------:R-:W-:Y:S02]  /*16940*/  FFMA.FTZ R0, R10, c[0x0][0x2d0], -R8.reuse ;  /* 0x0000b4000a007a23 */ /* 0x100fe40000010808 */
[--C-:B------:R-:W-:Y:S02]  /*16950*/  FFMA.FTZ R180, R39, c[0x0][0x2d0], -R8.reuse ;  /* 0x0000b40027b47a23 */ /* 0x100fe40000010808 */
[--C-:B------:R-:W-:Y:S02]  /*16960*/  FFMA.FTZ R179, R38, c[0x0][0x2d0], -R8.reuse ;  /* 0x0000b40026b37a23 */ /* 0x100fe40000010808 */
[--C-:B------:R-:W-:Y:S02]  /*16970*/  FFMA.FTZ R178, R37, c[0x0][0x2d0], -R8.reuse ;  /* 0x0000b40025b27a23 */ /* 0x100fe40000010808 */
[----:B------:R4:W-:Y:S01]  /*16980*/  MUFU.EX2 R215, R0 ;  /* 0x0000000000d77308 */ /* 0x0009e20000000800 */
[--C-:B------:R-:W-:Y:S02]  /*16990*/  FFMA.FTZ R177, R36, c[0x0][0x2d0], -R8.reuse ;  /* 0x0000b40024b17a23 */ /* 0x100fe40000010808 */
[----:B------:R-:W-:Y:S01]  /*169a0*/  LDSM.16.MT88.4 R36, [R167] ;  /* 0x00000000a724783b */ /* 0x000fe20000004200 */
[--C-:B------:R-:W-:Y:S02]  /*169b0*/  FFMA.FTZ R210, R35, c[0x0][0x2d0], -R8.reuse ;  /* 0x0000b40023d27a23 */ /* 0x100fe40000010808 */
[--C-:B------:R-:W-:Y:S02]  /*169c0*/  FFMA.FTZ R209, R40, c[0x0][0x2d0], -R8.reuse ;  /* 0x0000b40028d17a23 */ /* 0x100fe40000010808 */
[--C-:B------:R-:W-:Y:S01]  /*169d0*/  FFMA.FTZ R208, R34, c[0x0][0x2d0], -R8.reuse ;  /* 0x0000b40022d07a23 */ /* 0x100fe20000010808 */
[----:B-1----:R-:W-:Y:S01]  /*169e0*/  FMNMX.FTZ R106, R2, R5, !PT ;  /* 0x00000005026a7209 */ /* 0x002fe20007810000 */
[--C-:B------:R-:W-:Y:S01]  /*169f0*/  FFMA.FTZ R207, R32, c[0x0][0x2d0], -R8.reuse ;  /* 0x0000b40020cf7a23 */ /* 0x100fe20000010808 */
[----:B------:R-:W-:Y:S01]  /*16a00*/  FSEL R5, R107, RZ, P0 ;  /* 0x000000ff6b057208 */ /* 0x000fe20000000000 */
[----:B------:R-:W-:Y:S01]  /*16a10*/  MUFU.EX2 R222, R179 ;  /* 0x000000b300de7308 */ /* 0x000fe20000000800 */
[----:B--2---:R-:W-:Y:S01]  /*16a20*/  FMNMX.FTZ R4, R174, R6, !PT ;  /* 0x00000006ae047209 */ /* 0x004fe20007810000 */
[--C-:B------:R-:W-:Y:S01]  /*16a30*/  FFMA.FTZ R6, R23, c[0x0][0x2d0], -R8.reuse ;  /* 0x0000b40017067a23 */ /* 0x100fe20000010808 */
[----:B------:R-:W-:Y:S02]  /*16a40*/  FSETP.NEU.FTZ.AND P0, PT, R106, -INF , PT ;  /* 0xff8000006a00780b */ /* 0x000fe40003f1d000 */
[----:B------:R-:W-:Y:S02]  /*16a50*/  FMNMX.FTZ R4, R175, R4, !PT ;  /* 0x00000004af047209 */ /* 0x000fe40007810000 */
[----:B---3--:R-:W-:Y:S03]  /*16a60*/  F2FP.PACK_AB R170, R239, R241 ;  /* 0x000000f1efaa723e */ /* 0x008fe600000000ff */
[----:B------:R-:W-:Y:S01]  /*16a70*/  MUFU.EX2 R237, R6 ;  /* 0x0000000600ed7308 */ /* 0x000fe20000000800 */
[----:B----4-:R-:W-:Y:S01]  /*16a80*/  FMNMX.FTZ R0, R186, R4, !PT ;  /* 0x00000004ba007209 */ /* 0x010fe20007810000 */
[--C-:B------:R-:W-:Y:S03]  /*16a90*/  FFMA.FTZ R4, R14, c[0x0][0x2d0], -R8.reuse ;  /* 0x0000b4000e047a23 */ /* 0x100fe60000010808 */
[----:B------:R-:W-:Y:S04]  /*16aa0*/  FMNMX.FTZ R0, R187, R0, !PT ;  /* 0x00000000bb007209 */ /* 0x000fe80007810000 */
[----:B------:R-:W-:Y:S01]  /*16ab0*/  FMNMX.FTZ R0, R188, R0, !PT ;  /* 0x00000000bc007209 */ /* 0x000fe20007810000 */
[----:B------:R1:W2:Y:S03]  /*16ac0*/  MUFU.EX2 R235, R4 ;  /* 0x0000000400eb7308 */ /* 0x0002a60000000800 */
[----:B------:R-:W-:Y:S05]  /*16ad0*/  FMNMX.FTZ R0, R105, R0, !PT ;  /* 0x0000000069007209 */ /* 0x000fea0007810000 */
[----:B------:R-:W3:Y:S02]  /*16ae0*/  SHFL.BFLY PT, R2, R0, 0x2, 0x1f ;  /* 0x0c401f0000027f89 */ /* 0x000ee400000e0000 */
[----:B------:R-:W-:Y:S10]  /*16af0*/  MUFU.EX2 R224, R178 ;  /* 0x000000b200e07308 */ /* 0x000ff40000000800 */
[----:B------:R-:W-:Y:S01]  /*16b00*/  MUFU.EX2 R219, R180 ;  /* 0x000000b400db7308 */ /* 0x000fe20000000800 */
[----:B-1----:R-:W-:Y:S01]  /*16b10*/  FFMA.FTZ R4, R18, c[0x0][0x2d0], -R8 ;  /* 0x0000b40012047a23 */ /* 0x002fe20000010808 */
[----:B--2---:R-:W-:Y:S08]  /*16b20*/  F2FP.PACK_AB R169, R235, R215 ;  /* 0x000000d7eba9723e */ /* 0x004ff000000000ff */
[----:B------:R1:W2:Y:S10]  /*16b30*/  MUFU.EX2 R236, R4 ;  /* 0x0000000400ec7308 */ /* 0x0002b40000000800 */
[----:B------:R-:W-:Y:S10]  /*16b40*/  MUFU.EX2 R227, R182 ;  /* 0x000000b600e37308 */ /* 0x000ff40000000800 */
[----:B------:R-:W-:Y:S01]  /*16b50*/  MUFU.EX2 R226, R177 ;  /* 0x000000b100e27308 */ /* 0x000fe20000000800 */
[----:B-1----:R-:W-:Y:S01]  /*16b60*/  FMUL.FTZ R4, R106, c[0x0][0x2d0] ;  /* 0x0000b4006a047a20 */ /* 0x002fe20000410000 */
[----:B--2---:R-:W-:Y:S04]  /*16b70*/  F2FP.PACK_AB R171, R237, R236 ;  /* 0x000000ecedab723e */ /* 0x004fe800000000ff */
[----:B------:R-:W-:Y:S04]  /*16b80*/  FSEL R9, R4, RZ, P0 ;  /* 0x000000ff04097208 */ /* 0x000fe80000000000 */
[----:B------:R-:W-:Y:S01]  /*16b90*/  MUFU.EX2 R183, R214 ;  /* 0x000000d600b77308 */ /* 0x000fe20000000800 */
[--C-:B------:R-:W-:Y:S02]  /*16ba0*/  FFMA.FTZ R4, R11, c[0x0][0x2d0], -R9.reuse ;  /* 0x0000b4000b047a23 */ /* 0x100fe40000010809 */
[--C-:B------:R-:W-:Y:S02]  /*16bb0*/  FFMA.FTZ R176, R28, c[0x0][0x2d0], -R9.reuse ;  /* 0x0000b4001cb07a23 */ /* 0x100fe40000010809 */
[--C-:B------:R-:W-:Y:S05]  /*16bc0*/  FFMA.FTZ R181, R27, c[0x0][0x2d0], -R9.reuse ;  /* 0x0000b4001bb57a23 */ /* 0x100fea0000010809 */
[----:B------:R1:W-:Y:S01]  /*16bd0*/  MUFU.EX2 R231, R4 ;  /* 0x0000000400e77308 */ /* 0x0003e20000000800 */
[--C-:B------:R-:W-:Y:S02]  /*16be0*/  FFMA.FTZ R206, R26, c[0x0][0x2d0], -R9.reuse ;  /* 0x0000b4001ace7a23 */ /* 0x100fe40000010809 */
[--C-:B------:R-:W-:Y:S02]  /*16bf0*/  FFMA.FTZ R190, R25, c[0x0][0x2d0], -R9.reuse ;  /* 0x0000b40019be7a23 */ /* 0x100fe40000010809 */
[--C-:B------:R-:W-:Y:S02]  /*16c00*/  FFMA.FTZ R189, R33, c[0x0][0x2d0], -R9.reuse ;  /* 0x0000b40021bd7a23 */ /* 0x100fe40000010809 */
[--C-:B------:R-:W-:Y:S03]  /*16c10*/  FFMA.FTZ R191, R31, c[0x0][0x2d0], -R9.reuse ;  /* 0x0000b4001fbf7a23 */ /* 0x100fe60000010809 */
[----:B------:R-:W-:Y:S10]  /*16c20*/  MUFU.EX2 R221, R176 ;  /* 0x000000b000dd7308 */ /* 0x000ff40000000800 */
[----:B------:R-:W-:Y:S01]  /*16c30*/  MUFU.EX2 R216, R181 ;  /* 0x000000b500d87308 */ /* 0x000fe20000000800 */
[--C-:B-1----:R-:W-:Y:S09]  /*16c40*/  FFMA.FTZ R4, R16, c[0x0][0x2d0], -R9.reuse ;  /* 0x0000b40010047a23 */ /* 0x102ff20000010809 */
[----:B------:R3:W-:Y:S10]  /*16c50*/  MUFU.EX2 R232, R4 ;  /* 0x0000000400e87308 */ /* 0x0007f40000000800 */
[----:B------:R-:W-:Y:S10]  /*16c60*/  MUFU.EX2 R213, R213 ;  /* 0x000000d500d57308 */ /* 0x000ff40000000800 */
[----:B------:R-:W-:Y:S01]  /*16c70*/  MUFU.EX2 R210, R210 ;  /* 0x000000d200d27308 */ /* 0x000fe20000000800 */
[----:B---3--:R-:W-:Y:S01]  /*16c80*/  FMNMX.FTZ R4, R0, R2, !PT ;  /* 0x0000000200047209 */ /* 0x008fe20007810000 */
[----:B------:R-:W-:Y:S02]  /*16c90*/  FFMA.FTZ R0, R17, c[0x0][0x2d0], -R9 ;  /* 0x0000b40011007a23 */ /* 0x000fe40000010809 */
[----:B------:R-:W-:Y:S02]  /*16ca0*/  FADD.FTZ R2, -R5, R101 ;  /* 0x0000006505027221 */ /* 0x000fe40000010100 */
[----:B------:R-:W1:Y:S04]  /*16cb0*/  SHFL.BFLY PT, R6, R4, 0x1, 0x1f ;  /* 0x0c201f0004067f89 */ /* 0x000e6800000e0000 */
[----:B------:R2:W-:Y:S01]  /*16cc0*/  MUFU.EX2 R233, R0 ;  /* 0x0000000000e97308 */ /* 0x0005e20000000800 */
[----:B------:R-:W-:Y:S09]  /*16cd0*/  FMUL.FTZ R2, R2, c[0x0][0x2d0] ;  /* 0x0000b40002027a20 */ /* 0x000ff20000410000 */
[----:B------:R-:W3:Y:S10]  /*16ce0*/  MUFU.EX2 R2, R2 ;  /* 0x0000000200027308 */ /* 0x000ef40000000800 */
[----:B------:R-:W-:Y:S01]  /*16cf0*/  MUFU.EX2 R209, R209 ;  /* 0x000000d100d17308 */ /* 0x000fe20000000800 */
[----:B-1----:R-:W-:Y:S01]  /*16d00*/  FMNMX.FTZ R103, R4, R6, !PT ;  /* 0x0000000604677209 */ /* 0x002fe20007810000 */
[--C-:B--2---:R-:W-:Y:S04]  /*16d10*/  FFMA.FTZ R0, R20, c[0x0][0x2d0], -R9.reuse ;  /* 0x0000b40014007a23 */ /* 0x104fe80000010809 */
[----:B------:R-:W-:Y:S04]  /*16d20*/  FMUL.FTZ R4, R103, c[0x0][0x2d0] ;  /* 0x0000b40067047a20 */ /* 0x000fe80000410000 */
[----:B------:R1:W2:Y:S01]  /*16d30*/  MUFU.EX2 R242, R0 ;  /* 0x0000000000f27308 */ /* 0x0002a20000000800 */
[C---:B---3--:R-:W-:Y:S02]  /*16d40*/  FMUL.FTZ R6, R2.reuse, R114 ;  /* 0x0000007202067220 */ /* 0x048fe40000410000 */
[C---:B------:R-:W-:Y:S02]  /*16d50*/  FMUL.FTZ R7, R2.reuse, R115 ;  /* 0x0000007302077220 */ /* 0x040fe40000410000 */
[C---:B------:R-:W-:Y:S02]  /*16d60*/  FMUL.FTZ R18, R2.reuse, R126 ;  /* 0x0000007e02127220 */ /* 0x040fe40000410000 */
[C---:B------:R-:W-:Y:S03]  /*16d70*/  FMUL.FTZ R19, R2.reuse, R127 ;  /* 0x0000007f02137220 */ /* 0x040fe60000410000 */
[----:B------:R-:W-:Y:S01]  /*16d80*/  MUFU.EX2 R212, R212 ;  /* 0x000000d400d47308 */ /* 0x000fe20000000800 */
[C---:B------:R-:W-:Y:S02]  /*16d90*/  FMUL.FTZ R34, R2.reuse, R142 ;  /* 0x0000008e02227220 */ /* 0x040fe40000410000 */
[C---:B------:R-:W-:Y:S02]  /*16da0*/  FMUL.FTZ R35, R2.reuse, R143 ;  /* 0x0000008f02237220 */ /* 0x040fe40000410000 */
[C---:B------:R-:W-:Y:S02]  /*16db0*/  FMUL.FTZ R50, R2.reuse, R162 ;  /* 0x000000a202327220 */ /* 0x040fe40000410000 */
[C---:B------:R-:W-:Y:S02]  /*16dc0*/  FMUL.FTZ R51, R2.reuse, R163 ;  /* 0x000000a302337220 */ /* 0x040fe40000410000 */
[C---:B------:R-:W-:Y:S01]  /*16dd0*/  FMUL.FTZ R54, R2.reuse, R54 ;  /* 0x0000003602367220 */ /* 0x040fe20000410000 */
[----:B------:R-:W-:Y:S01]  /*16de0*/  MUFU.EX2 R211, R211 ;  /* 0x000000d300d37308 */ /* 0x000fe20000000800 */
[----:B------:R-:W-:Y:S02]  /*16df0*/  FMUL.FTZ R55, R2, R55 ;  /* 0x0000003702377220 */ /* 0x000fe40000410000 */
[----:B-1----:R-:W-:Y:S01]  /*16e00*/  FADD.FTZ R0, -R3, R100 ;  /* 0x0000006403007221 */ /* 0x002fe20000010100 */
[----:B--2---:R-:W-:Y:S01]  /*16e10*/  F2FP.PACK_AB R114, R242, R233 ;  /* 0x000000e9f272723e */ /* 0x004fe200000000ff */
[----:B------:R-:W-:Y:S02]  /*16e20*/  FMUL.FTZ R66, R2, R66 ;  /* 0x0000004202427220 */ /* 0x000fe40000410000 */
[----:B------:R-:W-:Y:S02]  /*16e30*/  FMUL.FTZ R0, R0, c[0x0][0x2d0] ;  /* 0x0000b40000007a20 */ /* 0x000fe40000410000 */
[C---:B------:R-:W-:Y:S01]  /*16e40*/  FMUL.FTZ R67, R2.reuse, R67 ;  /* 0x0000004302437220 */ /* 0x040fe20000410000 */
[----:B------:R-:W-:Y:S01]  /*16e50*/  MUFU.EX2 R208, R208 ;  /* 0x000000d000d07308 */ /* 0x000fe20000000800 */
[C---:B------:R-:W-:Y:S02]  /*16e60*/  FMUL.FTZ R70, R2.reuse, R70 ;  /* 0x0000004602467220 */ /* 0x040fe40000410000 */
[C---:B------:R-:W-:Y:S02]  /*16e70*/  FMUL.FTZ R71, R2.reuse, R71 ;  /* 0x0000004702477220 */ /* 0x040fe40000410000 */
[C---:B------:R-:W-:Y:S02]  /*16e80*/  FMUL.FTZ R82, R2.reuse, R82 ;  /* 0x0000005202527220 */ /* 0x040fe40000410000 */
[C---:B------:R-:W-:Y:S02]  /*16e90*/  FMUL.FTZ R83, R2.reuse, R83 ;  /* 0x0000005302537220 */ /* 0x040fe40000410000 */
[C---:B------:R-:W-:Y:S01]  /*16ea0*/  FMUL.FTZ R98, R2.reuse, R98 ;  /* 0x0000006202627220 */ /* 0x040fe20000410000 */
[----:B------:R1:W2:Y:S01]  /*16eb0*/  MUFU.EX2 R3, R0 ;  /* 0x0000000000037308 */ /* 0x0002a20000000800 */
[C---:B------:R-:W-:Y:S02]  /*16ec0*/  FMUL.FTZ R99, R2.reuse, R99 ;  /* 0x0000006302637220 */ /* 0x040fe40000410000 */
[C---:B------:R-:W-:Y:S02]  /*16ed0*/  FMUL.FTZ R86, R2.reuse, R86 ;  /* 0x0000005602567220 */ /* 0x040fe40000410000 */
[----:B------:R-:W-:Y:S05]  /*16ee0*/  FMUL.FTZ R87, R2, R87 ;  /* 0x0000005702577220 */ /* 0x000fea0000410000 */
[----:B------:R-:W-:Y:S10]  /*16ef0*/  MUFU.EX2 R207, R207 ;  /* 0x000000cf00cf7308 */ /* 0x000ff40000000800 */
[----:B------:R-:W-:Y:S01]  /*16f00*/  MUFU.EX2 R182, R206 ;  /* 0x000000ce00b67308 */ /* 0x000fe20000000800 */
[----:B-1----:R-:W-:Y:S01]  /*16f10*/  FSEL R0, R106, RZ, P0 ;  /* 0x000000ff6a007208 */ /* 0x002fe20000000000 */
[----:B--2---:R-:W-:Y:S01]  /*16f20*/  FMUL.FTZ R5, R3, R113 ;  /* 0x0000007103057220 */ /* 0x004fe20000410000 */
[----:B------:R-:W-:Y:S01]  /*16f30*/  FSETP.NEU.FTZ.AND P0, PT, R103, -INF , PT ;  /* 0xff8000006700780b */ /* 0x000fe20003f1d000 */
[----:B------:R-:W-:Y:S02]  /*16f40*/  FMUL.FTZ R16, R3, R124 ;  /* 0x0000007c03107220 */ /* 0x000fe40000410000 */
[----:B------:R-:W-:Y:S01]  /*16f50*/  FADD.FTZ R0, -R0, R102 ;  /* 0x0000006600007221 */ /* 0x000fe20000010100 */
[----:B------:R-:W-:Y:S01]  /*16f60*/  FSEL R101, R4, RZ, P0 ;  /* 0x000000ff04657208 */ /* 0x000fe20000000000 */
[----:B------:R-:W-:Y:S02]  /*16f70*/  FFMA.FTZ R102, R29, c[0x0][0x2d0], -R9 ;  /* 0x0000b4001d667a23 */ /* 0x000fe40000010809 */
[----:B------:R-:W-:Y:S01]  /*16f80*/  MUFU.EX2 R185, R190 ;  /* 0x000000be00b97308 */ /* 0x000fe20000000800 */
[----:B------:R-:W-:Y:S02]  /*16f90*/  FMUL.FTZ R0, R0, c[0x0][0x2d0] ;  /* 0x0000b40000007a20 */ /* 0x000fe40000410000 */
[--C-:B------:R-:W-:Y:S02]  /*16fa0*/  FFMA.FTZ R4, R24, c[0x0][0x2d0], -R101.reuse ;  /* 0x0000b40018047a23 */ /* 0x100fe40000010865 */
[C---:B------:R-:W-:Y:S02]  /*16fb0*/  FMUL.FTZ R17, R3.reuse, R125 ;  /* 0x0000007d03117220 */ /* 0x040fe40000410000 */
[C---:B------:R-:W-:Y:S01]  /*16fc0*/  FMUL.FTZ R32, R3.reuse, R140 ;  /* 0x0000008c03207220 */ /* 0x040fe20000410000 */
[----:B------:R-:W-:Y:S01]  /*16fd0*/  LDSM.16.MT88.4 R124, [R167+0x400] ;  /* 0x00040000a77c783b */ /* 0x000fe20000004200 */
[C---:B------:R-:W-:Y:S01]  /*16fe0*/  FMUL.FTZ R33, R3.reuse, R141 ;  /* 0x0000008d03217220 */ /* 0x040fe20000410000 */
[----:B------:R1:W2:Y:S01]  /*16ff0*/  MUFU.EX2 R100, R0 ;  /* 0x0000000000647308 */ /* 0x0002a20000000800 */
[C---:B------:R-:W-:Y:S02]  /*17000*/  FMUL.FTZ R48, R3.reuse, R160 ;  /* 0x000000a003307220 */ /* 0x040fe40000410000 */
[C---:B------:R-:W-:Y:S02]  /*17010*/  FMUL.FTZ R49, R3.reuse, R161 ;  /* 0x000000a103317220 */ /* 0x040fe40000410000 */
[C---:B------:R-:W-:Y:S01]  /*17020*/  FMUL.FTZ R52, R3.reuse, R52 ;  /* 0x0000003403347220 */ /* 0x040fe20000410000 */
[----:B------:R-:W-:Y:S01]  /*17030*/  LDSM.16.MT88.4 R140, [R167+0x800] ;  /* 0x00080000a78c783b */ /* 0x000fe20000004200 */
[C---:B------:R-:W-:Y:S02]  /*17040*/  FMUL.FTZ R53, R3.reuse, R53 ;  /* 0x0000003503357220 */ /* 0x040fe40000410000 */
[C---:B------:R-:W-:Y:S01]  /*17050*/  FMUL.FTZ R64, R3.reuse, R64 ;  /* 0x0000004003407220 */ /* 0x040fe20000410000 */
[----:B------:R3:W-:Y:S01]  /*17060*/  MUFU.EX2 R234, R4 ;  /* 0x0000000400ea7308 */ /* 0x0007e20000000800 */
[C---:B------:R-:W-:Y:S02]  /*17070*/  FMUL.FTZ R65, R3.reuse, R65 ;  /* 0x0000004103417220 */ /* 0x040fe40000410000 */
[C---:B------:R-:W-:Y:S01]  /*17080*/  FMUL.FTZ R68, R3.reuse, R68 ;  /* 0x0000004403447220 */ /* 0x040fe20000410000 */
[----:B------:R-:W-:Y:S01]  /*17090*/  LDSM.16.MT88.4 R160, [R166+0x1400] ;  /* 0x00140000a6a0783b */ /* 0x000fe20000004200 */
[C---:B------:R-:W-:Y:S02]  /*170a0*/  FMUL.FTZ R69, R3.reuse, R69 ;  /* 0x0000004503457220 */ /* 0x040fe40000410000 */
[C---:B------:R-:W-:Y:S02]  /*170b0*/  FMUL.FTZ R80, R3.reuse, R80 ;  /* 0x0000005003507220 */ /* 0x040fe40000410000 */
[C---:B------:R-:W-:Y:S01]  /*170c0*/  FMUL.FTZ R81, R3.reuse, R81 ;  /* 0x0000005103517220 */ /* 0x040fe20000410000 */
[----:B------:R-:W-:Y:S01]  /*170d0*/  MUFU.EX2 R218, R102 ;  /* 0x0000006600da7308 */ /* 0x000fe20000000800 */
[C---:B------:R-:W-:Y:S02]  /*170e0*/  FMUL.FTZ R96, R3.reuse, R96 ;  /* 0x0000006003607220 */ /* 0x040fe40000410000 */
[----:B------:R-:W-:Y:S02]  /*170f0*/  FMUL.FTZ R97, R3, R97 ;  /* 0x0000006103617220 */ /* 0x000fe40000410000 */
[--C-:B-1----:R-:W-:Y:S02]  /*17100*/  FFMA.FTZ R0, R15, c[0x0][0x2d0], -R101.reuse ;  /* 0x0000b4000f007a23 */ /* 0x102fe40000010865 */
[C---:B--2---:R-:W-:Y:S02]  /*17110*/  FMUL.FTZ R8, R100.reuse, R116 ;  /* 0x0000007464087220 */ /* 0x044fe40000410000 */
[C---:B------:R-:W-:Y:S01]  /*17120*/  FMUL.FTZ R12, R100.reuse, R120 ;  /* 0x00000078640c7220 */ /* 0x040fe20000410000 */
[----:B------:R1:W-:Y:S01]  /*17130*/  MUFU.EX2 R229, R0 ;  /* 0x0000000000e57308 */ /* 0x0003e20000000800 */
[C---:B------:R-:W-:Y:S02]  /*17140*/  FMUL.FTZ R13, R100.reuse, R121 ;  /* 0x00000079640d7220 */ /* 0x040fe40000410000 */
[----:B------:R-:W-:Y:S02]  /*17150*/  FMUL.FTZ R24, R100, R132 ;  /* 0x0000008464187220 */ /* 0x000fe40000410000 */
[----:B---3--:R-:W-:Y:S01]  /*17160*/  FMUL.FTZ R4, R3, R112 ;  /* 0x0000007003047220 */ /* 0x008fe20000410000 */
[----:B------:R-:W-:Y:S01]  /*17170*/  F2FP.PACK_AB R112, R232, R231 ;  /* 0x000000e7e870723e */ /* 0x000fe200000000ff */
        /* <DEDUP_REMOVED lines=10> */
[C---:B------:R-:W-:Y:S02]  /*17220*/  FMUL.FTZ R57, R100.reuse, R57 ;  /* 0x0000003964397220 */ /* 0x040fe40000410000 */
[--C-:B-1----:R-:W-:Y:S02]  /*17230*/  FFMA.FTZ R0, R21, c[0x0][0x2d0], -R101.reuse ;  /* 0x0000b40015007a23 */ /* 0x102fe40000010865 */
[C---:B------:R-:W-:Y:S02]  /*17240*/  FMUL.FTZ R60, R100.reuse, R60 ;  /* 0x0000003c643c7220 */ /* 0x040fe40000410000 */
[C---:B------:R-:W-:Y:S01]  /*17250*/  FMUL.FTZ R61, R100.reuse, R61 ;  /* 0x0000003d643d7220 */ /* 0x040fe20000410000 */
[----:B------:R1:W2:Y:S01]  /*17260*/  MUFU.EX2 R230, R0 ;  /* 0x0000000000e67308 */ /* 0x0002a20000000800 */
[C---:B------:R-:W-:Y:S02]  /*17270*/  FMUL.FTZ R72, R100.reuse, R72 ;  /* 0x0000004864487220 */ /* 0x040fe40000410000 */
[C---:B------:R-:W-:Y:S02]  /*17280*/  FMUL.FTZ R73, R100.reuse, R73 ;  /* 0x0000004964497220 */ /* 0x040fe40000410000 */
[C---:B------:R-:W-:Y:S02]  /*17290*/  FMUL.FTZ R76, R100.reuse, R76 ;  /* 0x0000004c644c7220 */ /* 0x040fe40000410000 */
[----:B------:R-:W-:Y:S02]  /*172a0*/  FMUL.FTZ R77, R100, R77 ;  /* 0x0000004d644d7220 */ /* 0x000fe40000410000 */
[--C-:B------:R-:W-:Y:S01]  /*172b0*/  FFMA.FTZ R102, R172, c[0x0][0x2d0], -R101.reuse ;  /* 0x0000b400ac667a23 */ /* 0x100fe20000010865 */
[----:B------:R-:W-:Y:S01]  /*172c0*/  F2FP.PACK_AB R172, R185, R182 ;  /* 0x000000b6b9ac723e */ /* 0x000fe200000000ff */
[C---:B------:R-:W-:Y:S02]  /*172d0*/  FMUL.FTZ R84, R3.reuse, R84 ;  /* 0x0000005403547220 */ /* 0x040fe40000410000 */
[----:B------:R3:W-:Y:S01]  /*172e0*/  MUFU.EX2 R179, R102 ;  /* 0x0000006600b37308 */ /* 0x0007e20000000800 */
[----:B------:R-:W-:Y:S02]  /*172f0*/  FMUL.FTZ R85, R3, R85 ;  /* 0x0000005503557220 */ /* 0x000fe40000410000 */
[C---:B------:R-:W-:Y:S02]  /*17300*/  FMUL.FTZ R88, R100.reuse, R88 ;  /* 0x0000005864587220 */ /* 0x040fe40000410000 */
[C---:B------:R-:W-:Y:S02]  /*17310*/  FMUL.FTZ R89, R100.reuse, R89 ;  /* 0x0000005964597220 */ /* 0x040fe40000410000 */
[C---:B------:R-:W-:Y:S02]  /*17320*/  FMUL.FTZ R92, R100.reuse, R92 ;  /* 0x0000005c645c7220 */ /* 0x040fe40000410000 */
[----:B------:R-:W-:Y:S02]  /*17330*/  FMUL.FTZ R93, R100, R93 ;  /* 0x0000005d645d7220 */ /* 0x000fe40000410000 */
[----:B-1----:R-:W-:Y:S01]  /*17340*/  FFMA.FTZ R0, R22, c[0x0][0x2d0], -R101 ;  /* 0x0000b40016007a23 */ /* 0x002fe20000010865 */
[----:B--2---:R-:W-:Y:S01]  /*17350*/  F2FP.PACK_AB R113, R230, R229 ;  /* 0x000000e5e671723e */ /* 0x004fe200000000ff */
[----:B------:R-:W1:Y:S01]  /*17360*/  LDSM.16.MT88.4 R20, [R166] ;  /* 0x00000000a614783b */ /* 0x000e620000004200 */
[----:B------:R-:W-:Y:S01]  /*17370*/  FFMA.FTZ R132, R2, R245, R215 ;  /* 0x000000f502847223 */ /* 0x000fe200000100d7 */
[----:B------:R2:W4:Y:S01]  /*17380*/  MUFU.EX2 R238, R0 ;  /* 0x0000000000ee7308 */ /* 0x0005220000000800 */
[----:B---3--:R-:W-:Y:S09]  /*17390*/  FFMA.FTZ R102, R173, c[0x0][0x2d0], -R101 ;  /* 0x0000b400ad667a23 */ /* 0x008ff20000010865 */
[----:B------:R3:W-:Y:S01]  /*173a0*/  MUFU.EX2 R178, R102 ;  /* 0x0000006600b27308 */ /* 0x0007e20000000800 */
[----:B--2---:R-:W-:Y:S02]  /*173b0*/  FSEL R0, R103, RZ, P0 ;  /* 0x000000ff67007208 */ /* 0x004fe40000000000 */
[----:B----4-:R-:W-:Y:S02]  /*173c0*/  F2FP.PACK_AB R115, R234, R238 ;  /* 0x000000eeea73723e */ /* 0x010fe400000000ff */
[C---:B------:R-:W-:Y:S01]  /*173d0*/  ISETP.GT.AND P0, PT, R205.reuse, R244, PT ;  /* 0x000000f4cd00720c */ /* 0x040fe20003f04270 */
[----:B------:R-:W-:Y:S01]  /*173e0*/  FADD.FTZ R0, -R0, R104 ;  /* 0x0000006800007221 */ /* 0x000fe20000010100 */
[----:B------:R-:W-:Y:S01]  /*173f0*/  IADD3 R205, R205, -0x1, RZ ;  /* 0xffffffffcdcd7810 */ /* 0x000fe20007ffe0ff */
[----:B------:R-:W-:Y:S02]  /*17400*/  FFMA.FTZ R104, R30, c[0x0][0x2d0], -R9 ;  /* 0x0000b4001e687a23 */ /* 0x000fe40000010809 */
[----:B------:R-:W-:Y:S02]  /*17410*/  FMUL.FTZ R0, R0, c[0x0][0x2d0] ;  /* 0x0000b40000007a20 */ /* 0x000fe40000410000 */
[----:B------:R-:W-:Y:S01]  /*17420*/  FMUL.FTZ R9, R100, R117 ;  /* 0x0000007564097220 */ /* 0x000fe20000410000 */
[----:B------:R-:W-:Y:S01]  /*17430*/  MUFU.EX2 R217, R104 ;  /* 0x0000006800d97308 */ /* 0x000fe20000000800 */
[--C-:B---3--:R-:W-:Y:S01]  /*17440*/  FFMA.FTZ R102, R174, c[0x0][0x2d0], -R101.reuse ;  /* 0x0000b400ae667a23 */ /* 0x108fe20000010865 */
[-C--:B-1----:R-:W-:Y:S01]  /*17450*/  HMMA.16816.F32 R4, R168, R20.reuse, R4 ;  /* 0x00000014a804723c */ /* 0x082fe20000001804 */
[----:B------:R-:W-:Y:S07]  /*17460*/  F2FP.PACK_AB R174, R184, R189 ;  /* 0x000000bdb8ae723e */ /* 0x000fee00000000ff */
[----:B------:R-:W1:Y:S10]  /*17470*/  MUFU.EX2 R0, R0 ;  /* 0x0000000000007308 */ /* 0x000e740000000800 */
[----:B------:R2:W-:Y:S01]  /*17480*/  MUFU.EX2 R180, R102 ;  /* 0x0000006600b47308 */ /* 0x0005e20000000800 */
[C---:B-1----:R-:W-:Y:S02]  /*17490*/  FMUL.FTZ R10, R0.reuse, R118 ;  /* 0x00000076000a7220 */ /* 0x042fe40000410000 */
[C---:B------:R-:W-:Y:S02]  /*174a0*/  FMUL.FTZ R11, R0.reuse, R119 ;  /* 0x00000077000b7220 */ /* 0x040fe40000410000 */
[----:B------:R-:W1:Y:S01]  /*174b0*/  LDSM.16.MT88.4 R116, [R166+0xc00] ;  /* 0x000c0000a674783b */ /* 0x000e620000004200 */
[C---:B------:R-:W-:Y:S02]  /*174c0*/  FMUL.FTZ R14, R0.reuse, R122 ;  /* 0x0000007a000e7220 */ /* 0x040fe40000410000 */
[C---:B------:R-:W-:Y:S02]  /*174d0*/  FMUL.FTZ R15, R0.reuse, R123 ;  /* 0x0000007b000f7220 */ /* 0x040fe40000410000 */
[C---:B------:R-:W-:Y:S01]  /*174e0*/  HMMA.16816.F32 R8, R112.reuse, R20, R8 ;  /* 0x000000147008723c */ /* 0x040fe20000001808 */
[C---:B------:R-:W-:Y:S02]  /*174f0*/  FMUL.FTZ R42, R0.reuse, R150 ;  /* 0x00000096002a7220 */ /* 0x040fe40000410000 */
[----:B------:R-:W-:Y:S01]  /*17500*/  LDSM.16.MT88.4 R120, [R166+0x400] ;  /* 0x00040000a678783b */ /* 0x000fe20000004200 */
[C---:B------:R-:W-:Y:S02]  /*17510*/  FMUL.FTZ R43, R0.reuse, R151 ;  /* 0x00000097002b7220 */ /* 0x040fe40000410000 */
[C---:B------:R-:W-:Y:S02]  /*17520*/  FMUL.FTZ R46, R0.reuse, R158 ;  /* 0x0000009e002e7220 */ /* 0x040fe40000410000 */
[-C--:B------:R-:W-:Y:S01]  /*17530*/  HMMA.16816.F32 R12, R112, R22.reuse, R12 ;  /* 0x00000016700c723c */ /* 0x080fe2000000180c */
[C---:B------:R-:W-:Y:S03]  /*17540*/  FMUL.FTZ R20, R3.reuse, R128 ;  /* 0x0000008003147220 */ /* 0x040fe60000410000 */
[C---:B------:R-:W-:Y:S02]  /*17550*/  FMUL.FTZ R21, R3.reuse, R129 ;  /* 0x0000008103157220 */ /* 0x040fe40000410000 */
[C---:B------:R-:W-:Y:S02]  /*17560*/  FMUL.FTZ R47, R0.reuse, R159 ;  /* 0x0000009f002f7220 */ /* 0x040fe40000410000 */
[C---:B------:R-:W-:Y:S01]  /*17570*/  HMMA.16816.F32 R16, R168.reuse, R22, R16 ;  /* 0x00000016a810723c */ /* 0x040fe20000001810 */
[C---:B------:R-:W-:Y:S03]  /*17580*/  FMUL.FTZ R26, R0.reuse, R134 ;  /* 0x00000086001a7220 */ /* 0x040fe60000410000 */
[C---:B------:R-:W-:Y:S02]  /*17590*/  FMUL.FTZ R27, R0.reuse, R135 ;  /* 0x00000087001b7220 */ /* 0x040fe40000410000 */
[----:B------:R-:W-:Y:S02]  /*175a0*/  FMUL.FTZ R30, R0, R138 ;  /* 0x0000008a001e7220 */ /* 0x000fe40000410000 */
[C---:B------:R-:W-:Y:S04]  /*175b0*/  FMUL.FTZ R22, R2.reuse, R130 ;  /* 0x0000008202167220 */ /* 0x040fe80000410000 */
[----:B------:R-:W-:Y:S02]  /*175c0*/  FMUL.FTZ R23, R2, R131 ;  /* 0x0000008302177220 */ /* 0x000fe40000410000 */
[----:B------:R-:W-:Y:S01]  /*175d0*/  LDSM.16.MT88.4 R128, [R166+0x800] ;  /* 0x00080000a680783b */ /* 0x000fe20000004200 */
[C---:B------:R-:W-:Y:S02]  /*175e0*/  FMUL.FTZ R58, R0.reuse, R58 ;  /* 0x0000003a003a7220 */ /* 0x040fe40000410000 */
[C---:B------:R-:W-:Y:S02]  /*175f0*/  FMUL.FTZ R59, R0.reuse, R59 ;  /* 0x0000003b003b7220 */ /* 0x040fe40000410000 */
[-C--:B------:R-:W-:Y:S01]  /*17600*/  HMMA.16816.F32 R20, R168, R36.reuse, R20 ;  /* 0x00000024a814723c */ /* 0x080fe20000001814 */
[C---:B------:R-:W-:Y:S02]  /*17610*/  FMUL.FTZ R62, R0.reuse, R62 ;  /* 0x0000003e003e7220 */ /* 0x040fe40000410000 */
[C---:B------:R-:W-:Y:S02]  /*17620*/  FMUL.FTZ R63, R0.reuse, R63 ;  /* 0x0000003f003f7220 */ /* 0x040fe40000410000 */
[C---:B------:R-:W-:Y:S02]  /*17630*/  FMUL.FTZ R74, R0.reuse, R74 ;  /* 0x0000004a004a7220 */ /* 0x040fe40000410000 */
[C---:B------:R-:W-:Y:S01]  /*17640*/  FMUL.FTZ R75, R0.reuse, R75 ;  /* 0x0000004b004b7220 */ /* 0x040fe20000410000 */
[C---:B------:R-:W-:Y:S01]  /*17650*/  HMMA.16816.F32 R24, R112.reuse, R36, R24 ;  /* 0x000000247018723c */ /* 0x040fe20000001818 */
[C---:B------:R-:W-:Y:S03]  /*17660*/  FMUL.FTZ R31, R0.reuse, R139 ;  /* 0x0000008b001f7220 */ /* 0x040fe60000410000 */
[C---:B------:R-:W-:Y:S02]  /*17670*/  FMUL.FTZ R78, R0.reuse, R78 ;  /* 0x0000004e004e7220 */ /* 0x040fe40000410000 */
[C---:B------:R-:W-:Y:S02]  /*17680*/  FMUL.FTZ R79, R0.reuse, R79 ;  /* 0x0000004f004f7220 */ /* 0x040fe40000410000 */
[-C--:B------:R-:W-:Y:S01]  /*17690*/  HMMA.16816.F32 R28, R112, R38.reuse, R28 ;  /* 0x00000026701c723c */ /* 0x080fe2000000181c */
[C---:B------:R-:W-:Y:S03]  /*176a0*/  FMUL.FTZ R36, R3.reuse, R144 ;  /* 0x0000009003247220 */ /* 0x040fe60000410000 */
[----:B------:R-:W-:Y:S02]  /*176b0*/  FMUL.FTZ R37, R3, R145 ;  /* 0x0000009103257220 */ /* 0x000fe40000410000 */
[--C-:B--2---:R-:W-:Y:S02]  /*176c0*/  FFMA.FTZ R102, R175, c[0x0][0x2d0], -R101.reuse ;  /* 0x0000b400af667a23 */ /* 0x104fe40000010865 */
[C---:B------:R-:W-:Y:S01]  /*176d0*/  HMMA.16816.F32 R32, R168.reuse, R38, R32 ;  /* 0x00000026a820723c */ /* 0x040fe20000001820 */
[C---:B------:R-:W-:Y:S01]  /*176e0*/  FMUL.FTZ R90, R0.reuse, R90 ;  /* 0x0000005a005a7220 */ /* 0x040fe20000410000 */
[----:B------:R-:W-:Y:S02]  /*176f0*/  MUFU.EX2 R181, R102 ;  /* 0x0000006600b57308 */ /* 0x000fe40000000800 */
[C---:B------:R-:W-:Y:S02]  /*17700*/  FMUL.FTZ R91, R0.reuse, R91 ;  /* 0x0000005b005b7220 */ /* 0x040fe40000410000 */
[----:B------:R-:W-:Y:S02]  /*17710*/  FMUL.FTZ R94, R0, R94 ;  /* 0x0000005e005e7220 */ /* 0x000fe40000410000 */
[C---:B------:R-:W-:Y:S04]  /*17720*/  FMUL.FTZ R38, R2.reuse, R146 ;  /* 0x0000009202267220 */ /* 0x040fe80000410000 */
[----:B------:R-:W-:Y:S02]  /*17730*/  FMUL.FTZ R39, R2, R147 ;  /* 0x0000009302277220 */ /* 0x000fe40000410000 */
[----:B------:R-:W-:Y:S02]  /*17740*/  FMUL.FTZ R95, R0, R95 ;  /* 0x0000005f005f7220 */ /* 0x000fe40000410000 */
[----:B------:R-:W-:Y:S02]  /*17750*/  FFMA.FTZ R2, R186, c[0x0][0x2d0], -R101 ;  /* 0x0000b400ba027a23 */ /* 0x000fe40000010865 */
[----:B------:R-:W-:Y:S01]  /*17760*/  FFMA.FTZ R3, R3, R243, R228 ;  /* 0x000000f303037223 */ /* 0x000fe200000100e4 */
[-C--:B-1----:R-:W-:Y:S01]  /*17770*/  HMMA.16816.F32 R36, R168, R116.reuse, R36 ;  /* 0x00000074a824723c */ /* 0x082fe20000001824 */
[----:B------:R1:W-:Y:S01]  /*17780*/  MUFU.EX2 R176, R2 ;  /* 0x0000000200b07308 */ /* 0x0003e20000000800 */
[----:B------:R-:W-:Y:S02]  /*17790*/  FFMA.FTZ R0, R0, R250, R229 ;  /* 0x000000fa00007223 */ /* 0x000fe400000100e5 */
[----:B------:R-:W-:Y:S04]  /*177a0*/  FADD.FTZ R3, R240, R3 ;  /* 0x00000003f0037221 */ /* 0x000fe80000010000 */
[C---:B------:R-:W-:Y:S01]  /*177b0*/  HMMA.16816.F32 R40, R112.reuse, R116, R40 ;  /* 0x000000747028723c */ /* 0x040fe20000001828 */
[----:B------:R-:W-:Y:S07]  /*177c0*/  FADD.FTZ R3, R241, R3 ;  /* 0x00000003f1037221 */ /* 0x000fee0000010000 */
[-C--:B------:R-:W-:Y:S08]  /*177d0*/  HMMA.16816.F32 R44, R112, R118.reuse, R44 ;  /* 0x00000076702c723c */ /* 0x080ff0000000182c */
[C---:B------:R-:W-:Y:S01]  /*177e0*/  HMMA.16816.F32 R48, R168.reuse, R118, R48 ;  /* 0x00000076a830723c */ /* 0x040fe20000001830 */
[----:B------:R-:W2:Y:S03]  /*177f0*/  LDSM.16.MT88.4 R116, [R167+0xc00] ;  /* 0x000c0000a774783b */ /* 0x000ea60000004200 */
[--C-:B-1----:R-:W-:Y:S04]  /*17800*/  FFMA.FTZ R2, R187, c[0x0][0x2d0], -R101.reuse ;  /* 0x0000b400bb027a23 */ /* 0x102fe80000010865 */
[----:B------:R-:W1:Y:S04]  /*17810*/  MUFU.EX2 R104, R2 ;  /* 0x0000000200687308 */ /* 0x000e680000000800 */
[----:B-1----:R-:W-:Y:S01]  /*17820*/  F2FP.PACK_AB R173, R104, R176 ;  /* 0x000000b068ad723e */ /* 0x002fe200000000ff */
[--C-:B------:R-:W-:Y:S02]  /*17830*/  FFMA.FTZ R2, R188, c[0x0][0x2d0], -R101.reuse ;  /* 0x0000b400bc027a23 */ /* 0x100fe40000010865 */
[----:B------:R-:W-:Y:S03]  /*17840*/  FFMA.FTZ R101, R105, c[0x0][0x2d0], -R101 ;  /* 0x0000b40069657a23 */ /* 0x000fe60000010865 */
[----:B------:R1:W-:Y:S01]  /*17850*/  MUFU.EX2 R177, R2 ;  /* 0x0000000200b17308 */ /* 0x0003e20000000800 */
[-C--:B--2---:R-:W-:Y:S09]  /*17860*/  HMMA.16816.F32 R52, R168, R116.reuse, R52 ;  /* 0x00000074a834723c */ /* 0x084ff20000001834 */
[----:B------:R-:W2:Y:S01]  /*17870*/  MUFU.EX2 R102, R101 ;  /* 0x0000006500667308 */ /* 0x000ea20000000800 */
[C---:B------:R-:W-:Y:S08]  /*17880*/  HMMA.16816.F32 R56, R112.reuse, R116, R56 ;  /* 0x000000747038723c */ /* 0x040ff00000001838 */
[-C--:B------:R-:W-:Y:S01]  /*17890*/  HMMA.16816.F32 R60, R112, R118.reuse, R60 ;  /* 0x00000076703c723c */ /* 0x080fe2000000183c */
[----:B-1----:R-:W-:Y:S07]  /*178a0*/  FFMA.FTZ R2, R100, R249, R231 ;  /* 0x000000f964027223 */ /* 0x002fee00000100e7 */
[C---:B------:R-:W-:Y:S01]  /*178b0*/  HMMA.16816.F32 R64, R168.reuse, R118, R64 ;  /* 0x00000076a840723c */ /* 0x040fe20000001840 */
[----:B------:R-:W1:Y:S03]  /*178c0*/  LDSM.16.MT88.4 R116, [R166+0x1800] ;  /* 0x00180000a674783b */ /* 0x000e660000004200 */
[----:B------:R-:W-:Y:S01]  /*178d0*/  FADD.FTZ R100, R232, R2 ;  /* 0x00000002e8647221 */ /* 0x000fe20000010000 */
[----:B--2---:R-:W-:Y:S01]  /*178e0*/  F2FP.PACK_AB R175, R102, R177 ;  /* 0x000000b166af723e */ /* 0x004fe200000000ff */
        /* <DEDUP_REMOVED lines=10> */
[----:B------:R-:W-:Y:S02]  /*17990*/  FADD.FTZ R3, R234, R3 ;  /* 0x00000003ea037221 */ /* 0x000fe40000010000 */
[----:B------:R-:W-:Y:S02]  /*179a0*/  FADD.FTZ R2, R223, R2 ;  /* 0x00000002df027221 */ /* 0x000fe40000010000 */
[----:B------:R-:W-:Y:S04]  /*179b0*/  FADD.FTZ R3, R179, R3 ;  /* 0x00000003b3037221 */ /* 0x000fe80000010000 */
[----:B------:R-:W-:Y:S04]  /*179c0*/  FADD.FTZ R3, R178, R3 ;  /* 0x00000003b2037221 */ /* 0x000fe80000010000 */
[----:B------:R-:W-:Y:S01]  /*179d0*/  FADD.FTZ R3, R180, R3 ;  /* 0x00000003b4037221 */ /* 0x000fe20000010000 */
[-C--:B-1----:R-:W-:Y:S03]  /*179e0*/  HMMA.16816.F32 R68, R168, R116.reuse, R68 ;  /* 0x00000074a844723c */ /* 0x082fe60000001844 */
[----:B------:R-:W-:Y:S05]  /*179f0*/  FADD.FTZ R3, R181, R3 ;  /* 0x00000003b5037221 */ /* 0x000fea0000010000 */
[C---:B------:R-:W-:Y:S08]  /*17a00*/  HMMA.16816.F32 R72, R112.reuse, R116, R72 ;  /* 0x000000747048723c */ /* 0x040ff00000001848 */
[-C--:B------:R-:W-:Y:S08]  /*17a10*/  HMMA.16816.F32 R76, R112, R118.reuse, R76 ;  /* 0x00000076704c723c */ /* 0x080ff0000000184c */
[C---:B------:R-:W-:Y:S01]  /*17a20*/  HMMA.16816.F32 R80, R168.reuse, R118, R80 ;  /* 0x00000076a850723c */ /* 0x040fe20000001850 */
[----:B------:R-:W1:Y:S07]  /*17a30*/  LDSM.16.MT88.4 R116, [R167+0x1800] ;  /* 0x00180000a774783b */ /* 0x000e6e0000004200 */
[-C--:B-1----:R-:W-:Y:S08]  /*17a40*/  HMMA.16816.F32 R84, R168, R116.reuse, R84 ;  /* 0x00000074a854723c */ /* 0x082ff00000001854 */
[C---:B------:R-:W-:Y:S07]  /*17a50*/  HMMA.16816.F32 R88, R112.reuse, R116, R88 ;  /* 0x000000747058723c */ /* 0x040fee0000001858 */
        /* <DEDUP_REMOVED lines=8> */
[----:B------:R-:W-:Y:S04]  /*17ae0*/  F2FP.PACK_AB R118, R216, R221 ;  /* 0x000000ddd876723e */ /* 0x000fe800000000ff */
[----:B------:R-:W-:Y:S01]  /*17af0*/  F2FP.PACK_AB R119, R181, R180 ;  /* 0x000000b4b577723e */ /* 0x000fe200000000ff */
[-C--:B------:R-:W-:Y:S01]  /*17b00*/  HMMA.16816.F32 R4, R112, R120.reuse, R4 ;  /* 0x000000787004723c */ /* 0x080fe20000001804 */
[----:B------:R-:W-:Y:S02]  /*17b10*/  F2FP.PACK_AB R168, R213, R183 ;  /* 0x000000b7d5a8723e */ /* 0x000fe400000000ff */
[----:B------:R-:W-:Y:S02]  /*17b20*/  F2FP.PACK_AB R169, R209, R210 ;  /* 0x000000d2d1a9723e */ /* 0x000fe400000000ff */
[----:B------:R-:W-:Y:S02]  /*17b30*/  F2FP.PACK_AB R170, R211, R212 ;  /* 0x000000d4d3aa723e */ /* 0x000fe400000000ff */
[----:B------:R-:W-:Y:S01]  /*17b40*/  F2FP.PACK_AB R171, R207, R208 ;  /* 0x000000d0cfab723e */ /* 0x000fe200000000ff */
        /* <DEDUP_REMOVED lines=23> */
[-C--:B--2---:R-:W-:Y:S08]  /*17cc0*/  HMMA.16816.F32 R84, R112, R124.reuse, R84 ;  /* 0x0000007c7054723c */ /* 0x084ff00000001854 */
[C---:B------:R-:W-:Y:S08]  /*17cd0*/  HMMA.16816.F32 R88, R116.reuse, R124, R88 ;  /* 0x0000007c7458723c */ /* 0x040ff00000001858 */
[-C--:B------:R-:W-:Y:S08]  /*17ce0*/  HMMA.16816.F32 R92, R116, R126.reuse, R92 ;  /* 0x0000007e745c723c */ /* 0x080ff0000000185c */
[----:B------:R-:W-:Y:S08]  /*17cf0*/  HMMA.16816.F32 R96, R112, R126, R96 ;  /* 0x0000007e7060723c */ /* 0x000ff00000001860 */
[-C--:B------:R-:W-:Y:S01]  /*17d00*/  HMMA.16816.F32 R112, R168, R128.reuse, R4 ;  /* 0x00000080a870723c */ /* 0x080fe20000001804 */
        /* <DEDUP_REMOVED lines=18> */
[----:B------:R-:W-:Y:S03]  /*17e30*/  MOV R100, R108 ;  /* 0x0000006c00647202 */ /* 0x000fe60000000f00 */
[----:B------:R-:W-:Y:S02]  /*17e40*/  FADD.FTZ R4, R217, R0 ;  /* 0x00000000d9047221 */ /* 0x000fe40000010000 */
[----:B------:R-:W-:Y:S02]  /*17e50*/  FADD.FTZ R0, R222, R5 ;  /* 0x00000005de007221 */ /* 0x000fe40000010000 */
[C---:B------:R-:W-:Y:S01]  /*17e60*/  HMMA.16816.F32 R64, R168.reuse, R6, R64 ;  /* 0x00000006a840723c */ /* 0x040fe20000001840 */
[----:B------:R-:W-:Y:S03]  /*17e70*/  FADD.FTZ R4, R218, R4 ;  /* 0x00000004da047221 */ /* 0x000fe60000010000 */
[----:B------:R-:W-:Y:S03]  /*17e80*/  FADD.FTZ R5, R224, R0 ;  /* 0x00000000e0057221 */ /* 0x000fe60000010000 */
[----:B------:R-:W-:Y:S01]  /*17e90*/  FADD.FTZ R6, R225, R2 ;  /* 0x00000002e1067221 */ /* 0x000fe20000010000 */
[-C--:B--2---:R-:W-:Y:S01]  /*17ea0*/  HMMA.16816.F32 R68, R168, R8.reuse, R68 ;  /* 0x00000008a844723c */ /* 0x084fe20000001844 */
[----:B------:R-:W-:Y:S03]  /*17eb0*/  FADD.FTZ R2, R221, R4 ;  /* 0x00000004dd027221 */ /* 0x000fe60000010000 */
[----:B------:R-:W-:Y:S02]  /*17ec0*/  FADD.FTZ R0, R227, R6 ;  /* 0x00000006e3007221 */ /* 0x000fe40000010000 */
        /* <DEDUP_REMOVED lines=11> */
[----:B------:R-:W-:Y:S02]  /*17f80*/  FADD.FTZ R3, R185, R0 ;  /* 0x00000000b9037221 */ /* 0x000fe40000010000 */
[----:B------:R-:W-:Y:S02]  /*17f90*/  FADD.FTZ R0, R212, R4 ;  /* 0x00000004d4007221 */ /* 0x000fe40000010000 */
[-C--:B---3--:R-:W-:Y:S01]  /*17fa0*/  HMMA.16816.F32 R84, R168, R12.reuse, R84 ;  /* 0x0000000ca854723c */ /* 0x088fe20000001854 */
        /* <DEDUP_REMOVED lines=10> */
[----:B------:R-:W-:Y:S01]  /*18050*/  FADD.FTZ R250, R102, R0 ;  /* 0x0000000066fa7221 */ /* 0x000fe20000010000 */
[----:B------:R-:W-:Y:S03]  /*18060*/  MOV R102, R106 ;  /* 0x0000006a00667202 */ /* 0x000fe60000000f00 */
[----:B------:R-:W-:Y:S01]  /*18070*/  HMMA.16816.F32 R96, R168, R14, R96 ;  /* 0x0000000ea860723c */ /* 0x000fe20000001860 */
[----:B------:R-:W-:-:S07]  /*18080*/  @P0 BRA `(.L_x_850) ;  /* 0xffffbd7000000947 */ /* 0x000fce000383ffff */
.L_x_829:
[----:B------:R-:W2:Y:S01]  /*18090*/  LDL R0, [R1+0x20] ;  /* 0x0000200001007983 */ /* 0x000ea20000100800 */
[----:B------:R-:W-:-:S02]  /*180a0*/  IMAD.MOV.U32 R2, RZ, RZ, c[0x0][0x2c4] ;  /* 0x0000b100ff027624 */ /* 0x000fc400078e00ff */
        /* <DEDUP_REMOVED lines=20> */
.L_x_853:
[----:B------:R-:W-:-:S04]  /*181f0*/  MOV R3, c[0x0][0x32c] ;  /* 0x0000cb0000037a02 */ /* 0x000fc80000000f00 */
[----:B------:R-:W-:-:S13]  /*18200*/  ISETP.NE.AND P0, PT, R3, 0x1, PT ;  /* 0x000000010300780c */ /* 0x000fda0003f05270 */
[----:B------:R-:W-:-:S05]  /*18210*/  @P0 IMAD.HI.U32 R3, R0, c[0x0][0x330], RZ ;  /* 0x0000cc0000030a27 */ /* 0x000fca00078e00ff */
[----:B------:R-:W-:Y:S02]  /*18220*/  @P0 SHF.R.U32.HI R0, RZ, c[0x0][0x334], R3 ;  /* 0x0000cd00ff000a19 */ /* 0x000fe40000011603 */
.L_x_854:
[----:B------:R-:W-:Y:S05]  /*18230*/  BSYNC B0 ;  /* 0x0000000000007941 */ /* 0x000fea0003800000 */
.L_x_852:
[----:B------:R-:W-:-:S05]  /*18240*/  IMAD R0, R0, c[0x0][0x32c], RZ ;  /* 0x0000cb0000007a24 */ /* 0x000fca00078e02ff */
[----:B------:R-:W-:-:S03]  /*18250*/  IMNMX R2, R2, R0, !PT ;  /* 0x0000000002027217 */ /* 0x000fc60007800200 */
.L_x_851:
        /* <DEDUP_REMOVED lines=8> */
.L_x_860:
[----:B------:R-:W2:Y:S01]  /*182e0*/  LDL R102, [R1+0x18] ;  /* 0x0000180001667983 */ /* 0x000ea20000100800 */
[----:B------:R-:W-:Y:S04]  /*182f0*/  DEPBAR.LE SB0, 0x0 ;  /* 0x000080000000791a */ /* 0x000fe80000000000 */
[----:B------:R-:W1:Y:S01]  /*18300*/  S2R R101, SR_TID.X ;  /* 0x0000000000657919 */ /* 0x000e620000002100 */
        /* <DEDUP_REMOVED lines=68> */
.L_x_857:
[----:B-1-34-:R-:W-:Y:S05]  /*18750*/  BSYNC B0 ;  /* 0x0000000000007941 */ /* 0x01afea0003800000 */
.L_x_856:
        /* <DEDUP_REMOVED lines=134> */
[----:B------:R-:W-:Y:S02]  /*18fc0*/  FMUL.FTZ R4, R48, c[0x0][0x320] ;  /* 0x0000c80030047a20 */ /* 0x000fe40000410000 */
[----:B-1----:R-:W-:Y:S04]  /*18fd0*/  FMUL.FTZ R0, R16, c[0x0][0x320] ;  /* 0x0000c80010007a20 */ /* 0x002fe80000410000 */
        /* <DEDUP_REMOVED lines=59> */
[----:B------:R1:W1:Y:S01]  /*19390*/  MUFU.TANH R18, R0 ;  /* 0x0000000000127308 */ /* 0x0002620000002400 */
[----:B------:R-:W-:-:S05]  /*193a0*/  @!P0 BRA `(.L_x_859) ;  /* 0x0000040000008947 */ /* 0x000fca0003800000 */
[----:B--234-:R-:W-:Y:S01]  /*193b0*/  SHF.R.S32.HI R102, RZ, 0x1f, R101 ;  /* 0x0000001fff667819 */ /* 0x01cfe20000011465 */
[----:B------:R-:W2:Y:S03]  /*193c0*/  LDL.64 R222, [R1+0x8] ;  /* 0x0000080001de7983 */ /* 0x000ea60000100a00 */
[----:B------:R-:W-:Y:S03]  /*193d0*/  LEA.HI R102, R102, R101, RZ, 0x2 ;  /* 0x0000006566667211 */ /* 0x000fe600078f10ff */
[----:B------:R-:W3:Y:S01]  /*193e0*/  LDL R101, [R1+0x4] ;  /* 0x0000040001657983 */ /* 0x000ee20000100800 */
        /* <DEDUP_REMOVED lines=15> */
[----:B------:R-:W-:Y:S04]  /*194e0*/  @P0 IMAD R6, R7, 0x30, RZ ;  /* 0x0000003007060824 */ /* 0x000fe800078e02ff */
[----:B------:R-:W-:Y:S01]  /*194f0*/  @P0 IMAD.IADD R8, R6, 0x1, R5 ;  /* 0x0000000106080824 */ /* 0x000fe200078e0205 */
[--C-:B--2---:R-:W-:Y:S04]  /*19500*/  @P0 IADD3 R15, P2, P1, R4, 0x20, R222.reuse ;  /* 0x00000020040f0810 */ /* 0x104fe8000795e0de */
[--C-:B---3--:R-:W-:Y:S02]  /*19510*/  @P0 IADD3.X R17, R8, RZ, R101.reuse, P2, P1 ;  /* 0x000000ff08110210 */ /* 0x108fe400017e2465 */
[----:B------:R-:W-:Y:S02]  /*19520*/  ISETP.GE.AND P1, PT, R0, 0x1, PT ;  /* 0x000000010000780c */ /* 0x000fe40003f26270 */
[--C-:B------:R-:W-:Y:S04]  /*19530*/  @P0 IADD3 R14, P3, P2, R4, 0x40, R222.reuse ;  /* 0x00000040040e0810 */ /* 0x100fe80007a7e0de */
[--C-:B------:R-:W-:Y:S07]  /*19540*/  @P0 IADD3.X R16, R8, RZ, R101.reuse, P3, P2 ;  /* 0x000000ff08100210 */ /* 0x100fee0001fe4465 */
        /* <DEDUP_REMOVED lines=13> */
[C---:B------:R-:W-:Y:S04]  /*19620*/  @P1 IADD3 R6, P2, R5.reuse, c[0x0][0x1c8], RZ ;  /* 0x0000720005061a10 */ /* 0x040fe80007f5e0ff */
[----:B------:R-:W-:Y:S05]  /*19630*/  @P1 IADD3.X R7, R0, c[0x0][0x1cc], RZ, P2, !PT ;  /* 0x0000730000071a10 */ /* 0x000fea00017fe4ff */
[----:B------:R-:W-:Y:S01]  /*19640*/  @!PT LDS RZ, [RZ] ;  /* 0x00000000fffff984 */ /* 0x000fe20000000800 */
[----:B------:R-:W-:Y:S01]  /*19650*/  @!PT LDS RZ, [RZ] ;  /* 0x00000000fffff984 */ /* 0x000fe20000000800 */
[----:B------:R-:W-:Y:S01]  /*19660*/  @!PT LDS RZ, [RZ] ;  /* 0x00000000fffff984 */ /* 0x000fe20000000800 */
[----:B------:R1:W-:Y:S02]  /*19670*/  @P1 LDGSTS.E.BYPASS.LTC128B.128 [R204+0x3c80], [R6.64], !P6 ;  /* 0x03c8000006cc1fae */ /* 0x0003e4000f101d46 */
[C---:B-1----:R-:W-:Y:S04]  /*19680*/  @P1 IADD3 R6, P3, R5.reuse, 0x40, RZ ;  /* 0x0000004005061810 */ /* 0x042fe80007f7e0ff */
[----:B------:R-:W-:Y:S04]  /*19690*/  @P1 IADD3 R12, P2, R6, c[0x0][0x1c8], RZ ;  /* 0x00007200060c1a10 */ /* 0x000fe80007f5e0ff */
[--C-:B------:R-:W-:Y:S02]  /*196a0*/  @P1 IADD3.X R13, RZ, c[0x0][0x1cc], R0.reuse, P2, P3 ;  /* 0x00007300ff0d1a10 */ /* 0x100fe400017e6400 */
[----:B------:R-:W-:Y:S03]  /*196b0*/  @P1 IADD3 R5, P3, R5, 0x80, RZ ;  /* 0x0000008005051810 */ /* 0x000fe60007f7e0ff */
[----:B------:R1:W-:Y:S01]  /*196c0*/  @P1 LDGSTS.E.BYPASS.LTC128B.128 [R204+0x4880], [R12.64], !P5 ;  /* 0x048800000ccc1fae */ /* 0x0003e2000e901d46 */
[----:B------:R-:W-:Y:S04]  /*196d0*/  @P1 IADD3 R10, P2, R5, c[0x0][0x1c8], RZ ;  /* 0x00007200050a1a10 */ /* 0x000fe80007f5e0ff */
[----:B------:R-:W-:Y:S02]  /*196e0*/  @P1 IADD3.X R11, RZ, c[0x0][0x1cc], R0, P2, P3 ;  /* 0x00007300ff0b1a10 */ /* 0x000fe400017e6400 */
[----:B------:R-:W-:Y:S03]  /*196f0*/  @P0 IADD3 R0, P2, R222, R4, RZ ;  /* 0x00000004de000210 */ /* 0x000fe60007f5e0ff */
[----:B------:R1:W-:Y:S02]  /*19700*/  @P1 LDGSTS.E.BYPASS.LTC128B.128 [R204+0x5480], [R10.64], !P4 ;  /* 0x054800000acc1fae */ /* 0x0003e4000e101d46 */
[----:B------:R-:W-:Y:S01]  /*19710*/  @P0 IMAD.X R4, R8, 0x1, R101, P2 ;  /* 0x0000000108040824 */ /* 0x000fe200010e0665 */
[C---:B------:R-:W-:Y:S04]  /*19720*/  @P0 LEA R8, P2, R0.reuse, c[0x0][0x1c8], 0x1 ;  /* 0x0000720000080a11 */ /* 0x040fe800078408ff */
[----:B------:R-:W-:Y:S02]  /*19730*/  @P0 LEA.HI.X R9, R0, c[0x0][0x1cc], R4, 0x1, P2 ;  /* 0x0000730000090a11 */ /* 0x000fe400010f0c04 */
[C---:B------:R-:W-:Y:S03]  /*19740*/  @P0 LEA R6, P2, R15.reuse, c[0x0][0x1c8], 0x1 ;  /* 0x000072000f060a11 */ /* 0x040fe600078408ff */
[----:B------:R1:W-:Y:S01]  /*19750*/  @P0 LDGSTS.E.BYPASS.LTC128B.128 [R204+0x4480], [R8.64], !P6 ;  /* 0x0448000008cc0fae */ /* 0x0003e2000f101d46 */
[----:B------:R-:W-:Y:S02]  /*19760*/  @P0 LEA.HI.X R7, R15, c[0x0][0x1cc], R17, 0x1, P2 ;  /* 0x000073000f070a11 */ /* 0x000fe400010f0c11 */
[C---:B------:R-:W-:Y:S03]  /*19770*/  @P0 LEA R4, P2, R14.reuse, c[0x0][0x1c8], 0x1 ;  /* 0x000072000e040a11 */ /* 0x040fe600078408ff */
[----:B------:R1:W-:Y:S01]  /*19780*/  @P0 LDGSTS.E.BYPASS.LTC128B.128 [R204+0x5080], [R6.64], !P5 ;  /* 0x0508000006cc0fae */ /* 0x0003e2000e901d46 */
[----:B------:R-:W-:Y:S05]  /*19790*/  @P0 LEA.HI.X R5, R14, c[0x0][0x1cc], R16, 0x1, P2 ;  /* 0x000073000e050a11 */ /* 0x000fea00010f0c10 */
[----:B------:R1:W-:Y:S04]  /*197a0*/  @P0 LDGSTS.E.BYPASS.LTC128B.128 [R204+0x5c80], [R4.64], !P4 ;  /* 0x05c8000004cc0fae */ /* 0x0003e8000e101d46 */
.L_x_859:
[----:B--234-:R-:W-:Y:S05]  /*197b0*/  BSYNC B0 ;  /* 0x0000000000007941 */ /* 0x01cfea0003800000 */
.L_x_858:
        /* <DEDUP_REMOVED lines=55> */
[----:B------:R-:W-:Y:S04]  /*19b30*/  FMNMX.FTZ R0, R220, R6, !PT ;  /* 0x00000006dc007209 */ /* 0x000fe80007810000 */
[----:B------:R-:W-:Y:S01]  /*19b40*/  FMNMX.FTZ R6, R219, R0, !PT ;  /* 0x00000000db067209 */ /* 0x000fe20007810000 */
[----:B------:R-:W-:Y:S01]  /*19b50*/  FADD.FTZ R0, -R108, R2 ;  /* 0x000000026c007221 */ /* 0x000fe20000010100 */
[----:B--2---:R-:W-:Y:S02]  /*19b60*/  FMNMX.FTZ R107, R4, R7, !PT ;  /* 0x00000007046b7209 */ /* 0x004fe40007810000 */
[----:B------:R-:W-:Y:S01]  /*19b70*/  FMNMX.FTZ R4, R212, R6, !PT ;  /* 0x00000006d4047209 */ /* 0x000fe20007810000 */
[----:B------:R-:W-:Y:S03]  /*19b80*/  FMUL.FTZ R2, R0, c[0x0][0x2d0] ;  /* 0x0000b40000027a20 */ /* 0x000fe60000410000 */
[----:B------:R-:W-:Y:S01]  /*19b90*/  FMNMX.FTZ R0, R211, R4, !PT ;  /* 0x00000004d3007209 */ /* 0x000fe20007810000 */
[----:B------:R1:W2:Y:S01]  /*19ba0*/  MUFU.EX2 R102, R2 ;  /* 0x0000000200667308 */ /* 0x0002a20000000800 */
[----:B---3--:R-:W-:Y:S01]  /*19bb0*/  FMNMX.FTZ R5, R5, R8, !PT ;  /* 0x0000000805057209 */ /* 0x008fe20007810000 */
[----:B------:R-:W-:Y:S01]  /*19bc0*/  FMUL.FTZ R4, R107, c[0x0][0x2d0] ;  /* 0x0000b4006b047a20 */ /* 0x000fe20000410000 */
[----:B------:R-:W-:Y:S03]  /*19bd0*/  FMNMX.FTZ R0, R105, R0, !PT ;  /* 0x0000000069007209 */ /* 0x000fe60007810000 */
[----:B------:R-:W3:Y:S01]  /*19be0*/  SHFL.BFLY PT, R8, R5, 0x1, 0x1f ;  /* 0x0c201f0005087f89 */ /* 0x000ee200000e0000 */
[----:B------:R-:W-:Y:S01]  /*19bf0*/  FMNMX.FTZ R0, R104, R0, !PT ;  /* 0x0000000068007209 */ /* 0x000fe20007810000 */
[----:B-1----:R-:W-:Y:S06]  /*19c00*/  FADD.FTZ R2, -R107, R3 ;  /* 0x000000036b027221 */ /* 0x002fec0000010100 */
[----:B------:R-:W1:Y:S01]  /*19c10*/  SHFL.BFLY PT, R3, R0, 0x2, 0x1f ;  /* 0x0c401f0000037f89 */ /* 0x000e6200000e0000 */
[----:B--2---:R-:W-:Y:S02]  /*19c20*/  FMUL.FTZ R16, R102, R124 ;  /* 0x0000007c66107220 */ /* 0x004fe40000410000 */
[----:B------:R-:W-:Y:S01]  /*19c30*/  FMUL.FTZ R2, R2, c[0x0][0x2d0] ;  /* 0x0000b40002027a20 */ /* 0x000fe20000410000 */
[----:B---3--:R-:W-:Y:S01]  /*19c40*/  FMNMX.FTZ R106, R5, R8, !PT ;  /* 0x00000008056a7209 */ /* 0x008fe20007810000 */
[----:B------:R-:W-:Y:S02]  /*19c50*/  FMUL.FTZ R5, R108, c[0x0][0x2d0] ;  /* 0x0000b4006c057a20 */ /* 0x000fe40000410000 */
[----:B------:R2:W3:Y:S01]  /*19c60*/  MUFU.EX2 R101, R2 ;  /* 0x0000000200657308 */ /* 0x0004e20000000800 */
[----:B------:R-:W-:Y:S02]  /*19c70*/  FMUL.FTZ R17, R102, R125 ;  /* 0x0000007d66117220 */ /* 0x000fe40000410000 */
[--C-:B------:R-:W-:Y:S02]  /*19c80*/  FFMA.FTZ R6, R188, c[0x0][0x2d0], -R5.reuse ;  /* 0x0000b400bc067a23 */ /* 0x100fe40000010805 */
[--C-:B------:R-:W-:Y:S02]  /*19c90*/  FFMA.FTZ R172, R32, c[0x0][0x2d0], -R5.reuse ;  /* 0x0000b40020ac7a23 */ /* 0x100fe40000010805 */
[--C-:B------:R-:W-:Y:S02]  /*19ca0*/  FFMA.FTZ R175, R184, c[0x0][0x2d0], -R5.reuse ;  /* 0x0000b400b8af7a23 */ /* 0x100fe40000010805 */
[--C-:B------:R-:W-:Y:S01]  /*19cb0*/  FFMA.FTZ R174, R179, c[0x0][0x2d0], -R5.reuse ;  /* 0x0000b400b3ae7a23 */ /* 0x100fe20000010805 */
[----:B------:R-:W-:Y:S01]  /*19cc0*/  MUFU.EX2 R222, R6 ;  /* 0x0000000600de7308 */ /* 0x000fe20000000800 */
[--C-:B------:R-:W-:Y:S02]  /*19cd0*/  FFMA.FTZ R179, R27, c[0x0][0x2d0], -R4.reuse ;  /* 0x0000b4001bb37a23 */ /* 0x100fe40000010804 */
[--C-:B------:R-:W-:Y:S02]  /*19ce0*/  FFMA.FTZ R173, R168, c[0x0][0x2d0], -R5.reuse ;  /* 0x0000b400a8ad7a23 */ /* 0x100fe40000010805 */
[--C-:B------:R-:W-:Y:S01]  /*19cf0*/  FFMA.FTZ R184, R24, c[0x0][0x2d0], -R5.reuse ;  /* 0x0000b40018b87a23 */ /* 0x100fe20000010805 */
[----:B-1----:R-:W-:Y:S01]  /*19d00*/  FMNMX.FTZ R0, R0, R3, !PT ;  /* 0x0000000300007209 */ /* 0x002fe20007810000 */
[--C-:B------:R-:W-:Y:S02]  /*19d10*/  FFMA.FTZ R3, R191, c[0x0][0x2d0], -R4.reuse ;  /* 0x0000b400bf037a23 */ /* 0x100fe40000010804 */
[----:B------:R-:W-:Y:S01]  /*19d20*/  FFMA.FTZ R168, R31, c[0x0][0x2d0], -R4 ;  /* 0x0000b4001fa87a23 */ /* 0x000fe20000010804 */
[----:B------:R-:W-:Y:S01]  /*19d30*/  MUFU.EX2 R226, R175 ;  /* 0x000000af00e27308 */ /* 0x000fe20000000800 */
[----:B------:R-:W-:Y:S02]  /*19d40*/  FMUL.FTZ R32, R102, R140 ;  /* 0x0000008c66207220 */ /* 0x000fe40000410000 */
[----:B--2---:R-:W-:Y:S02]  /*19d50*/  FADD.FTZ R2, -R106, R100 ;  /* 0x000000646a027221 */ /* 0x004fe40000010100 */
[----:B------:R-:W-:Y:S02]  /*19d60*/  FMUL.FTZ R33, R102, R141 ;  /* 0x0000008d66217220 */ /* 0x000fe40000410000 */
[----:B------:R-:W-:Y:S02]  /*19d70*/  FMUL.FTZ R2, R2, c[0x0][0x2d0] ;  /* 0x0000b40002027a20 */ /* 0x000fe40000410000 */
[C---:B---3--:R-:W-:Y:S01]  /*19d80*/  FMUL.FTZ R34, R101.reuse, R142 ;  /* 0x0000008e65227220 */ /* 0x048fe20000410000 */
[----:B------:R1:W-:Y:S01]  /*19d90*/  MUFU.EX2 R223, R3 ;  /* 0x0000000300df7308 */ /* 0x0003e20000000800 */
[C---:B------:R-:W-:Y:S02]  /*19da0*/  FMUL.FTZ R35, R101.reuse, R143 ;  /* 0x0000008f65237220 */ /* 0x040fe40000410000 */
[C---:B------:R-:W-:Y:S01]  /*19db0*/  FMUL.FTZ R48, R102.reuse, R160 ;  /* 0x000000a066307220 */ /* 0x040fe20000410000 */
[----:B------:R-:W-:Y:S01]  /*19dc0*/  LDSM.16.MT88.4 R140, [R167+0x800] ;  /* 0x00080000a78c783b */ /* 0x000fe20000004200 */
        /* <DEDUP_REMOVED lines=10> */
[----:B------:R-:W-:Y:S01]  /*19e70*/  MUFU.EX2 R229, R174 ;  /* 0x000000ae00e57308 */ /* 0x000fe20000000800 */
[----:B------:R-:W-:Y:S02]  /*19e80*/  FMUL.FTZ R65, R102, R65 ;  /* 0x0000004166417220 */ /* 0x000fe40000410000 */
[C---:B------:R-:W-:Y:S02]  /*19e90*/  FMUL.FTZ R66, R101.reuse, R66 ;  /* 0x0000004265427220 */ /* 0x040fe40000410000 */
[--C-:B-1----:R-:W-:Y:S02]  /*19ea0*/  FFMA.FTZ R3, R176, c[0x0][0x2d0], -R5.reuse ;  /* 0x0000b400b0037a23 */ /* 0x102fe40000010805 */
[--C-:B------:R-:W-:Y:S02]  /*19eb0*/  FFMA.FTZ R176, R18, c[0x0][0x2d0], -R4.reuse ;  /* 0x0000b40012b07a23 */ /* 0x100fe40000010804 */
[C---:B------:R-:W-:Y:S01]  /*19ec0*/  FMUL.FTZ R18, R101.reuse, R126 ;  /* 0x0000007e65127220 */ /* 0x040fe20000410000 */
[----:B------:R1:W-:Y:S01]  /*19ed0*/  MUFU.EX2 R238, R3 ;  /* 0x0000000300ee7308 */ /* 0x0003e20000000800 */
[----:B------:R-:W-:Y:S02]  /*19ee0*/  FMUL.FTZ R67, R101, R67 ;  /* 0x0000004365437220 */ /* 0x000fe40000410000 */
[----:B------:R-:W-:Y:S02]  /*19ef0*/  FMUL.FTZ R68, R102, R68 ;  /* 0x0000004466447220 */ /* 0x000fe40000410000 */
[--C-:B--2---:R-:W-:Y:S02]  /*19f00*/  FFMA.FTZ R2, R187, c[0x0][0x2d0], -R5.reuse ;  /* 0x0000b400bb027a23 */ /* 0x104fe40000010805 */
[--C-:B------:R-:W-:Y:S02]  /*19f10*/  FFMA.FTZ R187, R29, c[0x0][0x2d0], -R5.reuse ;  /* 0x0000b4001dbb7a23 */ /* 0x100fe40000010805 */
[C---:B---3--:R-:W-:Y:S01]  /*19f20*/  FMUL.FTZ R8, R100.reuse, R116 ;  /* 0x0000007464087220 */ /* 0x048fe20000410000 */
        /* <DEDUP_REMOVED lines=8> */
[----:B------:R-:W-:Y:S02]  /*19fb0*/  FMUL.FTZ R41, R100, R149 ;  /* 0x0000009564297220 */ /* 0x000fe40000410000 */
[----:B-1----:R-:W-:Y:S02]  /*19fc0*/  FFMA.FTZ R3, R170, c[0x0][0x2d0], -R5 ;  /* 0x0000b400aa037a23 */ /* 0x002fe40000010805 */
[--C-:B------:R-:W-:Y:S02]  /*19fd0*/  FFMA.FTZ R170, R177, c[0x0][0x2d0], -R4.reuse ;  /* 0x0000b400b1aa7a23 */ /* 0x100fe40000010804 */
[--C-:B------:R-:W-:Y:S01]  /*19fe0*/  FFMA.FTZ R177, R19, c[0x0][0x2d0], -R4.reuse ;  /* 0x0000b40013b17a23 */ /* 0x100fe20000010804 */
[----:B------:R1:W-:Y:S01]  /*19ff0*/  MUFU.EX2 R241, R3 ;  /* 0x0000000300f17308 */ /* 0x0003e20000000800 */
[C---:B------:R-:W-:Y:S02]  /*1a000*/  FMUL.FTZ R19, R101.reuse, R127 ;  /* 0x0000007f65137220 */ /* 0x040fe40000410000 */
[----:B------:R-:W-:Y:S01]  /*1a010*/  FMUL.FTZ R44, R100, R156 ;  /* 0x0000009c642c7220 */ /* 0x000fe20000410000 */
[----:B------:R-:W-:Y:S01]  /*1a020*/  LDSM.16.MT88.4 R124, [R166+0x1000] ;  /* 0x00100000a67c783b */ /* 0x000fe20000004200 */
[--C-:B--2---:R-:W-:Y:S02]  /*1a030*/  FFMA.FTZ R2, R190, c[0x0][0x2d0], -R4.reuse ;  /* 0x0000b400be027a23 */ /* 0x104fe40000010804 */
[C---:B------:R-:W-:Y:S02]  /*1a040*/  FMUL.FTZ R45, R100.reuse, R157 ;  /* 0x0000009d642d7220 */ /* 0x040fe40000410000 */
[C---:B------:R-:W-:Y:S01]  /*1a050*/  FMUL.FTZ R56, R100.reuse, R56 ;  /* 0x0000003864387220 */ /* 0x040fe20000410000 */
[----:B------:R2:W-:Y:S01]  /*1a060*/  MUFU.EX2 R221, R2 ;  /* 0x0000000200dd7308 */ /* 0x0005e20000000800 */
[C---:B------:R-:W-:Y:S02]  /*1a070*/  FMUL.FTZ R57, R100.reuse, R57 ;  /* 0x0000003964397220 */ /* 0x040fe40000410000 */
[C---:B------:R-:W-:Y:S02]  /*1a080*/  FMUL.FTZ R60, R100.reuse, R60 ;  /* 0x0000003c643c7220 */ /* 0x040fe40000410000 */
[----:B------:R-:W-:Y:S02]  /*1a090*/  FMUL.FTZ R61, R100, R61 ;  /* 0x0000003d643d7220 */ /* 0x000fe40000410000 */
[----:B------:R-:W-:Y:S02]  /*1a0a0*/  FMUL.FTZ R69, R102, R69 ;  /* 0x0000004566457220 */ /* 0x000fe40000410000 */
[C---:B------:R-:W-:Y:S01]  /*1a0b0*/  FMUL.FTZ R70, R101.reuse, R70 ;  /* 0x0000004665467220 */ /* 0x040fe20000410000 */
[----:B------:R-:W-:Y:S01]  /*1a0c0*/  MUFU.EX2 R227, R170 ;  /* 0x000000aa00e37308 */ /* 0x000fe20000000800 */
[----:B------:R-:W-:Y:S02]  /*1a0d0*/  FMUL.FTZ R71, R101, R71 ;  /* 0x0000004765477220 */ /* 0x000fe40000410000 */
[----:B------:R-:W-:Y:S02]  /*1a0e0*/  FMUL.FTZ R72, R100, R72 ;  /* 0x0000004864487220 */ /* 0x000fe40000410000 */
[--C-:B-1----:R-:W-:Y:S02]  /*1a0f0*/  FFMA.FTZ R3, R169, c[0x0][0x2d0], -R4.reuse ;  /* 0x0000b400a9037a23 */ /* 0x102fe40000010804 */
[----:B------:R-:W-:Y:S02]  /*1a100*/  FMUL.FTZ R169, R106, c[0x0][0x2d0] ;  /* 0x0000b4006aa97a20 */ /* 0x000fe40000410000 */
[C---:B------:R-:W-:Y:S01]  /*1a110*/  FMUL.FTZ R73, R100.reuse, R73 ;  /* 0x0000004964497220 */ /* 0x040fe20000410000 */
[----:B------:R1:W-:Y:S01]  /*1a120*/  MUFU.EX2 R237, R3 ;  /* 0x0000000300ed7308 */ /* 0x0003e20000000800 */
[C---:B------:R-:W-:Y:S02]  /*1a130*/  FMUL.FTZ R76, R100.reuse, R76 ;  /* 0x0000004c644c7220 */ /* 0x040fe40000410000 */
[----:B------:R-:W-:Y:S01]  /*1a140*/  FMUL.FTZ R77, R100, R77 ;  /* 0x0000004d644d7220 */ /* 0x000fe20000410000 */
[----:B--2---:R-:W2:Y:S01]  /*1a150*/  SHFL.BFLY PT, R2, R0, 0x1, 0x1f ;  /* 0x0c201f0000027f89 */ /* 0x004ea200000e0000 */
[C---:B------:R-:W-:Y:S02]  /*1a160*/  FMUL.FTZ R80, R102.reuse, R80 ;  /* 0x0000005066507220 */ /* 0x040fe40000410000 */
[C---:B------:R-:W-:Y:S02]  /*1a170*/  FMUL.FTZ R81, R102.reuse, R81 ;  /* 0x0000005166517220 */ /* 0x040fe40000410000 */
[C---:B------:R-:W-:Y:S01]  /*1a180*/  FMUL.FTZ R82, R101.reuse, R82 ;  /* 0x0000005265527220 */ /* 0x040fe20000410000 */
[----:B------:R-:W-:Y:S01]  /*1a190*/  MUFU.EX2 R232, R172 ;  /* 0x000000ac00e87308 */ /* 0x000fe20000000800 */
[C---:B------:R-:W-:Y:S02]  /*1a1a0*/  FMUL.FTZ R83, R101.reuse, R83 ;  /* 0x0000005365537220 */ /* 0x040fe40000410000 */
[C---:B------:R-:W-:Y:S02]  /*1a1b0*/  FMUL.FTZ R84, R102.reuse, R84 ;  /* 0x0000005466547220 */ /* 0x040fe40000410000 */
[----:B------:R-:W-:Y:S02]  /*1a1c0*/  FMUL.FTZ R85, R102, R85 ;  /* 0x0000005566557220 */ /* 0x000fe40000410000 */
[C---:B------:R-:W-:Y:S02]  /*1a1d0*/  FMUL.FTZ R86, R101.reuse, R86 ;  /* 0x0000005665567220 */ /* 0x040fe40000410000 */
[----:B------:R-:W-:Y:S01]  /*1a1e0*/  FMUL.FTZ R87, R101, R87 ;  /* 0x0000005765577220 */ /* 0x000fe20000410000 */
[----:B------:R-:W-:Y:S01]  /*1a1f0*/  MUFU.EX2 R228, R168 ;  /* 0x000000a800e47308 */ /* 0x000fe20000000800 */
[C---:B------:R-:W-:Y:S02]  /*1a200*/  FMUL.FTZ R88, R100.reuse, R88 ;  /* 0x0000005864587220 */ /* 0x040fe40000410000 */
[----:B------:R-:W-:Y:S02]  /*1a210*/  FMUL.FTZ R89, R100, R89 ;  /* 0x0000005964597220 */ /* 0x000fe40000410000 */
[--C-:B-1----:R-:W-:Y:S02]  /*1a220*/  FFMA.FTZ R3, R210, c[0x0][0x2d0], -R169.reuse ;  /* 0x0000b400d2037a23 */ /* 0x102fe400000108a9 */
[----:B------:R-:W-:Y:S01]  /*1a230*/  FMUL.FTZ R92, R100, R92 ;  /* 0x0000005c645c7220 */ /* 0x000fe20000410000 */
[----:B--2---:R-:W-:Y:S01]  /*1a240*/  FMNMX.FTZ R2, R0, R2, !PT ;  /* 0x0000000200027209 */ /* 0x004fe20007810000 */
[--C-:B------:R-:W-:Y:S01]  /*1a250*/  FFMA.FTZ R0, R171, c[0x0][0x2d0], -R4.reuse ;  /* 0x0000b400ab007a23 */ /* 0x100fe20000010804 */
[----:B------:R1:W-:Y:S01]  /*1a260*/  MUFU.EX2 R190, R3 ;  /* 0x0000000300be7308 */ /* 0x0003e20000000800 */
[--C-:B------:R-:W-:Y:S02]  /*1a270*/  FFMA.FTZ R171, R178, c[0x0][0x2d0], -R4.reuse ;  /* 0x0000b400b2ab7a23 */ /* 0x100fe40000010804 */
[--C-:B------:R-:W-:Y:S02]  /*1a280*/  FFMA.FTZ R178, R26, c[0x0][0x2d0], -R4.reuse ;  /* 0x0000b4001ab27a23 */ /* 0x100fe40000010804 */
[----:B------:R-:W-:Y:S02]  /*1a290*/  FMUL.FTZ R93, R100, R93 ;  /* 0x0000005d645d7220 */ /* 0x000fe40000410000 */
[C---:B------:R-:W-:Y:S02]  /*1a2a0*/  FMUL.FTZ R96, R102.reuse, R96 ;  /* 0x0000006066607220 */ /* 0x040fe40000410000 */
[----:B------:R-:W-:Y:S01]  /*1a2b0*/  FMUL.FTZ R97, R102, R97 ;  /* 0x0000006166617220 */ /* 0x000fe20000410000 */
[----:B------:R2:W-:Y:S01]  /*1a2c0*/  MUFU.EX2 R240, R0 ;  /* 0x0000000000f07308 */ /* 0x0005e20000000800 */
[C---:B------:R-:W-:Y:S02]  /*1a2d0*/  FMUL.FTZ R98, R101.reuse, R98 ;  /* 0x0000006265627220 */ /* 0x040fe40000410000 */
[----:B------:R-:W-:Y:S02]  /*1a2e0*/  FMUL.FTZ R99, R101, R99 ;  /* 0x0000006365637220 */ /* 0x000fe40000410000 */
[--C-:B------:R-:W-:Y:S05]  /*1a2f0*/  FFMA.FTZ R132, R181, c[0x0][0x2d0], -R169.reuse ;  /* 0x0000b400b5847a23 */ /* 0x100fea00000108a9 */
[----:B------:R-:W-:Y:S01]  /*1a300*/  MUFU.EX2 R225, R171 ;  /* 0x000000ab00e17308 */ /* 0x000fe20000000800 */
[----:B-1----:R-:W-:Y:S09]  /*1a310*/  FFMA.FTZ R3, R208, c[0x0][0x2d0], -R169 ;  /* 0x0000b400d0037a23 */ /* 0x002ff200000108a9 */
[----:B------:R1:W4:Y:S01]  /*1a320*/  MUFU.EX2 R234, R3 ;  /* 0x0000000300ea7308 */ /* 0x0003220000000800 */
[----:B--2---:R-:W-:Y:S02]  /*1a330*/  FADD.FTZ R0, -R2, R103 ;  /* 0x0000006702007221 */ /* 0x004fe40000010100 */
[----:B------:R-:W-:Y:S02]  /*1a340*/  FFMA.FTZ R103, R30, c[0x0][0x2d0], -R4 ;  /* 0x0000b4001e677a23 */ /* 0x000fe40000010804 */
[----:B------:R-:W-:Y:S02]  /*1a350*/  FMUL.FTZ R0, R0, c[0x0][0x2d0] ;  /* 0x0000b40000007a20 */ /* 0x000fe40000410000 */
[----:B------:R-:W-:Y:S01]  /*1a360*/  FMUL.FTZ R4, R102, R112 ;  /* 0x0000007066047220 */ /* 0x000fe20000410000 */
[----:B---3--:R-:W-:Y:S02]  /*1a370*/  F2FP.PACK_AB R112, R224, R222 ;  /* 0x000000dee070723e */ /* 0x008fe400000000ff */
[----:B------:R2:W-:Y:S10]  /*1a380*/  MUFU.EX2 R231, R103 ;  /* 0x0000006700e77308 */ /* 0x0005f40000000800 */
[----:B------:R-:W3:Y:S01]  /*1a390*/  MUFU.EX2 R0, R0 ;  /* 0x0000000000007308 */ /* 0x000ee20000000800 */
[----:B-1----:R-:W-:Y:S01]  /*1a3a0*/  FFMA.FTZ R3, R186, c[0x0][0x2d0], -R169 ;  /* 0x0000b400ba037a23 */ /* 0x002fe200000108a9 */
[----:B----4-:R-:W-:Y:S01]  /*1a3b0*/  F2FP.PACK_AB R116, R234, R190 ;  /* 0x000000beea74723e */ /* 0x010fe200000000ff */
[----:B------:R-:W-:Y:S02]  /*1a3c0*/  FFMA.FTZ R186, R28, c[0x0][0x2d0], -R5 ;  /* 0x0000b4001cba7a23 */ /* 0x000fe40000010805 */
[----:B------:R-:W-:Y:S05]  /*1a3d0*/  FMUL.FTZ R28, R100, R136 ;  /* 0x00000088641c7220 */ /* 0x000fea0000410000 */
[----:B------:R1:W-:Y:S01]  /*1a3e0*/  MUFU.EX2 R236, R3 ;  /* 0x0000000300ec7308 */ /* 0x0003e20000000800 */
[--C-:B--2---:R-:W-:Y:S09]  /*1a3f0*/  FFMA.FTZ R103, R218, c[0x0][0x2d0], -R169.reuse ;  /* 0x0000b400da677a23 */ /* 0x104ff200000108a9 */
[----:B------:R2:W-:Y:S01]  /*1a400*/  MUFU.EX2 R208, R103 ;  /* 0x0000006700d07308 */ /* 0x0005e20000000800 */
[C---:B---3--:R-:W-:Y:S02]  /*1a410*/  FMUL.FTZ R10, R0.reuse, R118 ;  /* 0x00000076000a7220 */ /* 0x048fe40000410000 */
[C---:B------:R-:W-:Y:S02]  /*1a420*/  FMUL.FTZ R11, R0.reuse, R119 ;  /* 0x00000077000b7220 */ /* 0x040fe40000410000 */
[C---:B------:R-:W-:Y:S02]  /*1a430*/  FMUL.FTZ R14, R0.reuse, R122 ;  /* 0x0000007a000e7220 */ /* 0x040fe40000410000 */
[C---:B------:R-:W-:Y:S03]  /*1a440*/  FMUL.FTZ R15, R0.reuse, R123 ;  /* 0x0000007b000f7220 */ /* 0x040fe60000410000 */
[----:B------:R-:W-:Y:S01]  /*1a450*/  MUFU.EX2 R186, R186 ;  /* 0x000000ba00ba7308 */ /* 0x000fe20000000800 */
[----:B------:R-:W3:Y:S01]  /*1a460*/  LDSM.16.MT88.4 R120, [R166+0xc00] ;  /* 0x000c0000a678783b */ /* 0x000ee20000004200 */
[----:B------:R-:W-:Y:S02]  /*1a470*/  FMUL.FTZ R26, R0, R134 ;  /* 0x00000086001a7220 */ /* 0x000fe40000410000 */
[----:B-1----:R-:W-:Y:S02]  /*1a480*/  FFMA.FTZ R3, R185, c[0x0][0x2d0], -R169 ;  /* 0x0000b400b9037a23 */ /* 0x002fe400000108a9 */
[----:B------:R-:W-:Y:S02]  /*1a490*/  FFMA.FTZ R185, R25, c[0x0][0x2d0], -R5 ;  /* 0x0000b40019b97a23 */ /* 0x000fe40000010805 */
[----:B------:R-:W-:Y:S01]  /*1a4a0*/  FMUL.FTZ R5, R102, R113 ;  /* 0x0000007166057220 */ /* 0x000fe20000410000 */
[----:B------:R-:W-:Y:S01]  /*1a4b0*/  F2FP.PACK_AB R113, R223, R221 ;  /* 0x000000dddf71723e */ /* 0x000fe200000000ff */
[----:B------:R1:W4:Y:S01]  /*1a4c0*/  MUFU.EX2 R242, R3 ;  /* 0x0000000300f27308 */ /* 0x0003220000000800 */
[----:B------:R-:W-:Y:S02]  /*1a4d0*/  FMUL.FTZ R25, R100, R133 ;  /* 0x0000008564197220 */ /* 0x000fe40000410000 */
[C---:B------:R-:W-:Y:S02]  /*1a4e0*/  FMUL.FTZ R27, R0.reuse, R135 ;  /* 0x00000087001b7220 */ /* 0x040fe40000410000 */
[C---:B------:R-:W-:Y:S02]  /*1a4f0*/  FMUL.FTZ R30, R0.reuse, R138 ;  /* 0x0000008a001e7220 */ /* 0x040fe40000410000 */
[C---:B------:R-:W-:Y:S02]  /*1a500*/  FMUL.FTZ R31, R0.reuse, R139 ;  /* 0x0000008b001f7220 */ /* 0x040fe40000410000 */
[C---:B------:R-:W-:Y:S01]  /*1a510*/  FMUL.FTZ R42, R0.reuse, R150 ;  /* 0x00000096002a7220 */ /* 0x040fe20000410000 */
[----:B------:R-:W-:Y:S01]  /*1a520*/  MUFU.EX2 R185, R185 ;  /* 0x000000b900b97308 */ /* 0x000fe20000000800 */
[C---:B------:R-:W-:Y:S02]  /*1a530*/  FMUL.FTZ R43, R0.reuse, R151 ;  /* 0x00000097002b7220 */ /* 0x040fe40000410000 */
[C---:B------:R-:W-:Y:S02]  /*1a540*/  FMUL.FTZ R46, R0.reuse, R158 ;  /* 0x0000009e002e7220 */ /* 0x040fe40000410000 */
[C---:B------:R-:W-:Y:S02]  /*1a550*/  FMUL.FTZ R47, R0.reuse, R159 ;  /* 0x0000009f002f7220 */ /* 0x040fe40000410000 */
[----:B--2---:R-:W-:Y:S02]  /*1a560*/  FFMA.FTZ R103, R215, c[0x0][0x2d0], -R169 ;  /* 0x0000b400d7677a23 */ /* 0x004fe400000108a9 */
[C---:B------:R-:W-:Y:S02]  /*1a570*/  FMUL.FTZ R58, R0.reuse, R58 ;  /* 0x0000003a003a7220 */ /* 0x040fe40000410000 */
[----:B------:R2:W-:Y:S01]  /*1a580*/  MUFU.EX2 R215, R103 ;  /* 0x0000006700d77308 */ /* 0x0005e20000000800 */
[----:B------:R-:W-:Y:S02]  /*1a590*/  FMUL.FTZ R59, R0, R59 ;  /* 0x0000003b003b7220 */ /* 0x000fe40000410000 */
[----:B-1----:R-:W-:Y:S01]  /*1a5a0*/  FMUL.FTZ R3, R2, c[0x0][0x2d0] ;  /* 0x0000b40002037a20 */ /* 0x002fe20000410000 */
[----:B----4-:R-:W-:Y:S01]  /*1a5b0*/  F2FP.PACK_AB R118, R242, R236 ;  /* 0x000000ecf276723e */ /* 0x010fe200000000ff */
[C---:B------:R-:W-:Y:S02]  /*1a5c0*/  FMUL.FTZ R62, R0.reuse, R62 ;  /* 0x0000003e003e7220 */ /* 0x040fe40000410000 */
[--C-:B------:R-:W-:Y:S02]  /*1a5d0*/  FFMA.FTZ R6, R189, c[0x0][0x2d0], -R3.reuse ;  /* 0x0000b400bd067a23 */ /* 0x100fe40000010803 */
[--C-:B------:R-:W-:Y:S02]  /*1a5e0*/  FFMA.FTZ R7, R207, c[0x0][0x2d0], -R3.reuse ;  /* 0x0000b400cf077a23 */ /* 0x100fe40000010803 */
[----:B------:R1:W4:Y:S01]  /*1a5f0*/  MUFU.EX2 R188, R6 ;  /* 0x0000000600bc7308 */ /* 0x0003220000000800 */
[C---:B------:R-:W-:Y:S02]  /*1a600*/  FMUL.FTZ R63, R0.reuse, R63 ;  /* 0x0000003f003f7220 */ /* 0x040fe40000410000 */
[C---:B------:R-:W-:Y:S02]  /*1a610*/  FMUL.FTZ R74, R0.reuse, R74 ;  /* 0x0000004a004a7220 */ /* 0x040fe40000410000 */
[C---:B------:R-:W-:Y:S02]  /*1a620*/  FMUL.FTZ R75, R0.reuse, R75 ;  /* 0x0000004b004b7220 */ /* 0x040fe40000410000 */
[C---:B------:R-:W-:Y:S02]  /*1a630*/  FMUL.FTZ R78, R0.reuse, R78 ;  /* 0x0000004e004e7220 */ /* 0x040fe40000410000 */
[C---:B------:R-:W-:Y:S01]  /*1a640*/  FMUL.FTZ R79, R0.reuse, R79 ;  /* 0x0000004f004f7220 */ /* 0x040fe20000410000 */
[----:B------:R5:W-:Y:S01]  /*1a650*/  MUFU.EX2 R235, R7 ;  /* 0x0000000700eb7308 */ /* 0x000be20000000800 */
[----:B------:R-:W-:Y:S02]  /*1a660*/  FMUL.FTZ R90, R0, R90 ;  /* 0x0000005a005a7220 */ /* 0x000fe40000410000 */
[----:B--2---:R-:W-:Y:S02]  /*1a670*/  FFMA.FTZ R103, R214, c[0x0][0x2d0], -R3 ;  /* 0x0000b400d6677a23 */ /* 0x004fe40000010803 */
[C---:B------:R-:W-:Y:S02]  /*1a680*/  FMUL.FTZ R91, R0.reuse, R91 ;  /* 0x0000005b005b7220 */ /* 0x040fe40000410000 */
[C---:B------:R-:W-:Y:S02]  /*1a690*/  FMUL.FTZ R94, R0.reuse, R94 ;  /* 0x0000005e005e7220 */ /* 0x040fe40000410000 */
[----:B------:R-:W-:Y:S02]  /*1a6a0*/  FMUL.FTZ R95, R0, R95 ;  /* 0x0000005f005f7220 */ /* 0x000fe40000410000 */
[----:B------:R-:W-:Y:S01]  /*1a6b0*/  FFMA.FTZ R135, R100, R249, R190 ;  /* 0x000000f964877223 */ /* 0x000fe200000100be */
[----:B------:R-:W-:Y:S01]  /*1a6c0*/  F2FP.PACK_AB R100, R229, R226 ;  /* 0x000000e2e564723e */ /* 0x000fe200000000ff */
[----:B------:R-:W-:Y:S02]  /*1a6d0*/  FFMA.FTZ R133, R180, c[0x0][0x2d0], -R169 ;  /* 0x0000b400b4857a23 */ /* 0x000fe400000108a9 */
[--C-:B-1----:R-:W-:Y:S01]  /*1a6e0*/  FFMA.FTZ R6, R209, c[0x0][0x2d0], -R3.reuse ;  /* 0x0000b400d1067a23 */ /* 0x102fe20000010803 */
[----:B------:R-:W-:Y:S01]  /*1a6f0*/  MUFU.EX2 R180, R187 ;  /* 0x000000bb00b47308 */ /* 0x000fe20000000800 */
[----:B------:R-:W-:Y:S02]  /*1a700*/  FFMA.FTZ R134, R105, c[0x0][0x2d0], -R3 ;  /* 0x0000b40069867a23 */ /* 0x000fe40000010803 */
[----:B------:R-:W-:Y:S02]  /*1a710*/  FFMA.FTZ R105, R102, R243, R222 ;  /* 0x000000f366697223 */ /* 0x000fe400000100de */
[----:B----4-:R-:W-:Y:S02]  /*1a720*/  FFMA.FTZ R0, R0, R250, R188 ;  /* 0x000000fa00007223 */ /* 0x010fe400000100bc */
[----:B------:R-:W-:Y:S02]  /*1a730*/  FADD.FTZ R137, R224, R105 ;  /* 0x00000069e0897221 */ /* 0x000fe40000010000 */
[----:B-----5:R-:W-:Y:S01]  /*1a740*/  FMUL.FTZ R7, R101, R115 ;  /* 0x0000007365077220 */ /* 0x020fe20000410000 */
[----:B------:R1:W2:Y:S01]  /*1a750*/  MUFU.EX2 R233, R6 ;  /* 0x0000000600e97308 */ /* 0x0002a20000000800 */
[----:B------:R-:W-:Y:S01]  /*1a760*/  F2FP.PACK_AB R115, R240, R237 ;  /* 0x000000edf073723e */ /* 0x000fe200000000ff */
[----:B------:R-:W-:Y:S04]  /*1a770*/  FADD.FTZ R105, R234, R135 ;  /* 0x00000087ea697221 */ /* 0x000fe80000010000 */
[----:B------:R-:W-:Y:S04]  /*1a780*/  FADD.FTZ R172, R236, R105 ;  /* 0x00000069ecac7221 */ /* 0x000fe80000010000 */
[----:B------:R4:W-:Y:S10]  /*1a790*/  MUFU.EX2 R209, R103 ;  /* 0x0000006700d17308 */ /* 0x0009f40000000800 */
[----:B------:R-:W-:Y:S01]  /*1a7a0*/  MUFU.EX2 R187, R176 ;  /* 0x000000b000bb7308 */ /* 0x000fe20000000800 */
[--C-:B-1----:R-:W-:Y:S01]  /*1a7b0*/  FFMA.FTZ R6, R206, c[0x0][0x2d0], -R3.reuse ;  /* 0x0000b400ce067a23 */ /* 0x102fe20000010803 */
[C---:B--2---:R-:W-:Y:S01]  /*1a7c0*/  F2FP.PACK_AB R117, R233.reuse, R188 ;  /* 0x000000bce975723e */ /* 0x044fe200000000ff */
[----:B------:R-:W-:Y:S07]  /*1a7d0*/  FADD.FTZ R0, R233, R0 ;  /* 0x00000000e9007221 */ /* 0x000fee0000010000 */
[----:B------:R1:W2:Y:S01]  /*1a7e0*/  MUFU.EX2 R239, R6 ;  /* 0x0000000600ef7308 */ /* 0x0002a20000000800 */
[----:B------:R-:W-:Y:S02]  /*1a7f0*/  FADD.FTZ R0, R235, R0 ;  /* 0x00000000eb007221 */ /* 0x000fe40000010000 */
[----:B----4-:R-:W-:Y:S07]  /*1a800*/  FFMA.FTZ R103, R213, c[0x0][0x2d0], -R3 ;  /* 0x0000b400d5677a23 */ /* 0x010fee0000010803 */
[----:B------:R4:W-:Y:S10]  /*1a810*/  MUFU.EX2 R210, R103 ;  /* 0x0000006700d27308 */ /* 0x0009f40000000800 */
[----:B------:R-:W-:Y:S01]  /*1a820*/  MUFU.EX2 R188, R184 ;  /* 0x000000b800bc7308 */ /* 0x000fe20000000800 */
[----:B-1----:R-:W-:Y:S01]  /*1a830*/  FMUL.FTZ R6, R101, R114 ;  /* 0x0000007265067220 */ /* 0x002fe20000410000 */
[----:B------:R-:W-:Y:S01]  /*1a840*/  F2FP.PACK_AB R114, R241, R238 ;  /* 0x000000eef172723e */ /* 0x000fe200000000ff */
[C---:B--2---:R-:W-:Y:S01]  /*1a850*/  FADD.FTZ R0, R239.reuse, R0 ;  /* 0x00000000ef007221 */ /* 0x044fe20000010000 */
[----:B------:R-:W-:Y:S06]  /*1a860*/  F2FP.PACK_AB R119, R239, R235 ;  /* 0x000000ebef77723e */ /* 0x000fec00000000ff */
[----:B------:R-:W-:Y:S01]  /*1a870*/  MUFU.EX2 R184, R177 ;  /* 0x000000b100b87308 */ /* 0x000fe20000000800 */
[-C--:B------:R-:W-:Y:S05]  /*1a880*/  HMMA.16816.F32 R4, R112, R20.reuse, R4 ;  /* 0x000000147004723c */ /* 0x080fea0000001804 */
[----:B----4-:R-:W-:Y:S03]  /*1a890*/  FFMA.FTZ R103, R216, c[0x0][0x2d0], -R169 ;  /* 0x0000b400d8677a23 */ /* 0x010fe600000108a9 */
[C---:B------:R-:W-:Y:S01]  /*1a8a0*/  HMMA.16816.F32 R8, R116.reuse, R20, R8 ;  /* 0x000000147408723c */ /* 0x040fe20000001808 */
[----:B------:R1:W-:Y:S06]  /*1a8b0*/  MUFU.EX2 R207, R103 ;  /* 0x0000006700cf7308 */ /* 0x0003ec0000000800 */
[----:B------:R-:W-:Y:S01]  /*1a8c0*/  FMUL.FTZ R20, R102, R128 ;  /* 0x0000008066147220 */ /* 0x000fe20000410000 */
[-C--:B------:R-:W-:Y:S03]  /*1a8d0*/  HMMA.16816.F32 R12, R116, R22.reuse, R12 ;  /* 0x00000016740c723c */ /* 0x080fe6000000180c */
[----:B------:R-:W-:Y:S01]  /*1a8e0*/  MUFU.EX2 R176, R132 ;  /* 0x0000008400b07308 */ /* 0x000fe20000000800 */
[----:B------:R-:W-:Y:S02]  /*1a8f0*/  FFMA.FTZ R128, R212, c[0x0][0x2d0], -R3 ;  /* 0x0000b400d4807a23 */ /* 0x000fe40000010803 */
[----:B------:R-:W-:Y:S02]  /*1a900*/  FMUL.FTZ R21, R102, R129 ;  /* 0x0000008166157220 */ /* 0x000fe40000410000 */
[C---:B------:R-:W-:Y:S04]  /*1a910*/  HMMA.16816.F32 R16, R112.reuse, R22, R16 ;  /* 0x000000167010723c */ /* 0x040fe80000001810 */
[----:B------:R-:W-:Y:S01]  /*1a920*/  FFMA.FTZ R129, R182, c[0x0][0x2d0], -R169 ;  /* 0x0000b400b6817a23 */ /* 0x000fe200000108a9 */
[----:B------:R-:W2:Y:S02]  /*1a930*/  MUFU.EX2 R175, R133 ;  /* 0x0000008500af7308 */ /* 0x000ea40000000800 */
[C---:B------:R-:W-:Y:S02]  /*1a940*/  FMUL.FTZ R22, R101.reuse, R130 ;  /* 0x0000008265167220 */ /* 0x040fe40000410000 */
[----:B------:R-:W-:Y:S03]  /*1a950*/  FMUL.FTZ R23, R101, R131 ;  /* 0x0000008365177220 */ /* 0x000fe60000410000 */
[----:B------:R-:W-:Y:S02]  /*1a960*/  FFMA.FTZ R131, R211, c[0x0][0x2d0], -R3 ;  /* 0x0000b400d3837a23 */ /* 0x000fe40000010803 */
[--C-:B------:R-:W-:Y:S01]  /*1a970*/  FFMA.FTZ R130, R183, c[0x0][0x2d0], -R169.reuse ;  /* 0x0000b400b7827a23 */ /* 0x100fe200000108a9 */
[----:B------:R-:W-:Y:S01]  /*1a980*/  MUFU.EX2 R181, R129 ;  /* 0x0000008100b57308 */ /* 0x000fe20000000800 */
[-C--:B------:R-:W-:Y:S03]  /*1a990*/  HMMA.16816.F32 R20, R112, R36.reuse, R20 ;  /* 0x000000247014723c */ /* 0x080fe60000001814 */
[----:B-1----:R-:W-:Y:S05]  /*1a9a0*/  FFMA.FTZ R103, R217, c[0x0][0x2d0], -R169 ;  /* 0x0000b400d9677a23 */ /* 0x002fea00000108a9 */
[C---:B------:R-:W-:Y:S01]  /*1a9b0*/  HMMA.16816.F32 R24, R116.reuse, R36, R24 ;  /* 0x000000247418723c */ /* 0x040fe20000001818 */
[----:B------:R-:W-:Y:S03]  /*1a9c0*/  MUFU.EX2 R177, R131 ;  /* 0x0000008300b17308 */ /* 0x000fe60000000800 */
[----:B--2---:R-:W-:Y:S03]  /*1a9d0*/  F2FP.PACK_AB R170, R175, R176 ;  /* 0x000000b0afaa723e */ /* 0x004fe600000000ff */
[C---:B------:R-:W-:Y:S01]  /*1a9e0*/  FMUL.FTZ R36, R102.reuse, R144 ;  /* 0x0000009066247220 */ /* 0x040fe20000410000 */
[-C--:B------:R-:W-:Y:S03]  /*1a9f0*/  HMMA.16816.F32 R28, R116, R38.reuse, R28 ;  /* 0x00000026741c723c */ /* 0x080fe6000000181c */
[----:B------:R-:W-:Y:S01]  /*1aa00*/  MUFU.EX2 R182, R179 ;  /* 0x000000b300b67308 */ /* 0x000fe20000000800 */
[----:B------:R-:W-:Y:S01]  /*1aa10*/  FMUL.FTZ R37, R102, R145 ;  /* 0x0000009166257220 */ /* 0x000fe20000410000 */
[----:B------:R-:W-:Y:S03]  /*1aa20*/  F2FP.PACK_AB R102, R232, R230 ;  /* 0x000000e6e866723e */ /* 0x000fe600000000ff */
[C---:B------:R-:W-:Y:S05]  /*1aa30*/  HMMA.16816.F32 R32, R112.reuse, R38, R32 ;  /* 0x000000267020723c */ /* 0x040fea0000001820 */
[----:B------:R-:W1:Y:S02]  /*1aa40*/  MUFU.EX2 R179, R130 ;  /* 0x0000008200b37308 */ /* 0x000e640000000800 */
[C---:B------:R-:W-:Y:S02]  /*1aa50*/  FMUL.FTZ R38, R101.reuse, R146 ;  /* 0x0000009265267220 */ /* 0x040fe40000410000 */
[----:B------:R-:W-:Y:S06]  /*1aa60*/  FMUL.FTZ R39, R101, R147 ;  /* 0x0000009365277220 */ /* 0x000fec0000410000 */
[----:B------:R-:W-:Y:S01]  /*1aa70*/  MUFU.EX2 R183, R178 ;  /* 0x000000b200b77308 */ /* 0x000fe20000000800 */
[-C--:B---3--:R-:W-:Y:S08]  /*1aa80*/  HMMA.16816.F32 R36, R112, R120.reuse, R36 ;  /* 0x000000787024723c */ /* 0x088ff00000001824 */
[C---:B------:R-:W-:Y:S01]  /*1aa90*/  HMMA.16816.F32 R40, R116.reuse, R120, R40 ;  /* 0x000000787428723c */ /* 0x040fe20000001828 */
[----:B------:R2:W3:Y:S03]  /*1aaa0*/  MUFU.EX2 R178, R128 ;  /* 0x0000008000b27308 */ /* 0x0004e60000000800 */
[----:B-1----:R-:W-:Y:S04]  /*1aab0*/  F2FP.PACK_AB R168, R181, R179 ;  /* 0x000000b3b5a8723e */ /* 0x002fe800000000ff */
[-C--:B------:R-:W-:Y:S03]  /*1aac0*/  HMMA.16816.F32 R44, R116, R122.reuse, R44 ;  /* 0x0000007a742c723c */ /* 0x080fe6000000182c */
[----:B------:R1:W-:Y:S05]  /*1aad0*/  MUFU.EX2 R206, R103 ;  /* 0x0000006700ce7308 */ /* 0x0003ea0000000800 */
[C---:B------:R-:W-:Y:S01]  /*1aae0*/  HMMA.16816.F32 R48, R112.reuse, R122, R48 ;  /* 0x0000007a7030723c */ /* 0x040fe20000001830 */
[----:B------:R-:W4:Y:S04]  /*1aaf0*/  LDSM.16.MT88.4 R120, [R167+0xc00] ;  /* 0x000c0000a778783b */ /* 0x000f280000004200 */
[----:B------:R-:W-:Y:S04]  /*1ab00*/  MUFU.EX2 R174, R134 ;  /* 0x0000008600ae7308 */ /* 0x000fe80000000800 */
[----:B--2---:R-:W-:Y:S03]  /*1ab10*/  LDSM.16.MT88.4 R128, [R166+0x800] ;  /* 0x00080000a680783b */ /* 0x004fe60000004200 */
[----:B---3--:R-:W-:Y:S01]  /*1ab20*/  F2FP.PACK_AB R169, R177, R178 ;  /* 0x000000b2b1a9723e */ /* 0x008fe200000000ff */
[--C-:B-1----:R-:W-:Y:S04]  /*1ab30*/  FFMA.FTZ R103, R220, c[0x0][0x2d0], -R3.reuse ;  /* 0x0000b400dc677a23 */ /* 0x102fe80000010803 */
[----:B------:R1:W-:Y:S01]  /*1ab40*/  MUFU.EX2 R191, R103 ;  /* 0x0000006700bf7308 */ /* 0x0003e20000000800 */
[-C--:B----4-:R-:W-:Y:S03]  /*1ab50*/  HMMA.16816.F32 R52, R112, R120.reuse, R52 ;  /* 0x000000787034723c */ /* 0x090fe60000001834 */
[--C-:B-1----:R-:W-:Y:S05]  /*1ab60*/  FFMA.FTZ R103, R219, c[0x0][0x2d0], -R3.reuse ;  /* 0x0000b400db677a23 */ /* 0x102fea0000010803 */
[C---:B------:R-:W-:Y:S01]  /*1ab70*/  HMMA.16816.F32 R56, R116.reuse, R120, R56 ;  /* 0x000000787438723c */ /* 0x040fe20000001838 */
[----:B------:R1:W-:Y:S03]  /*1ab80*/  MUFU.EX2 R189, R103 ;  /* 0x0000006700bd7308 */ /* 0x0003e60000000800 */
[----:B------:R-:W-:Y:S02]  /*1ab90*/  FFMA.FTZ R3, R104, c[0x0][0x2d0], -R3 ;  /* 0x0000b40068037a23 */ /* 0x000fe40000010803 */
[----:B------:R-:W-:Y:S01]  /*1aba0*/  FFMA.FTZ R104, R101, R245, R221 ;  /* 0x000000f565687223 */ /* 0x000fe200000100dd */
[----:B------:R-:W-:Y:S01]  /*1abb0*/  F2FP.PACK_AB R101, R227, R225 ;  /* 0x000000e1e365723e */ /* 0x000fe200000000ff */
[-C--:B------:R-:W-:Y:S03]  /*1abc0*/  HMMA.16816.F32 R60, R116, R122.reuse, R60 ;  /* 0x0000007a743c723c */ /* 0x080fe6000000183c */
[----:B------:R-:W2:Y:S01]  /*1abd0*/  MUFU.EX2 R173, R3 ;  /* 0x0000000300ad7308 */ /* 0x000ea20000000800 */
[----:B------:R-:W-:Y:S02]  /*1abe0*/  FADD.FTZ R136, R223, R104 ;  /* 0x00000068df887221 */ /* 0x000fe40000010000 */
[----:B------:R-:W-:Y:S02]  /*1abf0*/  FADD.FTZ R104, R238, R137 ;  /* 0x00000089ee687221 */ /* 0x000fe40000010000 */
[C---:B------:R-:W-:Y:S01]  /*1ac00*/  HMMA.16816.F32 R64, R112.reuse, R122, R64 ;  /* 0x0000007a7040723c */ /* 0x040fe20000001840 */
[----:B------:R-:W3:Y:S03]  /*1ac10*/  LDSM.16.MT88.4 R120, [R166+0x1800] ;  /* 0x00180000a678783b */ /* 0x000ee60000004200 */
[----:B------:R-:W-:Y:S01]  /*1ac20*/  FADD.FTZ R105, R241, R104 ;  /* 0x00000068f1697221 */ /* 0x000fe20000010000 */
[----:B-1----:R-:W-:Y:S02]  /*1ac30*/  F2FP.PACK_AB R103, R231, R228 ;  /* 0x000000e4e767723e */ /* 0x002fe400000000ff */
[----:B--2---:R-:W-:Y:S01]  /*1ac40*/  F2FP.PACK_AB R171, R173, R174 ;  /* 0x000000aeadab723e */ /* 0x004fe200000000ff */
[----:B------:R-:W-:Y:S04]  /*1ac50*/  FADD.FTZ R3, R237, R136 ;  /* 0x00000088ed037221 */ /* 0x000fe80000010000 */
[----:B------:R-:W-:Y:S02]  /*1ac60*/  FADD.FTZ R104, R240, R3 ;  /* 0x00000003f0687221 */ /* 0x000fe40000010000 */
[----:B------:R-:W-:Y:S04]  /*1ac70*/  FADD.FTZ R3, R226, R105 ;  /* 0x00000069e2037221 */ /* 0x000fe80000010000 */
[----:B------:R-:W-:Y:S01]  /*1ac80*/  FADD.FTZ R3, R229, R3 ;  /* 0x00000003e5037221 */ /* 0x000fe20000010000 */
[-C--:B---3--:R-:W-:Y:S08]  /*1ac90*/  HMMA.16816.F32 R68, R112, R120.reuse, R68 ;  /* 0x000000787044723c */ /* 0x088ff00000001844 */
[C---:B------:R-:W-:Y:S08]  /*1aca0*/  HMMA.16816.F32 R72, R116.reuse, R120, R72 ;  /* 0x000000787448723c */ /* 0x040ff00000001848 */
[-C--:B------:R-:W-:Y:S08]  /*1acb0*/  HMMA.16816.F32 R76, R116, R122.reuse, R76 ;  /* 0x0000007a744c723c */ /* 0x080ff0000000184c */
[C---:B------:R-:W-:Y:S01]  /*1acc0*/  HMMA.16816.F32 R80, R112.reuse, R122, R80 ;  /* 0x0000007a7050723c */ /* 0x040fe20000001850 */
[----:B------:R-:W1:Y:S07]  /*1acd0*/  LDSM.16.MT88.4 R120, [R167+0x1800] ;  /* 0x00180000a778783b */ /* 0x000e6e0000004200 */
[-C--:B-1----:R-:W-:Y:S08]  /*1ace0*/  HMMA.16816.F32 R84, R112, R120.reuse, R84 ;  /* 0x000000787054723c */ /* 0x082ff00000001854 */
[C---:B------:R-:W-:Y:S08]  /*1acf0*/  HMMA.16816.F32 R88, R116.reuse, R120, R88 ;  /* 0x000000787458723c */ /* 0x040ff00000001858 */
[-C--:B------:R-:W-:Y:S07]  /*1ad00*/  HMMA.16816.F32 R92, R116, R122.reuse, R92 ;  /* 0x0000007a745c723c */ /* 0x080fee000000185c */
[----:B------:R-:W-:Y:S01]  /*1ad10*/  F2FP.PACK_AB R116, R215, R208 ;  /* 0x000000d0d774723e */ /* 0x000fe200000000ff */
[----:B------:R-:W-:Y:S01]  /*1ad20*/  HMMA.16816.F32 R96, R112, R122, R96 ;  /* 0x0000007a7060723c */ /* 0x000fe20000001860 */
[----:B------:R-:W1:Y:S03]  /*1ad30*/  LDSM.16.MT88.4 R112, [R166+0x400] ;  /* 0x00040000a670783b */ /* 0x000e660000004200 */
[----:B------:R-:W-:Y:S02]  /*1ad40*/  F2FP.PACK_AB R117, R210, R209 ;  /* 0x000000d1d275723e */ /* 0x000fe400000000ff */
[----:B------:R-:W-:Y:S02]  /*1ad50*/  F2FP.PACK_AB R118, R206, R207 ;  /* 0x000000cfce76723e */ /* 0x000fe400000000ff */
[----:B------:R-:W-:Y:S01]  /*1ad60*/  F2FP.PACK_AB R119, R189, R191 ;  /* 0x000000bfbd77723e */ /* 0x000fe200000000ff */
[----:B------:R-:W2:Y:S01]  /*1ad70*/  LDSM.16.MT88.4 R120, [R167+0x400] ;  /* 0x00040000a778783b */ /* 0x000ea20000004200 */
        /* <DEDUP_REMOVED lines=23> */
[-C--:B---3--:R-:W-:Y:S08]  /*1aef0*/  HMMA.16816.F32 R84, R100, R124.reuse, R84 ;  /* 0x0000007c6454723c */ /* 0x088ff00000001854 */
[C---:B------:R-:W-:Y:S08]  /*1af00*/  HMMA.16816.F32 R88, R116.reuse, R124, R88 ;  /* 0x0000007c7458723c */ /* 0x040ff00000001858 */
[-C--:B------:R-:W-:Y:S08]  /*1af10*/  HMMA.16816.F32 R92, R116, R126.reuse, R92 ;  /* 0x0000007e745c723c */ /* 0x080ff0000000185c */
[----:B------:R-:W-:Y:S07]  /*1af20*/  HMMA.16816.F32 R96, R100, R126, R96 ;  /* 0x0000007e6460723c */ /* 0x000fee0000001860 */
[----:B------:R-:W-:Y:S02]  /*1af30*/  F2FP.PACK_AB R100, R186, R180 ;  /* 0x000000b4ba64723e */ /* 0x000fe400000000ff */
[----:B------:R-:W-:Y:S03]  /*1af40*/  F2FP.PACK_AB R101, R183, R182 ;  /* 0x000000b6b765723e */ /* 0x000fe600000000ff */
[----:B------:R-:W-:Y:S02]  /*1af50*/  F2FP.PACK_AB R102, R188, R185 ;  /* 0x000000b9bc66723e */ /* 0x000fe400000000ff */
[----:B------:R-:W-:Y:S07]  /*1af60*/  F2FP.PACK_AB R103, R187, R184 ;  /* 0x000000b8bb67723e */ /* 0x000fee00000000ff */
        /* <DEDUP_REMOVED lines=59> */
[----:B------:R-:W-:-:S05]  /*1b320*/  @P0 BRA `(.L_x_860) ;  /* 0xffffcfb000000947 */ /* 0x000fca000383ffff */
.L_x_855:
[----:B------:R-:W2:Y:S02]  /*1b330*/  LDL R0, [R1+0x18] ;  /* 0x0000180001007983 */ /* 0x000ea40000100800 */
[----:B--2---:R-:W-:-:S13]  /*1b340*/  ISETP.GE.AND P0, PT, R205, R0, PT ;  /* 0x00000000cd00720c */ /* 0x004fda0003f06270 */
[----:B------:R-:W-:Y:S05]  /*1b350*/  @!P0 BRA `(.L_x_861) ;  /* 0x000042b000008947 */ /* 0x000fea0003800000 */
[----:B------:R-:W-:Y:S01]  /*1b360*/  IMAD.MOV.U32 R101, RZ, RZ, R107 ;  /* 0x000000ffff657224 */ /* 0x000fe200078e006b */
[----:B------:R-:W-:Y:S01]  /*1b370*/  MOV R104, R103 ;  /* 0x0000006700687202 */ /* 0x000fe20000000f00 */
[----:B------:R-:W-:Y:S01]  /*1b380*/  IMAD.MOV.U32 R100, RZ, RZ, R108 ;  /* 0x000000ffff647224 */ /* 0x000fe200078e006c */
[----:B------:R-:W-:Y:S02]  /*1b390*/  MOV R102, R106 ;  /* 0x0000006a00667202 */ /* 0x000fe40000000f00 */
.L_x_880:
[----:B------:R-:W-:Y:S04]  /*1b3a0*/  DEPBAR.LE SB0, 0x0 ;  /* 0x000080000000791a */ /* 0x000fe80000000000 */
[----:B------:R-:W-:Y:S01]  /*1b3b0*/  WARPSYNC 0xffffffff ;  /* 0xffffffff00007948 */ /* 0x000fe20003800000 */
[----:B------:R-:W-:Y:S01]  /*1b3c0*/  BAR.SYNC.DEFER_BLOCKING 0x0 ;  /* 0x0000000000007b1d */ /* 0x000fe20000010000 */
[----:B------:R-:W-:Y:S01]  /*1b3d0*/  SHF.R.S32.HI R0, RZ, 0x1f, R205 ;  /* 0x0000001fff007819 */ /* 0x000fe200000114cd */
[----:B------:R-:W-:Y:S01]  /*1b3e0*/  IMAD.WIDE.U32 R2, R205, c[0x0][0x208], RZ ;  /* 0x00008200cd027a25 */ /* 0x000fe200078e00ff */
[C---:B------:R-:W-:Y:S02]  /*1b3f0*/  LOP3.LUT P5, RZ, R203.reuse, 0x100, RZ, 0xc0, !PT ;  /* 0x00000100cbff7812 */ /* 0x040fe400078ac0ff */
[C---:B------:R-:W-:Y:S01]  /*1b400*/  LOP3.LUT P4, RZ, R203.reuse, 0x80, RZ, 0xc0, !PT ;  /* 0x00000080cbff7812 */ /* 0x040fe2000788c0ff */
[----:B------:R-:W-:Y:S01]  /*1b410*/  IMAD R0, R0, c[0x0][0x208], RZ ;  /* 0x0000820000007a24 */ /* 0x000fe200078e02ff */
[----:B------:R-:W-:Y:S03]  /*1b420*/  LOP3.LUT P3, RZ, R203, 0x40, RZ, 0xc0, !PT ;  /* 0x00000040cbff7812 */ /* 0x000fe6000786c0ff */
[----:B------:R-:W-:Y:S05]  /*1b430*/  IMAD R0, R205, c[0x0][0x20c], R0 ;  /* 0x00008300cd007a24 */ /* 0x000fea00078e0200 */
[----:B------:R-:W-:Y:S01]  /*1b440*/  IADD3 R12, R3, R0, RZ ;  /* 0x00000000030c7210 */ /* 0x000fe20007ffe0ff */
[----:B------:R-:W-:Y:S01]  /*1b450*/  IMAD.WIDE.U32 R2, R2, 0x30, RZ ;  /* 0x0000003002027825 */ /* 0x000fe200078e00ff */
[----:B------:R-:W-:Y:S01]  /*1b460*/  LDSM.16.M88.4 R48, [R192] ;  /* 0x00000000c030783b */ /* 0x000fe20000000200 */
[----:B------:R-:W-:Y:S07]  /*1b470*/  BSSY B0, `(.L_x_862) ;  /* 0x000010e000007945 */ /* 0x000fee0003800000 */
        /* <DEDUP_REMOVED lines=11> */
[----:B------:R-:W-:Y:S01]  /*1b530*/  IMAD R16, R12, 0x30, RZ ;  /* 0x000000300c107824 */ /* 0x000fe200078e02ff */
[----:B------:R-:W-:Y:S01]  /*1b540*/  @!P1 MOV R0, c[0x0][0x208] ;  /* 0x0000820000009a02 */ /* 0x000fe20000000f00 */
[-C--:B------:R-:W-:Y:S03]  /*1b550*/  HMMA.16816.F32 R12, R44, R18.reuse, RZ ;  /* 0x000000122c0c723c */ /* 0x080fe600000018ff */
[C---:B------:R-:W-:Y:S02]  /*1b560*/  @!P1 LEA R24, P0, R0.reuse, R2, 0x5 ;  /* 0x0000000200189211 */ /* 0x040fe400078028ff */
[----:B------:R-:W2:Y:S01]  /*1b570*/  LDSM.16.M88.4 R180, [R193+0x1000] ;  /* 0x00100000c1b4783b */ /* 0x000ea20000000200 */
[----:B------:R-:W-:Y:S02]  /*1b580*/  @!P1 MOV R17, c[0x0][0x20c] ;  /* 0x0000830000119a02 */ /* 0x000fe40000000f00 */
[----:B------:R-:W-:Y:S04]  /*1b590*/  IADD3 R3, R3, R16, RZ ;  /* 0x0000001003037210 */ /* 0x000fe80007ffe0ff */
[----:B------:R-:W-:Y:S01]  /*1b5a0*/  @!P1 LEA.HI.X R28, R0, R3, R17, 0x5, P0 ;  /* 0x00000003001c9211 */ /* 0x000fe200000f2c11 */
        /* <DEDUP_REMOVED lines=13> */
[----:B------:R4:W-:Y:S06]  /*1b680*/  LDGSTS.E.BYPASS.LTC128B.128 [R204+0x1880], [R2.64], !P5 ;  /* 0x0188000002cc7fae */ /* 0x0009ec000e901d46 */
[----:B------:R-:W-:Y:S02]  /*1b690*/  @!P1 IADD3.X R32, R28, R248, RZ, P0, !PT ;  /* 0x000000f81c209210 */ /* 0x000fe400007fe4ff */
[-C--:B------:R-:W-:Y:S01]  /*1b6a0*/  HMMA.16816.F32 R28, R44, R34.reuse, RZ ;  /* 0x000000222c1c723c */ /* 0x080fe200000018ff */
[----:B------:R4:W-:Y:S02]  /*1b6b0*/  LDGSTS.E.BYPASS.LTC128B.128 [R204+0x2480], [R2.64+0x40], !P4 ;  /* 0x0248004002cc7fae */ /* 0x0009e4000e101d46 */
[C---:B------:R-:W-:Y:S04]  /*1b6c0*/  @!P1 LEA R36, P0, R0.reuse, c[0x0][0x1f8], 0x1 ;  /* 0x00007e0000249a11 */ /* 0x040fe800078008ff */
[----:B------:R-:W-:Y:S02]  /*1b6d0*/  @!P1 LEA.HI.X R37, R0, c[0x0][0x1fc], R32, 0x1, P0 ;  /* 0x00007f0000259a11 */ /* 0x000fe400000f0c20 */
[C---:B------:R-:W-:Y:S01]  /*1b6e0*/  HMMA.16816.F32 R32, R48.reuse, R34, RZ ;  /* 0x000000223020723c */ /* 0x040fe200000018ff */
[----:B------:R4:W-:Y:S08]  /*1b6f0*/  LDGSTS.E.BYPASS.LTC128B.128 [R204+0x3080], [R2.64+0x80], !P3 ;  /* 0x0308008002cc7fae */ /* 0x0009f0000d901d46 */
[----:B------:R1:W-:Y:S08]  /*1b700*/  @!P1 LDGSTS.E.BYPASS.LTC128B.128 [R204+0x2080], [R36.64], !P5 ;  /* 0x0208000024cc9fae */ /* 0x0003f0000e901d46 */
[----:B------:R1:W-:Y:S08]  /*1b710*/  @!P1 LDGSTS.E.BYPASS.LTC128B.128 [R204+0x2c80], [R36.64+0x40], !P4 ;  /* 0x02c8004024cc9fae */ /* 0x0003f0000e101d46 */
[----:B------:R1:W-:Y:S08]  /*1b720*/  @!P1 LDGSTS.E.BYPASS.LTC128B.128 [R204+0x3880], [R36.64+0x80], !P3 ;  /* 0x0388008024cc9fae */ /* 0x0003f0000d901d46 */
[----:B------:R-:W0:Y:S01]  /*1b730*/  LDGDEPBAR ;  /* 0x00000000000079af */ /* 0x000e220000000000 */
[-C--:B-1----:R-:W-:Y:S08]  /*1b740*/  HMMA.16816.F32 R36, R48, R168.reuse, RZ ;  /* 0x000000a83024723c */ /* 0x082ff000000018ff */
[C---:B------:R-:W-:Y:S08]  /*1b750*/  HMMA.16816.F32 R40, R44.reuse, R168, RZ ;  /* 0x000000a82c28723c */ /* 0x040ff000000018ff */
[-C--:B------:R-:W-:Y:S08]  /*1b760*/  HMMA.16816.F32 R44, R44, R170.reuse, RZ ;  /* 0x000000aa2c2c723c */ /* 0x080ff000000018ff */
[----:B------:R-:W-:Y:S01]  /*1b770*/  HMMA.16816.F32 R48, R48, R170, RZ ;  /* 0x000000aa3030723c */ /* 0x000fe200000018ff */
[----:B------:R-:W-:Y:S07]  /*1b780*/  LDSM.16.M88.4 R168, [R192+0x2000] ;  /* 0x00200000c0a8783b */ /* 0x000fee0000000200 */
[-C--:B------:R-:W-:Y:S08]  /*1b790*/  HMMA.16816.F32 R4, R172, R176.reuse, R4 ;  /* 0x000000b0ac04723c */ /* 0x080ff00000001804 */
        /* <DEDUP_REMOVED lines=19> */
[----:B------:R-:W-:Y:S03]  /*1b8d0*/  LDSM.16.M88.4 R176, [R200] ;  /* 0x00000000c8b0783b */ /* 0x000fe60000000200 */
[----:B-----5:R-:W-:Y:S04]  /*1b8e0*/  ISETP.GT.AND P0, PT, R205, R216, PT ;  /* 0x000000d8cd00720c */ /* 0x020fe80003f04270 */
        /* <DEDUP_REMOVED lines=52> */
[----:B----4-:R-:W-:Y:S04]  /*1bc30*/  FMUL.FTZ R3, R10, c[0x0][0x320] ;  /* 0x0000c8000a037a20 */ /* 0x010fe80000410000 */
        /* <DEDUP_REMOVED lines=129> */
[--C-:B---3--:R-:W-:Y:S01]  /*1c450*/  @P1 IMAD.X R0, R0, 0x1, R215.reuse, P2 ;  /* 0x0000000100001824 */ /* 0x108fe200010e06d7 */
        /* <DEDUP_REMOVED lines=15> */
.L_x_863:
[----:B--234-:R-:W-:Y:S05]  /*1c550*/  BSYNC B0 ;  /* 0x0000000000007941 */ /* 0x01cfea0003800000 */
.L_x_862:
        /* <DEDUP_REMOVED lines=35> */
.L_x_866:
[----:B------:R-:W-:Y:S04]  /*1c790*/  MOV R8, c[0x0][0x32c] ;  /* 0x0000cb0000087a02 */ /* 0x000fe80000000f00 */
[----:B------:R-:W-:Y:S11]  /*1c7a0*/  ISETP.NE.AND P0, PT, R8, 0x1, PT ;  /* 0x000000010800780c */ /* 0x000ff60003f05270 */
[----:B------:R-:W-:Y:S02]  /*1c7b0*/  @!UPT UIADD3 URZ, URZ, URZ, URZ ;  /* 0x0000003f3f3ff290 */ /* 0x000fe4000fffe03f */
[----:B------:R-:W-:Y:S05]  /*1c7c0*/  @P0 IMAD.HI.U32 R8, R4, c[0x0][0x330], RZ ;  /* 0x0000cc0004080a27 */ /* 0x000fea00078e00ff */
[----:B------:R-:W-:Y:S02]  /*1c7d0*/  @P0 SHF.R.U32.HI R4, RZ, c[0x0][0x334], R8 ;  /* 0x0000cd00ff040a19 */ /* 0x000fe40000011608 */
.L_x_867:
[----:B------:R-:W-:Y:S05]  /*1c7e0*/  BSYNC B0 ;  /* 0x0000000000007941 */ /* 0x000fea0003800000 */
.L_x_865:
[----:B------:R-:W-:Y:S04]  /*1c7f0*/  IMAD.IADD R8, R0, 0x1, -R44 ;  /* 0x0000000100087824 */ /* 0x000fe800078e0a2c */
[----:B------:R-:W-:Y:S05]  /*1c800*/  IMAD R4, R4, c[0x0][0x32c], R8 ;  /* 0x0000cb0004047a24 */ /* 0x000fea00078e0208 */
[----:B------:R-:W-:Y:S02]  /*1c810*/  IADD3 R8, R4, c[0x0][0x32c], RZ ;  /* 0x0000cb0004087a10 */ /* 0x000fe40007ffe0ff */
[----:B------:R-:W-:Y:S02]  /*1c820*/  IMNMX R2, R2, R4, !PT ;  /* 0x0000000402027217 */ /* 0x000fe40007800200 */
[----:B------:R-:W-:Y:S02]  /*1c830*/  IMNMX R3, R3, R8, PT ;  /* 0x0000000803037217 */ /* 0x000fe40003800200 */
.L_x_864:
        /* <DEDUP_REMOVED lines=31> */
[C---:B------:R-:W-:Y:S02]  /*1ca30*/  ISETP.GT.AND P0, PT, R2.reuse, 0x10, !P1 ;  /* 0x000000100200780c */ /* 0x040fe40004f04270 */
        /* <DEDUP_REMOVED lines=8> */
[C---:B------:R-:W-:Y:S02]  /*1cac0*/  ISETP.GT.AND P0, PT, R2.reuse, 0x18, !P5 ;  /* 0x000000180200780c */ /* 0x040fe40006f04270 */
[----:B------:R-:W-:Y:S02]  /*1cad0*/  LOP3.LUT R203, R203, 0xffffffdf, RZ, 0xc0, !PT ;  /* 0xffffffdfcbcb7812 */ /* 0x000fe400078ec0ff */
        /* <DEDUP_REMOVED lines=38> */
.L_x_870:
[----:B------:R-:W-:Y:S04]  /*1cd40*/  MOV R9, c[0x0][0x32c] ;  /* 0x0000cb0000097a02 */ /* 0x000fe80000000f00 */
[----:B------:R-:W-:Y:S11]  /*1cd50*/  ISETP.NE.AND P0, PT, R9, 0x1, PT ;  /* 0x000000010900780c */ /* 0x000ff60003f05270 */
[----:B------:R-:W-:Y:S02]  /*1cd60*/  @!UPT UIADD3 URZ, URZ, URZ, URZ ;  /* 0x0000003f3f3ff290 */ /* 0x000fe4000fffe03f */
[----:B------:R-:W-:Y:S05]  /*1cd70*/  @P0 IMAD.HI.U32 R9, R4, c[0x0][0x330], RZ ;  /* 0x0000cc0004090a27 */ /* 0x000fea00078e00ff */
[----:B------:R-:W-:Y:S02]  /*1cd80*/  @P0 SHF.R.U32.HI R4, RZ, c[0x0][0x334], R9 ;  /* 0x0000cd00ff040a19 */ /* 0x000fe40000011609 */
.L_x_871:
[----:B------:R-:W-:Y:S05]  /*1cd90*/  BSYNC B0 ;  /* 0x0000000000007941 */ /* 0x000fea0003800000 */
.L_x_869:
[----:B------:R-:W-:Y:S04]  /*1cda0*/  IMAD.IADD R9, R0, 0x1, -R44 ;  /* 0x0000000100097824 */ /* 0x000fe800078e0a2c */
[----:B------:R-:W-:Y:S05]  /*1cdb0*/  IMAD R4, R4, c[0x0][0x32c], R9 ;  /* 0x0000cb0004047a24 */ /* 0x000fea00078e0209 */
[----:B------:R-:W-:Y:S02]  /*1cdc0*/  IADD3 R9, R4, c[0x0][0x32c], RZ ;  /* 0x0000cb0004097a10 */ /* 0x000fe40007ffe0ff */
[----:B------:R-:W-:Y:S02]  /*1cdd0*/  IMNMX R2, R2, R4, !PT ;  /* 0x0000000402027217 */ /* 0x000fe40007800200 */
[----:B------:R-:W-:Y:S02]  /*1cde0*/  IMNMX R3, R3, R9, PT ;  /* 0x0000000903037217 */ /* 0x000fe40003800200 */
.L_x_868:
[----:B------:R-:W-:Y:S01]  /*1cdf0*/  LOP3.LUT P0, RZ, R203, 0x8, RZ, 0xc0, !PT ;  /* 0x00000008cbff7812 */ /* 0x000fe2000780c0ff */
[----:B------:R-:W1:Y:S03]  /*1ce00*/  SHFL.IDX PT, R4, R5, 0x2, 0x1c1f ;  /* 0x005c1f0005047f89 */ /* 0x000e6600000e0000 */
        /* <DEDUP_REMOVED lines=59> */
.L_x_874:
[----:B------:R-:W-:Y:S04]  /*1d1c0*/  MOV R9, c[0x0][0x32c] ;  /* 0x0000cb0000097a02 */ /* 0x000fe80000000f00 */
[----:B------:R-:W-:Y:S11]  /*1d1d0*/  ISETP.NE.AND P0, PT, R9, 0x1, PT ;  /* 0x000000010900780c */ /* 0x000ff60003f05270 */
[----:B------:R-:W-:Y:S02]  /*1d1e0*/  @!UPT UIADD3 URZ, URZ, URZ, URZ ;  /* 0x0000003f3f3ff290 */ /* 0x000fe4000fffe03f */
[----:B------:R-:W-:Y:S05]  /*1d1f0*/  @P0 IMAD.HI.U32 R9, R4, c[0x0][0x330], RZ ;  /* 0x0000cc0004090a27 */ /* 0x000fea00078e00ff */
[----:B------:R-:W-:Y:S02]  /*1d200*/  @P0 SHF.R.U32.HI R4, RZ, c[0x0][0x334], R9 ;  /* 0x0000cd00ff040a19 */ /* 0x000fe40000011609 */
.L_x_875:
[----:B------:R-:W-:Y:S05]  /*1d210*/  BSYNC B0 ;  /* 0x0000000000007941 */ /* 0x000fea0003800000 */
.L_x_873:
[----:B------:R-:W-:Y:S04]  /*1d220*/  IMAD.IADD R9, R0, 0x1, -R44 ;  /* 0x0000000100097824 */ /* 0x000fe800078e0a2c */
[----:B------:R-:W-:Y:S05]  /*1d230*/  IMAD R4, R4, c[0x0][0x32c], R9 ;  /* 0x0000cb0004047a24 */ /* 0x000fea00078e0209 */
[----:B------:R-:W-:Y:S02]  /*1d240*/  IADD3 R9, R4, c[0x0][0x32c], RZ ;  /* 0x0000cb0004097a10 */ /* 0x000fe40007ffe0ff */
[----:B------:R-:W-:Y:S02]  /*1d250*/  IMNMX R2, R2, R4, !PT ;  /* 0x0000000402027217 */ /* 0x000fe40007800200 */
[----:B------:R-:W-:Y:S02]  /*1d260*/  IMNMX R3, R3, R9, PT ;  /* 0x0000000903037217 */ /* 0x000fe40003800200 */
.L_x_872:
[----:B------:R-:W-:Y:S01]  /*1d270*/  LOP3.LUT P0, RZ, R203, 0x8, RZ, 0xc0, !PT ;  /* 0x00000008cbff7812 */ /* 0x000fe2000780c0ff */
[----:B------:R-:W1:Y:S03]  /*1d280*/  SHFL.IDX PT, R4, R5, 0x3, 0x1c1f ;  /* 0x007c1f0005047f89 */ /* 0x000e6600000e0000 */
[C---:B------:R-:W-:Y:S04]  /*1d290*/  ISETP.GT.AND P0, PT, R2.reuse, 0x1, !P0 ;  /* 0x000000010200780c */ /* 0x040fe80004704270 */
        /* <DEDUP_REMOVED lines=58> */
.L_x_878:
[----:B------:R-:W-:Y:S04]  /*1d640*/  MOV R5, c[0x0][0x32c] ;  /* 0x0000cb0000057a02 */ /* 0x000fe80000000f00 */
[----:B------:R-:W-:Y:S11]  /*1d650*/  ISETP.NE.AND P0, PT, R5, 0x1, PT ;  /* 0x000000010500780c */ /* 0x000ff60003f05270 */
[----:B------:R-:W-:Y:S02]  /*1d660*/  @!UPT UIADD3 URZ, URZ, URZ, URZ ;  /* 0x0000003f3f3ff290 */ /* 0x000fe4000fffe03f */
[----:B------:R-:W-:Y:S05]  /*1d670*/  @P0 IMAD.HI.U32 R5, R4, c[0x0][0x330], RZ ;  /* 0x0000cc0004050a27 */ /* 0x000fea00078e00ff */
[----:B------:R-:W-:Y:S02]  /*1d680*/  @P0 SHF.R.U32.HI R4, RZ, c[0x0][0x334], R5 ;  /* 0x0000cd00ff040a19 */ /* 0x000fe40000011605 */
.L_x_879:
[----:B------:R-:W-:Y:S05]  /*1d690*/  BSYNC B0 ;  /* 0x0000000000007941 */ /* 0x000fea0003800000 */
.L_x_877:
[----:B------:R-:W-:Y:S04]  /*1d6a0*/  IMAD.IADD R0, R0, 0x1, -R44 ;  /* 0x0000000100007824 */ /* 0x000fe800078e0a2c */
[----:B------:R-:W-:Y:S05]  /*1d6b0*/  IMAD R0, R4, c[0x0][0x32c], R0 ;  /* 0x0000cb0004007a24 */ /* 0x000fea00078e0200 */
[----:B------:R-:W-:Y:S02]  /*1d6c0*/  IADD3 R4, R0, c[0x0][0x32c], RZ ;  /* 0x0000cb0000047a10 */ /* 0x000fe40007ffe0ff */
[----:B------:R-:W-:Y:S02]  /*1d6d0*/  IMNMX R2, R2, R0, !PT ;  /* 0x0000000002027217 */ /* 0x000fe40007800200 */
[----:B------:R-:W-:Y:S02]  /*1d6e0*/  IMNMX R3, R3, R4, PT ;  /* 0x0000000403037217 */ /* 0x000fe40003800200 */
.L_x_876:
        /* <DEDUP_REMOVED lines=34> */
[C---:B------:R-:W-:Y:S02]  /*1d910*/  ISETP.LT.OR P0, PT, R3.reuse, 0x11, P0 ;  /* 0x000000110300780c */ /* 0x040fe40000701670 */
        /* <DEDUP_REMOVED lines=24> */
[----:B------:R-:W-:Y:S01]  /*1daa0*/  ISETP.GT.AND P0, PT, R2, 0x21, !P2 ;  /* 0x000000210200780c */ /* 0x000fe20005704270 */
        /* <DEDUP_REMOVED lines=13> */
[C---:B------:R-:W-:Y:S01]  /*1db80*/  FMUL.FTZ R3, R108.reuse, c[0x0][0x2d0] ;  /* 0x0000b4006c037a20 */ /* 0x040fe20000410000 */
        /* <DEDUP_REMOVED lines=18> */
[--C-:B------:R-:W-:Y:S01]  /*1dcb0*/  FFMA.FTZ R215, R35, c[0x0][0x2d0], -R7.reuse ;  /* 0x0000b40023d77a23 */ /* 0x100fe20000010807 */
[----:B------:R-:W-:Y:S01]  /*1dcc0*/  LDSM.16.MT88.4 R36, [R167] ;  /* 0x00000000a724783b */ /* 0x000fe20000004200 */
[----:B------:R-:W-:Y:S01]  /*1dcd0*/  FMNMX.FTZ R2, R189, R5, !PT ;  /* 0x00000005bd027209 */ /* 0x000fe20007810000 */
[--C-:B------:R-:W-:Y:S02]  /*1dce0*/  FFMA.FTZ R213, R34, c[0x0][0x2d0], -R7.reuse ;  /* 0x0000b40022d57a23 */ /* 0x100fe40000010807 */
[--C-:B------:R-:W-:Y:S01]  /*1dcf0*/  FFMA.FTZ R212, R33, c[0x0][0x2d0], -R7.reuse ;  /* 0x0000b40021d47a23 */ /* 0x100fe20000010807 */
[----:B------:R-:W-:Y:S01]  /*1dd00*/  FMNMX.FTZ R2, R206, R2, !PT ;  /* 0x00000002ce027209 */ /* 0x000fe20007810000 */
[--C-:B------:R-:W-:Y:S02]  /*1dd10*/  FFMA.FTZ R214, R40, c[0x0][0x2d0], -R7.reuse ;  /* 0x0000b40028d67a23 */ /* 0x100fe40000010807 */
[----:B------:R-:W4:Y:S01]  /*1dd20*/  SHFL.BFLY PT, R5, R0, 0x1, 0x1f ;  /* 0x0c201f0000057f89 */ /* 0x000f2200000e0000 */
[----:B------:R-:W-:Y:S01]  /*1dd30*/  FMNMX.FTZ R2, R191, R2, !PT ;  /* 0x00000002bf027209 */ /* 0x000fe20007810000 */
[----:B------:R-:W-:Y:S01]  /*1dd40*/  MUFU.EX2 R221, R186 ;  /* 0x000000ba00dd7308 */ /* 0x000fe20000000800 */
[--C-:B-1----:R-:W-:Y:S05]  /*1dd50*/  FFMA.FTZ R4, R12, c[0x0][0x2d0], -R7.reuse ;  /* 0x0000b4000c047a23 */ /* 0x102fea0000010807 */
[----:B------:R-:W1:Y:S04]  /*1dd60*/  SHFL.BFLY PT, R6, R2, 0x2, 0x1f ;  /* 0x0c401f0002067f89 */ /* 0x000e6800000e0000 */
[----:B------:R5:W-:Y:S01]  /*1dd70*/  MUFU.EX2 R242, R4 ;  /* 0x0000000400f27308 */ /* 0x000be20000000800 */
[----:B--2---:R-:W-:Y:S02]  /*1dd80*/  FMNMX.FTZ R3, R14, R104, !PT ;  /* 0x000000680e037209 */ /* 0x004fe40007810000 */
[----:B---3--:R-:W-:Y:S02]  /*1dd90*/  F2FP.PACK_AB R168, R241, R224 ;  /* 0x000000e0f1a8723e */ /* 0x008fe400000000ff */
[----:B------:R-:W-:Y:S04]  /*1dda0*/  FMNMX.FTZ R3, R20, R3, !PT ;  /* 0x0000000314037209 */ /* 0x000fe80007810000 */
[----:B------:R-:W-:Y:S01]  /*1ddb0*/  FMNMX.FTZ R3, R21, R3, !PT ;  /* 0x0000000315037209 */ /* 0x000fe20007810000 */
[----:B------:R-:W-:Y:S01]  /*1ddc0*/  MUFU.EX2 R223, R185 ;  /* 0x000000b900df7308 */ /* 0x000fe20000000800 */
[----:B----4-:R-:W-:Y:S02]  /*1ddd0*/  FMNMX.FTZ R107, R0, R5, !PT ;  /* 0x00000005006b7209 */ /* 0x010fe40007810000 */
[----:B------:R-:W-:Y:S02]  /*1dde0*/  FMNMX.FTZ R0, R24, R3, !PT ;  /* 0x0000000318007209 */ /* 0x000fe40007810000 */
[----:B------:R-:W-:Y:S02]  /*1ddf0*/  FSEL R3, R108, RZ, P0 ;  /* 0x000000ff6c037208 */ /* 0x000fe40000000000 */
[C---:B------:R-:W-:Y:S02]  /*1de00*/  FSETP.NEU.FTZ.AND P0, PT, R107.reuse, -INF , PT ;  /* 0xff8000006b00780b */ /* 0x040fe40003f1d000 */
[----:B-1----:R-:W-:Y:S01]  /*1de10*/  FMNMX.FTZ R2, R2, R6, !PT ;  /* 0x0000000602027209 */ /* 0x002fe20007810000 */
[----:B------:R-:W-:Y:S01]  /*1de20*/  MUFU.EX2 R226, R184 ;  /* 0x000000b800e27308 */ /* 0x000fe20000000800 */
[----:B------:R-:W-:Y:S01]  /*1de30*/  FMNMX.FTZ R6, R176, R0, !PT ;  /* 0x00000000b0067209 */ /* 0x000fe20007810000 */
[----:B------:R-:W-:Y:S02]  /*1de40*/  FMUL.FTZ R0, R107, c[0x0][0x2d0] ;  /* 0x0000b4006b007a20 */ /* 0x000fe40000410000 */
        /* <DEDUP_REMOVED lines=11> */
[--C-:B------:R-:W-:Y:S02]  /*1df00*/  FFMA.FTZ R208, R32, c[0x0][0x2d0], -R8.reuse ;  /* 0x0000b40020d07a23 */ /* 0x100fe40000010808 */
[--C-:B------:R-:W-:Y:S01]  /*1df10*/  FFMA.FTZ R211, R31, c[0x0][0x2d0], -R8.reuse ;  /* 0x0000b4001fd37a23 */ /* 0x100fe20000010808 */
[----:B-1----:R-:W-:Y:S04]  /*1df20*/  FMNMX.FTZ R106, R2, R5, !PT ;  /* 0x00000005026a7209 */ /* 0x002fe80007810000 */
[----:B------:R-:W-:Y:S01]  /*1df30*/  MUFU.EX2 R222, R178 ;  /* 0x000000b200de7308 */ /* 0x000fe20000000800 */
[----:B------:R-:W-:Y:S02]  /*1df40*/  FSEL R5, R107, RZ, P0 ;  /* 0x000000ff6b057208 */ /* 0x000fe40000000000 */
[----:B--2---:R-:W-:Y:S01]  /*1df50*/  FMNMX.FTZ R4, R180, R6, !PT ;  /* 0x00000006b4047209 */ /* 0x004fe20007810000 */
[--C-:B------:R-:W-:Y:S01]  /*1df60*/  FFMA.FTZ R6, R22, c[0x0][0x2d0], -R8.reuse ;  /* 0x0000b40016067a23 */ /* 0x100fe20000010808 */
[----:B------:R-:W-:Y:S02]  /*1df70*/  FSETP.NEU.FTZ.AND P0, PT, R106, -INF , PT ;  /* 0xff8000006a00780b */ /* 0x000fe40003f1d000 */
[----:B------:R-:W-:Y:S02]  /*1df80*/  FMNMX.FTZ R4, R181, R4, !PT ;  /* 0x00000004b5047209 */ /* 0x000fe40007810000 */
[----:B---3--:R-:W-:Y:S01]  /*1df90*/  F2FP.PACK_AB R170, R240, R242 ;  /* 0x000000f2f0aa723e */ /* 0x008fe200000000ff */
[----:B------:R-:W-:Y:S01]  /*1dfa0*/  MUFU.EX2 R239, R6 ;  /* 0x0000000600ef7308 */ /* 0x000fe20000000800 */
[----:B----4-:R-:W-:Y:S01]  /*1dfb0*/  FMNMX.FTZ R0, R207, R4, !PT ;  /* 0x00000004cf007209 */ /* 0x010fe20007810000 */
[--C-:B------:R-:W-:Y:S03]  /*1dfc0*/  FFMA.FTZ R4, R13, c[0x0][0x2d0], -R8.reuse ;  /* 0x0000b4000d047a23 */ /* 0x100fe60000010808 */
[----:B------:R-:W-:Y:S05]  /*1dfd0*/  FMNMX.FTZ R0, R188, R0, !PT ;  /* 0x00000000bc007209 */ /* 0x000fea0007810000 */
[----:B------:R1:W2:Y:S01]  /*1dfe0*/  MUFU.EX2 R233, R4 ;  /* 0x0000000400e97308 */ /* 0x0002a20000000800 */
[----:B------:R-:W-:Y:S04]  /*1dff0*/  FMNMX.FTZ R0, R187, R0, !PT ;  /* 0x00000000bb007209 */ /* 0x000fe80007810000 */
[----:B------:R-:W-:Y:S05]  /*1e000*/  FMNMX.FTZ R0, R105, R0, !PT ;  /* 0x0000000069007209 */ /* 0x000fea0007810000 */
[----:B------:R-:W3:Y:S01]  /*1e010*/  SHFL.BFLY PT, R2, R0, 0x2, 0x1f ;  /* 0x0c401f0000027f89 */ /* 0x000ee200000e0000 */
        /* <DEDUP_REMOVED lines=42> */
[--C-:B------:R-:W-:Y:S01]  /*1e2c0*/  FFMA.FTZ R4, R24, c[0x0][0x2d0], -R101.reuse ;  /* 0x0000b40018047a23 */ /* 0x100fe20000010865 */
[----:B------:R1:W-:Y:S01]  /*1e2d0*/  MUFU.EX2 R227, R102 ;  /* 0x0000006600e37308 */ /* 0x0003e20000000800 */
[C---:B------:R-:W-:Y:S01]  /*1e2e0*/  FMUL.FTZ R16, R3.reuse, R124 ;  /* 0x0000007c03107220 */ /* 0x040fe20000410000 */
[----:B------:R-:W-:Y:S01]  /*1e2f0*/  MOV R124, R216 ;  /* 0x000000d8007c7202 */ /* 0x000fe20000000f00 */
[C---:B------:R-:W-:Y:S02]  /*1e300*/  FMUL.FTZ R32, R3.reuse, R140 ;  /* 0x0000008c03207220 */ /* 0x040fe40000410000 */
        /* <DEDUP_REMOVED lines=9> */
[----:B------:R-:W-:Y:S01]  /*1e3a0*/  FMUL.FTZ R53, R3, R53 ;  /* 0x0000003503357220 */ /* 0x000fe20000410000 */
[----:B------:R4:W-:Y:S01]  /*1e3b0*/  MUFU.EX2 R237, R4 ;  /* 0x0000000400ed7308 */ /* 0x0009e20000000800 */
[C---:B------:R-:W-:Y:S01]  /*1e3c0*/  FMUL.FTZ R54, R100.reuse, R54 ;  /* 0x0000003664367220 */ /* 0x040fe20000410000 */
[----:B------:R-:W-:Y:S01]  /*1e3d0*/  LDSM.16.MT88.4 R160, [R166+0x1400] ;  /* 0x00140000a6a0783b */ /* 0x000fe20000004200 */
[C---:B------:R-:W-:Y:S02]  /*1e3e0*/  FMUL.FTZ R55, R100.reuse, R55 ;  /* 0x0000003764377220 */ /* 0x040fe40000410000 */
[--C-:B-1----:R-:W-:Y:S02]  /*1e3f0*/  FFMA.FTZ R102, R173, c[0x0][0x2d0], -R172.reuse ;  /* 0x0000b400ad667a23 */ /* 0x102fe400000108ac */
[C---:B------:R-:W-:Y:S02]  /*1e400*/  FMUL.FTZ R64, R3.reuse, R64 ;  /* 0x0000004003407220 */ /* 0x040fe40000410000 */
[C---:B------:R-:W-:Y:S01]  /*1e410*/  FMUL.FTZ R65, R3.reuse, R65 ;  /* 0x0000004103417220 */ /* 0x040fe20000410000 */
        /* <DEDUP_REMOVED lines=8> */
[----:B------:R-:W-:Y:S02]  /*1e4a0*/  FMUL.FTZ R24, R2, R132 ;  /* 0x0000008402187220 */ /* 0x000fe40000410000 */
[C---:B----4-:R-:W-:Y:S01]  /*1e4b0*/  FMUL.FTZ R4, R3.reuse, R112 ;  /* 0x0000007003047220 */ /* 0x050fe20000410000 */
[----:B------:R-:W-:Y:S01]  /*1e4c0*/  F2FP.PACK_AB R112, R232, R230 ;  /* 0x000000e6e870723e */ /* 0x000fe200000000ff */
[C---:B------:R-:W-:Y:S02]  /*1e4d0*/  FMUL.FTZ R25, R2.reuse, R133 ;  /* 0x0000008502197220 */ /* 0x040fe40000410000 */
[C---:B------:R-:W-:Y:S02]  /*1e4e0*/  FMUL.FTZ R29, R2.reuse, R137 ;  /* 0x00000089021d7220 */ /* 0x040fe40000410000 */
[C---:B------:R-:W-:Y:S02]  /*1e4f0*/  FMUL.FTZ R40, R2.reuse, R148 ;  /* 0x0000009402287220 */ /* 0x040fe40000410000 */
[C---:B------:R-:W-:Y:S02]  /*1e500*/  FMUL.FTZ R41, R2.reuse, R149 ;  /* 0x0000009502297220 */ /* 0x040fe40000410000 */
[C---:B------:R-:W-:Y:S02]  /*1e510*/  FMUL.FTZ R44, R2.reuse, R156 ;  /* 0x0000009c022c7220 */ /* 0x040fe40000410000 */
[----:B------:R-:W-:Y:S02]  /*1e520*/  FMUL.FTZ R45, R2, R157 ;  /* 0x0000009d022d7220 */ /* 0x000fe40000410000 */
[--C-:B-1----:R-:W-:Y:S02]  /*1e530*/  FFMA.FTZ R102, R174, c[0x0][0x2d0], -R172.reuse ;  /* 0x0000b400ae667a23 */ /* 0x102fe400000108ac */
[----:B------:R-:W-:Y:S02]  /*1e540*/  FMUL.FTZ R56, R2, R56 ;  /* 0x0000003802387220 */ /* 0x000fe40000410000 */
[----:B------:R1:W-:Y:S01]  /*1e550*/  MUFU.EX2 R218, R102 ;  /* 0x0000006600da7308 */ /* 0x0003e20000000800 */
[--C-:B--2---:R-:W-:Y:S02]  /*1e560*/  FFMA.FTZ R0, R20, c[0x0][0x2d0], -R101.reuse ;  /* 0x0000b40014007a23 */ /* 0x104fe40000010865 */
[C---:B------:R-:W-:Y:S02]  /*1e570*/  FMUL.FTZ R57, R2.reuse, R57 ;  /* 0x0000003902397220 */ /* 0x040fe40000410000 */
[C---:B------:R-:W-:Y:S02]  /*1e580*/  FMUL.FTZ R60, R2.reuse, R60 ;  /* 0x0000003c023c7220 */ /* 0x040fe40000410000 */
[----:B------:R-:W-:Y:S02]  /*1e590*/  FMUL.FTZ R61, R2, R61 ;  /* 0x0000003d023d7220 */ /* 0x000fe40000410000 */
[C---:B------:R-:W-:Y:S01]  /*1e5a0*/  FMUL.FTZ R68, R3.reuse, R68 ;  /* 0x0000004403447220 */ /* 0x040fe20000410000 */
[----:B------:R2:W3:Y:S01]  /*1e5b0*/  MUFU.EX2 R236, R0 ;  /* 0x0000000000ec7308 */ /* 0x0004e20000000800 */
[----:B------:R-:W-:Y:S02]  /*1e5c0*/  FMUL.FTZ R69, R3, R69 ;  /* 0x0000004503457220 */ /* 0x000fe40000410000 */
[C---:B------:R-:W-:Y:S02]  /*1e5d0*/  FMUL.FTZ R70, R100.reuse, R70 ;  /* 0x0000004664467220 */ /* 0x040fe40000410000 */
[----:B------:R-:W-:Y:S02]  /*1e5e0*/  FMUL.FTZ R71, R100, R71 ;  /* 0x0000004764477220 */ /* 0x000fe40000410000 */
[C---:B------:R-:W-:Y:S02]  /*1e5f0*/  FMUL.FTZ R72, R2.reuse, R72 ;  /* 0x0000004802487220 */ /* 0x040fe40000410000 */
[C---:B------:R-:W-:Y:S02]  /*1e600*/  FMUL.FTZ R73, R2.reuse, R73 ;  /* 0x0000004902497220 */ /* 0x040fe40000410000 */
[C---:B------:R-:W-:Y:S02]  /*1e610*/  FMUL.FTZ R76, R2.reuse, R76 ;  /* 0x0000004c024c7220 */ /* 0x040fe40000410000 */
[----:B------:R-:W-:Y:S02]  /*1e620*/  FMUL.FTZ R77, R2, R77 ;  /* 0x0000004d024d7220 */ /* 0x000fe40000410000 */
[--C-:B-1----:R-:W-:Y:S02]  /*1e630*/  FFMA.FTZ R102, R175, c[0x0][0x2d0], -R172.reuse ;  /* 0x0000b400af667a23 */ /* 0x102fe400000108ac */
[C---:B------:R-:W-:Y:S02]  /*1e640*/  FMUL.FTZ R80, R3.reuse, R80 ;  /* 0x0000005003507220 */ /* 0x040fe40000410000 */
[----:B------:R1:W-:Y:S01]  /*1e650*/  MUFU.EX2 R219, R102 ;  /* 0x0000006600db7308 */ /* 0x0003e20000000800 */
[----:B------:R-:W-:Y:S02]  /*1e660*/  FMUL.FTZ R81, R3, R81 ;  /* 0x0000005103517220 */ /* 0x000fe40000410000 */
[----:B------:R-:W-:Y:S02]  /*1e670*/  FMUL.FTZ R82, R100, R82 ;  /* 0x0000005264527220 */ /* 0x000fe40000410000 */
[--C-:B--2---:R-:W-:Y:S01]  /*1e680*/  FFMA.FTZ R0, R21, c[0x0][0x2d0], -R101.reuse ;  /* 0x0000b40015007a23 */ /* 0x104fe20000010865 */
[----:B---3--:R-:W-:Y:S01]  /*1e690*/  F2FP.PACK_AB R113, R236, R229 ;  /* 0x000000e5ec71723e */ /* 0x008fe200000000ff */
[----:B------:R-:W2:Y:S01]  /*1e6a0*/  LDSM.16.MT88.4 R20, [R166] ;  /* 0x00000000a614783b */ /* 0x000ea20000004200 */
[C---:B------:R-:W-:Y:S02]  /*1e6b0*/  FMUL.FTZ R83, R100.reuse, R83 ;  /* 0x0000005364537220 */ /* 0x040fe40000410000 */
[----:B------:R3:W4:Y:S01]  /*1e6c0*/  MUFU.EX2 R238, R0 ;  /* 0x0000000000ee7308 */ /* 0x0007220000000800 */
[C---:B------:R-:W-:Y:S02]  /*1e6d0*/  FMUL.FTZ R96, R3.reuse, R96 ;  /* 0x0000006003607220 */ /* 0x040fe40000410000 */
[C---:B------:R-:W-:Y:S02]  /*1e6e0*/  FMUL.FTZ R97, R3.reuse, R97 ;  /* 0x0000006103617220 */ /* 0x040fe40000410000 */
[C---:B------:R-:W-:Y:S02]  /*1e6f0*/  FMUL.FTZ R98, R100.reuse, R98 ;  /* 0x0000006264627220 */ /* 0x040fe40000410000 */
[C---:B------:R-:W-:Y:S02]  /*1e700*/  FMUL.FTZ R99, R100.reuse, R99 ;  /* 0x0000006364637220 */ /* 0x040fe40000410000 */
[C---:B------:R-:W-:Y:S02]  /*1e710*/  FMUL.FTZ R84, R3.reuse, R84 ;  /* 0x0000005403547220 */ /* 0x040fe40000410000 */
[----:B------:R-:W-:Y:S02]  /*1e720*/  FMUL.FTZ R85, R3, R85 ;  /* 0x0000005503557220 */ /* 0x000fe40000410000 */
[C---:B------:R-:W-:Y:S02]  /*1e730*/  FMUL.FTZ R86, R100.reuse, R86 ;  /* 0x0000005664567220 */ /* 0x040fe40000410000 */
[----:B-1----:R-:W-:Y:S02]  /*1e740*/  FFMA.FTZ R102, R177, c[0x0][0x2d0], -R172 ;  /* 0x0000b400b1667a23 */ /* 0x002fe400000108ac */
[----:B------:R-:W-:Y:S02]  /*1e750*/  FMUL.FTZ R87, R100, R87 ;  /* 0x0000005764577220 */ /* 0x000fe40000410000 */
[----:B------:R1:W-:Y:S01]  /*1e760*/  MUFU.EX2 R216, R102 ;  /* 0x0000006600d87308 */ /* 0x0003e20000000800 */
[C---:B------:R-:W-:Y:S02]  /*1e770*/  FMUL.FTZ R88, R2.reuse, R88 ;  /* 0x0000005802587220 */ /* 0x040fe40000410000 */
[C---:B------:R-:W-:Y:S01]  /*1e780*/  FMUL.FTZ R89, R2.reuse, R89 ;  /* 0x0000005902597220 */ /* 0x040fe20000410000 */
[----:B---3--:R-:W-:Y:S01]  /*1e790*/  FSEL R0, R103, RZ, P0 ;  /* 0x000000ff67007208 */ /* 0x008fe20000000000 */
[C---:B------:R-:W-:Y:S01]  /*1e7a0*/  FMUL.FTZ R92, R2.reuse, R92 ;  /* 0x0000005c025c7220 */ /* 0x040fe20000410000 */
[----:B----4-:R-:W-:Y:S01]  /*1e7b0*/  F2FP.PACK_AB R115, R237, R238 ;  /* 0x000000eeed73723e */ /* 0x010fe200000000ff */
[----:B------:R-:W-:Y:S02]  /*1e7c0*/  FMUL.FTZ R93, R2, R93 ;  /* 0x0000005d025d7220 */ /* 0x000fe40000410000 */
[----:B------:R-:W-:Y:S02]  /*1e7d0*/  FADD.FTZ R0, -R0, R104 ;  /* 0x0000006800007221 */ /* 0x000fe40000010100 */
[----:B------:R-:W-:Y:S02]  /*1e7e0*/  FFMA.FTZ R104, R28, c[0x0][0x2d0], -R8 ;  /* 0x0000b4001c687a23 */ /* 0x000fe40000010808 */
[----:B------:R-:W-:Y:S02]  /*1e7f0*/  FMUL.FTZ R0, R0, c[0x0][0x2d0] ;  /* 0x0000b40000007a20 */ /* 0x000fe40000410000 */
[C---:B------:R-:W-:Y:S01]  /*1e800*/  FMUL.FTZ R8, R2.reuse, R116 ;  /* 0x0000007402087220 */ /* 0x040fe20000410000 */
[----:B------:R3:W-:Y:S01]  /*1e810*/  MUFU.EX2 R225, R104 ;  /* 0x0000006800e17308 */ /* 0x0007e20000000800 */
[-C--:B--2---:R-:W-:Y:S01]  /*1e820*/  HMMA.16816.F32 R4, R168, R20.reuse, R4 ;  /* 0x00000014a804723c */ /* 0x084fe20000001804 */
[C---:B------:R-:W-:Y:S02]  /*1e830*/  FMUL.FTZ R28, R2.reuse, R136 ;  /* 0x00000088021c7220 */ /* 0x040fe40000410000 */
[----:B------:R-:W-:Y:S02]  /*1e840*/  FFMA.FTZ R2, R2, R249, R230 ;  /* 0x000000f902027223 */ /* 0x000fe400000100e6 */
[--C-:B-1----:R-:W-:Y:S04]  /*1e850*/  FFMA.FTZ R102, R176, c[0x0][0x2d0], -R101.reuse ;  /* 0x0000b400b0667a23 */ /* 0x102fe80000010865 */
[----:B------:R-:W1:Y:S10]  /*1e860*/  MUFU.EX2 R0, R0 ;  /* 0x0000000000007308 */ /* 0x000e740000000800 */
[----:B------:R2:W-:Y:S01]  /*1e870*/  MUFU.EX2 R178, R102 ;  /* 0x0000006600b27308 */ /* 0x0005e20000000800 */
[--C-:B---3--:R-:W-:Y:S09]  /*1e880*/  FFMA.FTZ R104, R207, c[0x0][0x2d0], -R101.reuse ;  /* 0x0000b400cf687a23 */ /* 0x108ff20000010865 */
[----:B------:R-:W-:Y:S01]  /*1e890*/  MUFU.EX2 R104, R104 ;  /* 0x0000006800687308 */ /* 0x000fe20000000800 */
        /* <DEDUP_REMOVED lines=20> */
[C---:B------:R-:W-:Y:S02]  /*1e9e0*/  FMUL.FTZ R62, R0.reuse, R62 ;  /* 0x0000003e003e7220 */ /* 0x040fe40000410000 */
[C---:B------:R-:W-:Y:S02]  /*1e9f0*/  FMUL.FTZ R63, R0.reuse, R63 ;  /* 0x0000003f003f7220 */ /* 0x040fe40000410000 */
[C---:B------:R-:W-:Y:S01]  /*1ea00*/  FMUL.FTZ R74, R0.reuse, R74 ;  /* 0x0000004a004a7220 */ /* 0x040fe20000410000 */
        /* <DEDUP_REMOVED lines=8> */
[C---:B------:R-:W-:Y:S01]  /*1ea90*/  FFMA.FTZ R131, R3.reuse, R243, R224 ;  /* 0x000000f303837223 */ /* 0x040fe200000100e0 */
[----:B------:R-:W-:Y:S01]  /*1eaa0*/  MOV R224, R124 ;  /* 0x0000007c00e07202 */ /* 0x000fe20000000f00 */
[C---:B------:R-:W-:Y:S01]  /*1eab0*/  FMUL.FTZ R36, R3.reuse, R144 ;  /* 0x0000009003247220 */ /* 0x040fe20000410000 */
[----:B------:R-:W-:Y:S02]  /*1eac0*/  LDSM.16.MT88.4 R124, [R166+0x800] ;  /* 0x00080000a67c783b */ /* 0x000fe40000004200 */
[-C--:B------:R-:W-:Y:S01]  /*1ead0*/  HMMA.16816.F32 R28, R112, R38.reuse, R28 ;  /* 0x00000026701c723c */ /* 0x080fe2000000181c */
[----:B------:R-:W-:Y:S01]  /*1eae0*/  FMUL.FTZ R37, R3, R145 ;  /* 0x0000009103257220 */ /* 0x000fe20000410000 */
[----:B------:R-:W-:Y:S01]  /*1eaf0*/  ISETP.GT.AND P0, PT, R205, R224, PT ;  /* 0x000000e0cd00720c */ /* 0x000fe20003f04270 */
[--C-:B--2---:R-:W-:Y:S02]  /*1eb00*/  FFMA.FTZ R102, R179, c[0x0][0x2d0], -R101.reuse ;  /* 0x0000b400b3667a23 */ /* 0x104fe40000010865 */
[C---:B------:R-:W-:Y:S02]  /*1eb10*/  FMUL.FTZ R90, R0.reuse, R90 ;  /* 0x0000005a005a7220 */ /* 0x040fe40000410000 */
[----:B------:R2:W-:Y:S01]  /*1eb20*/  MUFU.EX2 R177, R102 ;  /* 0x0000006600b17308 */ /* 0x0005e20000000800 */
[C---:B------:R-:W-:Y:S01]  /*1eb30*/  HMMA.16816.F32 R32, R168.reuse, R38, R32 ;  /* 0x00000026a820723c */ /* 0x040fe20000001820 */
[C---:B------:R-:W-:Y:S03]  /*1eb40*/  FMUL.FTZ R91, R0.reuse, R91 ;  /* 0x0000005b005b7220 */ /* 0x040fe60000410000 */
[C---:B------:R-:W-:Y:S02]  /*1eb50*/  FMUL.FTZ R94, R0.reuse, R94 ;  /* 0x0000005e005e7220 */ /* 0x040fe40000410000 */
[----:B------:R-:W-:Y:S02]  /*1eb60*/  FMUL.FTZ R95, R0, R95 ;  /* 0x0000005f005f7220 */ /* 0x000fe40000410000 */
[C---:B------:R-:W-:Y:S04]  /*1eb70*/  FMUL.FTZ R38, R100.reuse, R146 ;  /* 0x0000009264267220 */ /* 0x040fe80000410000 */
[----:B------:R-:W-:Y:S02]  /*1eb80*/  FMUL.FTZ R39, R100, R147 ;  /* 0x0000009364277220 */ /* 0x000fe40000410000 */
[--C-:B------:R-:W-:Y:S02]  /*1eb90*/  FFMA.FTZ R130, R190, c[0x0][0x2d0], -R172.reuse ;  /* 0x0000b400be827a23 */ /* 0x100fe400000108ac */
[----:B------:R-:W-:Y:S01]  /*1eba0*/  MUFU.EX2 R190, R209 ;  /* 0x000000d100be7308 */ /* 0x000fe20000000800 */
[--C-:B------:R-:W-:Y:S02]  /*1ebb0*/  FFMA.FTZ R129, R189, c[0x0][0x2d0], -R172.reuse ;  /* 0x0000b400bd817a23 */ /* 0x100fe400000108ac */
[-C--:B-1----:R-:W-:Y:S01]  /*1ebc0*/  HMMA.16816.F32 R36, R168, R116.reuse, R36 ;  /* 0x00000074a824723c */ /* 0x082fe20000001824 */
[--C-:B------:R-:W-:Y:S02]  /*1ebd0*/  FFMA.FTZ R128, R206, c[0x0][0x2d0], -R172.reuse ;  /* 0x0000b400ce807a23 */ /* 0x100fe400000108ac */
[----:B------:R-:W-:Y:S02]  /*1ebe0*/  FFMA.FTZ R172, R191, c[0x0][0x2d0], -R172 ;  /* 0x0000b400bfac7a23 */ /* 0x000fe400000108ac */
[--C-:B--2---:R-:W-:Y:S02]  /*1ebf0*/  FFMA.FTZ R102, R180, c[0x0][0x2d0], -R101.reuse ;  /* 0x0000b400b4667a23 */ /* 0x104fe40000010865 */
[----:B------:R-:W-:Y:S01]  /*1ec00*/  MUFU.EX2 R191, R214 ;  /* 0x000000d600bf7308 */ /* 0x000fe20000000800 */
[C---:B------:R-:W-:Y:S01]  /*1ec10*/  HMMA.16816.F32 R40, R112.reuse, R116, R40 ;  /* 0x000000747028723c */ /* 0x040fe20000001828 */
[----:B------:R-:W-:Y:S03]  /*1ec20*/  FFMA.FTZ R3, R187, c[0x0][0x2d0], -R101 ;  /* 0x0000b400bb037a23 */ /* 0x000fe60000010865 */
[----:B------:R-:W-:Y:S04]  /*1ec30*/  FFMA.FTZ R0, R0, R250, R229 ;  /* 0x000000fa00007223 */ /* 0x000fe800000100e5 */
[-C--:B------:R-:W-:Y:S01]  /*1ec40*/  HMMA.16816.F32 R44, R112, R118.reuse, R44 ;  /* 0x00000076702c723c */ /* 0x080fe2000000182c */
[----:B------:R1:W-:Y:S07]  /*1ec50*/  MUFU.EX2 R179, R102 ;  /* 0x0000006600b37308 */ /* 0x0003ee0000000800 */
[C---:B------:R-:W-:Y:S01]  /*1ec60*/  HMMA.16816.F32 R48, R168.reuse, R118, R48 ;  /* 0x00000076a830723c */ /* 0x040fe20000001830 */
[----:B------:R-:W2:Y:S02]  /*1ec70*/  LDSM.16.MT88.4 R116, [R167+0xc00] ;  /* 0x000c0000a774783b */ /* 0x000ea40000004200 */
[----:B------:R-:W-:Y:S10]  /*1ec80*/  MUFU.EX2 R189, R210 ;  /* 0x000000d200bd7308 */ /* 0x000ff40000000800 */
[----:B------:R-:W-:Y:S01]  /*1ec90*/  MUFU.EX2 R209, R213 ;  /* 0x000000d500d17308 */ /* 0x000fe20000000800 */
[--C-:B-1----:R-:W-:Y:S09]  /*1eca0*/  FFMA.FTZ R102, R181, c[0x0][0x2d0], -R101.reuse ;  /* 0x0000b400b5667a23 */ /* 0x102ff20000010865 */
[----:B------:R1:W-:Y:S10]  /*1ecb0*/  MUFU.EX2 R180, R102 ;  /* 0x0000006600b47308 */ /* 0x0003f40000000800 */
[----:B------:R-:W-:Y:S01]  /*1ecc0*/  MUFU.EX2 R210, R212 ;  /* 0x000000d400d27308 */ /* 0x000fe20000000800 */
[-C--:B--2---:R-:W-:Y:S09]  /*1ecd0*/  HMMA.16816.F32 R52, R168, R116.reuse, R52 ;  /* 0x00000074a834723c */ /* 0x084ff20000001834 */
[----:B------:R-:W-:Y:S03]  /*1ece0*/  MUFU.EX2 R206, R208 ;  /* 0x000000d000ce7308 */ /* 0x000fe60000000800 */
[--C-:B-1----:R-:W-:Y:S01]  /*1ecf0*/  FFMA.FTZ R102, R188, c[0x0][0x2d0], -R101.reuse ;  /* 0x0000b400bc667a23 */ /* 0x102fe20000010865 */
[C---:B------:R-:W-:Y:S01]  /*1ed00*/  HMMA.16816.F32 R56, R112.reuse, R116, R56 ;  /* 0x000000747038723c */ /* 0x040fe20000001838 */
[----:B------:R-:W-:Y:S05]  /*1ed10*/  FFMA.FTZ R101, R105, c[0x0][0x2d0], -R101 ;  /* 0x0000b40069657a23 */ /* 0x000fea0000010865 */
[----:B------:R-:W-:Y:S02]  /*1ed20*/  MUFU.EX2 R181, R130 ;  /* 0x0000008200b57308 */ /* 0x000fe40000000800 */
[-C--:B------:R-:W-:Y:S08]  /*1ed30*/  HMMA.16816.F32 R60, R112, R118.reuse, R60 ;  /* 0x00000076703c723c */ /* 0x080ff0000000183c */
[----:B------:R-:W1:Y:S01]  /*1ed40*/  MUFU.EX2 R182, R129 ;  /* 0x0000008100b67308 */ /* 0x000e620000000800 */
[C---:B------:R-:W-:Y:S01]  /*1ed50*/  HMMA.16816.F32 R64, R168.reuse, R118, R64 ;  /* 0x00000076a840723c */ /* 0x040fe20000001840 */
[----:B------:R-:W2:Y:S08]  /*1ed60*/  LDSM.16.MT88.4 R116, [R166+0x1800] ;  /* 0x00180000a674783b */ /* 0x000eb00000004200 */
[----:B------:R-:W-:Y:S10]  /*1ed70*/  MUFU.EX2 R183, R128 ;  /* 0x0000008000b77308 */ /* 0x000ff40000000800 */
[----:B------:R1:W3:Y:S10]  /*1ed80*/  MUFU.EX2 R184, R172 ;  /* 0x000000ac00b87308 */ /* 0x0002f40000000800 */
[----:B------:R-:W4:Y:S10]  /*1ed90*/  MUFU.EX2 R102, R102 ;  /* 0x0000006600667308 */ /* 0x000f340000000800 */
[----:B------:R5:W-:Y:S01]  /*1eda0*/  MUFU.EX2 R176, R3 ;  /* 0x0000000300b07308 */ /* 0x000be20000000800 */
[-C--:B--2---:R-:W-:Y:S01]  /*1edb0*/  HMMA.16816.F32 R68, R168, R116.reuse, R68 ;  /* 0x00000074a844723c */ /* 0x084fe20000001844 */
[----:B-1----:R-:W-:Y:S02]  /*1edc0*/  F2FP.PACK_AB R172, R182, R181 ;  /* 0x000000b5b6ac723e */ /* 0x002fe400000000ff */
[----:B---3--:R-:W-:Y:S06]  /*1edd0*/  F2FP.PACK_AB R174, R184, R183 ;  /* 0x000000b7b8ae723e */ /* 0x008fec00000000ff */
[----:B------:R-:W1:Y:S01]  /*1ede0*/  MUFU.EX2 R105, R101 ;  /* 0x0000006500697308 */ /* 0x000e620000000800 */
[C---:B------:R-:W-:Y:S02]  /*1edf0*/  HMMA.16816.F32 R72, R112.reuse, R116, R72 ;  /* 0x000000747048723c */ /* 0x040fe40000001848 */
[----:B----4-:R-:W-:Y:S06]  /*1ee00*/  F2FP.PACK_AB R173, R102, R104 ;  /* 0x0000006866ad723e */ /* 0x010fec00000000ff */
[-C--:B------:R-:W-:Y:S01]  /*1ee10*/  HMMA.16816.F32 R76, R112, R118.reuse, R76 ;  /* 0x00000076704c723c */ /* 0x080fe2000000184c */
[----:B-----5:R-:W-:Y:S07]  /*1ee20*/  FFMA.FTZ R3, R100, R245, R234 ;  /* 0x000000f564037223 */ /* 0x020fee00000100ea */
[C---:B------:R-:W-:Y:S01]  /*1ee30*/  HMMA.16816.F32 R80, R168.reuse, R118, R80 ;  /* 0x00000076a850723c */ /* 0x040fe20000001850 */
[----:B------:R-:W2:Y:S03]  /*1ee40*/  LDSM.16.MT88.4 R116, [R167+0x1800] ;  /* 0x00180000a774783b */ /* 0x000ea60000004200 */
[----:B------:R-:W-:Y:S02]  /*1ee50*/  FADD.FTZ R100, R233, R3 ;  /* 0x00000003e9647221 */ /* 0x000fe40000010000 */
[----:B------:R-:W-:Y:S01]  /*1ee60*/  FADD.FTZ R3, R232, R2 ;  /* 0x00000002e8037221 */ /* 0x000fe20000010000 */
[----:B-1----:R-:W-:Y:S01]  /*1ee70*/  F2FP.PACK_AB R175, R105, R176 ;  /* 0x000000b069af723e */ /* 0x002fe200000000ff */
        /* <DEDUP_REMOVED lines=10> */
[-C--:B--2---:R-:W-:Y:S08]  /*1ef20*/  HMMA.16816.F32 R84, R168, R116.reuse, R84 ;  /* 0x00000074a854723c */ /* 0x084ff00000001854 */
        /* <DEDUP_REMOVED lines=20> */
[-C--:B-1----:R-:W-:Y:S08]  /*1f070*/  HMMA.16816.F32 R20, R112, R120.reuse, R20 ;  /* 0x000000787014723c */ /* 0x082ff00000001814 */
        /* <DEDUP_REMOVED lines=49> */
[-C--:B--2---:R-:W-:Y:S01]  /*1f390*/  HMMA.16816.F32 R68, R168, R8.reuse, R68 ;  /* 0x00000008a844723c */ /* 0x084fe20000001844 */
[----:B------:R-:W-:Y:S03]  /*1f3a0*/  FADD.FTZ R6, R220, R100 ;  /* 0x00000064dc067221 */ /* 0x000fe60000010000 */
[----:B------:R-:W-:Y:S01]  /*1f3b0*/  MOV R100, R108 ;  /* 0x0000006c00647202 */ /* 0x000fe20000000f00 */
[----:B------:R-:W-:Y:S02]  /*1f3c0*/  FADD.FTZ R0, R222, R6 ;  /* 0x00000006de007221 */ /* 0x000fe40000010000 */
[----:B------:R-:W-:Y:S01]  /*1f3d0*/  FADD.FTZ R6, R226, R2 ;  /* 0x00000002e2067221 */ /* 0x000fe20000010000 */
        /* <DEDUP_REMOVED lines=14> */
[----:B------:R-:W-:Y:S02]  /*1f4c0*/  FADD.FTZ R4, R191, R4 ;  /* 0x00000004bf047221 */ /* 0x000fe40000010000 */
[----:B------:R-:W-:Y:S02]  /*1f4d0*/  FADD.FTZ R5, R190, R2 ;  /* 0x00000002be057221 */ /* 0x000fe40000010000 */
[C---:B------:R-:W-:Y:S01]  /*1f4e0*/  HMMA.16816.F32 R88, R172.reuse, R12, R88 ;  /* 0x0000000cac58723c */ /* 0x040fe20000001858 */
[----:B------:R-:W-:Y:S03]  /*1f4f0*/  FADD.FTZ R2, R104, R3 ;  /* 0x0000000368027221 */ /* 0x000fe60000010000 */
[----:B------:R-:W-:Y:S01]  /*1f500*/  FADD.FTZ R3, R182, R0 ;  /* 0x00000000b6037221 */ /* 0x000fe20000010000 */
[----:B------:R-:W-:Y:S01]  /*1f510*/  MOV R104, R103 ;  /* 0x0000006700687202 */ /* 0x000fe20000000f00 */
[----:B------:R-:W-:Y:S02]  /*1f520*/  FADD.FTZ R0, R209, R4 ;  /* 0x00000004d1007221 */ /* 0x000fe40000010000 */
[-C--:B------:R-:W-:Y:S01]  /*1f530*/  HMMA.16816.F32 R92, R172, R14.reuse, R92 ;  /* 0x0000000eac5c723c */ /* 0x080fe2000000185c */
[----:B------:R-:W-:Y:S03]  /*1f540*/  FADD.FTZ R2, R102, R2 ;  /* 0x0000000266027221 */ /* 0x000fe60000010000 */
[----:B------:R-:W-:Y:S01]  /*1f550*/  FADD.FTZ R4, R206, R5 ;  /* 0x00000005ce047221 */ /* 0x000fe20000010000 */
[----:B------:R-:W-:Y:S01]  /*1f560*/  MOV R102, R106 ;  /* 0x0000006a00667202 */ /* 0x000fe20000000f00 */
[----:B------:R-:W-:Y:S02]  /*1f570*/  FADD.FTZ R3, R183, R3 ;  /* 0x00000003b7037221 */ /* 0x000fe40000010000 */
[----:B------:R-:W-:Y:S01]  /*1f580*/  FADD.FTZ R243, R210, R0 ;  /* 0x00000000d2f37221 */ /* 0x000fe20000010000 */
[----:B------:R-:W-:Y:S03]  /*1f590*/  HMMA.16816.F32 R96, R168, R14, R96 ;  /* 0x0000000ea860723c */ /* 0x000fe60000001860 */
[----:B------:R-:W-:Y:S01]  /*1f5a0*/  FADD.FTZ R2, R176, R2 ;  /* 0x00000002b0027221 */ /* 0x000fe20000010000 */
[----:B------:R-:W-:Y:S01]  /*1f5b0*/  IADD3 R0, R205, -0x1, RZ ;  /* 0xffffffffcd007810 */ /* 0x000fe20007ffe0ff */
[----:B------:R-:W-:Y:S02]  /*1f5c0*/  FADD.FTZ R245, R185, R4 ;  /* 0x00000004b9f57221 */ /* 0x000fe40000010000 */
[----:B------:R-:W-:Y:S01]  /*1f5d0*/  FADD.FTZ R249, R184, R3 ;  /* 0x00000003b8f97221 */ /* 0x000fe20000010000 */
[----:B------:R-:W-:Y:S01]  /*1f5e0*/  MOV R205, R0 ;  /* 0x0000000000cd7202 */ /* 0x000fe20000000f00 */
[----:B------:R-:W-:Y:S01]  /*1f5f0*/  FADD.FTZ R250, R105, R2 ;  /* 0x0000000269fa7221 */ /* 0x000fe20000010000 */
[----:B------:R-:W-:-:S05]  /*1f600*/  @P0 BRA `(.L_x_880) ;  /* 0xffffbd9000000947 */ /* 0x000fca000383ffff */
.L_x_861:
[----:B------:R-:W-:Y:S02]  /*1f610*/  MOV R9, 0x1f ;  /* 0x0000001f00097802 */ /* 0x000fe40000000f00 */
[----:B------:R-:W-:Y:S01]  /*1f620*/  MOV R8, 0xffffffff ;  /* 0xffffffff00087802 */ /* 0x000fe20000000f00 */
[----:B------:R-:W-:Y:S06]  /*1f630*/  BRA.DIV ~URZ, `(.L_x_881) ;  /* 0x000059a27f007947 */ /* 0x000fec000b800000 */
[----:B------:R1:W2:Y:S02]  /*1f640*/  SHFL.BFLY PT, R0, R243, 0x2, 0x1f ;  /* 0x0c401f00f3007f89 */ /* 0x0002a400000e0000 */
.L_x_961:
[----:B--2---:R-:W-:Y:S01]  /*1f650*/  FADD.FTZ R5, R0, R243 ;  /* 0x000000f300057221 */ /* 0x004fe20000010000 */
[----:B------:R-:W-:Y:S05]  /*1f660*/  BRA.DIV ~URZ, `(.L_x_882) ;  /* 0x000059c27f007947 */ /* 0x000fea000b800000 */
[----:B------:R-:W2:Y:S04]  /*1f670*/  SHFL.BFLY PT, R2, R245, 0x2, 0x1f ;  /* 0x0c401f00f5027f89 */ /* 0x000ea800000e0000 */
[----:B------:R-:W3:Y:S04]  /*1f680*/  SHFL.BFLY PT, R0, R249, 0x2, 0x1f ;  /* 0x0c401f00f9007f89 */ /* 0x000ee800000e0000 */
[----:B------:R-:W4:Y:S04]  /*1f690*/  SHFL.BFLY PT, R6, R250, 0x2, 0x1f ;  /* 0x0c401f00fa067f89 */ /* 0x000f2800000e0000 */
[----:B------:R-:W5:Y:S01]  /*1f6a0*/  SHFL.BFLY PT, R3, R5, 0x1, 0x1f ;  /* 0x0c201f0005037f89 */ /* 0x000f6200000e0000 */
[----:B--2---:R-:W-:-:S02]  /*1f6b0*/  FADD.FTZ R2, R2, R245 ;  /* 0x000000f502027221 */ /* 0x004fc40000010000 */
[----:B---3--:R-:W-:-:S03]  /*1f6c0*/  FADD.FTZ R0, R0, R249 ;  /* 0x000000f900007221 */ /* 0x008fc60000010000 */
[----:B------:R-:W2:Y:S01]  /*1f6d0*/  SHFL.BFLY PT, R4, R2, 0x1, 0x1f ;  /* 0x0c201f0002047f89 */ /* 0x000ea200000e0000 */
[----:B----4-:R-:W-:-:S03]  /*1f6e0*/  FADD.FTZ R6, R6, R250 ;  /* 0x000000fa06067221 */ /* 0x010fc60000010000 */
[----:B------:R-:W3:Y:S01]  /*1f6f0*/  SHFL.BFLY PT, R7, R0, 0x1, 0x1f ;  /* 0x0c201f0000077f89 */ /* 0x000ee200000e0000 */
[----:B-----5:R-:W-:-:S03]  /*1f700*/  FADD.FTZ R5, R5, R3 ;  /* 0x0000000305057221 */ /* 0x020fc60000010000 */
[----:B------:R4:W1:Y:S01]  /*1f710*/  SHFL.BFLY PT, R8, R6, 0x1, 0x1f ;  /* 0x0c201f0006087f89 */ /* 0x00086200000e0000 */
[----:B--2---:R-:W-:Y:S02]  /*1f720*/  FADD.FTZ R4, R2, R4 ;  /* 0x0000000402047221 */ /* 0x004fe40000010000 */
[----:B---3--:R-:W-:Y:S02]  /*1f730*/  FADD.FTZ R7, R0, R7 ;  /* 0x0000000700077221 */ /* 0x008fe40000010000 */
.L_x_962:
[----:B------:R-:W-:Y:S01]  /*1f740*/  FSETP.NE.FTZ.AND P3, PT, R5, RZ, PT ;  /* 0x000000ff0500720b */ /* 0x000fe20003f75000 */
[----:B------:R-:W-:Y:S01]  /*1f750*/  CS2R R2, SRZ ;  /* 0x0000000000027805 */ /* 0x000fe2000001ff00 */
[----:B------:R-:W-:Y:S01]  /*1f760*/  MOV R0, RZ ;  /* 0x000000ff00007202 */ /* 0x000fe20000000f00 */
[----:B-1--4-:R-:W-:Y:S01]  /*1f770*/  FADD.FTZ R6, R8, R6 ;  /* 0x0000000608067221 */ /* 0x012fe20000010000 */
[----:B------:R-:W-:Y:S02]  /*1f780*/  FSETP.NE.FTZ.AND P2, PT, R4, RZ, PT ;  /* 0x000000ff0400720b */ /* 0x000fe40003f55000 */
[----:B------:R-:W-:Y:S02]  /*1f790*/  FSETP.NE.FTZ.AND P1, PT, R7, RZ, PT ;  /* 0x000000ff0700720b */ /* 0x000fe40003f35000 */
[----:B------:R-:W-:-:S02]  /*1f7a0*/  FSETP.NE.FTZ.AND P0, PT, R6, RZ, PT ;  /* 0x000000ff0600720b */ /* 0x000fc40003f15000 */
[----:B------:R-:W-:Y:S02]  /*1f7b0*/  MOV R23, 0xff800000 ;  /* 0xff80000000177802 */ /* 0x000fe40000000f00 */
[----:B------:R-:W-:Y:S01]  /*1f7c0*/  MOV R22, 0xff800000 ;  /* 0xff80000000167802 */ /* 0x000fe20000000f00 */
[----:B------:R-:W1:Y:S01]  /*1f7d0*/  @P3 MUFU.RCP R0, R5 ;  /* 0x0000000500003308 */ /* 0x000e620000001000 */
[----:B------:R-:W-:Y:S02]  /*1f7e0*/  MOV R21, 0xff800000 ;  /* 0xff80000000157802 */ /* 0x000fe40000000f00 */
[----:B------:R-:W-:-:S03]  /*1f7f0*/  MOV R20, 0xff800000 ;  /* 0xff80000000147802 */ /* 0x000fc60000000f00 */
[----:B------:R-:W-:Y:S02]  /*1f800*/  @P1 MOV R10, 0x3f317218 ;  /* 0x3f317218000a1802 */ /* 0x000fe40000000f00 */
[----:B------:R-:W-:Y:S08]  /*1f810*/  @P2 MUFU.RCP R3, R4 ;  /* 0x0000000400032308 */ /* 0x000ff00000001000 */
[----:B------:R-:W2:Y:S01]  /*1f820*/  @P2 MUFU.LG2 R4, R4 ;  /* 0x0000000400042308 */ /* 0x000ea20000000c00 */
[----:B-1----:R-:W-:-:S02]  /*1f830*/  FMUL.FTZ R168, R0, R112 ;  /* 0x0000007000a87220 */ /* 0x002fc40000410000 */
[C---:B------:R-:W-:Y:S02]  /*1f840*/  FMUL.FTZ R169, R0.reuse, R113 ;  /* 0x0000007100a97220 */ /* 0x040fe40000410000 */
[C---:B------:R-:W-:Y:S02]  /*1f850*/  FMUL.FTZ R170, R0.reuse, R124 ;  /* 0x0000007c00aa7220 */ /* 0x040fe40000410000 */
[C---:B------:R-:W-:Y:S01]  /*1f860*/  FMUL.FTZ R171, R0.reuse, R125 ;  /* 0x0000007d00ab7220 */ /* 0x040fe20000410000 */
[----:B------:R-:W1:Y:S01]  /*1f870*/  @P1 MUFU.RCP R2, R7 ;  /* 0x0000000700021308 */ /* 0x000e620000001000 */
[C---:B------:R-:W-:Y:S02]  /*1f880*/  FMUL.FTZ R172, R0.reuse, R128 ;  /* 0x0000008000ac7220 */ /* 0x040fe40000410000 */
[C---:B------:R-:W-:Y:S02]  /*1f890*/  FMUL.FTZ R173, R0.reuse, R129 ;  /* 0x0000008100ad7220 */ /* 0x040fe40000410000 */
[----:B------:R-:W-:-:S02]  /*1f8a0*/  FMUL.FTZ R174, R0, R140 ;  /* 0x0000008c00ae7220 */ /* 0x000fc40000410000 */
[C---:B------:R-:W-:Y:S01]  /*1f8b0*/  FMUL.FTZ R175, R0.reuse, R141 ;  /* 0x0000008d00af7220 */ /* 0x040fe20000410000 */
[----:B------:R-:W-:Y:S01]  /*1f8c0*/  @P3 MUFU.LG2 R5, R5 ;  /* 0x0000000500053308 */ /* 0x000fe20000000c00 */
        /* <DEDUP_REMOVED lines=17> */
[----:B--2---:R-:W-:-:S02]  /*1f9e0*/  @P2 FMUL.FTZ R8, R4, 0.69314718246459960938 ;  /* 0x3f31721804082820 */ /* 0x004fc40000410000 */
[C---:B------:R-:W-:Y:S02]  /*1f9f0*/  FMUL.FTZ R144, R3.reuse, R126 ;  /* 0x0000007e03907220 */ /* 0x040fe40000410000 */
[C---:B------:R-:W-:Y:S02]  /*1fa00*/  FMUL.FTZ R145, R3.reuse, R127 ;  /* 0x0000007f03917220 */ /* 0x040fe40000410000 */
[C---:B------:R-:W-:Y:S02]  /*1fa10*/  FMUL.FTZ R126, R3.reuse, R54 ;  /* 0x00000036037e7220 */ /* 0x040fe40000410000 */
[C---:B------:R-:W-:Y:S02]  /*1fa20*/  FMUL.FTZ R127, R3.reuse, R55 ;  /* 0x00000037037f7220 */ /* 0x040fe40000410000 */
[C---:B------:R-:W-:Y:S02]  /*1fa30*/  FMUL.FTZ R140, R3.reuse, R114 ;  /* 0x00000072038c7220 */ /* 0x040fe40000410000 */
[----:B------:R-:W-:-:S02]  /*1fa40*/  FMUL.FTZ R141, R3, R115 ;  /* 0x00000073038d7220 */ /* 0x000fc40000410000 */
[C---:B-1----:R-:W-:Y:S01]  /*1fa50*/  FMUL.FTZ R54, R2.reuse, R56 ;  /* 0x0000003802367220 */ /* 0x042fe20000410000 */
[----:B---3--:R-:W-:Y:S01]  /*1fa60*/  @P2 MOV R7, 0x3f317218 ;  /* 0x3f31721800072802 */ /* 0x008fe20000000f00 */
[----:B------:R-:W-:Y:S02]  /*1fa70*/  FMUL.FTZ R55, R2, R57 ;  /* 0x0000003902377220 */ /* 0x000fe40000410000 */
[----:B------:R-:W-:Y:S02]  /*1fa80*/  FMUL.FTZ R112, R3, R142 ;  /* 0x0000008e03707220 */ /* 0x000fe40000410000 */
        /* <DEDUP_REMOVED lines=8> */
[----:B------:R-:W-:Y:S02]  /*1fb10*/  FMUL.FTZ R129, R3, R67 ;  /* 0x0000004303817220 */ /* 0x000fe40000410000 */
        /* <DEDUP_REMOVED lines=72> */
.L_x_750:
        /* <DEDUP_REMOVED lines=19> */
.L_x_884:
[----:B--2---:R-:W-:Y:S05]  /*200d0*/  BSYNC B0 ;  /* 0x0000000000007941 */ /* 0x004fea0003800000 */
.L_x_883:
        /* <DEDUP_REMOVED lines=115> */
[----:B------:R-:W-:Y:S02]  /*20810*/  STS [R11+0x5000], R3 ;  /* 0x005000030b007388 */ /* 0x000fe40000000800 */
        /* <DEDUP_REMOVED lines=9> */
[----:B-----5:R1:W2:Y:S04]  /*208b0*/  LDG.E R10, [R4.64] ;  /* 0x00000006040a7981 */ /* 0x0202a8000c1e1900 */
[----:B-1----:R-:W2:Y:S02]  /*208c0*/  LDG.E R4, [R4.64+0x4] ;  /* 0x0000040604047981 */ /* 0x002ea4000c1e1900 */
[----:B--2---:R-:W-:Y:S02]  /*208d0*/  IADD3 R10, -R10, R4, RZ ;  /* 0x000000040a0a7210 */ /* 0x004fe40007ffe1ff */
.L_x_887:
[----:B--2---:R-:W2:Y:S04]  /*208e0*/  LDL R3, [R1+0x44] ;  /* 0x0000440001037983 */ /* 0x004ea80000100800 */
[----:B------:R-:W2:Y:S04]  /*208f0*/  LDL R78, [R1+0x20] ;  /* 0x00002000014e7983 */ /* 0x000ea80000100800 */
[----:B------:R-:W3:Y:S04]  /*20900*/  LDL R24, [R1+0x48] ;  /* 0x0000480001187983 */ /* 0x000ee80000100800 */
[----:B------:R-:W4:Y:S04]  /*20910*/  LDL R13, [R1+0x30] ;  /* 0x00003000010d7983 */ /* 0x000f280000100800 */
[----:B------:R-:W4:Y:S01]  /*20920*/  LDL R25, [R1+0xa8] ;  /* 0x0000a80001197983 */ /* 0x000f220000100800 */
[----:B------:R-:W-:Y:S01]  /*20930*/  IMAD.MOV.U32 R11, RZ, RZ, 0x368 ;  /* 0x00000368ff0b7424 */ /* 0x000fe200078e00ff */
[----:B------:R-:W-:-:S04]  /*20940*/  ISETP.GT.AND P2, PT, R0, 0x1, PT ;  /* 0x000000010000780c */ /* 0x000fc80003f44270 */
[----:B------:R-:W-:-:S04]  /*20950*/  SEL R11, R11, 0x328, P2 ;  /* 0x000003280b0b7807 */ /* 0x000fc80001000000 */
[----:B------:R-:W1:Y:S08]  /*20960*/  LDC.64 R6, c[0x0][R11+0x170] ;  /* 0x00005c000b067b82 */ /* 0x000e700000000a00 */
[----:B------:R-:W3:Y:S08]  /*20970*/  LDC.64 R14, c[0x0][R11+0x168] ;  /* 0x00005a000b0e7b82 */ /* 0x000ef00000000a00 */
[----:B------:R1:W2:Y:S08]  /*20980*/  LDC.64 R18, c[0x0][R11+0x178] ;  /* 0x00005e000b127b82 */ /* 0x0002b00000000a00 */
[----:B------:R1:W2:Y:S01]  /*20990*/  LDC.64 R16, c[0x0][R11+0x160] ;  /* 0x000058000b107b82 */ /* 0x0002a20000000a00 */
[----:B------:R-:W-:Y:S01]  /*209a0*/  ISETP.NE.U32.AND P0, PT, RZ, c[0x0][0x500], PT ;  /* 0x00014000ff007a0c */ /* 0x000fe20003f05070 */
[----:B------:R-:W-:-:S03]  /*209b0*/  IMAD.MOV.U32 R0, RZ, RZ, c[0x0][0x4e8] ;  /* 0x00013a00ff007624 */ /* 0x000fc600078e00ff */
[----:B------:R-:W-:Y:S02]  /*209c0*/  ISETP.NE.AND.EX P0, PT, RZ, c[0x0][0x504], PT, P0 ;  /* 0x00014100ff007a0c */ /* 0x000fe40003f05300 */
[----:B------:R-:W-:Y:S02]  /*209d0*/  ISETP.NE.AND P5, PT, R0, 0x1, PT ;  /* 0x000000010000780c */ /* 0x000fe40003fa5270 */
[----:B------:R-:W-:Y:S02]  /*209e0*/  SHF.R.S32.HI R4, RZ, 0x1f, R8 ;  /* 0x0000001fff047819 */ /* 0x000fe40000011408 */
[----:B------:R-:W-:Y:S02]  /*209f0*/  SEL R0, R8, RZ, !P0 ;  /* 0x000000ff08007207 */ /* 0x000fe40004000000 */
[----:B------:R-:W-:Y:S01]  /*20a00*/  SEL R5, R4, RZ, !P0 ;  /* 0x000000ff04057207 */ /* 0x000fe20004000000 */
[----:B------:R-:W2:Y:S02]  /*20a10*/  S2R R26, SR_TID.X ;  /* 0x00000000001a7919 */ /* 0x000ea40000002100 */
[----:B-1----:R-:W-:-:S04]  /*20a20*/  IMAD R4, R7, R0, RZ ;  /* 0x0000000007047224 */ /* 0x002fc800078e02ff */
[C---:B------:R-:W-:Y:S02]  /*20a30*/  IMAD R12, R6.reuse, R5, R4 ;  /* 0x00000005060c7224 */ /* 0x040fe400078e0204 */
[----:B------:R-:W-:-:S04]  /*20a40*/  IMAD.WIDE.U32 R6, R6, R0, RZ ;  /* 0x0000000006067225 */ /* 0x000fc800078e00ff */
[----:B------:R-:W-:Y:S01]  /*20a50*/  IMAD.IADD R12, R7, 0x1, R12 ;  /* 0x00000001070c7824 */ /* 0x000fe200078e020c */
[----:B------:R-:W-:-:S04]  /*20a60*/  LOP3.LUT R203, R203, 0xfffffffd, RZ, 0xc0, !PT ;  /* 0xfffffffdcbcb7812 */ /* 0x000fc800078ec0ff */
[----:B------:R-:W-:Y:S01]  /*20a70*/  LOP3.LUT R203, R203, 0xfffffffe, RZ, 0xc0, !PT ;  /* 0xfffffffecbcb7812 */ /* 0x000fe200078ec0ff */
[----:B--2---:R-:W-:-:S04]  /*20a80*/  IMAD.IADD R3, R3, 0x1, R78 ;  /* 0x0000000103037824 */ /* 0x004fc800078e024e */
[----:B------:R-:W-:-:S04]  /*20a90*/  @P5 IMAD.HI.U32 R5, R3, c[0x0][0x4ec], RZ ;  /* 0x00013b0003055a27 */ /* 0x000fc800078e00ff */
[----:B---3--:R-:W-:-:S04]  /*20aa0*/  IMAD.WIDE.U32 R8, R14, R24, RZ ;  /* 0x000000180e087225 */ /* 0x008fc800078e00ff */
[----:B------:R-:W-:Y:S01]  /*20ab0*/  IMAD.MOV.U32 R4, RZ, RZ, R3 ;  /* 0x000000ffff047224 */ /* 0x000fe200078e0003 */
[----:B------:R-:W-:Y:S01]  /*20ac0*/  @P5 SHF.R.U32.HI R4, RZ, c[0x0][0x4f0], R5 ;  /* 0x00013c00ff045a19 */ /* 0x000fe20000011605 */
[----:B------:R-:W-:Y:S01]  /*20ad0*/  IMAD R11, R15, R24, RZ ;  /* 0x000000180f0b7224 */ /* 0x000fe200078e02ff */
[----:B----4-:R-:W-:Y:S02]  /*20ae0*/  SEL R5, R13, RZ, P2 ;  /* 0x000000ff0d057207 */ /* 0x010fe40001000000 */
        /* <DEDUP_REMOVED lines=35> */
[----:B------:R-:W4:Y:S04]  /*20d20*/  SHFL.IDX PT, R8, R6, 0x2, 0x1c1f ;  /* 0x005c1f0006087f89 */ /* 0x000f2800000e0000 */
[----:B------:R-:W1:Y:S01]  /*20d30*/  SHFL.IDX PT, R6, R6, 0x3, 0x1c1f ;  /* 0x007c1f0006067f89 */ /* 0x000e6200000e0000 */
[----:B---3--:R-:W-:-:S05]  /*20d40*/  IMAD.IADD R5, R25, 0x1, R78 ;  /* 0x0000000119057824 */ /* 0x008fca00078e024e */
[C---:B------:R-:W-:Y:S02]  /*20d50*/  IADD3 R17, R5.reuse, 0x8, RZ ;  /* 0x0000000805117810 */ /* 0x040fe40007ffe0ff */
[CC--:B------:R-:W-:Y:S02]  /*20d60*/  ISETP.GE.OR P4, PT, R5.reuse, R4.reuse, P0 ;  /* 0x000000040500720c */ /* 0x0c0fe40000786670 */
[----:B------:R-:W-:Y:S02]  /*20d70*/  IADD3 R16, R5, 0x40, RZ ;  /* 0x0000004005107810 */ /* 0x000fe40007ffe0ff */
[-C--:B------:R-:W-:Y:S02]  /*20d80*/  ISETP.GE.OR P3, PT, R17, R4.reuse, P0 ;  /* 0x000000041100720c */ /* 0x080fe40000766670 */
[----:B------:R-:W-:Y:S02]  /*20d90*/  ISETP.GE.OR P1, PT, R16, R4, P0 ;  /* 0x000000041000720c */ /* 0x000fe40000726670 */
[----:B------:R-:W-:-:S05]  /*20da0*/  IADD3 R15, R5, 0x48, RZ ;  /* 0x00000048050f7810 */ /* 0x000fca0007ffe0ff */
[----:B-1----:R1:W-:Y:S04]  /*20db0*/  @!P4 ST.E [R12.64], R21 ;  /* 0x000000150c00c985 */ /* 0x0023e8000c101906 */
        /* <DEDUP_REMOVED lines=67> */
.L_x_963:
[----:B------:R-:W-:Y:S05]  /*211f0*/  BRA.DIV ~URZ, `(.L_x_890) ;  /* 0x000040e27f007947 */ /* 0x000fea000b800000 */
[----:B------:R3:W4:Y:S02]  /*21200*/  SHFL.IDX PT, R0, R13, RZ, 0x1c1f ;  /* 0x001c1fff0d007589 */ /* 0x00072400000e0000 */
.L_x_964:
        /* <DEDUP_REMOVED lines=20> */
.L_x_892:
[----:B------:R-:W-:Y:S05]  /*21350*/  BSYNC B0 ;  /* 0x0000000000007941 */ /* 0x000fea0003800000 */
.L_x_891:
[----:B------:R-:W-:Y:S05]  /*21360*/  BRA.DIV ~URZ, `(.L_x_893) ;  /* 0x00003fd27f007947 */ /* 0x000fea000b800000 */
[----:B--2---:R2:W1:Y:S04]  /*21370*/  SHFL.IDX PT, R10, R12, 0x1, 0x1c1f ;  /* 0x003c1f000c0a7f89 */ /* 0x00446800000e0000 */
[----:B----4-:R2:W4:Y:S02]  /*21380*/  SHFL.IDX PT, R0, R13, 0x1, 0x1c1f ;  /* 0x003c1f000d007f89 */ /* 0x01052400000e0000 */
.L_x_965:
        /* <DEDUP_REMOVED lines=21> */
.L_x_895:
[----:B------:R-:W-:Y:S05]  /*214e0*/  BSYNC B0 ;  /* 0x0000000000007941 */ /* 0x000fea0003800000 */
.L_x_894:
[----:B------:R-:W-:Y:S05]  /*214f0*/  BRA.DIV ~URZ, `(.L_x_896) ;  /* 0x00003f027f007947 */ /* 0x000fea000b800000 */
[----:B-1----:R1:W2:Y:S02]  /*21500*/  SHFL.IDX PT, R10, R12, 0x2, 0x1c1f ;  /* 0x005c1f000c0a7f89 */ /* 0x0022a400000e0000 */
.L_x_966:
[----:B------:R-:W-:Y:S05]  /*21510*/  BRA.DIV ~URZ, `(.L_x_897) ;  /* 0x00003f527f007947 */ /* 0x000fea000b800000 */
[----:B----4-:R4:W1:Y:S02]  /*21520*/  SHFL.IDX PT, R0, R13, 0x2, 0x1c1f ;  /* 0x005c1f000d007f89 */ /* 0x01086400000e0000 */
.L_x_967:
        /* <DEDUP_REMOVED lines=21> */
.L_x_899:
[----:B------:R-:W-:Y:S05]  /*21680*/  BSYNC B0 ;  /* 0x0000000000007941 */ /* 0x000fea0003800000 */
.L_x_898:
[----:B------:R-:W-:Y:S05]  /*21690*/  BRA.DIV ~URZ, `(.L_x_900) ;  /* 0x00003e327f007947 */ /* 0x000fea000b800000 */
[----:B-1----:R1:W3:Y:S04]  /*216a0*/  SHFL.IDX PT, R6, R12, 0x3, 0x1c1f ;  /* 0x007c1f000c067f89 */ /* 0x0022e800000e0000 */
[----:B------:R1:W4:Y:S02]  /*216b0*/  SHFL.IDX PT, R0, R13, 0x3, 0x1c1f ;  /* 0x007c1f000d007f89 */ /* 0x00032400000e0000 */
.L_x_968:
        /* <DEDUP_REMOVED lines=22> */
.L_x_888:
[----:B-1----:R-:W2:Y:S04]  /*21820*/  LDL.LU R6, [R1+0x48] ;  /* 0x0000480001067983 */ /* 0x002ea80000300800 */
        /* <DEDUP_REMOVED lines=33> */
.L_x_969:
[----:B------:R-:W-:Y:S05]  /*21a40*/  BRA.DIV ~URZ, `(.L_x_903) ;  /* 0x00003bb27f007947 */ /* 0x000fea000b800000 */
[----:B------:R3:W4:Y:S02]  /*21a50*/  SHFL.IDX PT, R0, R24, RZ, 0x1c1f ;  /* 0x001c1fff18007589 */ /* 0x00072400000e0000 */
.L_x_970:
[----:B------:R-:W5:Y:S01]  /*21a60*/  LDL R5, [R1] ;  /* 0x0000000001057983 */ /* 0x000f620000100800 */
        /* <DEDUP_REMOVED lines=10> */
[----:B------:R-:W-:Y:S02]  /*21b10*/  IADD3 R6, R5, 0x50, RZ ;  /* 0x0000005005067810 */ /* 0x000fe40007ffe0ff */
[----:B------:R-:W-:-:S02]  /*21b20*/  SHF.R.S32.HI R26, RZ, 0x1f, R5 ;  /* 0x0000001fff1a7819 */ /* 0x000fc40000011405 */
        /* <DEDUP_REMOVED lines=9> */
[----:B------:R-:W-:Y:S01]  /*21bc0*/  SHF.R.S32.HI R34, RZ, 0x1f, R6 ;  /* 0x0000001fff227819 */ /* 0x000fe20000011406 */
[----:B------:R-:W-:Y:S05]  /*21bd0*/  @P0 BRA `(.L_x_905) ;  /* 0x0000032000000947 */ /* 0x000fea0003800000 */
[----:B------:R-:W-:Y:S01]  /*21be0*/  ISETP.GE.AND P1, PT, R5, c[0x0][0x3c8], PT ;  /* 0x0000f20005007a0c */ /* 0x000fe20003f26270 */
[----:B------:R-:W5:Y:S01]  /*21bf0*/  LDL R20, [R1+0x7c] ;  /* 0x00007c0001147983 */ /* 0x000f620000100800 */
[----:B------:R-:W-:Y:S02]  /*21c00*/  ISETP.GE.AND P2, PT, R15, c[0x0][0x3c8], PT ;  /* 0x0000f2000f007a0c */ /* 0x000fe40003f46270 */
[----:B------:R-:W-:-:S09]  /*21c10*/  ISETP.GE.AND P4, PT, R14, c[0x0][0x3c8], PT ;  /* 0x0000f2000e007a0c */ /* 0x000fd20003f86270 */
[----:B----4-:R-:W-:-:S04]  /*21c20*/  @!P1 LEA R2, P0, R5, R0, 0x2 ;  /* 0x0000000005029211 */ /* 0x010fc800078010ff */
[----:B--2---:R-:W-:Y:S02]  /*21c30*/  @!P1 LEA.HI.X R3, R5, R4, R26, 0x2, P0 ;  /* 0x0000000405039211 */ /* 0x004fe400000f141a */
[----:B------:R-:W2:Y:S01]  /*21c40*/  LDL R5, [R1+0x54] ;  /* 0x0000540001057983 */ /* 0x000ea20000100800 */
[----:B------:R-:W-:Y:S02]  /*21c50*/  @!P2 LEA R16, P0, R15, R0, 0x2 ;  /* 0x000000000f10a211 */ /* 0x000fe400078010ff */
[----:B------:R-:W-:Y:S01]  /*21c60*/  ISETP.GE.AND P3, PT, R13, c[0x0][0x3c8], PT ;  /* 0x0000f2000d007a0c */ /* 0x000fe20003f66270 */
[----:B------:R4:W-:Y:S01]  /*21c70*/  @!P1 ST.E.64 [R2.64], R168 ;  /* 0x000000a802009985 */ /* 0x0009e2000c101b06 */
[----:B------:R-:W-:Y:S02]  /*21c80*/  @!P2 LEA.HI.X R17, R15, R4, R23, 0x2, P0 ;  /* 0x000000040f11a211 */ /* 0x000fe400000f1417 */
[----:B------:R-:W-:-:S03]  /*21c90*/  ISETP.GE.AND P1, PT, R12, c[0x0][0x3c8], PT ;  /* 0x0000f2000c007a0c */ /* 0x000fc60003f26270 */
[----:B------:R1:W-:Y:S01]  /*21ca0*/  @!P2 ST.E.64 [R16.64], R170 ;  /* 0x000000aa1000a985 */ /* 0x0003e2000c101b06 */
[----:B------:R-:W-:Y:S02]  /*21cb0*/  ISETP.GE.AND P2, PT, R10, c[0x0][0x3c8], PT ;  /* 0x0000f2000a007a0c */ /* 0x000fe40003f46270 */
[----:B----4-:R-:W-:-:S04]  /*21cc0*/  @!P4 LEA R2, P0, R14, R0, 0x2 ;  /* 0x000000000e02c211 */ /* 0x010fc800078010ff */
[----:B------:R-:W-:Y:S02]  /*21cd0*/  @!P4 LEA.HI.X R3, R14, R4, R25, 0x2, P0 ;  /* 0x000000040e03c211 */ /* 0x000fe400000f1419 */
[----:B-1----:R-:W-:-:S03]  /*21ce0*/  @!P3 LEA R16, P0, R13, R0, 0x2 ;  /* 0x000000000d10b211 */ /* 0x002fc600078010ff */
[----:B------:R1:W-:Y:S01]  /*21cf0*/  @!P4 ST.E.64 [R2.64], R172 ;  /* 0x000000ac0200c985 */ /* 0x0003e2000c101b06 */
[----:B------:R-:W-:Y:S02]  /*21d00*/  ISETP.GE.AND P4, PT, R11, c[0x0][0x3c8], PT ;  /* 0x0000f2000b007a0c */ /* 0x000fe40003f86270 */
[----:B------:R-:W-:-:S05]  /*21d10*/  @!P3 LEA.HI.X R17, R13, R4, R28, 0x2, P0 ;  /* 0x000000040d11b211 */ /* 0x000fca00000f141c */
[----:B------:R4:W-:Y:S01]  /*21d20*/  @!P3 ST.E.64 [R16.64], R174 ;  /* 0x000000ae1000b985 */ /* 0x0009e2000c101b06 */
[----:B-1----:R-:W-:-:S04]  /*21d30*/  @!P1 LEA R2, P0, R12, R0, 0x2 ;  /* 0x000000000c029211 */ /* 0x002fc800078010ff */
[----:B------:R-:W-:Y:S02]  /*21d40*/  @!P1 LEA.HI.X R3, R12, R4, R27, 0x2, P0 ;  /* 0x000000040c039211 */ /* 0x000fe400000f141b */
[----:B----4-:R-:W-:-:S03]  /*21d50*/  @!P4 LEA R16, P0, R11, R0, 0x2 ;  /* 0x000000000b10c211 */ /* 0x010fc600078010ff */
        /* <DEDUP_REMOVED lines=8> */
[----:B----4-:R-:W-:-:S03]  /*21de0*/  @!P1 LEA R16, P0, R9, R0, 0x2 ;  /* 0x0000000009109211 */ /* 0x010fc600078010ff */
[----:B------:R1:W-:Y:S01]  /*21df0*/  @!P2 ST.E.64 [R2.64], R178 ;  /* 0x000000b20200a985 */ /* 0x0003e2000c101b06 */
[----:B------:R-:W-:Y:S02]  /*21e00*/  ISETP.GE.AND P2, PT, R6, c[0x0][0x3c8], PT ;  /* 0x0000f20006007a0c */ /* 0x000fe40003f46270 */
[----:B------:R-:W-:-:S05]  /*21e10*/  @!P1 LEA.HI.X R17, R9, R4, R30, 0x2, P0 ;  /* 0x0000000409119211 */ /* 0x000fca00000f141e */
[----:B------:R4:W-:Y:S01]  /*21e20*/  @!P1 ST.E.64 [R16.64], R180 ;  /* 0x000000b410009985 */ /* 0x0009e2000c101b06 */
[----:B-1----:R-:W-:-:S04]  /*21e30*/  @!P4 LEA R2, P0, R8, R0, 0x2 ;  /* 0x000000000802c211 */ /* 0x002fc800078010ff */
[----:B------:R-:W-:Y:S02]  /*21e40*/  @!P4 LEA.HI.X R3, R8, R4, R32, 0x2, P0 ;  /* 0x000000040803c211 */ /* 0x000fe400000f1420 */
[----:B------:R-:W-:-:S04]  /*21e50*/  @!P3 LEA R18, P0, R7, R0, 0x2 ;  /* 0x000000000712b211 */ /* 0x000fc800078010ff */
[----:B------:R-:W-:Y:S02]  /*21e60*/  @!P3 LEA.HI.X R19, R7, R4, R33, 0x2, P0 ;  /* 0x000000040713b211 */ /* 0x000fe400000f1421 */
[C---:B----4-:R-:W-:Y:S01]  /*21e70*/  @!P2 LEA R16, P0, R6.reuse, R0, 0x2 ;  /* 0x000000000610a211 */ /* 0x050fe200078010ff */
[----:B------:R1:W-:Y:S03]  /*21e80*/  @!P4 ST.E.64 [R2.64], R100 ;  /* 0x000000640200c985 */ /* 0x0003e6000c101b06 */
[----:B------:R-:W-:Y:S01]  /*21e90*/  @!P2 LEA.HI.X R17, R6, R4, R34, 0x2, P0 ;  /* 0x000000040611a211 */ /* 0x000fe200000f1422 */
[----:B------:R4:W-:Y:S04]  /*21ea0*/  @!P3 ST.E.64 [R18.64], R184 ;  /* 0x000000b81200b985 */ /* 0x0009e8000c101b06 */
[----:B------:R4:W-:Y:S01]  /*21eb0*/  @!P2 ST.E.64 [R16.64], R182 ;  /* 0x000000b61000a985 */ /* 0x0009e2000c101b06 */
[----:B--2---:R-:W-:-:S13]  /*21ec0*/  ISETP.GE.AND P1, PT, R5, c[0x0][0x3c8], PT ;  /* 0x0000f20005007a0c */ /* 0x004fda0003f26270 */
[----:B-1----:R-:W-:-:S04]  /*21ed0*/  @!P1 LEA R2, P0, R5, R0, 0x2 ;  /* 0x0000000005029211 */ /* 0x002fc800078010ff */
[----:B-----5:R-:W-:-:S05]  /*21ee0*/  @!P1 LEA.HI.X R3, R5, R4, R20, 0x2, P0 ;  /* 0x0000000405039211 */ /* 0x020fca00000f1414 */
[----:B------:R4:W-:Y:S04]  /*21ef0*/  @!P1 ST.E.64 [R2.64], R96 ;  /* 0x0000006002009985 */ /* 0x0009e8000c101b06 */
.L_x_905:
[----:B------:R-:W-:Y:S05]  /*21f00*/  BSYNC B0 ;  /* 0x0000000000007941 */ /* 0x000fea0003800000 */
.L_x_904:
[----:B------:R-:W-:Y:S05]  /*21f10*/  BRA.DIV ~URZ, `(.L_x_906) ;  /* 0x000037427f007947 */ /* 0x000fea000b800000 */
[----:B--2---:R2:W1:Y:S04]  /*21f20*/  SHFL.IDX PT, R4, R22, 0x1, 0x1c1f ;  /* 0x003c1f0016047f89 */ /* 0x00446800000e0000 */
[----:B----4-:R2:W4:Y:S02]  /*21f30*/  SHFL.IDX PT, R0, R24, 0x1, 0x1c1f ;  /* 0x003c1f0018007f89 */ /* 0x01052400000e0000 */
.L_x_971:
[----:B------:R-:W-:Y:S01]  /*21f40*/  BSSY B0, `(.L_x_907) ;  /* 0x0000035000007945 */ /* 0x000fe20003800000 */
[----:B------:R-:W-:Y:S05]  /*21f50*/  @P6 BRA `(.L_x_908) ;  /* 0x0000033000006947 */ /* 0x000fea0003800000 */
[----:B------:R-:W5:Y:S01]  /*21f60*/  LDL R5, [R1] ;  /* 0x0000000001057983 */ /* 0x000f620000100800 */
[----:B------:R-:W-:Y:S02]  /*21f70*/  ISETP.GE.AND P0, PT, R15, c[0x0][0x3c8], PT ;  /* 0x0000f2000f007a0c */ /* 0x000fe40003f06270 */
[----:B------:R-:W-:Y:S01]  /*21f80*/  ISETP.GE.AND P3, PT, R14, c[0x0][0x3c8], PT ;  /* 0x0000f2000e007a0c */ /* 0x000fe20003f66270 */
[----:B--2---:R-:W2:Y:S01]  /*21f90*/  LDL R35, [R1+0x7c] ;  /* 0x00007c0001237983 */ /* 0x004ea20000100800 */
[----:B------:R-:W-:-:S02]  /*21fa0*/  ISETP.GE.AND P5, PT, R13, c[0x0][0x3c8], PT ;  /* 0x0000f2000d007a0c */ /* 0x000fc40003fa6270 */
[----:B-----5:R-:W-:-:S13]  /*21fb0*/  ISETP.GE.AND P1, PT, R5, c[0x0][0x3c8], PT ;  /* 0x0000f20005007a0c */ /* 0x020fda0003f26270 */
[----:B----4-:R-:W-:-:S04]  /*21fc0*/  @!P1 LEA R2, P2, R5, R0, 0x2 ;  /* 0x0000000005029211 */ /* 0x010fc800078410ff */
[----:B-1----:R-:W-:Y:S02]  /*21fd0*/  @!P1 LEA.HI.X R3, R5, R4, R26, 0x2, P2 ;  /* 0x0000000405039211 */ /* 0x002fe400010f141a */
[----:B------:R-:W4:Y:S01]  /*21fe0*/  LDL R5, [R1+0x54] ;  /* 0x0000540001057983 */ /* 0x000f220000100800 */
[----:B------:R-:W-:-:S04]  /*21ff0*/  @!P0 LEA R16, P2, R15, R0, 0x2 ;  /* 0x000000000f108211 */ /* 0x000fc800078410ff */
[----:B------:R-:W-:Y:S02]  /*22000*/  @!P0 LEA.HI.X R17, R15, R4, R23, 0x2, P2 ;  /* 0x000000040f118211 */ /* 0x000fe400010f1417 */
[----:B------:R-:W-:Y:S01]  /*22010*/  ISETP.GE.AND P2, PT, R12, c[0x0][0x3c8], PT ;  /* 0x0000f2000c007a0c */ /* 0x000fe20003f46270 */
[----:B------:R1:W-:Y:S01]  /*22020*/  @!P1 ST.E.64 [R2.64], R140 ;  /* 0x0000008c02009985 */ /* 0x0003e2000c101b06 */
[----:B------:R-:W-:-:S03]  /*22030*/  ISETP.GE.AND P1, PT, R11, c[0x0][0x3c8], PT ;  /* 0x0000f2000b007a0c */ /* 0x000fc60003f26270 */
[----:B------:R5:W-:Y:S01]  /*22040*/  @!P0 ST.E.64 [R16.64], R144 ;  /* 0x0000009010008985 */ /* 0x000be2000c101b06 */
[CC--:B-1----:R-:W-:Y:S02]  /*22050*/  @!P3 LEA R2, P4, R14.reuse, R0.reuse, 0x2 ;  /* 0x000000000e02b211 */ /* 0x0c2fe400078810ff */
[C---:B-----5:R-:W-:Y:S02]  /*22060*/  @!P5 LEA R16, P0, R13.reuse, R0, 0x2 ;  /* 0x000000000d10d211 */ /* 0x060fe400078010ff */
        /* <DEDUP_REMOVED lines=9> */
[----:B------:R-:W-:-:S03]  /*22100*/  @!P1 LEA R18, P3, R11, R0, 0x2 ;  /* 0x000000000b129211 */ /* 0x000fc600078610ff */
[----:B------:R1:W-:Y:S01]  /*22110*/  @!P2 ST.E.64 [R2.64], R114 ;  /* 0x000000720200a985 */ /* 0x0003e2000c101b06 */
[C---:B-----5:R-:W-:Y:S02]  /*22120*/  @!P0 LEA R16, P2, R10.reuse, R0, 0x2 ;  /* 0x000000000a108211 */ /* 0x060fe400078410ff */
[-C--:B------:R-:W-:Y:S02]  /*22130*/  @!P1 LEA.HI.X R19, R11, R4.reuse, R29, 0x2, P3 ;  /* 0x000000040b139211 */ /* 0x080fe400018f141d */
[----:B------:R-:W-:Y:S02]  /*22140*/  ISETP.GE.AND P3, PT, R7, c[0x0][0x3c8], PT ;  /* 0x0000f20007007a0c */ /* 0x000fe40003f66270 */
[----:B------:R-:W-:Y:S01]  /*22150*/  @!P0 LEA.HI.X R17, R10, R4, R31, 0x2, P2 ;  /* 0x000000040a118211 */ /* 0x000fe200010f141f */
[----:B------:R5:W-:Y:S01]  /*22160*/  @!P1 ST.E.64 [R18.64], R124 ;  /* 0x0000007c12009985 */ /* 0x000be2000c101b06 */
[----:B------:R-:W-:-:S03]  /*22170*/  ISETP.GE.AND P2, PT, R6, c[0x0][0x3c8], PT ;  /* 0x0000f20006007a0c */ /* 0x000fc60003f46270 */
[----:B------:R3:W-:Y:S01]  /*22180*/  @!P0 ST.E.64 [R16.64], R126 ;  /* 0x0000007e10008985 */ /* 0x0007e2000c101b06 */
[----:B------:R-:W-:-:S04]  /*22190*/  @!P5 LEA R20, P0, R8, R0, 0x2 ;  /* 0x000000000814d211 */ /* 0x000fc800078010ff */
[----:B------:R-:W-:Y:S02]  /*221a0*/  @!P5 LEA.HI.X R21, R8, R4, R32, 0x2, P0 ;  /* 0x000000040815d211 */ /* 0x000fe400000f1420 */
[----:B-1----:R-:W-:-:S04]  /*221b0*/  @!P4 LEA R2, P1, R9, R0, 0x2 ;  /* 0x000000000902c211 */ /* 0x002fc800078210ff */
[----:B------:R-:W-:Y:S02]  /*221c0*/  @!P4 LEA.HI.X R3, R9, R4, R30, 0x2, P1 ;  /* 0x000000040903c211 */ /* 0x000fe400008f141e */
[----:B-----5:R-:W-:-:S04]  /*221d0*/  @!P3 LEA R18, P0, R7, R0, 0x2 ;  /* 0x000000000712b211 */ /* 0x020fc800078010ff */
[----:B------:R-:W-:Y:S02]  /*221e0*/  @!P3 LEA.HI.X R19, R7, R4, R33, 0x2, P0 ;  /* 0x000000040713b211 */ /* 0x000fe400000f1421 */
[C---:B---3--:R-:W-:Y:S01]  /*221f0*/  @!P2 LEA R16, P0, R6.reuse, R0, 0x2 ;  /* 0x000000000610a211 */ /* 0x048fe200078010ff */
[----:B------:R1:W-:Y:S03]  /*22200*/  @!P4 ST.E.64 [R2.64], R128 ;  /* 0x000000800200c985 */ /* 0x0003e6000c101b06 */
[----:B------:R-:W-:Y:S01]  /*22210*/  @!P2 LEA.HI.X R17, R6, R4, R34, 0x2, P0 ;  /* 0x000000040611a211 */ /* 0x000fe200000f1422 */
[----:B------:R3:W-:Y:S04]  /*22220*/  @!P5 ST.E.64 [R20.64], R146 ;  /* 0x000000921400d985 */ /* 0x0007e8000c101b06 */
[----:B------:R3:W-:Y:S04]  /*22230*/  @!P3 ST.E.64 [R18.64], R142 ;  /* 0x0000008e1200b985 */ /* 0x0007e8000c101b06 */
[----:B------:R3:W-:Y:S01]  /*22240*/  @!P2 ST.E.64 [R16.64], R104 ;  /* 0x000000681000a985 */ /* 0x0007e2000c101b06 */
[----:B----4-:R-:W-:-:S13]  /*22250*/  ISETP.GE.AND P1, PT, R5, c[0x0][0x3c8], PT ;  /* 0x0000f20005007a0c */ /* 0x010fda0003f26270 */
[----:B-1----:R-:W-:-:S04]  /*22260*/  @!P1 LEA R2, P0, R5, R0, 0x2 ;  /* 0x0000000005029211 */ /* 0x002fc800078010ff */
[----:B--2---:R-:W-:-:S05]  /*22270*/  @!P1 LEA.HI.X R3, R5, R4, R35, 0x2, P0 ;  /* 0x0000000405039211 */ /* 0x004fca00000f1423 */
[----:B------:R3:W-:Y:S04]  /*22280*/  @!P1 ST.E.64 [R2.64], R98 ;  /* 0x0000006202009985 */ /* 0x0007e8000c101b06 */
.L_x_908:
[----:B------:R-:W-:Y:S05]  /*22290*/  BSYNC B0 ;  /* 0x0000000000007941 */ /* 0x000fea0003800000 */
.L_x_907:
[----:B------:R-:W-:Y:S05]  /*222a0*/  BRA.DIV ~URZ, `(.L_x_909) ;  /* 0x000034727f007947 */ /* 0x000fea000b800000 */
[----:B-1----:R1:W2:Y:S02]  /*222b0*/  SHFL.IDX PT, R4, R22, 0x2, 0x1c1f ;  /* 0x005c1f0016047f89 */ /* 0x0022a400000e0000 */
.L_x_972:
[----:B------:R-:W-:Y:S05]  /*222c0*/  BRA.DIV ~URZ, `(.L_x_910) ;  /* 0x000034c27f007947 */ /* 0x000fea000b800000 */
[----:B----4-:R4:W1:Y:S02]  /*222d0*/  SHFL.IDX PT, R0, R24, 0x2, 0x1c1f ;  /* 0x005c1f0018007f89 */ /* 0x01086400000e0000 */
.L_x_973:
[----:B------:R-:W-:Y:S01]  /*222e0*/  LOP3.LUT P0, RZ, R203, 0x1, RZ, 0xc0, !PT ;  /* 0x00000001cbff7812 */ /* 0x000fe2000780c0ff */
[----:B------:R-:W-:-:S12]  /*222f0*/  BSSY B0, `(.L_x_911) ;  /* 0x0000035000007945 */ /* 0x000fd80003800000 */
[----:B------:R-:W-:Y:S05]  /*22300*/  @P0 BRA `(.L_x_912) ;  /* 0x0000033000000947 */ /* 0x000fea0003800000 */
[----:B---3--:R-:W3:Y:S04]  /*22310*/  LDL R16, [R1] ;  /* 0x0000000001107983 */ /* 0x008ee80000100800 */
[----:B------:R-:W5:Y:S01]  /*22320*/  LDL R5, [R1+0x54] ;  /* 0x0000540001057983 */ /* 0x000f620000100800 */
[----:B------:R-:W-:Y:S02]  /*22330*/  ISETP.GE.AND P2, PT, R15, c[0x0][0x3c8], PT ;  /* 0x0000f2000f007a0c */ /* 0x000fe40003f46270 */
[----:B------:R-:W-:Y:S01]  /*22340*/  ISETP.GE.AND P4, PT, R14, c[0x0][0x3c8], PT ;  /* 0x0000f2000e007a0c */ /* 0x000fe20003f86270 */
[----:B----4-:R-:W4:Y:S01]  /*22350*/  LDL R35, [R1+0x7c] ;  /* 0x00007c0001237983 */ /* 0x010f220000100800 */
[----:B------:R-:W-:-:S09]  /*22360*/  ISETP.GE.AND P3, PT, R13, c[0x0][0x3c8], PT ;  /* 0x0000f2000d007a0c */ /* 0x000fd20003f66270 */
[----:B-1----:R-:W-:-:S04]  /*22370*/  @!P2 LEA R18, P1, R15, R0, 0x2 ;  /* 0x000000000f12a211 */ /* 0x002fc800078210ff */
[----:B--2---:R-:W-:Y:S02]  /*22380*/  @!P2 LEA.HI.X R19, R15, R4, R23, 0x2, P1 ;  /* 0x000000040f13a211 */ /* 0x004fe400008f1417 */
[----:B------:R-:W-:Y:S02]  /*22390*/  ISETP.GE.AND P1, PT, R12, c[0x0][0x3c8], PT ;  /* 0x0000f2000c007a0c */ /* 0x000fe40003f26270 */
[----:B------:R-:W-:Y:S02]  /*223a0*/  ISETP.GE.AND P6, PT, R10, c[0x0][0x3c8], PT ;  /* 0x0000f2000a007a0c */ /* 0x000fe40003fc6270 */
[----:B---3--:R-:W-:-:S13]  /*223b0*/  ISETP.GE.AND P0, PT, R16, c[0x0][0x3c8], PT ;  /* 0x0000f20010007a0c */ /* 0x008fda0003f06270 */
[----:B------:R-:W-:-:S04]  /*223c0*/  @!P0 LEA R2, P5, R16, R0, 0x2 ;  /* 0x0000000010028211 */ /* 0x000fc800078a10ff */
[----:B------:R-:W-:Y:S02]  /*223d0*/  @!P0 LEA.HI.X R3, R16, R4, R26, 0x2, P5 ;  /* 0x0000000410038211 */ /* 0x000fe400028f141a */
[----:B------:R-:W-:-:S03]  /*223e0*/  @!P4 LEA R16, P5, R14, R0, 0x2 ;  /* 0x000000000e10c211 */ /* 0x000fc600078a10ff */
[----:B------:R1:W-:Y:S01]  /*223f0*/  @!P0 ST.E.64 [R2.64], R44 ;  /* 0x0000002c02008985 */ /* 0x0003e2000c101b06 */
[----:B------:R-:W-:-:S03]  /*22400*/  ISETP.GE.AND P0, PT, R11, c[0x0][0x3c8], PT ;  /* 0x0000f2000b007a0c */ /* 0x000fc60003f06270 */
[----:B------:R2:W-:Y:S01]  /*22410*/  @!P2 ST.E.64 [R18.64], R46 ;  /* 0x0000002e1200a985 */ /* 0x0005e2000c101b06 */
[----:B------:R-:W-:-:S05]  /*22420*/  @!P4 LEA.HI.X R17, R14, R4, R25, 0x2, P5 ;  /* 0x000000040e11c211 */ /* 0x000fca00028f1419 */
[----:B------:R3:W-:Y:S01]  /*22430*/  @!P4 ST.E.64 [R16.64], R48 ;  /* 0x000000301000c985 */ /* 0x0007e2000c101b06 */
[----:B------:R-:W-:Y:S02]  /*22440*/  ISETP.GE.AND P4, PT, R9, c[0x0][0x3c8], PT ;  /* 0x0000f20009007a0c */ /* 0x000fe40003f86270 */
[----:B-1----:R-:W-:-:S04]  /*22450*/  @!P3 LEA R2, P2, R13, R0, 0x2 ;  /* 0x000000000d02b211 */ /* 0x002fc800078410ff */
[----:B------:R-:W-:Y:S02]  /*22460*/  @!P3 LEA.HI.X R3, R13, R4, R28, 0x2, P2 ;  /* 0x000000040d03b211 */ /* 0x000fe400010f141c */
[----:B--2---:R-:W-:-:S03]  /*22470*/  @!P1 LEA R18, P5, R12, R0, 0x2 ;  /* 0x000000000c129211 */ /* 0x004fc600078a10ff */
[----:B------:R1:W-:Y:S01]  /*22480*/  @!P3 ST.E.64 [R2.64], R50 ;  /* 0x000000320200b985 */ /* 0x0003e2000c101b06 */
[----:B------:R-:W-:Y:S02]  /*22490*/  @!P1 LEA.HI.X R19, R12, R4, R27, 0x2, P5 ;  /* 0x000000040c139211 */ /* 0x000fe400028f141b */
[----:B---3--:R-:W-:Y:S02]  /*224a0*/  @!P6 LEA R16, P5, R10, R0, 0x2 ;  /* 0x000000000a10e211 */ /* 0x008fe400078a10ff */
[----:B------:R-:W-:Y:S01]  /*224b0*/  ISETP.GE.AND P3, PT, R8, c[0x0][0x3c8], PT ;  /* 0x0000f20008007a0c */ /* 0x000fe20003f66270 */
[----:B------:R-:W-:Y:S01]  /*224c0*/  @!P1 ST.E.64 [R18.64], R66 ;  /* 0x0000004212009985 */ /* 0x000fe2000c101b06 */
[----:B------:R-:W-:Y:S02]  /*224d0*/  @!P6 LEA.HI.X R17, R10, R4, R31, 0x2, P5 ;  /* 0x000000040a11e211 */ /* 0x000fe400028f141f */
[----:B------:R-:W-:Y:S02]  /*224e0*/  ISETP.GE.AND P1, PT, R6, c[0x0][0x3c8], PT ;  /* 0x0000f20006007a0c */ /* 0x000fe40003f26270 */
[----:B-1----:R-:W-:-:S04]  /*224f0*/  @!P0 LEA R2, P2, R11, R0, 0x2 ;  /* 0x000000000b028211 */ /* 0x002fc800078410ff */
[----:B------:R-:W-:Y:S02]  /*22500*/  @!P0 LEA.HI.X R3, R11, R4, R29, 0x2, P2 ;  /* 0x000000040b038211 */ /* 0x000fe400010f141d */
[----:B------:R-:W-:-:S03]  /*22510*/  ISETP.GE.AND P2, PT, R7, c[0x0][0x3c8], PT ;  /* 0x0000f20007007a0c */ /* 0x000fc60003f46270 */
[----:B------:R1:W-:Y:S01]  /*22520*/  @!P0 ST.E.64 [R2.64], R52 ;  /* 0x0000003402008985 */ /* 0x0003e2000c101b06 */
[----:B-----5:R-:W-:-:S03]  /*22530*/  ISETP.GE.AND P0, PT, R5, c[0x0][0x3c8], PT ;  /* 0x0000f20005007a0c */ /* 0x020fc60003f06270 */
        /* <DEDUP_REMOVED lines=8> */
[-C--:B------:R-:W-:Y:S02]  /*225c0*/  @!P2 LEA.HI.X R19, R7, R4.reuse, R33, 0x2, P4 ;  /* 0x000000040713a211 */ /* 0x080fe400020f1421 */
[----:B------:R-:W-:Y:S01]  /*225d0*/  @!P1 LEA.HI.X R17, R6, R4, R34, 0x2, P5 ;  /* 0x0000000406119211 */ /* 0x000fe200028f1422 */
[----:B------:R2:W-:Y:S04]  /*225e0*/  @!P3 ST.E.64 [R20.64], R80 ;  /* 0x000000501400b985 */ /* 0x0005e8000c101b06 */
[----:B------:R2:W-:Y:S04]  /*225f0*/  @!P2 ST.E.64 [R18.64], R68 ;  /* 0x000000441200a985 */ /* 0x0005e8000c101b06 */
[----:B------:R2:W-:Y:S01]  /*22600*/  @!P1 ST.E.64 [R16.64], R60 ;  /* 0x0000003c10009985 */ /* 0x0005e2000c101b06 */
[----:B-1----:R-:W-:-:S04]  /*22610*/  @!P0 LEA R2, P4, R5, R0, 0x2 ;  /* 0x0000000005028211 */ /* 0x002fc800078810ff */
[----:B----4-:R-:W-:-:S05]  /*22620*/  @!P0 LEA.HI.X R3, R5, R4, R35, 0x2, P4 ;  /* 0x0000000405038211 */ /* 0x010fca00020f1423 */
[----:B------:R2:W-:Y:S04]  /*22630*/  @!P0 ST.E.64 [R2.64], R38 ;  /* 0x0000002602008985 */ /* 0x0005e8000c101b06 */
.L_x_912:
[----:B------:R-:W-:Y:S05]  /*22640*/  BSYNC B0 ;  /* 0x0000000000007941 */ /* 0x000fea0003800000 */
.L_x_911:
[----:B------:R-:W-:Y:S05]  /*22650*/  BRA.DIV ~URZ, `(.L_x_913) ;  /* 0x000031927f007947 */ /* 0x000fea000b800000 */
[----:B--2---:R2:W3:Y:S04]  /*22660*/  SHFL.IDX PT, R4, R22, 0x3, 0x1c1f ;  /* 0x007c1f0016047f89 */ /* 0x0044e800000e0000 */
[----:B-1----:R2:W1:Y:S02]  /*22670*/  SHFL.IDX PT, R0, R24, 0x3, 0x1c1f ;  /* 0x007c1f0018007f89 */ /* 0x00246400000e0000 */
.L_x_974:
[----:B------:R-:W-:-:S13]  /*22680*/  LOP3.LUT P0, RZ, R203, 0x2, RZ, 0xc0, !PT ;  /* 0x00000002cbff7812 */ /* 0x000fda000780c0ff */
[----:B------:R-:W-:Y:S05]  /*22690*/  @P0 BRA `(.L_x_901) ;  /* 0x0000115000000947 */ /* 0x000fea0003800000 */
[----:B---3--:R-:W3:Y:S01]  /*226a0*/  LDL R2, [R1] ;  /* 0x0000000001027983 */ /* 0x008ee20000100800 */
[----:B------:R-:W-:Y:S02]  /*226b0*/  ISETP.GE.AND P3, PT, R15, c[0x0][0x3c8], PT ;  /* 0x0000f2000f007a0c */ /* 0x000fe40003f66270 */
[----:B------:R-:W-:Y:S01]  /*226c0*/  ISETP.GE.AND P2, PT, R14, c[0x0][0x3c8], PT ;  /* 0x0000f2000e007a0c */ /* 0x000fe20003f46270 */
[----:B------:R-:W5:Y:S01]  /*226d0*/  LDL R5, [R1+0x54] ;  /* 0x0000540001057983 */ /* 0x000f620000100800 */
[----:B------:R-:W-:Y:S02]  /*226e0*/  ISETP.GE.AND P1, PT, R13, c[0x0][0x3c8], PT ;  /* 0x0000f2000d007a0c */ /* 0x000fe40003f26270 */
[----:B------:R-:W-:-:S07]  /*226f0*/  ISETP.GE.AND P0, PT, R12, c[0x0][0x3c8], PT ;  /* 0x0000f2000c007a0c */ /* 0x000fce0003f06270 */
[----:B-1----:R-:W-:-:S04]  /*22700*/  @!P3 LEA R20, P5, R15, R0, 0x2 ;  /* 0x000000000f14b211 */ /* 0x002fc800078a10ff */
[----:B------:R-:W-:Y:S02]  /*22710*/  @!P3 LEA.HI.X R21, R15, R4, R23, 0x2, P5 ;  /* 0x000000040f15b211 */ /* 0x000fe400028f1417 */
[----:B------:R-:W-:-:S04]  /*22720*/  @!P2 LEA R16, P5, R14, R0, 0x2 ;  /* 0x000000000e10a211 */ /* 0x000fc800078a10ff */
[----:B------:R-:W-:Y:S02]  /*22730*/  @!P2 LEA.HI.X R17, R14, R4, R25, 0x2, P5 ;  /* 0x000000040e11a211 */ /* 0x000fe400028f1419 */
[----:B---3--:R-:W-:-:S13]  /*22740*/  ISETP.GE.AND P4, PT, R2, c[0x0][0x3c8], PT ;  /* 0x0000f20002007a0c */ /* 0x008fda0003f86270 */
[----:B------:R-:W-:-:S04]  /*22750*/  @!P4 LEA R18, P6, R2, R0, 0x2 ;  /* 0x000000000212c211 */ /* 0x000fc800078c10ff */
[----:B------:R-:W-:Y:S02]  /*22760*/  @!P4 LEA.HI.X R19, R2, R4, R26, 0x2, P6 ;  /* 0x000000040213c211 */ /* 0x000fe400030f141a */
[CC--:B------:R-:W-:Y:S02]  /*22770*/  @!P1 LEA R14, P6, R13.reuse, R0.reuse, 0x2 ;  /* 0x000000000d0e9211 */ /* 0x0c0fe400078c10ff */
[C---:B------:R-:W-:Y:S02]  /*22780*/  @!P0 LEA R2, P5, R12.reuse, R0, 0x2 ;  /* 0x000000000c028211 */ /* 0x040fe400078a10ff */
[-C--:B------:R-:W-:Y:S02]  /*22790*/  @!P1 LEA.HI.X R15, R13, R4.reuse, R28, 0x2, P6 ;  /* 0x000000040d0f9211 */ /* 0x080fe400030f141c */
[----:B------:R-:W-:Y:S02]  /*227a0*/  ISETP.GE.AND P6, PT, R11, c[0x0][0x3c8], PT ;  /* 0x0000f2000b007a0c */ /* 0x000fe40003fc6270 */
[----:B------:R-:W-:-:S02]  /*227b0*/  @!P0 LEA.HI.X R3, R12, R4, R27, 0x2, P5 ;  /* 0x000000040c038211 */ /* 0x000fc400028f141b */
[----:B------:R-:W-:Y:S01]  /*227c0*/  ISETP.GE.AND P5, PT, R10, c[0x0][0x3c8], PT ;  /* 0x0000f2000a007a0c */ /* 0x000fe20003fa6270 */
[----:B------:R-:W-:Y:S01]  /*227d0*/  @!P4 ST.E.64 [R18.64], R84 ;  /* 0x000000541200c985 */ /* 0x000fe2000c101b06 */
[----:B------:R-:W-:-:S03]  /*227e0*/  ISETP.GE.AND P4, PT, R9, c[0x0][0x3c8], PT ;  /* 0x0000f20009007a0c */ /* 0x000fc60003f86270 */
[----:B------:R-:W-:Y:S01]  /*227f0*/  @!P3 ST.E.64 [R20.64], R76 ;  /* 0x0000004c1400b985 */ /* 0x000fe2000c101b06 */
[----:B------:R-:W-:-:S03]  /*22800*/  ISETP.GE.AND P3, PT, R8, c[0x0][0x3c8], PT ;  /* 0x0000f20008007a0c */ /* 0x000fc60003f66270 */
[----:B------:R1:W-:Y:S04]  /*22810*/  @!P2 ST.E.64 [R16.64], R70 ;  /* 0x000000461000a985 */ /* 0x0003e8000c101b06 */
[----:B------:R3:W-:Y:S01]  /*22820*/  @!P1 ST.E.64 [R14.64], R64 ;  /* 0x000000400e009985 */ /* 0x0007e2000c101b06 */
[----:B------:R-:W-:-:S03]  /*22830*/  ISETP.GE.AND P2, PT, R7, c[0x0][0x3c8], PT ;  /* 0x0000f20007007a0c */ /* 0x000fc60003f46270 */
[----:B------:R2:W-:Y:S01]  /*22840*/  @!P0 ST.E.64 [R2.64], R40 ;  /* 0x0000002802008985 */ /* 0x0005e2000c101b06 */
[CC--:B-1----:R-:W-:Y:S02]  /*22850*/  @!P6 LEA R16, P0, R11.reuse, R0.reuse, 0x2 ;  /* 0x000000000b10e211 */ /* 0x0c2fe400078010ff */
[C---:B---3--:R-:W-:Y:S02]  /*22860*/  @!P5 LEA R14, P1, R10.reuse, R0, 0x2 ;  /* 0x000000000a0ed211 */ /* 0x048fe400078210ff */
[----:B------:R-:W-:Y:S02]  /*22870*/  @!P6 LEA.HI.X R17, R11, R4, R29, 0x2, P0 ;  /* 0x000000040b11e211 */ /* 0x000fe400000f141d */
[----:B------:R-:W-:Y:S02]  /*22880*/  @!P4 LEA R12, P0, R9, R0, 0x2 ;  /* 0x00000000090cc211 */ /* 0x000fe400078010ff */
[----:B------:R-:W-:Y:S02]  /*22890*/  @!P5 LEA.HI.X R15, R10, R4, R31, 0x2, P1 ;  /* 0x000000040a0fd211 */ /* 0x000fe400008f141f */
[----:B------:R-:W-:-:S02]  /*228a0*/  ISETP.GE.AND P1, PT, R6, c[0x0][0x3c8], PT ;  /* 0x0000f20006007a0c */ /* 0x000fc40003f26270 */
[----:B------:R-:W-:Y:S02]  /*228b0*/  @!P4 LEA.HI.X R13, R9, R4, R30, 0x2, P0 ;  /* 0x00000004090dc211 */ /* 0x000fe400000f141e */
[----:B------:R-:W-:-:S04]  /*228c0*/  @!P3 LEA R10, P0, R8, R0, 0x2 ;  /* 0x00000000080ab211 */ /* 0x000fc800078010ff */
[----:B------:R-:W-:Y:S02]  /*228d0*/  @!P3 LEA.HI.X R11, R8, R4, R32, 0x2, P0 ;  /* 0x00000004080bb211 */ /* 0x000fe400000f1420 */
[----:B------:R-:W-:-:S04]  /*228e0*/  @!P2 LEA R8, P0, R7, R0, 0x2 ;  /* 0x000000000708a211 */ /* 0x000fc800078010ff */
[----:B------:R-:W-:Y:S02]  /*228f0*/  @!P2 LEA.HI.X R9, R7, R4, R33, 0x2, P0 ;  /* 0x000000040709a211 */ /* 0x000fe400000f1421 */
[C---:B--2---:R-:W-:Y:S01]  /*22900*/  @!P1 LEA R2, P0, R6.reuse, R0, 0x2 ;  /* 0x0000000006029211 */ /* 0x044fe200078010ff */
[----:B------:R1:W-:Y:S03]  /*22910*/  @!P6 ST.E.64 [R16.64], R86 ;  /* 0x000000561000e985 */ /* 0x0003e6000c101b06 */
[----:B------:R-:W-:Y:S01]  /*22920*/  @!P1 LEA.HI.X R3, R6, R4, R34, 0x2, P0 ;  /* 0x0000000406039211 */ /* 0x000fe200000f1422 */
[----:B------:R1:W-:Y:S04]  /*22930*/  @!P5 ST.E.64 [R14.64], R82 ;  /* 0x000000520e00d985 */ /* 0x0003e8000c101b06 */
[----:B------:R1:W-:Y:S04]  /*22940*/  @!P4 ST.E.64 [R12.64], R72 ;  /* 0x000000480c00c985 */ /* 0x0003e8000c101b06 */
[----:B------:R1:W-:Y:S04]  /*22950*/  @!P3 ST.E.64 [R10.64], R62 ;  /* 0x0000003e0a00b985 */ /* 0x0003e8000c101b06 */
[----:B------:R1:W-:Y:S04]  /*22960*/  @!P2 ST.E.64 [R8.64], R58 ;  /* 0x0000003a0800a985 */ /* 0x0003e8000c101b06 */
[----:B------:R1:W-:Y:S01]  /*22970*/  @!P1 ST.E.64 [R2.64], R42 ;  /* 0x0000002a02009985 */ /* 0x0003e2000c101b06 */
[----:B-----5:R-:W-:-:S13]  /*22980*/  ISETP.GE.AND P0, PT, R5, c[0x0][0x3c8], PT ;  /* 0x0000f20005007a0c */ /* 0x020fda0003f06270 */
[----:B------:R-:W-:Y:S05]  /*22990*/  @P0 BRA `(.L_x_901) ;  /* 0x00000e5000000947 */ /* 0x000fea0003800000 */
[----:B------:R-:W2:Y:S01]  /*229a0*/  LDL R22, [R1+0x7c] ;  /* 0x00007c0001167983 */ /* 0x000ea20000100800 */
[----:B-1----:R-:W-:-:S04]  /*229b0*/  LEA R2, P0, R5, R0, 0x2 ;  /* 0x0000000005027211 */ /* 0x002fc800078010ff */
[----:B--2---:R-:W-:-:S05]  /*229c0*/  LEA.HI.X R3, R5, R4, R22, 0x2, P0 ;  /* 0x0000000405037211 */ /* 0x004fca00000f1416 */
[----:B------:R1:W-:Y:S01]  /*229d0*/  ST.E.64 [R2.64], R36 ;  /* 0x0000002402007985 */ /* 0x0003e2000c101b06 */
[----:B------:R-:W-:Y:S05]  /*229e0*/  BRA `(.L_x_901) ;  /* 0x00000e0000007947 */ /* 0x000fea0003800000 */
.L_x_886:
[----:B------:R-:W2:Y:S04]  /*229f0*/  LDL.LU R7, [R1+0x2c] ;  /* 0x00002c0001077983 */ /* 0x000ea80000300800 */
[----:B-1----:R-:W3:Y:S01]  /*22a00*/  LDL R6, [R1+0x34] ;  /* 0x0000340001067983 */ /* 0x002ee20000100800 */
[----:B------:R-:W-:Y:S01]  /*22a10*/  ISETP.NE.U32.AND P0, PT, RZ, c[0x0][0x508], PT ;  /* 0x00014200ff007a0c */ /* 0x000fe20003f05070 */
[----:B------:R-:W-:Y:S01]  /*22a20*/  IMAD.MOV.U32 R4, RZ, RZ, 0x4 ;  /* 0x00000004ff047424 */ /* 0x000fe200078e00ff */
[----:B------:R-:W-:Y:S01]  /*22a30*/  ISETP.NE.U32.AND P2, PT, RZ, c[0x0][0x500], PT ;  /* 0x00014000ff007a0c */ /* 0x000fe20003f45070 */
[----:B------:R-:W-:Y:S01]  /*22a40*/  IMAD.MOV.U32 R19, RZ, RZ, c[0x0][0x388] ;  /* 0x0000e200ff137624 */ /* 0x000fe200078e00ff */
[----:B------:R-:W-:Y:S01]  /*22a50*/  ISETP.NE.AND.EX P0, PT, RZ, c[0x0][0x50c], PT, P0 ;  /* 0x00014300ff007a0c */ /* 0x000fe20003f05300 */
[----:B------:R-:W-:Y:S01]  /*22a60*/  IMAD.MOV.U32 R0, RZ, RZ, RZ ;  /* 0x000000ffff007224 */ /* 0x000fe200078e00ff */
[----:B------:R-:W-:Y:S01]  /*22a70*/  ISETP.NE.AND.EX P2, PT, RZ, c[0x0][0x504], PT, P2 ;  /* 0x00014100ff007a0c */ /* 0x000fe20003f45320 */
[----:B---3--:R-:W-:-:S10]  /*22a80*/  IMAD.WIDE R2, R6, R4, c[0x0][0x500] ;  /* 0x0001400006027625 */ /* 0x008fd400078e0204 */
[----:B------:R-:W-:Y:S02]  /*22a90*/  @P0 IMAD.WIDE R4, R6, R4, c[0x0][0x508] ;  /* 0x0001420006040625 */ /* 0x000fe400078e0204 */
        /* <DEDUP_REMOVED lines=9> */
.L_x_914:
[----:B-1----:R-:W1:Y:S01]  /*22b30*/  S2R R4, SR_TID.X ;  /* 0x0000000000047919 */ /* 0x002e620000002100 */
[----:B------:R-:W-:Y:S01]  /*22b40*/  SHF.R.S32.HI R2, RZ, 0x1f, R6 ;  /* 0x0000001fff027819 */ /* 0x000fe20000011406 */
[----:B------:R-:W-:Y:S01]  /*22b50*/  BSSY B0, `(.L_x_915) ;  /* 0x0000038000007945 */ /* 0x000fe20003800000 */
[----:B-----5:R-:W-:-:S02]  /*22b60*/  SHF.R.S32.HI R17, RZ, 0x1f, R0 ;  /* 0x0000001fff117819 */ /* 0x020fc40000011400 */
[----:B------:R-:W-:Y:S02]  /*22b70*/  SEL R10, R6, RZ, !P2 ;  /* 0x000000ff060a7207 */ /* 0x000fe40005000000 */
[----:B------:R-:W-:Y:S02]  /*22b80*/  SEL R20, R2, RZ, !P2 ;  /* 0x000000ff02147207 */ /* 0x000fe40005000000 */
[----:B-1----:R-:W-:-:S13]  /*22b90*/  ISETP.GT.AND P0, PT, R4, 0x7f, PT ;  /* 0x0000007f0400780c */ /* 0x002fda0003f04270 */
        /* <DEDUP_REMOVED lines=51> */
.L_x_916:
[----:B------:R-:W-:Y:S05]  /*22ed0*/  BSYNC B0 ;  /* 0x0000000000007941 */ /* 0x000fea0003800000 */
.L_x_915:
        /* <DEDUP_REMOVED lines=47> */
.L_x_975:
[----:B------:R-:W-:Y:S05]  /*231d0*/  BRA.DIV ~URZ, `(.L_x_918) ;  /* 0x000027427f007947 */ /* 0x000fea000b800000 */
[----:B------:R3:W4:Y:S02]  /*231e0*/  SHFL.IDX PT, R0, R12, RZ, 0x1c1f ;  /* 0x001c1fff0c007589 */ /* 0x00072400000e0000 */
.L_x_976:
        /* <DEDUP_REMOVED lines=21> */
.L_x_920:
[----:B------:R-:W-:Y:S05]  /*23340*/  BSYNC B0 ;  /* 0x0000000000007941 */ /* 0x000fea0003800000 */
.L_x_919:
[----:B------:R-:W-:Y:S05]  /*23350*/  BRA.DIV ~URZ, `(.L_x_921) ;  /* 0x000026227f007947 */ /* 0x000fea000b800000 */
[----:B--2---:R2:W1:Y:S04]  /*23360*/  SHFL.IDX PT, R8, R9, 0x1, 0x1c1f ;  /* 0x003c1f0009087f89 */ /* 0x00446800000e0000 */
[----:B----4-:R2:W4:Y:S02]  /*23370*/  SHFL.IDX PT, R0, R12, 0x1, 0x1c1f ;  /* 0x003c1f000c007f89 */ /* 0x01052400000e0000 */
.L_x_977:
        /* <DEDUP_REMOVED lines=21> */
.L_x_923:
[----:B------:R-:W-:Y:S05]  /*234d0*/  BSYNC B0 ;  /* 0x0000000000007941 */ /* 0x000fea0003800000 */
.L_x_922:
[----:B------:R-:W-:Y:S05]  /*234e0*/  BRA.DIV ~URZ, `(.L_x_924) ;  /* 0x000025527f007947 */ /* 0x000fea000b800000 */
[----:B-1----:R1:W2:Y:S02]  /*234f0*/  SHFL.IDX PT, R8, R9, 0x2, 0x1c1f ;  /* 0x005c1f0009087f89 */ /* 0x0022a400000e0000 */
.L_x_978:
[----:B------:R-:W-:Y:S05]  /*23500*/  BRA.DIV ~URZ, `(.L_x_925) ;  /* 0x000025a27f007947 */ /* 0x000fea000b800000 */
[----:B----4-:R4:W1:Y:S02]  /*23510*/  SHFL.IDX PT, R0, R12, 0x2, 0x1c1f ;  /* 0x005c1f000c007f89 */ /* 0x01086400000e0000 */
.L_x_979:
        /* <DEDUP_REMOVED lines=21> */
.L_x_927:
[----:B------:R-:W-:Y:S05]  /*23670*/  BSYNC B0 ;  /* 0x0000000000007941 */ /* 0x000fea0003800000 */
.L_x_926:
[----:B------:R-:W-:Y:S05]  /*23680*/  BRA.DIV ~URZ, `(.L_x_928) ;  /* 0x000024827f007947 */ /* 0x000fea000b800000 */
[----:B--2---:R2:W3:Y:S04]  /*23690*/  SHFL.IDX PT, R8, R9, 0x3, 0x1c1f ;  /* 0x007c1f0009087f89 */ /* 0x0044e800000e0000 */
[----:B-1----:R2:W1:Y:S02]  /*236a0*/  SHFL.IDX PT, R0, R12, 0x3, 0x1c1f ;  /* 0x007c1f000c007f89 */ /* 0x00246400000e0000 */
.L_x_980:
        /* <DEDUP_REMOVED lines=20> */
.L_x_901:
[----:B------:R-:W-:Y:S05]  /*237f0*/  BSYNC B1 ;  /* 0x0000000000017941 */ /* 0x000fea0003800000 */
.L_x_885:
        /* <DEDUP_REMOVED lines=15> */
.L_x_981:
[----:B------:R-:W-:Y:S05]  /*238f0*/  BRA.DIV ~URZ, `(.L_x_931) ;  /* 0x000023427f007947 */ /* 0x000fea000b800000 */
[----:B------:R3:W4:Y:S02]  /*23900*/  SHFL.IDX PT, R8, R74, 0x1, 0x1f ;  /* 0x00201f004a087f89 */ /* 0x00072400000e0000 */
.L_x_982:
        /* <DEDUP_REMOVED lines=19> */
.L_x_983:
        /* <DEDUP_REMOVED lines=16> */
.L_x_984:
[----:B---3--:R-:W-:Y:S01]  /*23b40*/  IMAD R0, R0, c[0x0][0x538], RZ ;  /* 0x00014e0000007a24 */ /* 0x008fe200078e02ff */
[----:B------:R-:W-:Y:S04]  /*23b50*/  BSSY B1, `(.L_x_934) ;  /* 0x00000ce000017945 */ /* 0x000fe80003800000 */
[----:B----4-:R-:W-:-:S04]  /*23b60*/  IADD3 R8, R0, R8, RZ ;  /* 0x0000000800087210 */ /* 0x010fc80007ffe0ff */
[----:B--2---:R-:W-:-:S13]  /*23b70*/  ISETP.GT.AND P0, PT, R8, R9, PT ;  /* 0x000000090800720c */ /* 0x004fda0003f04270 */
[----:B------:R-:W-:Y:S05]  /*23b80*/  @P0 BRA `(.L_x_935) ;  /* 0x0000025000000947 */ /* 0x000fea0003800000 */
.L_x_939:
        /* <DEDUP_REMOVED lines=17> */
.L_x_985:
        /* <DEDUP_REMOVED lines=16> */
.L_x_986:
[----:B--2---:R-:W-:-:S05]  /*23da0*/  IMAD R0, R0, c[0x0][0x538], RZ ;  /* 0x00014e0000007a24 */ /* 0x004fca00078e02ff */
[----:B------:R-:W-:-:S04]  /*23db0*/  IADD3 R8, R0, R8, RZ ;  /* 0x0000000800087210 */ /* 0x000fc80007ffe0ff */
[----:B------:R-:W-:-:S13]  /*23dc0*/  ISETP.GT.AND P0, PT, R8, R9, PT ;  /* 0x000000090800720c */ /* 0x000fda0003f04270 */
[----:B-1----:R-:W-:Y:S05]  /*23dd0*/  @!P0 BRA `(.L_x_939) ;  /* 0xfffffdb000008947 */ /* 0x002fea000383ffff */
.L_x_935:
[----:B------:R-:W-:-:S05]  /*23de0*/  IADD3 R11, -R0, R8, RZ ;  /* 0x00000008000b7210 */ /* 0x000fca0007ffe1ff */
[----:B------:R-:W-:-:S05]  /*23df0*/  IMAD R0, R4, c[0x0][0x538], R11 ;  /* 0x00014e0004007a24 */ /* 0x000fca00078e020b */
[----:B------:R-:W-:Y:S01]  /*23e00*/  ISETP.GT.AND P0, PT, R0, R9, PT ;  /* 0x000000090000720c */ /* 0x000fe20003f04270 */
[----:B------:R-:W-:-:S12]  /*23e10*/  BRA.DIV ~URZ, `(.L_x_940) ;  /* 0x000022627f007947 */ /* 0x000fd8000b800000 */
[----:B------:R-:W-:-:S03]  /*23e20*/  VOTE.ANY R12, PT, !P0 ;  /* 0x00000000000c7806 */ /* 0x000fc600040e0100 */
.L_x_987:
[----:B------:R-:W2:Y:S01]  /*23e30*/  LDL.LU R0, [R1+0x34] ;  /* 0x0000340001007983 */ /* 0x000ea20000300800 */
[----:B------:R-:W2:Y:S02]  /*23e40*/  POPC R8, R12 ;  /* 0x0000000c00087309 */ /* 0x000ea40000000000 */
[----:B--2---:R-:W-:-:S05]  /*23e50*/  IADD3 R0, R8, R0, RZ ;  /* 0x0000000008007210 */ /* 0x004fca0007ffe0ff */
[----:B------:R2:W-:Y:S01]  /*23e60*/  STL [R1+0x34], R0 ;  /* 0x0000340001007387 */ /* 0x0005e20000100800 */
[----:B------:R-:W-:Y:S05]  /*23e70*/  BRA.DIV ~URZ, `(.L_x_941) ;  /* 0x000022527f007947 */ /* 0x000fea000b800000 */
[----:B------:R3:W4:Y:S04]  /*23e80*/  SHFL.IDX PT, R10, R6, R8, 0x1f ;  /* 0x00001f08060a7589 */ /* 0x00072800000e0000 */
[----:B------:R3:W1:Y:S02]  /*23e90*/  SHFL.IDX PT, R7, R7, R8, 0x1f ;  /* 0x00001f0807077589 */ /* 0x00066400000e0000 */
.L_x_988:
[----:B------:R-:W-:Y:S01]  /*23ea0*/  ISETP.NE.AND P0, PT, R12, RZ, PT ;  /* 0x000000ff0c00720c */ /* 0x000fe20003f05270 */
[----:B------:R-:W-:-:S12]  /*23eb0*/  BSSY B0, `(.L_x_942) ;  /* 0x0000005000007945 */ /* 0x000fd80003800000 */
[----:B------:R-:W-:Y:S05]  /*23ec0*/  @!P0 BRA `(.L_x_943) ;  /* 0x0000003000008947 */ /* 0x000fea0003800000 */
[----:B------:R-:W-:Y:S01]  /*23ed0*/  IADD3 R3, R8, -0x1, RZ ;  /* 0xffffffff08037810 */ /* 0x000fe20007ffe0ff */
[----:B------:R-:W-:Y:S05]  /*23ee0*/  BRA.DIV ~URZ, `(.L_x_944) ;  /* 0x000022b27f007947 */ /* 0x000fea000b800000 */
[----:B------:R2:W3:Y:S02]  /*23ef0*/  SHFL.IDX PT, R13, R4, R3, 0x1f ;  /* 0x00001f03040d7589 */ /* 0x0004e400000e0000 */
.L_x_943:
[----:B------:R-:W-:Y:S05]  /*23f00*/  BSYNC B0 ;  /* 0x0000000000007941 */ /* 0x000fea0003800000 */
.L_x_942:
        /* <DEDUP_REMOVED lines=68> */
.L_x_946:
        /* <DEDUP_REMOVED lines=68> */
.L_x_947:
[----:B------:R-:W-:Y:S05]  /*24790*/  BSYNC B0 ;  /* 0x0000000000007941 */ /* 0x000fea0003800000 */
.L_x_945:
[----:B------:R-:W-:-:S04]  /*247a0*/  LOP3.LUT R2, RZ, R2, RZ, 0x33, !PT ;  /* 0x00000002ff027212 */ /* 0x000fc800078e33ff */
[----:B-1----:R-:W-:-:S05]  /*247b0*/  IADD3 R0, R2, R10, RZ ;  /* 0x0000000a02007210 */ /* 0x002fca0007ffe0ff */
[----:B------:R1:W-:Y:S01]  /*247c0*/  STL [R1+0x2c], R0 ;  /* 0x00002c0001007387 */ /* 0x0003e20000100800 */
[----:B------:R-:W-:Y:S05]  /*247d0*/  BRA `(.L_x_948) ;  /* 0x0000005000007947 */ /* 0x000fea0003800000 */
.L_x_936:
[----:B------:R-:W-:Y:S01]  /*247e0*/  MOV R0, c[0x0][0x53c] ;  /* 0x00014f0000007a02 */ /* 0x000fe20000000f00 */
[----:B------:R2:W-:Y:S04]  /*247f0*/  STL [R1+0x28], R9 ;  /* 0x0000280901007387 */ /* 0x0005e80000100800 */
[----:B------:R2:W-:Y:S04]  /*24800*/  STL [R1+0x2c], RZ ;  /* 0x00002cff01007387 */ /* 0x0005e80000100800 */
[----:B------:R2:W-:Y:S04]  /*24810*/  STL [R1+0x30], RZ ;  /* 0x000030ff01007387 */ /* 0x0005e80000100800 */
[----:B------:R2:W-:Y:S02]  /*24820*/  STL [R1+0x34], R0 ;  /* 0x0000340001007387 */ /* 0x0005e40000100800 */
.L_x_948:
[----:B------:R-:W-:Y:S05]  /*24830*/  BSYNC B1 ;  /* 0x0000000000017941 */ /* 0x000fea0003800000 */
.L_x_934:
        /* <DEDUP_REMOVED lines=9> */
.L_x_929:
[----:B--2---:R-:W2:Y:S02]  /*248d0*/  LDL R0, [R1+0x34] ;  /* 0x0000340001007983 */ /* 0x004ea40000100800 */
[----:B--2---:R-:W-:-:S13]  /*248e0*/  ISETP.GE.AND P0, PT, R0, c[0x0][0x53c], PT ;  /* 0x00014f0000007a0c */ /* 0x004fda0003f06270 */
[----:B-1----:R-:W-:Y:S01]  /*248f0*/  @P0 CALL.REL.NOINC `(.L_x_949) ;  /* 0x0000001000000944 */ /* 0x002fe20003c00000 */
[----:B------:R-:W-:Y:S05]  /*24900*/  BRA `(.L_x_950) ;  /* 0xfffdd70000007947 */ /* 0x000fea000383ffff */
.L_x_949:
[----:B------:R-:W-:Y:S05]  /*24910*/  EXIT ;  /* 0x000000000000794d */ /* 0x000fea0003800000 */
.L_x_687:
[----:B------:R-:W-:Y:S01]  /*24920*/  IMAD.MOV.U32 R0, RZ, RZ, R5 ;  /* 0x000000ffff007224 */ /* 0x000fe200078e0005 */
[----:B------:R-:W-:Y:S02]  /*24930*/  MOV R2, 0x1 ;  /* 0x0000000100027802 */ /* 0x000fe40000000f00 */
[----:B------:R-:W-:Y:S02]  /*24940*/  MOV R3, 0x24960 ;  /* 0x0002496000037802 */ /* 0x000fe40000000f00 */
[----:B------:R-:W-:Y:S05]  /*24950*/  CALL.REL.NOINC `($__internal_14_$__cuda_sm70_shflsync_up_p) ;  /* 0x0000193000007944 */ /* 0x000fea0003c00000 */
[----:B------:R-:W-:Y:S01]  /*24960*/  MOV R0, R4 ;  /* 0x0000000400007202 */ /* 0x000fe20000000f00 */
[----:B------:R-:W-:Y:S05]  /*24970*/  BRA `(.L_x_951) ;  /* 0xfffdbae000007947 */ /* 0x000fea000383ffff */
.L_x_688:
[----:B------:R-:W-:Y:S01]  /*24980*/  IMAD.MOV.U32 R0, RZ, RZ, R5 ;  /* 0x000000ffff007224 */ /* 0x000fe200078e0005 */
[----:B------:R-:W-:Y:S02]  /*24990*/  MOV R2, 0x2 ;  /* 0x0000000200027802 */ /* 0x000fe40000000f00 */
[----:B------:R-:W-:Y:S02]  /*249a0*/  MOV R3, 0x249c0 ;  /* 0x000249c000037802 */ /* 0x000fe40000000f00 */
[----:B------:R-:W-:Y:S05]  /*249b0*/  CALL.REL.NOINC `($__internal_14_$__cuda_sm70_shflsync_up_p) ;  /* 0x000018d000007944 */ /* 0x000fea0003c00000 */
[----:B------:R-:W-:Y:S01]  /*249c0*/  SEL R0, R4, RZ, P4 ;  /* 0x000000ff04007207 */ /* 0x000fe20002000000 */
[----:B------:R-:W-:Y:S01]  /*249d0*/  IMAD.MOV.U32 R2, RZ, RZ, 0x4 ;  /* 0x00000004ff027424 */ /* 0x000fe200078e00ff */
[----:B------:R-:W-:-:S03]  /*249e0*/  MOV R3, 0x24a10 ;  /* 0x00024a1000037802 */ /* 0x000fc60000000f00 */
[----:B------:R-:W-:Y:S02]  /*249f0*/  IMAD.IADD R0, R5, 0x1, R0 ;  /* 0x0000000105007824 */ /* 0x000fe400078e0200 */
        /* <DEDUP_REMOVED lines=14> */
[----:B------:R-:W-:Y:S01]  /*24ae0*/  IMAD.IADD R4, R0, 0x1, R4 ;  /* 0x0000000100047824 */ /* 0x000fe200078e0204 */
[----:B------:R-:W-:-:S03]  /*24af0*/  MOV R0, 0x1f ;  /* 0x0000001f00007802 */ /* 0x000fc60000000f00 */
[----:B------:R-:W-:Y:S02]  /*24b00*/  IMAD.MOV.U32 R5, RZ, RZ, R4 ;  /* 0x000000ffff057224 */ /* 0x000fe400078e0004 */
[----:B------:R-:W-:Y:S05]  /*24b10*/  CALL.REL.NOINC `($__internal_13_$__cuda_sm70_shflsync_idx_p) ;  /* 0x0000172000007944 */ /* 0x000fea0003c00000 */
[----:B------:R-:W-:Y:S05]  /*24b20*/  BRA `(.L_x_952) ;  /* 0xfffdba3000007947 */ /* 0x000fea000383ffff */
.L_x_690:
[----:B------:R-:W-:Y:S02]  /*24b30*/  SEL R0, RZ, 0x1, P0 ;  /* 0x00000001ff007807 */ /* 0x000fe40000000000 */
[----:B------:R-:W-:Y:S02]  /*24b40*/  MOV R2, 0x24b60 ;  /* 0x00024b6000027802 */ /* 0x000fe40000000f00 */
[----:B------:R-:W-:Y:S05]  /*24b50*/  CALL.REL.NOINC `($__internal_15_$__cuda_sm70_votesync_ballot) ;  /* 0x000017a000007944 */ /* 0x000fea0003c00000 */
[----:B------:R-:W-:Y:S01]  /*24b60*/  MOV R10, R0 ;  /* 0x00000000000a7202 */ /* 0x000fe20000000f00 */
[----:B------:R-:W-:Y:S05]  /*24b70*/  BRA `(.L_x_953) ;  /* 0xfffdba7000007947 */ /* 0x000fea000383ffff */
.L_x_691:
[----:B------:R-:W-:Y:S01]  /*24b80*/  IMAD.MOV.U32 R5, RZ, RZ, R9 ;  /* 0x000000ffff057224 */ /* 0x000fe200078e0009 */
[----:B------:R-:W-:Y:S01]  /*24b90*/  MOV R3, R7 ;  /* 0x0000000700037202 */ /* 0x000fe20000000f00 */
[----:B-1----:R-:W-:Y:S01]  /*24ba0*/  IMAD.MOV.U32 R0, RZ, RZ, 0x1f ;  /* 0x0000001fff007424 */ /* 0x002fe200078e00ff */
[----:B------:R-:W-:Y:S02]  /*24bb0*/  MOV R2, 0x24bd0 ;  /* 0x00024bd000027802 */ /* 0x000fe40000000f00 */
[----:B------:R-:W-:Y:S05]  /*24bc0*/  CALL.REL.NOINC `($__internal_13_$__cuda_sm70_shflsync_idx_p) ;  /* 0x0000167000007944 */ /* 0x000fea0003c00000 */
[----:B------:R-:W-:Y:S01]  /*24bd0*/  IMAD.MOV.U32 R12, RZ, RZ, R0 ;  /* 0x000000ffff0c7224 */ /* 0x000fe200078e0000 */
[----:B------:R-:W-:Y:S01]  /*24be0*/  MOV R5, R8 ;  /* 0x0000000800057202 */ /* 0x000fe20000000f00 */
[----:B------:R-:W-:Y:S01]  /*24bf0*/  IMAD.MOV.U32 R6, RZ, RZ, RZ ;  /* 0x000000ffff067224 */ /* 0x000fe200078e00ff */
[----:B------:R-:W-:Y:S01]  /*24c00*/  MOV R3, R7 ;  /* 0x0000000700037202 */ /* 0x000fe20000000f00 */
[----:B------:R-:W-:Y:S01]  /*24c10*/  IMAD.MOV.U32 R0, RZ, RZ, 0x1f ;  /* 0x0000001fff007424 */ /* 0x000fe200078e00ff */
[----:B------:R-:W-:-:S02]  /*24c20*/  MOV R2, 0x24c40 ;  /* 0x00024c4000027802 */ /* 0x000fc40000000f00 */
[----:B------:R-:W-:Y:S05]  /*24c30*/  CALL.REL.NOINC `($__internal_13_$__cuda_sm70_shflsync_idx_p) ;  /* 0x0000160000007944 */ /* 0x000fea0003c00000 */
[----:B------:R-:W-:Y:S01]  /*24c40*/  MOV R9, R0 ;  /* 0x0000000000097202 */ /* 0x000fe20000000f00 */
[----:B------:R-:W-:Y:S05]  /*24c50*/  BRA `(.L_x_954) ;  /* 0xfffdba0000007947 */ /* 0x000fea000383ffff */
.L_x_694:
[----:B------:R-:W-:Y:S01]  /*24c60*/  IMAD.MOV.U32 R5, RZ, RZ, R4 ;  /* 0x000000ffff057224 */ /* 0x000fe200078e0004 */
[----:B-1----:R-:W-:-:S02]  /*24c70*/  MOV R0, 0x1f ;  /* 0x0000001f00007802 */ /* 0x002fc40000000f00 */
[----:B------:R-:W-:Y:S02]  /*24c80*/  MOV R2, 0x24ca0 ;  /* 0x00024ca000027802 */ /* 0x000fe40000000f00 */
[----:B--234-:R-:W-:Y:S05]  /*24c90*/  CALL.REL.NOINC `($__internal_13_$__cuda_sm70_shflsync_idx_p) ;  /* 0x000015a000007944 */ /* 0x01cfea0003c00000 */
[----:B------:R-:W-:Y:S01]  /*24ca0*/  MOV R6, R0 ;  /* 0x0000000000067202 */ /* 0x000fe20000000f00 */
[----:B------:R-:W-:Y:S05]  /*24cb0*/  BRA `(.L_x_693) ;  /* 0xfffdba0000007947 */ /* 0x000fea000383ffff */
.L_x_751:
[----:B------:R-:W-:Y:S01]  /*24cc0*/  IMAD.MOV.U32 R5, RZ, RZ, R10 ;  /* 0x000000ffff057224 */ /* 0x000fe200078e000a */
[----:B------:R-:W-:Y:S01]  /*24cd0*/  MOV R3, RZ ;  /* 0x000000ff00037202 */ /* 0x000fe20000000f00 */
[----:B------:R-:W-:Y:S01]  /*24ce0*/  IMAD.MOV.U32 R0, RZ, RZ, 0x1c1f ;  /* 0x00001c1fff007424 */ /* 0x000fe200078e00ff */
[----:B-1----:R-:W-:Y:S02]  /*24cf0*/  MOV R2, 0x24d10 ;  /* 0x00024d1000027802 */ /* 0x002fe40000000f00 */
[----:B-----5:R-:W-:Y:S05]  /*24d00*/  CALL.REL.NOINC `($__internal_13_$__cuda_sm70_shflsync_idx_p) ;  /* 0x0000153000007944 */ /* 0x020fea0003c00000 */
[----:B------:R-:W-:Y:S01]  /*24d10*/  MOV R8, R0 ;  /* 0x0000000000087202 */ /* 0x000fe20000000f00 */
[----:B------:R-:W-:Y:S05]  /*24d20*/  BRA `(.L_x_955) ;  /* 0xfffe41c000007947 */ /* 0x000fea000383ffff */
.L_x_752:
[----:B------:R-:W-:Y:S01]  /*24d30*/  IMAD.MOV.U32 R5, RZ, RZ, R11 ;  /* 0x000000ffff057224 */ /* 0x000fe200078e000b */
[----:B------:R-:W-:Y:S01]  /*24d40*/  MOV R3, RZ ;  /* 0x000000ff00037202 */ /* 0x000fe20000000f00 */
[----:B------:R-:W-:Y:S01]  /*24d50*/  IMAD.MOV.U32 R0, RZ, RZ, 0x1c1f ;  /* 0x00001c1fff007424 */ /* 0x000fe200078e00ff */
[----:B-1----:R-:W-:Y:S02]  /*24d60*/  MOV R2, 0x24d80 ;  /* 0x00024d8000027802 */ /* 0x002fe40000000f00 */
[----:B--23-5:R-:W-:Y:S05]  /*24d70*/  CALL.REL.NOINC `($__internal_13_$__cuda_sm70_shflsync_idx_p) ;  /* 0x000014c000007944 */ /* 0x02cfea0003c00000 */
[----:B------:R-:W-:Y:S05]  /*24d80*/  BRA `(.L_x_956) ;  /* 0xfffe418000007947 */ /* 0x000fea000383ffff */
.L_x_755:
[----:B-1----:R-:W-:Y:S01]  /*24d90*/  IMAD.MOV.U32 R5, RZ, RZ, R10 ;  /* 0x000000ffff057224 */ /* 0x002fe200078e000a */
[----:B------:R-:W-:Y:S01]  /*24da0*/  MOV R3, 0x1 ;  /* 0x0000000100037802 */ /* 0x000fe20000000f00 */
[----:B------:R-:W-:Y:S01]  /*24db0*/  IMAD.MOV.U32 R0, RZ, RZ, 0x1c1f ;  /* 0x00001c1fff007424 */ /* 0x000fe200078e00ff */
[----:B------:R-:W-:-:S02]  /*24dc0*/  MOV R2, 0x24de0 ;  /* 0x00024de000027802 */ /* 0x000fc40000000f00 */
[----:B--2345:R-:W-:Y:S05]  /*24dd0*/  CALL.REL.NOINC `($__internal_13_$__cuda_sm70_shflsync_idx_p) ;  /* 0x0000146000007944 */ /* 0x03cfea0003c00000 */
[----:B------:R-:W-:Y:S01]  /*24de0*/  IMAD.MOV.U32 R8, RZ, RZ, R0 ;  /* 0x000000ffff087224 */ /* 0x000fe200078e0000 */
[----:B------:R-:W-:Y:S01]  /*24df0*/  MOV R3, 0x1 ;  /* 0x0000000100037802 */ /* 0x000fe20000000f00 */
[----:B------:R-:W-:Y:S01]  /*24e00*/  IMAD.MOV.U32 R5, RZ, RZ, R11 ;  /* 0x000000ffff057224 */ /* 0x000fe200078e000b */
[----:B------:R-:W-:-:S02]  /*24e10*/  MOV R0, 0x1c1f ;  /* 0x00001c1f00007802 */ /* 0x000fc40000000f00 */
[----:B------:R-:W-:Y:S02]  /*24e20*/  MOV R2, 0x24e40 ;  /* 0x00024e4000027802 */ /* 0x000fe40000000f00 */
[----:B------:R-:W-:Y:S05]  /*24e30*/  CALL.REL.NOINC `($__internal_13_$__cuda_sm70_shflsync_idx_p) ;  /* 0x0000140000007944 */ /* 0x000fea0003c00000 */
[----:B------:R-:W-:Y:S05]  /*24e40*/  BRA `(.L_x_957) ;  /* 0xfffe427000007947 */ /* 0x000fea000383ffff */
.L_x_758:
[----:B-1----:R-:W-:Y:S01]  /*24e50*/  IMAD.MOV.U32 R5, RZ, RZ, R10 ;  /* 0x000000ffff057224 */ /* 0x002fe200078e000a */
[----:B------:R-:W-:Y:S01]  /*24e60*/  MOV R3, 0x2 ;  /* 0x0000000200037802 */ /* 0x000fe20000000f00 */
[----:B------:R-:W-:Y:S01]  /*24e70*/  IMAD.MOV.U32 R0, RZ, RZ, 0x1c1f ;  /* 0x00001c1fff007424 */ /* 0x000fe200078e00ff */
[----:B------:R-:W-:Y:S02]  /*24e80*/  MOV R2, 0x24ea0 ;  /* 0x00024ea000027802 */ /* 0x000fe40000000f00 */
[----:B--2345:R-:W-:Y:S05]  /*24e90*/  CALL.REL.NOINC `($__internal_13_$__cuda_sm70_shflsync_idx_p) ;  /* 0x000013a000007944 */ /* 0x03cfea0003c00000 */
[----:B------:R-:W-:Y:S01]  /*24ea0*/  MOV R8, R0 ;  /* 0x0000000000087202 */ /* 0x000fe20000000f00 */
[----:B------:R-:W-:Y:S05]  /*24eb0*/  BRA `(.L_x_958) ;  /* 0xfffe43a000007947 */ /* 0x000fea000383ffff */
.L_x_759:
[----:B-1----:R-:W-:Y:S01]  /*24ec0*/  IMAD.MOV.U32 R5, RZ, RZ, R11 ;  /* 0x000000ffff057224 */ /* 0x002fe200078e000b */
[----:B------:R-:W-:Y:S01]  /*24ed0*/  MOV R3, 0x2 ;  /* 0x0000000200037802 */ /* 0x000fe20000000f00 */
[----:B------:R-:W-:Y:S01]  /*24ee0*/  IMAD.MOV.U32 R0, RZ, RZ, 0x1c1f ;  /* 0x00001c1fff007424 */ /* 0x000fe200078e00ff */
[----:B------:R-:W-:Y:S02]  /*24ef0*/  MOV R2, 0x24f10 ;  /* 0x00024f1000027802 */ /* 0x000fe40000000f00 */
[----:B--2345:R-:W-:Y:S05]  /*24f00*/  CALL.REL.NOINC `($__internal_13_$__cuda_sm70_shflsync_idx_p) ;  /* 0x0000133000007944 */ /* 0x03cfea0003c00000 */
[----:B------:R-:W-:Y:S05]  /*24f10*/  BRA `(.L_x_959) ;  /* 0xfffe436000007947 */ /* 0x000fea000383ffff */
.L_x_762:
[----:B--2---:R-:W-:Y:S01]  /*24f20*/  IMAD.MOV.U32 R5, RZ, RZ, R10 ;  /* 0x000000ffff057224 */ /* 0x004fe200078e000a */
[----:B------:R-:W-:Y:S01]  /*24f30*/  MOV R3, 0x3 ;  /* 0x0000000300037802 */ /* 0x000fe20000000f00 */
[----:B------:R-:W-:Y:S01]  /*24f40*/  IMAD.MOV.U32 R0, RZ, RZ, 0x1c1f ;  /* 0x00001c1fff007424 */ /* 0x000fe200078e00ff */
[----:B------:R-:W-:-:S02]  /*24f50*/  MOV R2, 0x24f70 ;  /* 0x00024f7000027802 */ /* 0x000fc40000000f00 */
[----:B-1-345:R-:W-:Y:S05]  /*24f60*/  CALL.REL.NOINC `($__internal_13_$__cuda_sm70_shflsync_idx_p) ;  /* 0x000012d000007944 */ /* 0x03afea0003c00000 */
[----:B------:R-:W-:Y:S01]  /*24f70*/  IMAD.MOV.U32 R8, RZ, RZ, R0 ;  /* 0x000000ffff087224 */ /* 0x000fe200078e0000 */
[----:B------:R-:W-:Y:S01]  /*24f80*/  MOV R3, 0x3 ;  /* 0x0000000300037802 */ /* 0x000fe20000000f00 */
[----:B------:R-:W-:Y:S01]  /*24f90*/  IMAD.MOV.U32 R5, RZ, RZ, R11 ;  /* 0x000000ffff057224 */ /* 0x000fe200078e000b */
[----:B------:R-:W-:-:S02]  /*24fa0*/  MOV R0, 0x1c1f ;  /* 0x00001c1f00007802 */ /* 0x000fc40000000f00 */
[----:B------:R-:W-:Y:S02]  /*24fb0*/  MOV R2, 0x24fd0 ;  /* 0x00024fd000027802 */ /* 0x000fe40000000f00 */
[----:B------:R-:W-:Y:S05]  /*24fc0*/  CALL.REL.NOINC `($__internal_13_$__cuda_sm70_shflsync_idx_p) ;  /* 0x0000127000007944 */ /* 0x000fea0003c00000 */
[----:B------:R-:W-:Y:S05]  /*24fd0*/  BRA `(.L_x_960) ;  /* 0xfffe445000007947 */ /* 0x000fea000383ffff */
.L_x_881:
[----:B------:R-:W-:Y:S01]  /*24fe0*/  IMAD.MOV.U32 R0, RZ, RZ, R243 ;  /* 0x000000ffff007224 */ /* 0x000fe200078e00f3 */
[----:B------:R-:W-:Y:S02]  /*24ff0*/  MOV R3, 0x2 ;  /* 0x0000000200037802 */ /* 0x000fe40000000f00 */
[----:B------:R-:W-:Y:S02]  /*25000*/  MOV R2, 0x25020 ;  /* 0x0002502000027802 */ /* 0x000fe40000000f00 */
[----:B------:R-:W-:Y:S05]  /*25010*/  CALL.REL.NOINC `($__internal_12_$__cuda_sm70_shflsync_bfly_p) ;  /* 0x000011e000007944 */ /* 0x000fea0003c00000 */
[----:B------:R-:W-:Y:S05]  /*25020*/  BRA `(.L_x_961) ;  /* 0xffffa62000007947 */ /* 0x000fea000383ffff */
.L_x_882:
[----:B------:R-:W-:Y:S01]  /*25030*/  IMAD.MOV.U32 R0, RZ, RZ, R5 ;  /* 0x000000ffff007224 */ /* 0x000fe200078e0005 */
[----:B------:R-:W-:Y:S02]  /*25040*/  MOV R3, 0x1 ;  /* 0x0000000100037802 */ /* 0x000fe40000000f00 */
[----:B------:R-:W-:Y:S02]  /*25050*/  MOV R2, 0x25070 ;  /* 0x0002507000027802 */ /* 0x000fe40000000f00 */
[----:B-1----:R-:W-:Y:S05]  /*25060*/  CALL.REL.NOINC `($__internal_12_$__cuda_sm70_shflsync_bfly_p) ;  /* 0x0000119000007944 */ /* 0x002fea0003c00000 */
[----:B------:R-:W-:Y:S01]  /*25070*/  FADD.FTZ R5, R5, R0 ;  /* 0x0000000005057221 */ /* 0x000fe20000010000 */
[----:B------:R-:W-:Y:S02]  /*25080*/  MOV R0, R245 ;  /* 0x000000f500007202 */ /* 0x000fe40000000f00 */
[----:B------:R-:W-:Y:S02]  /*25090*/  MOV R3, 0x2 ;  /* 0x0000000200037802 */ /* 0x000fe40000000f00 */
[----:B------:R-:W-:-:S02]  /*250a0*/  MOV R2, 0x250c0 ;  /* 0x000250c000027802 */ /* 0x000fc40000000f00 */
[----:B------:R-:W-:Y:S05]  /*250b0*/  CALL.REL.NOINC `($__internal_12_$__cuda_sm70_shflsync_bfly_p) ;  /* 0x0000114000007944 */ /* 0x000fea0003c00000 */
[----:B------:R-:W-:Y:S01]  /*250c0*/  FADD.FTZ R245, R245, R0 ;  /* 0x00000000f5f57221 */ /* 0x000fe20000010000 */
[----:B------:R-:W-:-:S02]  /*250d0*/  MOV R3, 0x1 ;  /* 0x0000000100037802 */ /* 0x000fc40000000f00 */
[----:B------:R-:W-:Y:S02]  /*250e0*/  MOV R2, 0x25110 ;  /* 0x0002511000027802 */ /* 0x000fe40000000f00 */
[----:B------:R-:W-:Y:S02]  /*250f0*/  MOV R0, R245 ;  /* 0x000000f500007202 */ /* 0x000fe40000000f00 */
[----:B------:R-:W-:Y:S05]  /*25100*/  CALL.REL.NOINC `($__internal_12_$__cuda_sm70_shflsync_bfly_p) ;  /* 0x000010f000007944 */ /* 0x000fea0003c00000 */
[----:B------:R-:W-:Y:S01]  /*25110*/  FADD.FTZ R4, R245, R0 ;  /* 0x00000000f5047221 */ /* 0x000fe20000010000 */
[----:B------:R-:W-:Y:S02]  /*25120*/  MOV R0, R249 ;  /* 0x000000f900007202 */ /* 0x000fe40000000f00 */
[----:B------:R-:W-:Y:S02]  /*25130*/  MOV R3, 0x2 ;  /* 0x0000000200037802 */ /* 0x000fe40000000f00 */
[----:B------:R-:W-:Y:S02]  /*25140*/  MOV R2, 0x25160 ;  /* 0x0002516000027802 */ /* 0x000fe40000000f00 */
[----:B------:R-:W-:Y:S05]  /*25150*/  CALL.REL.NOINC `($__internal_12_$__cuda_sm70_shflsync_bfly_p) ;  /* 0x000010a000007944 */ /* 0x000fea0003c00000 */
[----:B------:R-:W-:Y:S01]  /*25160*/  FADD.FTZ R7, R249, R0 ;  /* 0x00000000f9077221 */ /* 0x000fe20000010000 */
[----:B------:R-:W-:Y:S02]  /*25170*/  MOV R3, 0x1 ;  /* 0x0000000100037802 */ /* 0x000fe40000000f00 */
[----:B------:R-:W-:-:S02]  /*25180*/  MOV R2, 0x251b0 ;  /* 0x000251b000027802 */ /* 0x000fc40000000f00 */
        /* <DEDUP_REMOVED lines=9> */
[----:B------:R-:W-:Y:S02]  /*25220*/  MOV R2, 0x25250 ;  /* 0x0002525000027802 */ /* 0x000fe40000000f00 */
[----:B------:R-:W-:-:S02]  /*25230*/  MOV R0, R6 ;  /* 0x0000000600007202 */ /* 0x000fc40000000f00 */
[----:B------:R-:W-:Y:S05]  /*25240*/  CALL.REL.NOINC `($__internal_12_$__cuda_sm70_shflsync_bfly_p) ;  /* 0x00000fb000007944 */ /* 0x000fea0003c00000 */
[----:B------:R-:W-:Y:S01]  /*25250*/  MOV R8, R0 ;  /* 0x0000000000087202 */ /* 0x000fe20000000f00 */
[----:B------:R-:W-:Y:S05]  /*25260*/  BRA `(.L_x_962) ;  /* 0xffffa4d000007947 */ /* 0x000fea000383ffff */
.L_x_889:
[----:B-1234-:R-:W-:Y:S01]  /*25270*/  IMAD.MOV.U32 R5, RZ, RZ, R12 ;  /* 0x000000ffff057224 */ /* 0x01efe200078e000c */
[----:B------:R-:W-:Y:S01]  /*25280*/  MOV R3, RZ ;  /* 0x000000ff00037202 */ /* 0x000fe20000000f00 */
[----:B------:R-:W-:Y:S01]  /*25290*/  IMAD.MOV.U32 R0, RZ, RZ, 0x1c1f ;  /* 0x00001c1fff007424 */ /* 0x000fe200078e00ff */
[----:B------:R-:W-:-:S02]  /*252a0*/  MOV R2, 0x252c0 ;  /* 0x000252c000027802 */ /* 0x000fc40000000f00 */
[----:B------:R-:W-:Y:S05]  /*252b0*/  CALL.REL.NOINC `($__internal_13_$__cuda_sm70_shflsync_idx_p) ;  /* 0x00000f8000007944 */ /* 0x000fea0003c00000 */
[----:B------:R-:W-:Y:S01]  /*252c0*/  MOV R10, R0 ;  /* 0x00000000000a7202 */ /* 0x000fe20000000f00 */
[----:B------:R-:W-:Y:S05]  /*252d0*/  BRA `(.L_x_963) ;  /* 0xffffbf1000007947 */ /* 0x000fea000383ffff */
.L_x_890:
[----:B------:R-:W-:Y:S01]  /*252e0*/  IMAD.MOV.U32 R5, RZ, RZ, R13 ;  /* 0x000000ffff057224 */ /* 0x000fe200078e000d */
[----:B------:R-:W-:Y:S01]  /*252f0*/  MOV R3, RZ ;  /* 0x000000ff00037202 */ /* 0x000fe20000000f00 */
[----:B------:R-:W-:Y:S01]  /*25300*/  IMAD.MOV.U32 R0, RZ, RZ, 0x1c1f ;  /* 0x00001c1fff007424 */ /* 0x000fe200078e00ff */
[----:B------:R-:W-:-:S02]  /*25310*/  MOV R2, 0x25330 ;  /* 0x0002533000027802 */ /* 0x000fc40000000f00 */
[----:B-12---:R-:W-:Y:S05]  /*25320*/  CALL.REL.NOINC `($__internal_13_$__cuda_sm70_shflsync_idx_p) ;  /* 0x00000f1000007944 */ /* 0x006fea0003c00000 */
[----:B------:R-:W-:Y:S05]  /*25330*/  BRA `(.L_x_964) ;  /* 0xffffbed000007947 */ /* 0x000fea000383ffff */
.L_x_893:
[----:B------:R-:W-:Y:S01]  /*25340*/  IMAD.MOV.U32 R5, RZ, RZ, R12 ;  /* 0x000000ffff057224 */ /* 0x000fe200078e000c */
[----:B--2---:R-:W-:Y:S01]  /*25350*/  MOV R3, 0x1 ;  /* 0x0000000100037802 */ /* 0x004fe20000000f00 */
[----:B----4-:R-:W-:Y:S01]  /*25360*/  IMAD.MOV.U32 R0, RZ, RZ, 0x1c1f ;  /* 0x00001c1fff007424 */ /* 0x010fe200078e00ff */
[----:B------:R-:W-:-:S02]  /*25370*/  MOV R2, 0x25390 ;  /* 0x0002539000027802 */ /* 0x000fc40000000f00 */
[----:B-1-3--:R-:W-:Y:S05]  /*25380*/  CALL.REL.NOINC `($__internal_13_$__cuda_sm70_shflsync_idx_p) ;  /* 0x00000eb000007944 */ /* 0x00afea0003c00000 */
[----:B------:R-:W-:Y:S01]  /*25390*/  IMAD.MOV.U32 R10, RZ, RZ, R0 ;  /* 0x000000ffff0a7224 */ /* 0x000fe200078e0000 */
[----:B------:R-:W-:Y:S01]  /*253a0*/  MOV R3, 0x1 ;  /* 0x0000000100037802 */ /* 0x000fe20000000f00 */
[----:B------:R-:W-:Y:S01]  /*253b0*/  IMAD.MOV.U32 R5, RZ, RZ, R13 ;  /* 0x000000ffff057224 */ /* 0x000fe200078e000d */
[----:B------:R-:W-:-:S02]  /*253c0*/  MOV R0, 0x1c1f ;  /* 0x00001c1f00007802 */ /* 0x000fc40000000f00 */
[----:B------:R-:W-:Y:S02]  /*253d0*/  MOV R2, 0x253f0 ;  /* 0x000253f000027802 */ /* 0x000fe40000000f00 */
[----:B------:R-:W-:Y:S05]  /*253e0*/  CALL.REL.NOINC `($__internal_13_$__cuda_sm70_shflsync_idx_p) ;  /* 0x00000e5000007944 */ /* 0x000fea0003c00000 */
[----:B------:R-:W-:Y:S05]  /*253f0*/  BRA `(.L_x_965) ;  /* 0xffffbf9000007947 */ /* 0x000fea000383ffff */
.L_x_896:
[----:B------:R-:W-:Y:S01]  /*25400*/  IMAD.MOV.U32 R5, RZ, RZ, R12 ;  /* 0x000000ffff057224 */ /* 0x000fe200078e000c */
[----:B-1----:R-:W-:Y:S01]  /*25410*/  MOV R3, 0x2 ;  /* 0x0000000200037802 */ /* 0x002fe20000000f00 */
[----:B----4-:R-:W-:Y:S01]  /*25420*/  IMAD.MOV.U32 R0, RZ, RZ, 0x1c1f ;  /* 0x00001c1fff007424 */ /* 0x010fe200078e00ff */
[----:B------:R-:W-:Y:S02]  /*25430*/  MOV R2, 0x25450 ;  /* 0x0002545000027802 */ /* 0x000fe40000000f00 */
[----:B--23--:R-:W-:Y:S05]  /*25440*/  CALL.REL.NOINC `($__internal_13_$__cuda_sm70_shflsync_idx_p) ;  /* 0x00000df000007944 */ /* 0x00cfea0003c00000 */
[----:B------:R-:W-:Y:S01]  /*25450*/  MOV R10, R0 ;  /* 0x00000000000a7202 */ /* 0x000fe20000000f00 */
[----:B------:R-:W-:Y:S05]  /*25460*/  BRA `(.L_x_966) ;  /* 0xffffc0a000007947 */ /* 0x000fea000383ffff */
.L_x_897:
[----:B------:R-:W-:Y:S01]  /*25470*/  IMAD.MOV.U32 R5, RZ, RZ, R13 ;  /* 0x000000ffff057224 */ /* 0x000fe200078e000d */
[----:B------:R-:W-:Y:S01]  /*25480*/  MOV R3, 0x2 ;  /* 0x0000000200037802 */ /* 0x000fe20000000f00 */
[----:B----4-:R-:W-:Y:S01]  /*25490*/  IMAD.MOV.U32 R0, RZ, RZ, 0x1c1f ;  /* 0x00001c1fff007424 */ /* 0x010fe200078e00ff */
[----:B------:R-:W-:Y:S02]  /*254a0*/  MOV R2, 0x254c0 ;  /* 0x000254c000027802 */ /* 0x000fe40000000f00 */
[----:B-123--:R-:W-:Y:S05]  /*254b0*/  CALL.REL.NOINC `($__internal_13_$__cuda_sm70_shflsync_idx_p) ;  /* 0x00000d8000007944 */ /* 0x00efea0003c00000 */
[----:B------:R-:W-:Y:S05]  /*254c0*/  BRA `(.L_x_967) ;  /* 0xffffc06000007947 */ /* 0x000fea000383ffff */
.L_x_900:
[----:B------:R-:W-:Y:S01]  /*254d0*/  IMAD.MOV.U32 R5, RZ, RZ, R12 ;  /* 0x000000ffff057224 */ /* 0x000fe200078e000c */
[----:B-1----:R-:W-:Y:S01]  /*254e0*/  MOV R3, 0x3 ;  /* 0x0000000300037802 */ /* 0x002fe20000000f00 */
[----:B------:R-:W-:Y:S01]  /*254f0*/  IMAD.MOV.U32 R0, RZ, RZ, 0x1c1f ;  /* 0x00001c1fff007424 */ /* 0x000fe200078e00ff */
[----:B------:R-:W-:-:S02]  /*25500*/  MOV R2, 0x25520 ;  /* 0x0002552000027802 */ /* 0x000fc40000000f00 */
[----:B--234-:R-:W-:Y:S05]  /*25510*/  CALL.REL.NOINC `($__internal_13_$__cuda_sm70_shflsync_idx_p) ;  /* 0x00000d2000007944 */ /* 0x01cfea0003c00000 */
[----:B------:R-:W-:Y:S01]  /*25520*/  IMAD.MOV.U32 R6, RZ, RZ, R0 ;  /* 0x000000ffff067224 */ /* 0x000fe200078e0000 */
[----:B------:R-:W-:Y:S01]  /*25530*/  MOV R3, 0x3 ;  /* 0x0000000300037802 */ /* 0x000fe20000000f00 */
[----:B------:R-:W-:Y:S01]  /*25540*/  IMAD.MOV.U32 R5, RZ, RZ, R13 ;  /* 0x000000ffff057224 */ /* 0x000fe200078e000d */
[----:B------:R-:W-:-:S02]  /*25550*/  MOV R0, 0x1c1f ;  /* 0x00001c1f00007802 */ /* 0x000fc40000000f00 */
[----:B------:R-:W-:Y:S02]  /*25560*/  MOV R2, 0x25580 ;  /* 0x0002558000027802 */ /* 0x000fe40000000f00 */
[----:B------:R-:W-:Y:S05]  /*25570*/  CALL.REL.NOINC `($__internal_13_$__cuda_sm70_shflsync_idx_p) ;  /* 0x00000cc000007944 */ /* 0x000fea0003c00000 */
[----:B------:R-:W-:Y:S05]  /*25580*/  BRA `(.L_x_968) ;  /* 0xffffc13000007947 */ /* 0x000fea000383ffff */
.L_x_902:
[----:B------:R-:W-:Y:S01]  /*25590*/  IMAD.MOV.U32 R5, RZ, RZ, R22 ;  /* 0x000000ffff057224 */ /* 0x000fe200078e0016 */
[----:B------:R-:W-:Y:S01]  /*255a0*/  MOV R3, RZ ;  /* 0x000000ff00037202 */ /* 0x000fe20000000f00 */
[----:B------:R-:W-:Y:S01]  /*255b0*/  IMAD.MOV.U32 R0, RZ, RZ, 0x1c1f ;  /* 0x00001c1fff007424 */ /* 0x000fe200078e00ff */
[----:B------:R-:W-:Y:S02]  /*255c0*/  MOV R2, 0x255e0 ;  /* 0x000255e000027802 */ /* 0x000fe40000000f00 */
[----:B------:R-:W-:Y:S05]  /*255d0*/  CALL.REL.NOINC `($__internal_13_$__cuda_sm70_shflsync_idx_p) ;  /* 0x00000c6000007944 */ /* 0x000fea0003c00000 */
[----:B------:R-:W-:Y:S01]  /*255e0*/  MOV R4, R0 ;  /* 0x0000000000047202 */ /* 0x000fe20000000f00 */
[----:B------:R-:W-:Y:S05]  /*255f0*/  BRA `(.L_x_969) ;  /* 0xffffc44000007947 */ /* 0x000fea000383ffff */
.L_x_903:
[----:B------:R-:W-:Y:S01]  /*25600*/  IMAD.MOV.U32 R5, RZ, RZ, R24 ;  /* 0x000000ffff057224 */ /* 0x000fe200078e0018 */
[----:B------:R-:W-:Y:S01]  /*25610*/  MOV R3, RZ ;  /* 0x000000ff00037202 */ /* 0x000fe20000000f00 */
[----:B------:R-:W-:Y:S01]  /*25620*/  IMAD.MOV.U32 R0, RZ, RZ, 0x1c1f ;  /* 0x00001c1fff007424 */ /* 0x000fe200078e00ff */
[----:B------:R-:W-:Y:S02]  /*25630*/  MOV R2, 0x25650 ;  /* 0x0002565000027802 */ /* 0x000fe40000000f00 */
[----:B-12---:R-:W-:Y:S05]  /*25640*/  CALL.REL.NOINC `($__internal_13_$__cuda_sm70_shflsync_idx_p) ;  /* 0x00000bf000007944 */ /* 0x006fea0003c00000 */
[----:B------:R-:W-:Y:S05]  /*25650*/  BRA `(.L_x_970) ;  /* 0xffffc40000007947 */ /* 0x000fea000383ffff */
.L_x_906:
[----:B------:R-:W-:Y:S01]  /*25660*/  IMAD.MOV.U32 R5, RZ, RZ, R22 ;  /* 0x000000ffff057224 */ /* 0x000fe200078e0016 */
[----:B----4-:R-:W-:Y:S01]  /*25670*/  MOV R3, 0x1 ;  /* 0x0000000100037802 */ /* 0x010fe20000000f00 */
[----:B------:R-:W-:Y:S01]  /*25680*/  IMAD.MOV.U32 R0, RZ, RZ, 0x1c1f ;  /* 0x00001c1fff007424 */ /* 0x000fe200078e00ff */
[----:B------:R-:W-:-:S02]  /*25690*/  MOV R2, 0x256b0 ;  /* 0x000256b000027802 */ /* 0x000fc40000000f00 */
[----:B-123--:R-:W-:Y:S05]  /*256a0*/  CALL.REL.NOINC `($__internal_13_$__cuda_sm70_shflsync_idx_p) ;  /* 0x00000b9000007944 */ /* 0x00efea0003c00000 */
[----:B------:R-:W-:Y:S01]  /*256b0*/  IMAD.MOV.U32 R4, RZ, RZ, R0 ;  /* 0x000000ffff047224 */ /* 0x000fe200078e0000 */
[----:B------:R-:W-:Y:S01]  /*256c0*/  MOV R3, 0x1 ;  /* 0x0000000100037802 */ /* 0x000fe20000000f00 */
[----:B------:R-:W-:Y:S01]  /*256d0*/  IMAD.MOV.U32 R5, RZ, RZ, R24 ;  /* 0x000000ffff057224 */ /* 0x000fe200078e0018 */
[----:B------:R-:W-:-:S02]  /*256e0*/  MOV R0, 0x1c1f ;  /* 0x00001c1f00007802 */ /* 0x000fc40000000f00 */
[----:B------:R-:W-:Y:S02]  /*256f0*/  MOV R2, 0x25710 ;  /* 0x0002571000027802 */ /* 0x000fe40000000f00 */
[----:B------:R-:W-:Y:S05]  /*25700*/  CALL.REL.NOINC `($__internal_13_$__cuda_sm70_shflsync_idx_p) ;  /* 0x00000b3000007944 */ /* 0x000fea0003c00000 */
[----:B------:R-:W-:Y:S05]  /*25710*/  BRA `(.L_x_971) ;  /* 0xffffc82000007947 */ /* 0x000fea000383ffff */
.L_x_909:
[----:B------:R-:W-:Y:S01]  /*25720*/  IMAD.MOV.U32 R5, RZ, RZ, R22 ;  /* 0x000000ffff057224 */ /* 0x000fe200078e0016 */
[----:B---3--:R-:W-:Y:S01]  /*25730*/  MOV R3, 0x2 ;  /* 0x0000000200037802 */ /* 0x008fe20000000f00 */
[----:B----4-:R-:W-:Y:S01]  /*25740*/  IMAD.MOV.U32 R0, RZ, RZ, 0x1c1f ;  /* 0x00001c1fff007424 */ /* 0x010fe200078e00ff */
[----:B------:R-:W-:Y:S02]  /*25750*/  MOV R2, 0x25770 ;  /* 0x0002577000027802 */ /* 0x000fe40000000f00 */
[----:B-12---:R-:W-:Y:S05]  /*25760*/  CALL.REL.NOINC `($__internal_13_$__cuda_sm70_shflsync_idx_p) ;  /* 0x00000ad000007944 */ /* 0x006fea0003c00000 */
[----:B------:R-:W-:Y:S01]  /*25770*/  MOV R4, R0 ;  /* 0x0000000000047202 */ /* 0x000fe20000000f00 */
[----:B------:R-:W-:Y:S05]  /*25780*/  BRA `(.L_x_972) ;  /* 0xffffcb3000007947 */ /* 0x000fea000383ffff */
.L_x_910:
[----:B------:R-:W-:Y:S01]  /*25790*/  IMAD.MOV.U32 R5, RZ, RZ, R24 ;  /* 0x000000ffff057224 */ /* 0x000fe200078e0018 */
[----:B---3--:R-:W-:Y:S01]  /*257a0*/  MOV R3, 0x2 ;  /* 0x0000000200037802 */ /* 0x008fe20000000f00 */
[----:B----4-:R-:W-:Y:S01]  /*257b0*/  IMAD.MOV.U32 R0, RZ, RZ, 0x1c1f ;  /* 0x00001c1fff007424 */ /* 0x010fe200078e00ff */
[----:B------:R-:W-:Y:S02]  /*257c0*/  MOV R2, 0x257e0 ;  /* 0x000257e000027802 */ /* 0x000fe40000000f00 */
[----:B-12---:R-:W-:Y:S05]  /*257d0*/  CALL.REL.NOINC `($__internal_13_$__cuda_sm70_shflsync_idx_p) ;  /* 0x00000a6000007944 */ /* 0x006fea0003c00000 */
[----:B------:R-:W-:Y:S05]  /*257e0*/  BRA `(.L_x_973) ;  /* 0xffffcaf000007947 */ /* 0x000fea000383ffff */
.L_x_913:
[----:B------:R-:W-:Y:S01]  /*257f0*/  IMAD.MOV.U32 R5, RZ, RZ, R22 ;  /* 0x000000ffff057224 */ /* 0x000fe200078e0016 */
[----:B--23--:R-:W-:Y:S01]  /*25800*/  MOV R3, 0x3 ;  /* 0x0000000300037802 */ /* 0x00cfe20000000f00 */
[----:B-1----:R-:W-:Y:S01]  /*25810*/  IMAD.MOV.U32 R0, RZ, RZ, 0x1c1f ;  /* 0x00001c1fff007424 */ /* 0x002fe200078e00ff */
[----:B------:R-:W-:-:S02]  /*25820*/  MOV R2, 0x25840 ;  /* 0x0002584000027802 */ /* 0x000fc40000000f00 */
[----:B----4-:R-:W-:Y:S05]  /*25830*/  CALL.REL.NOINC `($__internal_13_$__cuda_sm70_shflsync_idx_p) ;  /* 0x00000a0000007944 */ /* 0x010fea0003c00000 */
[----:B------:R-:W-:Y:S01]  /*25840*/  IMAD.MOV.U32 R4, RZ, RZ, R0 ;  /* 0x000000ffff047224 */ /* 0x000fe200078e0000 */
[----:B------:R-:W-:Y:S01]  /*25850*/  MOV R3, 0x3 ;  /* 0x0000000300037802 */ /* 0x000fe20000000f00 */
[----:B------:R-:W-:Y:S01]  /*25860*/  IMAD.MOV.U32 R5, RZ, RZ, R24 ;  /* 0x000000ffff057224 */ /* 0x000fe200078e0018 */
[----:B------:R-:W-:-:S02]  /*25870*/  MOV R0, 0x1c1f ;  /* 0x00001c1f00007802 */ /* 0x000fc40000000f00 */
[----:B------:R-:W-:Y:S02]  /*25880*/  MOV R2, 0x258a0 ;  /* 0x000258a000027802 */ /* 0x000fe40000000f00 */
[----:B------:R-:W-:Y:S05]  /*25890*/  CALL.REL.NOINC `($__internal_13_$__cuda_sm70_shflsync_idx_p) ;  /* 0x000009a000007944 */ /* 0x000fea0003c00000 */
[----:B------:R-:W-:Y:S05]  /*258a0*/  BRA `(.L_x_974) ;  /* 0xffffcdd000007947 */ /* 0x000fea000383ffff */
.L_x_917:
[----:B------:R-:W-:Y:S01]  /*258b0*/  IMAD.MOV.U32 R5, RZ, RZ, R9 ;  /* 0x000000ffff057224 */ /* 0x000fe200078e0009 */
[----:B------:R-:W-:Y:S01]  /*258c0*/  MOV R3, RZ ;  /* 0x000000ff00037202 */ /* 0x000fe20000000f00 */
[----:B------:R-:W-:Y:S01]  /*258d0*/  IMAD.MOV.U32 R0, RZ, RZ, 0x1c1f ;  /* 0x00001c1fff007424 */ /* 0x000fe200078e00ff */
[----:B------:R-:W-:Y:S02]  /*258e0*/  MOV R2, 0x25900 ;  /* 0x0002590000027802 */ /* 0x000fe40000000f00 */
[----:B------:R-:W-:Y:S05]  /*258f0*/  CALL.REL.NOINC `($__internal_13_$__cuda_sm70_shflsync_idx_p) ;  /* 0x0000094000007944 */ /* 0x000fea0003c00000 */
[----:B------:R-:W-:Y:S01]  /*25900*/  MOV R8, R0 ;  /* 0x0000000000087202 */ /* 0x000fe20000000f00 */
[----:B------:R-:W-:Y:S05]  /*25910*/  BRA `(.L_x_975) ;  /* 0xffffd8b000007947 */ /* 0x000fea000383ffff */
.L_x_918:
[----:B------:R-:W-:Y:S01]  /*25920*/  IMAD.MOV.U32 R5, RZ, RZ, R12 ;  /* 0x000000ffff057224 */ /* 0x000fe200078e000c */
[----:B------:R-:W-:Y:S01]  /*25930*/  MOV R3, RZ ;  /* 0x000000ff00037202 */ /* 0x000fe20000000f00 */
[----:B------:R-:W-:Y:S01]  /*25940*/  IMAD.MOV.U32 R0, RZ, RZ, 0x1c1f ;  /* 0x00001c1fff007424 */ /* 0x000fe200078e00ff */
[----:B------:R-:W-:Y:S02]  /*25950*/  MOV R2, 0x25970 ;  /* 0x0002597000027802 */ /* 0x000fe40000000f00 */
[----:B-12---:R-:W-:Y:S05]  /*25960*/  CALL.REL.NOINC `($__internal_13_$__cuda_sm70_shflsync_idx_p) ;  /* 0x000008d000007944 */ /* 0x006fea0003c00000 */
[----:B------:R-:W-:Y:S05]  /*25970*/  BRA `(.L_x_976) ;  /* 0xffffd87000007947 */ /* 0x000fea000383ffff */
.L_x_921:
[----:B--2---:R-:W-:Y:S01]  /*25980*/  IMAD.MOV.U32 R5, RZ, RZ, R9 ;  /* 0x000000ffff057224 */ /* 0x004fe200078e0009 */
[----:B------:R-:W-:Y:S01]  /*25990*/  MOV R3, 0x1 ;  /* 0x0000000100037802 */ /* 0x000fe20000000f00 */
        /* <DEDUP_REMOVED lines=10> */
.L_x_924:
[----:B-1----:R-:W-:Y:S01]  /*25a40*/  IMAD.MOV.U32 R5, RZ, RZ, R9 ;  /* 0x000000ffff057224 */ /* 0x002fe200078e0009 */
[----:B------:R-:W-:Y:S01]  /*25a50*/  MOV R3, 0x2 ;  /* 0x0000000200037802 */ /* 0x000fe20000000f00 */
[----:B----4-:R-:W-:Y:S01]  /*25a60*/  IMAD.MOV.U32 R0, RZ, RZ, 0x1c1f ;  /* 0x00001c1fff007424 */ /* 0x010fe200078e00ff */
[----:B------:R-:W-:Y:S02]  /*25a70*/  MOV R2, 0x25a90 ;  /* 0x00025a9000027802 */ /* 0x000fe40000000f00 */
[----:B--23--:R-:W-:Y:S05]  /*25a80*/  CALL.REL.NOINC `($__internal_13_$__cuda_sm70_shflsync_idx_p) ;  /* 0x000007b000007944 */ /* 0x00cfea0003c00000 */
[----:B------:R-:W-:Y:S01]  /*25a90*/  MOV R8, R0 ;  /* 0x0000000000087202 */ /* 0x000fe20000000f00 */
[----:B------:R-:W-:Y:S05]  /*25aa0*/  BRA `(.L_x_978) ;  /* 0xffffda5000007947 */ /* 0x000fea000383ffff */
.L_x_925:
[----:B------:R-:W-:Y:S01]  /*25ab0*/  IMAD.MOV.U32 R5, RZ, RZ, R12 ;  /* 0x000000ffff057224 */ /* 0x000fe200078e000c */
[----:B------:R-:W-:Y:S01]  /*25ac0*/  MOV R3, 0x2 ;  /* 0x0000000200037802 */ /* 0x000fe20000000f00 */
[----:B----4-:R-:W-:Y:S01]  /*25ad0*/  IMAD.MOV.U32 R0, RZ, RZ, 0x1c1f ;  /* 0x00001c1fff007424 */ /* 0x010fe200078e00ff */
[----:B------:R-:W-:Y:S02]  /*25ae0*/  MOV R2, 0x25b00 ;  /* 0x00025b0000027802 */ /* 0x000fe40000000f00 */
[----:B-123--:R-:W-:Y:S05]  /*25af0*/  CALL.REL.NOINC `($__internal_13_$__cuda_sm70_shflsync_idx_p) ;  /* 0x0000074000007944 */ /* 0x00efea0003c00000 */
[----:B------:R-:W-:Y:S05]  /*25b00*/  BRA `(.L_x_979) ;  /* 0xffffda1000007947 */ /* 0x000fea000383ffff */
.L_x_928:
[----:B-1----:R-:W-:Y:S01]  /*25b10*/  IMAD.MOV.U32 R5, RZ, RZ, R9 ;  /* 0x000000ffff057224 */ /* 0x002fe200078e0009 */
[----:B------:R-:W-:Y:S01]  /*25b20*/  MOV R3, 0x3 ;  /* 0x0000000300037802 */ /* 0x000fe20000000f00 */
        /* <DEDUP_REMOVED lines=10> */
.L_x_930:
[----:B------:R-:W-:Y:S01]  /*25bd0*/  IMAD.MOV.U32 R5, RZ, RZ, R74 ;  /* 0x000000ffff057224 */ /* 0x000fe200078e004a */
[----:B------:R-:W-:Y:S01]  /*25be0*/  MOV R3, RZ ;  /* 0x000000ff00037202 */ /* 0x000fe20000000f00 */
[----:B------:R-:W-:Y:S01]  /*25bf0*/  IMAD.MOV.U32 R0, RZ, RZ, 0x1f ;  /* 0x0000001fff007424 */ /* 0x000fe200078e00ff */
[----:B------:R-:W-:Y:S02]  /*25c00*/  MOV R2, 0x25c20 ;  /* 0x00025c2000027802 */ /* 0x000fe40000000f00 */
[----:B--2---:R-:W-:Y:S05]  /*25c10*/  CALL.REL.NOINC `($__internal_13_$__cuda_sm70_shflsync_idx_p) ;  /* 0x0000062000007944 */ /* 0x004fea0003c00000 */
[----:B------:R-:W-:Y:S01]  /*25c20*/  MOV R9, R0 ;  /* 0x0000000000097202 */ /* 0x000fe20000000f00 */
[----:B------:R-:W-:Y:S05]  /*25c30*/  BRA `(.L_x_981) ;  /* 0xffffdcb000007947 */ /* 0x000fea000383ffff */
.L_x_931:
[----:B------:R-:W-:Y:S01]  /*25c40*/  IMAD.MOV.U32 R5, RZ, RZ, R74 ;  /* 0x000000ffff057224 */ /* 0x000fe200078e004a */
[----:B------:R-:W-:Y:S01]  /*25c50*/  MOV R3, 0x1 ;  /* 0x0000000100037802 */ /* 0x000fe20000000f00 */
[----:B------:R-:W-:Y:S01]  /*25c60*/  IMAD.MOV.U32 R0, RZ, RZ, 0x1f ;  /* 0x0000001fff007424 */ /* 0x000fe200078e00ff */
[----:B------:R-:W-:Y:S02]  /*25c70*/  MOV R2, 0x25c90 ;  /* 0x00025c9000027802 */ /* 0x000fe40000000f00 */
[----:B-12---:R-:W-:Y:S05]  /*25c80*/  CALL.REL.NOINC `($__internal_13_$__cuda_sm70_shflsync_idx_p) ;  /* 0x000005b000007944 */ /* 0x006fea0003c00000 */
[----:B------:R-:W-:Y:S01]  /*25c90*/  MOV R8, R0 ;  /* 0x0000000000087202 */ /* 0x000fe20000000f00 */
[----:B------:R-:W-:Y:S05]  /*25ca0*/  BRA `(.L_x_982) ;  /* 0xffffdc6000007947 */ /* 0x000fea000383ffff */
.L_x_932:
[----:B------:R-:W-:Y:S02]  /*25cb0*/  MOV R2, 0x1 ;  /* 0x0000000100027802 */ /* 0x000fe40000000f00 */
[----:B------:R-:W-:-:S02]  /*25cc0*/  MOV R3, 0x25ce0 ;  /* 0x00025ce000037802 */ /* 0x000fc40000000f00 */
[----:B-1234-:R-:W-:Y:S05]  /*25cd0*/  CALL.REL.NOINC `($__internal_14_$__cuda_sm70_shflsync_up_p) ;  /* 0x000005b000007944 */ /* 0x01efea0003c00000 */
[----:B------:R-:W-:Y:S05]  /*25ce0*/  BRA `(.L_x_983) ;  /* 0xffffdd5000007947 */ /* 0x000fea000383ffff */
.L_x_933:
[----:B------:R-:W-:Y:S02]  /*25cf0*/  MOV R2, 0x2 ;  /* 0x0000000200027802 */ /* 0x000fe40000000f00 */
[----:B------:R-:W-:-:S02]  /*25d00*/  MOV R3, 0x25d20 ;  /* 0x00025d2000037802 */ /* 0x000fc40000000f00 */
[----:B--2-4-:R-:W-:Y:S05]  /*25d10*/  CALL.REL.NOINC `($__internal_14_$__cuda_sm70_shflsync_up_p) ;  /* 0x0000057000007944 */ /* 0x014fea0003c00000 */
        /* <DEDUP_REMOVED lines=23> */
.L_x_937:
[----:B------:R-:W-:Y:S02]  /*25e90*/  MOV R2, 0x1 ;  /* 0x0000000100027802 */ /* 0x000fe40000000f00 */
[----:B------:R-:W-:Y:S02]  /*25ea0*/  MOV R3, 0x25ec0 ;  /* 0x00025ec000037802 */ /* 0x000fe40000000f00 */
[----:B------:R-:W-:Y:S05]  /*25eb0*/  CALL.REL.NOINC `($__internal_14_$__cuda_sm70_shflsync_up_p) ;  /* 0x000003d000007944 */ /* 0x000fea0003c00000 */
[----:B------:R-:W-:Y:S01]  /*25ec0*/  MOV R2, R4 ;  /* 0x0000000400027202 */ /* 0x000fe20000000f00 */
[----:B------:R-:W-:Y:S05]  /*25ed0*/  BRA `(.L_x_985) ;  /* 0xffffddc000007947 */ /* 0x000fea000383ffff */
.L_x_938:
        /* <DEDUP_REMOVED lines=26> */
.L_x_940:
[----:B------:R-:W-:Y:S02]  /*26080*/  SEL R0, RZ, 0x1, P0 ;  /* 0x00000001ff007807 */ /* 0x000fe40000000000 */
[----:B------:R-:W-:Y:S02]  /*26090*/  MOV R2, 0x260b0 ;  /* 0x000260b000027802 */ /* 0x000fe40000000f00 */
[----:B-1----:R-:W-:Y:S05]  /*260a0*/  CALL.REL.NOINC `($__internal_15_$__cuda_sm70_votesync_ballot) ;  /* 0x0000025000007944 */ /* 0x002fea0003c00000 */
[----:B------:R-:W-:Y:S01]  /*260b0*/  MOV R12, R0 ;  /* 0x00000000000c7202 */ /* 0x000fe20000000f00 */
[----:B------:R-:W-:Y:S05]  /*260c0*/  BRA `(.L_x_987) ;  /* 0xffffdd6000007947 */ /* 0x000fea000383ffff */
.L_x_941:
[----:B------:R-:W-:Y:S01]  /*260d0*/  IMAD.MOV.U32 R5, RZ, RZ, R6 ;  /* 0x000000ffff057224 */ /* 0x000fe200078e0006 */
[----:B------:R-:W-:Y:S01]  /*260e0*/  MOV R3, R8 ;  /* 0x0000000800037202 */ /* 0x000fe20000000f00 */
[----:B--2---:R-:W-:Y:S01]  /*260f0*/  IMAD.MOV.U32 R0, RZ, RZ, 0x1f ;  /* 0x0000001fff007424 */ /* 0x004fe200078e00ff */
[----:B------:R-:W-:Y:S02]  /*26100*/  MOV R2, 0x26120 ;  /* 0x0002612000027802 */ /* 0x000fe40000000f00 */
[----:B-1----:R-:W-:Y:S05]  /*26110*/  CALL.REL.NOINC `($__internal_13_$__cuda_sm70_shflsync_idx_p) ;  /* 0x0000012000007944 */ /* 0x002fea0003c00000 */
[----:B------:R-:W-:Y:S01]  /*26120*/  IMAD.MOV.U32 R10, RZ, RZ, R0 ;  /* 0x000000ffff0a7224 */ /* 0x000fe200078e0000 */
[----:B------:R-:W-:Y:S01]  /*26130*/  MOV R3, R8 ;  /* 0x0000000800037202 */ /* 0x000fe20000000f00 */
[----:B------:R-:W-:Y:S01]  /*26140*/  IMAD.MOV.U32 R5, RZ, RZ, R7 ;  /* 0x000000ffff057224 */ /* 0x000fe200078e0007 */
[----:B------:R-:W-:Y:S02]  /*26150*/  MOV R0, 0x1f ;  /* 0x0000001f00007802 */ /* 0x000fe40000000f00 */
[----:B------:R-:W-:-:S02]  /*26160*/  MOV R2, 0x26180 ;  /* 0x0002618000027802 */ /* 0x000fc40000000f00 */
[----:B------:R-:W-:Y:S05]  /*26170*/  CALL.REL.NOINC `($__internal_13_$__cuda_sm70_shflsync_idx_p) ;  /* 0x000000c000007944 */ /* 0x000fea0003c00000 */
[----:B------:R-:W-:Y:S01]  /*26180*/  MOV R7, R0 ;  /* 0x0000000000077202 */ /* 0x000fe20000000f00 */
[----:B------:R-:W-:Y:S05]  /*26190*/  BRA `(.L_x_988) ;  /* 0xffffdd0000007947 */ /* 0x000fea000383ffff */
.L_x_944:
[----:B------:R-:W-:Y:S01]  /*261a0*/  IMAD.MOV.U32 R5, RZ, RZ, R4 ;  /* 0x000000ffff057224 */ /* 0x000fe200078e0004 */
[----:B--2---:R-:W-:-:S02]  /*261b0*/  MOV R0, 0x1f ;  /* 0x0000001f00007802 */ /* 0x004fc40000000f00 */
[----:B------:R-:W-:Y:S02]  /*261c0*/  MOV R2, 0x261e0 ;  /* 0x000261e000027802 */ /* 0x000fe40000000f00 */
[----:B-1-34-:R-:W-:Y:S05]  /*261d0*/  CALL.REL.NOINC `($__internal_13_$__cuda_sm70_shflsync_idx_p) ;  /* 0x0000006000007944 */ /* 0x01afea0003c00000 */
[----:B------:R-:W-:Y:S01]  /*261e0*/  MOV R13, R0 ;  /* 0x00000000000d7202 */ /* 0x000fe20000000f00 */
[----:B------:R-:W-:Y:S05]  /*261f0*/  BRA `(.L_x_943) ;  /* 0xffffdd0000007947 */ /* 0x000fea000383ffff */
        .weak           $__internal_12_$__cuda_sm70_shflsync_bfly_p
        .type           $__internal_12_$__cuda_sm70_shflsync_bfly_p,@function
        .size           $__internal_12_$__cuda_sm70_shflsync_bfly_p,($__internal_13_$__cuda_sm70_shflsync_idx_p - $__internal_12_$__cuda_sm70_shflsync_bfly_p)
$__internal_12_$__cuda_sm70_shflsync_bfly_p:
[----:B------:R-:W-:Y:S04]  /*26200*/  WARPSYNC R8 ;  /* 0x0000000800007348 */ /* 0x000fe80003800000 */
[----:B------:R1:W2:Y:S02]  /*26210*/  SHFL.BFLY PT, R0, R0, R3, R9 ;  /* 0x0c00000300007389 */ /* 0x0002a400000e0009 */
[----:B-1----:R-:W-:-:S04]  /*26220*/  MOV R3, 0x0 ;  /* 0x0000000000037802 */ /* 0x002fc80000000f00 */
[----:B--2---:R-:W-:Y:S05]  /*26230*/  RET.REL.NODEC R2 `(_ZN7cutlass13device_kernelIN5flash19enable_sm80_to_sm89INS1_16FlashAttnFwdSm80INS1_25CollectiveMainloopFwdSm80ILi4ELi1ELb0EN4cute5tupleIJNS5_1CILi128EEENS7_ILi48EEENS7_ILi96EEEEEELi96ENS_6half_tEfNS_4arch4Sm80ELb0ELb1ELb1ELb1ELb0ELb1ELb1ELb1EEENS1_21CollectiveEpilogueFwdINS6_IJS8_SA_S9_EEENS6_IJNS7_ILi1EEESI_SI_EEESC_SE_Li128ELb1ELb1ELb1ELb0EEENS1_36VarlenDynamicPersistentTileSchedulerILi128ELi48ELi128ELi128ELb1ELb1ELb0ELb1ELb0ELb1EEEEEEEEEvNT_6ParamsE) ;  /* 0xfffd9dc002007950 */ /* 0x004fea0003c3ffff */
        .weak           $__internal_13_$__cuda_sm70_shflsync_idx_p
        .type           $__internal_13_$__cuda_sm70_shflsync_idx_p,@function
        .size           $__internal_13_$__cuda_sm70_shflsync_idx_p,($__internal_14_$__cuda_sm70_shflsync_up_p - $__internal_13_$__cuda_sm70_shflsync_idx_p)
$__internal_13_$__cuda_sm70_shflsync_idx_p:
[----:B------:R-:W-:-:S04]  /*26240*/  MOV R75, 0xffffffff ;  /* 0xffffffff004b7802 */ /* 0x000fc80000000f00 */
[----:B------:R-:W-:Y:S04]  /*26250*/  WARPSYNC R75 ;  /* 0x0000004b00007348 */ /* 0x000fe80003800000 */
[----:B------:R1:W2:Y:S02]  /*26260*/  SHFL.IDX PT, R0, R5, R3, R0 ;  /* 0x0000000305007389 */ /* 0x0002a400000e0000 */
[----:B-1----:R-:W-:-:S04]  /*26270*/  MOV R3, 0x0 ;  /* 0x0000000000037802 */ /* 0x002fc80000000f00 */
[----:B--2---:R-:W-:Y:S05]  /*26280*/  RET.REL.NODEC R2 `(_ZN7cutlass13device_kernelIN5flash19enable_sm80_to_sm89INS1_16FlashAttnFwdSm80INS1_25CollectiveMainloopFwdSm80ILi4ELi1ELb0EN4cute5tupleIJNS5_1CILi128EEENS7_ILi48EEENS7_ILi96EEEEEELi96ENS_6half_tEfNS_4arch4Sm80ELb0ELb1ELb1ELb1ELb0ELb1ELb1ELb1EEENS1_21CollectiveEpilogueFwdINS6_IJS8_SA_S9_EEENS6_IJNS7_ILi1EEESI_SI_EEESC_SE_Li128ELb1ELb1ELb1ELb0EEENS1_36VarlenDynamicPersistentTileSchedulerILi128ELi48ELi128ELi128ELb1ELb1ELb0ELb1ELb0ELb1EEEEEEEEEvNT_6ParamsE) ;  /* 0xfffd9d7002007950 */ /* 0x004fea0003c3ffff */
        .weak           $__internal_14_$__cuda_sm70_shflsync_up_p
        .type           $__internal_14_$__cuda_sm70_shflsync_up_p,@function
        .size           $__internal_14_$__cuda_sm70_shflsync_up_p,($__internal_15_$__cuda_sm70_votesync_ballot - $__internal_14_$__cuda_sm70_shflsync_up_p)
$__internal_14_$__cuda_sm70_shflsync_up_p:
[----:B------:R-:W-:Y:S02]  /*26290*/  IMAD.MOV.U32 R4, RZ, RZ, RZ ;  /* 0x000000ffff047224 */ /* 0x000fe400078e00ff */
[----:B------:R-:W-:-:S04]  /*262a0*/  IMAD.MOV.U32 R10, RZ, RZ, -0x1 ;  /* 0xffffffffff0a7424 */ /* 0x000fc800078e00ff */
[----:B------:R-:W-:Y:S04]  /*262b0*/  WARPSYNC R10 ;  /* 0x0000000a00007348 */ /* 0x000fe80003800000 */
[----:B------:R1:W2:Y:S02]  /*262c0*/  SHFL.UP PT, R4, R0, R2, R4 ;  /* 0x0400000200047389 */ /* 0x0002a400000e0004 */
[----:B-1----:R-:W-:Y:S02]  /*262d0*/  MOV R2, R3 ;  /* 0x0000000300027202 */ /* 0x002fe40000000f00 */
[----:B------:R-:W-:-:S04]  /*262e0*/  MOV R3, 0x0 ;  /* 0x0000000000037802 */ /* 0x000fc80000000f00 */
[----:B--2---:R-:W-:Y:S05]  /*262f0*/  RET.REL.NODEC R2 `(_ZN7cutlass13device_kernelIN5flash19enable_sm80_to_sm89INS1_16FlashAttnFwdSm80INS1_25CollectiveMainloopFwdSm80ILi4ELi1ELb0EN4cute5tupleIJNS5_1CILi128EEENS7_ILi48EEENS7_ILi96EEEEEELi96ENS_6half_tEfNS_4arch4Sm80ELb0ELb1ELb1ELb1ELb0ELb1ELb1ELb1EEENS1_21CollectiveEpilogueFwdINS6_IJS8_SA_S9_EEENS6_IJNS7_ILi1EEESI_SI_EEESC_SE_Li128ELb1ELb1ELb1ELb0EEENS1_36VarlenDynamicPersistentTileSchedulerILi128ELi48ELi128ELi128ELb1ELb1ELb0ELb1ELb0ELb1EEEEEEEEEvNT_6ParamsE) ;  /* 0xfffd9d0002007950 */ /* 0x004fea0003c3ffff */
        .weak           $__internal_15_$__cuda_sm70_votesync_ballot
        .type           $__internal_15_$__cuda_sm70_votesync_ballot,@function
        .size           $__internal_15_$__cuda_sm70_votesync_ballot,(.L_x_2865 - $__internal_15_$__cuda_sm70_votesync_ballot)
$__internal_15_$__cuda_sm70_votesync_ballot:
[----:B------:R-:W-:Y:S01]  /*26300*/  ISETP.NE.U32.AND P0, PT, R0, 0x1, PT ;  /* 0x000000010000780c */ /* 0x000fe20003f05070 */
[----:B------:R-:W-:-:S04]  /*26310*/  IMAD.MOV.U32 R3, RZ, RZ, -0x1 ;  /* 0xffffffffff037424 */ /* 0x000fc800078e00ff */
[----:B------:R-:W-:Y:S08]  /*26320*/  WARPSYNC R3 ;  /* 0x0000000300007348 */ /* 0x000ff00003800000 */
[----:B------:R-:W-:-:S04]  /*26330*/  VOTE.ANY R0, PT, !P0 ;  /* 0x0000000000007806 */ /* 0x000fc800040e0100 */
[----:B------:R-:W-:Y:S01]  /*26340*/  LOP3.LUT R0, R0, R3, RZ, 0xc0, !PT ;  /* 0x0000000300007212 */ /* 0x000fe200078ec0ff */
[----:B------:R-:W-:-:S04]  /*26350*/  IMAD.MOV.U32 R3, RZ, RZ, 0x0 ;  /* 0x00000000ff037424 */ /* 0x000fc800078e00ff */
[----:B------:R-:W-:Y:S05]  /*26360*/  RET.REL.NODEC R2 `(_ZN7cutlass13device_kernelIN5flash19enable_sm80_to_sm89INS1_16FlashAttnFwdSm80INS1_25CollectiveMainloopFwdSm80ILi4ELi1ELb0EN4cute5tupleIJNS5_1CILi128EEENS7_ILi48EEENS7_ILi96EEEEEELi96ENS_6half_tEfNS_4arch4Sm80ELb0ELb1ELb1ELb1ELb0ELb1ELb1ELb1EEENS1_21CollectiveEpilogueFwdINS6_IJS8_SA_S9_EEENS6_IJNS7_ILi1EEESI_SI_EEESC_SE_Li128ELb1ELb1ELb1ELb0EEENS1_36VarlenDynamicPersistentTileSchedulerILi128ELi48ELi128ELi128ELb1ELb1ELb0ELb1ELb0ELb1EEEEEEEEEvNT_6ParamsE) ;  /* 0xfffd9c9002007950 */ /* 0x000fea0003c3ffff */
.L_x_989:
        /* <DEDUP_REMOVED lines=9> */
.L_x_2865:


//--------------------- .text._ZN7cutlass13device_kernelIN5flash19enable_sm80_to_sm89INS1_16FlashAttnFwdSm80INS1_25CollectiveMainloopFwdSm80ILi4ELi1ELb0EN4cute5tupleIJNS5_1CILi128EEENS7_ILi64EEENS7_ILi96EEEEEELi96ENS_6half_tEfNS_4arch4Sm80ELb1ELb0ELb1ELb0ELb0ELb0ELb1ELb1EEENS1_21CollectiveEpilogueFwdINS6_IJS8_SA_S9_EEENS6_IJNS7_ILi1EEESI_SI_EEESC_SE_Li128ELb0ELb1ELb1ELb0EEENS1_30DynamicPersistentTileSchedulerILi128ELi128ELb1ELb1ELb0EEEEEEEEEvNT_6ParamsE --------------------------
	.section	.text._ZN7cutlass13device_kernelIN5flash19enable_sm80_to_sm89INS1_16FlashAttnFwdSm80INS1_25CollectiveMainloopFwdSm80ILi4ELi1ELb0EN4cute5tupleIJNS5_1CILi128EEENS7_ILi64EEENS7_ILi96EEEEEELi96ENS_6half_tEfNS_4arch4Sm80ELb1ELb0ELb1ELb0ELb0ELb0ELb1ELb1EEENS1_21CollectiveEpilogueFwdINS6_IJS8_SA_S9_EEENS6_IJNS7_ILi1EEESI_SI_EEESC_SE_Li128ELb0ELb1ELb1ELb0EEENS1_30DynamicPersistentTileSchedulerILi128ELi128ELb1ELb1ELb0EEEEEEEEEvNT_6ParamsE,"ax",@progbits
	.sectioninfo	@"SHI_REGISTERS=255"
	.align	128
.text._ZN7cutlass13device_kernelIN5flash19enable_sm80_to_sm89INS1_16FlashAttnFwdSm80INS1_25CollectiveMainloopFwdSm80ILi4ELi1ELb0EN4cute5tupleIJNS5_1CILi128EEENS7_ILi64EEENS7_ILi96EEEEEELi96ENS_6half_tEfNS_4arch4Sm80ELb1ELb0ELb1ELb0ELb0ELb0ELb1ELb1EEENS1_21CollectiveEpilogueFwdINS6_IJS8_SA_S9_EEENS6_IJNS7_ILi1EEESI_SI_EEESC_SE_Li128ELb0ELb1ELb1ELb0EEENS1_30DynamicPersistentTileSchedulerILi128ELi128ELb1ELb1ELb0EEEEEEEEEvNT_6ParamsE:
        .type           _ZN7cutlass13device_kernelIN5flash19enable_sm80_to_sm89INS1_16FlashAttnFwdSm80INS1_25CollectiveMainloopFwdSm80ILi4ELi1ELb0EN4cute5tupleIJNS5_1CILi128EEENS7_ILi64EEENS7_ILi96EEEEEELi96ENS_6half_tEfNS_4arch4Sm80ELb1ELb0ELb1ELb0ELb0ELb0ELb1ELb1EEENS1_21CollectiveEpilogueFwdINS6_IJS8_SA_S9_EEENS6_IJNS7_ILi1EEESI_SI_EEESC_SE_Li128ELb0ELb1ELb1ELb0EEENS1_30DynamicPersistentTileSchedulerILi128ELi128ELb1ELb1ELb0EEEEEEEEEvNT_6ParamsE,@function
        .size           _ZN7cutlass13device_kernelIN5flash19enable_sm80_to_sm89INS1_16FlashAttnFwdSm80INS1_25CollectiveMainloopFwdSm80ILi4ELi1ELb0EN4cute5tupleIJNS5_1CILi128EEENS7_ILi64EEENS7_ILi96EEEEEELi96ENS_6half_tEfNS_4arch4Sm80ELb1ELb0ELb1ELb0ELb0ELb0ELb1ELb1EEENS1_21CollectiveEpilogueFwdINS6_IJS8_SA_S9_EEENS6_IJNS7_ILi1EEESI_SI_EEESC_SE_Li128ELb0ELb1ELb1ELb0EEENS1_30DynamicPersistentTileSchedulerILi128ELi128ELb1ELb1ELb0EEEEEEEEEvNT_6ParamsE,(.L_x_2870 - _ZN7cutlass13device_kernelIN5flash19enable_sm80_to_sm89INS1_16FlashAttnFwdSm80INS1_25CollectiveMainloopFwdSm80ILi4ELi1ELb0EN4cute5tupleIJNS5_1CILi128EEENS7_ILi64EEENS7_ILi96EEEEEELi96ENS_6half_tEfNS_4arch4Sm80ELb1ELb0ELb1ELb0ELb0ELb0ELb1ELb1EEENS1_21CollectiveEpilogueFwdINS6_IJS8_SA_S9_EEENS6_IJNS7_ILi1EEESI_SI_EEESC_SE_Li128ELb0ELb1ELb1ELb0EEENS1_30DynamicPersistentTileSchedulerILi128ELi128ELb1ELb1ELb0EEEEEEEEEvNT_6ParamsE)
        .other          _ZN7cutlass13device_kernelIN5flash19enable_sm80_to_sm89INS1_16FlashAttnFwdSm80INS1_25CollectiveMainloopFwdSm80ILi4ELi1ELb0EN4cute5tupleIJNS5_1CILi128EEENS7_ILi64EEENS7_ILi96EEEEEELi96ENS_6half_tEfNS_4arch4Sm80ELb1ELb0ELb1ELb0ELb0ELb0ELb1ELb1EEENS1_21CollectiveEpilogueFwdINS6_IJS8_SA_S9_EEENS6_IJNS7_ILi1EEESI_SI_EEESC_SE_Li128ELb0ELb1ELb1ELb0EEENS1_30DynamicPersistentTileSchedulerILi128ELi128ELb1ELb1ELb0EEEEEEEEEvNT_6ParamsE,@"STO_CUDA_ENTRY STV_DEFAULT"
_ZN7cutlass13device_kernelIN5flash19enable_sm80_to_sm89INS1_16FlashAttnFwdSm80INS1_25CollectiveMainloopFwdSm80ILi4ELi1ELb0EN4cute5tupleIJNS5_1CILi128EEENS7_ILi64EEENS7_ILi96EEEEEELi96ENS_6half_tEfNS_4arch4Sm80ELb1ELb0ELb1ELb0ELb0ELb0ELb1ELb1EEENS1_21CollectiveEpilogueFwdINS6_IJS8_SA_S9_EEENS6_IJNS7_ILi1EEESI_SI_EEESC_SE_Li128ELb0ELb1ELb1ELb0EEENS1_30DynamicPersistentTileSchedulerILi128ELi128ELb1ELb1ELb0EEEEEEEEEvNT_6ParamsE:
[----:B------:R-:W-:-:S03]  /*0000*/  MOV R1, c[0x0][0x28] ;  /* 0x00000a0000017a02 */ /* 0x000fc60000000f00 */
[----:B------:R-:W1:Y:S01]  /*0010*/  S2R R13, SR_TID.X ;  /* 0x00000000000d7919 */ /* 0x000e620000002100 */
[----:B------:R-:W-:-:S03]  /*0020*/  IADD3 R1, R1, -0x78, RZ ;  /* 0xffffff8801017810 */ /* 0x000fc60007ffe0ff */
[----:B------:R-:W2:Y:S01]  /*0030*/  S2R R17, SR_CTAID.X ;  /* 0x0000000000117919 */ /* 0x000ea20000002500 */
[----:B-1----:R-:W-:-:S05]  /*0040*/  SHF.R.U32.HI R2, RZ, 0x5, R13 ;  /* 0x00000005ff027819 */ /* 0x002fca000001160d */
[----:B------:R-:W1:Y:S02]  /*0050*/  SHFL.IDX PT, R0, R2, RZ, 0x1f ;  /* 0x00001fff02007589 */ /* 0x000e6400000e0000 */
[----:B-1----:R-:W-:Y:S02]  /*0060*/  ISETP.GE.AND P0, PT, R0, 0x1, PT ;  /* 0x000000010000780c */ /* 0x002fe40003f06270 */
[----:B------:R1:W-:Y:S11]  /*0070*/  STL [R1+0x68], R0 ;  /* 0x0000680001007387 */ /* 0x0003f60000100800 */
[----:B------:R-:W-:Y:S06]  /*0080*/  @P0 BAR.ARV 0x4, 0x80 ;  /* 0x0102000000000b1d */ /* 0x000fec0000002000 */
[----:B--2---:R-:W-:-:S13]  /*0090*/  ISETP.GE.AND P0, PT, R17, c[0x0][0x538], PT ;  /* 0x00014e0011007a0c */ /* 0x004fda0003f06270 */
[----:B------:R-:W-:Y:S05]  /*00a0*/  @P0 EXIT ;  /* 0x000000000000094d */ /* 0x000fea0003800000 */
[----:B-1----:R-:W-:Y:S01]  /*00b0*/  SHF.R.S32.HI R8, RZ, 0x1f, R13 ;  /* 0x0000001fff087819 */ /* 0x002fe2000001140d */
[----:B------:R-:W-:Y:S01]  /*00c0*/  IMAD.MOV.U32 R214, RZ, RZ, 0x20 ;  /* 0x00000020ffd67424 */ /* 0x000fe200078e00ff */
[----:B------:R-:W-:Y:S02]  /*00d0*/  ULDC.64 UR6, c[0x0][0x118] ;  /* 0x0000460000067ab9 */ /* 0x000fe40000000a00 */
[CC--:B------:R-:W-:Y:S02]  /*00e0*/  LEA.HI R16, R8.reuse, R13.reuse, RZ, 0x3 ;  /* 0x0000000d08107211 */ /* 0x0c0fe400078f18ff */
[----:B------:R-:W-:Y:S02]  /*00f0*/  LEA.HI R4, R8, R13, RZ, 0x4 ;  /* 0x0000000d08047211 */ /* 0x000fe400078f20ff */
[----:B------:R-:W-:Y:S02]  /*0100*/  LOP3.LUT R2, R16, 0xfffffff8, RZ, 0xc0, !PT ;  /* 0xfffffff810027812 */ /* 0x000fe400078ec0ff */
[----:B------:R-:W-:-:S02]  /*0110*/  SHF.R.S32.HI R5, RZ, 0x4, R4 ;  /* 0x00000004ff057819 */ /* 0x000fc40000011404 */
        /* <DEDUP_REMOVED lines=12> */
[----:B------:R-:W-:Y:S01]  /*01e0*/  SHF.R.S32.HI R3, RZ, 0x1f, R0 ;  /* 0x0000001fff037819 */ /* 0x000fe20000011400 */
[----:B------:R-:W-:Y:S01]  /*01f0*/  IMAD R11, R12, 0x8, R11 ;  /* 0x000000080c0b7824 */ /* 0x000fe200078e020b */
        /* <DEDUP_REMOVED lines=13> */
[----:B------:R-:W-:Y:S01]  /*02d0*/  SHF.R.U32.HI R5, RZ, 0x3, R0 ;  /* 0x00000003ff057819 */ /* 0x000fe20000011600 */
[----:B------:R-:W-:Y:S01]  /*02e0*/  STL [R1+0x48], R20 ;  /* 0x0000481401007387 */ /* 0x000fe20000100800 */
[----:B------:R-:W-:Y:S02]  /*02f0*/  LOP3.LUT R4, R0, 0x18, R20, 0xf8, !PT ;  /* 0x0000001800047812 */ /* 0x000fe400078ef814 */
[----:B------:R-:W-:-:S02]  /*0300*/  SHF.R.S32.HI R215, RZ, 0x5, R8 ;  /* 0x00000005ffd77819 */ /* 0x000fc40000011408 */
[----:B------:R-:W-:Y:S02]  /*0310*/  SHF.R.S32.HI R0, RZ, 0x1f, R8 ;  /* 0x0000001fff007819 */ /* 0x000fe40000011408 */
[----:B------:R-:W-:Y:S02]  /*0320*/  LOP3.LUT R2, R3, 0x7fffffe, RZ, 0xc0, !PT ;  /* 0x07fffffe03027812 */ /* 0x000fe400078ec0ff */
[----:B------:R-:W-:Y:S02]  /*0330*/  LEA.HI R0, R0, R215, RZ, 0x2 ;  /* 0x000000d700007211 */ /* 0x000fe400078f10ff */
[----:B------:R-:W-:Y:S01]  /*0340*/  LOP3.LUT R8, R4, R5, RZ, 0x3c, !PT ;  /* 0x0000000504087212 */ /* 0x000fe200078e3cff */
[----:B------:R-:W-:Y:S01]  /*0350*/  IMAD.IADD R2, R22, 0x1, -R2 ;  /* 0x0000000116027824 */ /* 0x000fe200078e0a02 */
[--C-:B------:R-:W-:Y:S02]  /*0360*/  SHF.R.S32.HI R6, RZ, 0x1, R7.reuse ;  /* 0x00000001ff067819 */ /* 0x100fe40000011407 */
[----:B------:R-:W-:-:S02]  /*0370*/  SHF.R.S32.HI R4, RZ, 0x1f, R7 ;  /* 0x0000001fff047819 */ /* 0x000fc40000011407 */
[----:B------:R-:W-:Y:S02]  /*0380*/  SHF.R.S32.HI R5, RZ, 0x1f, R19 ;  /* 0x0000001fff057819 */ /* 0x000fe40000011413 */
[----:B------:R-:W-:Y:S01]  /*0390*/  LOP3.LUT R3, R0, 0xffffffc, RZ, 0xc0, !PT ;  /* 0x0ffffffc00037812 */ /* 0x000fe200078ec0ff */
[----:B------:R-:W-:Y:S01]  /*03a0*/  IMAD R0, R215, 0x8, R2 ;  /* 0x00000008d7007824 */ /* 0x000fe200078e0202 */
[----:B------:R-:W-:Y:S02]  /*03b0*/  LEA.HI R2, R4, R6, RZ, 0x2 ;  /* 0x0000000604027211 */ /* 0x000fe400078f10ff */
[----:B------:R-:W-:Y:S01]  /*03c0*/  LEA.HI R13, R5, R19, RZ, 0x2 ;  /* 0x00000013050d7211 */ /* 0x000fe200078f10ff */
[----:B------:R-:W-:Y:S01]  /*03d0*/  IMAD.IADD R5, R215, 0x1, -R3 ;  /* 0x00000001d7057824 */ /* 0x000fe200078e0a03 */
[----:B------:R-:W-:Y:S01]  /*03e0*/  LOP3.LUT R3, R2, 0xfffffffc, RZ, 0xc0, !PT ;  /* 0xfffffffc02037812 */ /* 0x000fe200078ec0ff */
[----:B------:R-:W-:Y:S01]  /*03f0*/  IMAD.U32 R7, R0, 0x20, R8 ;  /* 0x0000002000077824 */ /* 0x000fe200078e0008 */
[----:B------:R-:W-:-:S02]  /*0400*/  SHF.R.S32.HI R4, RZ, 0x2, R13 ;  /* 0x00000002ff047819 */ /* 0x000fc4000001140d */
[----:B------:R-:W-:Y:S01]  /*0410*/  LEA.HI R0, R10, R10, RZ, 0x1 ;  /* 0x0000000a0a007211 */ /* 0x000fe200078f08ff */
[----:B------:R-:W-:Y:S01]  /*0420*/  IMAD.IADD R8, R6, 0x1, -R3 ;  /* 0x0000000106087824 */ /* 0x000fe200078e0a03 */
[----:B------:R-:W-:Y:S01]  /*0430*/  SHF.R.S32.HI R2, RZ, 0x1, R9 ;  /* 0x00000001ff027819 */ /* 0x000fe20000011409 */
[----:B------:R-:W-:Y:S01]  /*0440*/  IMAD R18, R5, 0x10, R4 ;  /* 0x0000001005127824 */ /* 0x000fe200078e0204 */
[C---:B------:R-:W-:Y:S01]  /*0450*/  LOP3.LUT R4, R0.reuse, 0x1ffffffe, RZ, 0xc0, !PT ;  /* 0x1ffffffe00047812 */ /* 0x040fe200078ec0ff */
[----:B------:R-:W-:Y:S01]  /*0460*/  IMAD.SHL.U32 R3, R0, 0x20, RZ ;  /* 0x0000002000037824 */ /* 0x000fe200078e00ff */
[C---:B------:R-:W-:Y:S01]  /*0470*/  LOP3.LUT P0, RZ, R2.reuse, 0x2, RZ, 0xc0, !PT ;  /* 0x0000000202ff7812 */ /* 0x040fe2000780c0ff */
[----:B------:R-:W-:Y:S01]  /*0480*/  IMAD.SHL.U32 R0, R2, 0x40, RZ ;  /* 0x0000004002007824 */ /* 0x000fe200078e00ff */
[----:B------:R1:W-:Y:S01]  /*0490*/  STL [R1+0x34], R7 ;  /* 0x0000340701007387 */ /* 0x0003e20000100800 */
[----:B------:R-:W-:Y:S01]  /*04a0*/  IMAD.SHL.U32 R5, R15, 0x20, RZ ;  /* 0x000000200f057824 */ /* 0x000fe200078e00ff */
[----:B------:R-:W-:Y:S01]  /*04b0*/  LOP3.LUT R6, R3, 0xffffffc0, RZ, 0xc0, !PT ;  /* 0xffffffc003067812 */ /* 0x000fe200078ec0ff */
[----:B------:R-:W-:Y:S01]  /*04c0*/  IMAD.SHL.U32 R2, R8, 0x40, RZ ;  /* 0x0000004008027824 */ /* 0x000fe200078e00ff */
[----:B------:R-:W-:Y:S01]  /*04d0*/  LOP3.LUT R0, R0, 0xc0, RZ, 0xc0, !PT ;  /* 0x000000c000007812 */ /* 0x000fe200078ec0ff */
[----:B------:R-:W-:Y:S01]  /*04e0*/  IMAD.IADD R9, R10, 0x1, -R4 ;  /* 0x000000010a097824 */ /* 0x000fe200078e0a04 */
[----:B------:R-:W-:Y:S01]  /*04f0*/  LOP3.LUT R4, R5, 0xffffff00, RZ, 0xc0, !PT ;  /* 0xffffff0005047812 */ /* 0x000fe200078ec0ff */
[----:B------:R-:W-:Y:S01]  /*0500*/  STL [R1+0x6c], R18 ;  /* 0x00006c1201007387 */ /* 0x000fe20000100800 */
[----:B------:R-:W-:Y:S01]  /*0510*/  LOP3.LUT R2, R2, 0xc0, RZ, 0xc0, !PT ;  /* 0x000000c002027812 */ /* 0x000fe200078ec0ff */
[----:B------:R-:W-:Y:S01]  /*0520*/  IMAD R6, R9, 0x8, R6 ;  /* 0x0000000809067824 */ /* 0x000fe200078e0206 */
[----:B------:R-:W-:Y:S01]  /*0530*/  LOP3.LUT R3, R0, 0x8, R16, 0xf8, !PT ;  /* 0x0000000800037812 */ /* 0x000fe200078ef810 */
[----:B------:R-:W-:Y:S01]  /*0540*/  IMAD R215, R215, 0x200, R4 ;  /* 0x00000200d7d77824 */ /* 0x000fe200078e0204 */
[----:B------:R-:W-:Y:S01]  /*0550*/  SHF.R.U32.HI R212, RZ, 0x3, R0 ;  /* 0x00000003ffd47819 */ /* 0x000fe20000011600 */
[----:B------:R-:W-:Y:S01]  /*0560*/  STL [R1+0x58], R17 ;  /* 0x0000581101007387 */ /* 0x000fe20000100800 */
[----:B------:R-:W-:Y:S01]  /*0570*/  SHF.R.U32.HI R213, RZ, 0x3, R2 ;  /* 0x00000003ffd57819 */ /* 0x000fe20000011602 */
[----:B------:R-:W-:Y:S01]  /*0580*/  IMAD R215, R14, 0x20, R215 ;  /* 0x000000200ed77824 */ /* 0x000fe200078e02d7 */
[----:B------:R-:W-:-:S02]  /*0590*/  LOP3.LUT R212, R3, R212, RZ, 0x3c, !PT ;  /* 0x000000d403d47212 */ /* 0x000fc400078e3cff */
[----:B------:R-:W-:Y:S02]  /*05a0*/  IADD3 R3, R20, 0x20, RZ ;  /* 0x0000002014037810 */ /* 0x000fe40007ffe0ff */
[----:B------:R-:W-:Y:S01]  /*05b0*/  LOP3.LUT P1, RZ, R8, 0x2, RZ, 0xc0, !PT ;  /* 0x0000000208ff7812 */ /* 0x000fe2000782c0ff */
[----:B------:R-:W-:-:S03]  /*05c0*/  IMAD.U32 R212, R11, 0x20, R212 ;  /* 0x000000200bd47824 */ /* 0x000fc600078e00d4 */
[----:B------:R-:W-:Y:S01]  /*05d0*/  SEL R214, R214, 0xffffffe0, !P1 ;  /* 0xffffffe0d6d67807 */ /* 0x000fe20004800000 */
[----:B-1----:R-:W-:Y:S01]  /*05e0*/  IMAD.SHL.U32 R7, R12, 0x8, RZ ;  /* 0x000000080c077824 */ /* 0x002fe200078e00ff */
[----:B------:R-:W-:-:S04]  /*05f0*/  LEA R212, R212, 0x3100, 0x1 ;  /* 0x00003100d4d47811 */ /* 0x000fc800078e08ff */
[----:B------:R-:W-:Y:S01]  /*0600*/  LOP3.LUT R0, R2, 0x8, R7, 0xf8, !PT ;  /* 0x0000000802007812 */ /* 0x000fe200078ef807 */
[----:B------:R-:W-:Y:S01]  /*0610*/  IMAD R2, R10, 0x20, R22 ;  /* 0x000000200a027824 */ /* 0x000fe200078e0216 */
[----:B------:R-:W-:Y:S02]  /*0620*/  IADD3 R217, R212, 0x20, RZ ;  /* 0x00000020d4d97810 */ /* 0x000fe40007ffe0ff */
[----:B------:R-:W-:Y:S01]  /*0630*/  LOP3.LUT R213, R0, R213, RZ, 0x3c, !PT ;  /* 0x000000d500d57212 */ /* 0x000fe200078e3cff */
[----:B------:R-:W-:Y:S01]  /*0640*/  IMAD R0, R14, 0x20, R4 ;  /* 0x000000200e007824 */ /* 0x000fe200078e0204 */
[----:B------:R1:W-:Y:S01]  /*0650*/  STL [R1+0x70], R2 ;  /* 0x0000700201007387 */ /* 0x0003e20000100800 */
[----:B------:R-:W-:Y:S02]  /*0660*/  SHF.R.S32.HI R4, RZ, 0x1f, R3 ;  /* 0x0000001fff047819 */ /* 0x000fe40000011403 */
[C---:B------:R-:W-:Y:S01]  /*0670*/  IMAD.IADD R215, R213.reuse, 0x1, R215 ;  /* 0x00000001d5d77824 */ /* 0x040fe200078e02d7 */
[----:B------:R-:W-:Y:S01]  /*0680*/  @P0 IADD3 R217, R212, -0x20, RZ ;  /* 0xffffffe0d4d90810 */ /* 0x000fe20007ffe0ff */
[----:B------:R-:W-:Y:S01]  /*0690*/  IMAD.IADD R213, R213, 0x1, R0 ;  /* 0x00000001d5d57824 */ /* 0x000fe200078e0200 */
[----:B------:R-:W-:Y:S01]  /*06a0*/  LOP3.LUT R0, R13, 0x7ffffffc, RZ, 0xc0, !PT ;  /* 0x7ffffffc0d007812 */ /* 0x000fe200078ec0ff */
[----:B------:R2:W-:Y:S01]  /*06b0*/  STL [R1+0x60], R4 ;  /* 0x0000600401007387 */ /* 0x0005e20000100800 */
[----:B------:R-:W-:-:S02]  /*06c0*/  LEA R215, R215, 0x6100, 0x1 ;  /* 0x00006100d7d77811 */ /* 0x000fc400078e08ff */
[----:B------:R-:W-:Y:S01]  /*06d0*/  LEA R213, R213, 0x100, 0x1 ;  /* 0x00000100d5d57811 */ /* 0x000fe200078e08ff */
[----:B------:R-:W-:Y:S01]  /*06e0*/  IMAD.IADD R0, R19, 0x1, -R0 ;  /* 0x0000000113007824 */ /* 0x000fe200078e0a00 */
[----:B------:R-:W-:Y:S01]  /*06f0*/  IADD3 R228, R217, 0x400, RZ ;  /* 0x00000400d9e47810 */ /* 0x000fe20007ffe0ff */
[----:B------:R-:W-:Y:S01]  /*0700*/  IMAD.IADD R216, R215, 0x1, R214 ;  /* 0x00000001d7d87824 */ /* 0x000fe200078e02d6 */
[C---:B------:R-:W-:Y:S01]  /*0710*/  IADD3 R227, R217.reuse, 0x800, RZ ;  /* 0x00000800d9e37810 */ /* 0x040fe20007ffe0ff */
[----:B------:R-:W-:Y:S01]  /*0720*/  IMAD.IADD R214, R214, 0x1, R213 ;  /* 0x00000001d6d67824 */ /* 0x000fe200078e02d5 */
[C---:B------:R-:W-:Y:S02]  /*0730*/  IADD3 R226, R217.reuse, 0xc00, RZ ;  /* 0x00000c00d9e27810 */ /* 0x040fe40007ffe0ff */
[C---:B------:R-:W-:Y:S02]  /*0740*/  IADD3 R225, R217.reuse, 0x1000, RZ ;  /* 0x00001000d9e17810 */ /* 0x040fe40007ffe0ff */
[----:B------:R-:W-:-:S02]  /*0750*/  IADD3 R224, R217, 0x1400, RZ ;  /* 0x00001400d9e07810 */ /* 0x000fc40007ffe0ff */
[C---:B------:R-:W-:Y:S02]  /*0760*/  IADD3 R223, R217.reuse, 0x1800, RZ ;  /* 0x00001800d9df7810 */ /* 0x040fe40007ffe0ff */
[C---:B------:R-:W-:Y:S02]  /*0770*/  IADD3 R222, R217.reuse, 0x1c00, RZ ;  /* 0x00001c00d9de7810 */ /* 0x040fe40007ffe0ff */
[----:B-1----:R-:W-:Y:S02]  /*0780*/  IADD3 R2, R20, 0x40, RZ ;  /* 0x0000004014027810 */ /* 0x002fe40007ffe0ff */
[C---:B------:R-:W-:Y:S02]  /*0790*/  IADD3 R221, R217.reuse, 0x2000, RZ ;  /* 0x00002000d9dd7810 */ /* 0x040fe40007ffe0ff */
[----:B------:R-:W-:Y:S01]  /*07a0*/  SHF.R.S32.HI R3, RZ, 0x1f, R2 ;  /* 0x0000001fff037819 */ /* 0x000fe20000011402 */
[----:B------:R-:W-:Y:S01]  /*07b0*/  IMAD.SHL.U32 R2, R0, 0x2, RZ ;  /* 0x0000000200027824 */ /* 0x000fe200078e00ff */
[C---:B------:R-:W-:Y:S01]  /*07c0*/  IADD3 R220, R217.reuse, 0x2400, RZ ;  /* 0x00002400d9dc7810 */ /* 0x040fe20007ffe0ff */
[----:B------:R-:W-:Y:S01]  /*07d0*/  IMAD.IADD R0, R18, 0x1, R6 ;  /* 0x0000000112007824 */ /* 0x000fe200078e0206 */
[C---:B------:R-:W-:Y:S01]  /*07e0*/  IADD3 R219, R217.reuse, 0x2800, RZ ;  /* 0x00002800d9db7810 */ /* 0x040fe20007ffe0ff */
[----:B------:R2:W-:Y:S01]  /*07f0*/  STL [R1+0x5c], R3 ;  /* 0x00005c0301007387 */ /* 0x0005e20000100800 */
[----:B------:R-:W-:-:S03]  /*0800*/  IADD3 R218, R217, 0x2c00, RZ ;  /* 0x00002c00d9da7810 */ /* 0x000fc60007ffe0ff */
[----:B------:R2:W-:Y:S04]  /*0810*/  STL [R1+0x3c], R2 ;  /* 0x00003c0201007387 */ /* 0x0005e80000100800 */
[----:B------:R2:W-:Y:S02]  /*0820*/  STL [R1+0x64], R0 ;  /* 0x0000640001007387 */ /* 0x0005e40000100800 */
.L_x_1031:
[----:B--2---:R-:W2:Y:S01]  /*0830*/  LDL R4, [R1+0x58] ;  /* 0x0000580001047983 */ /* 0x004ea20000100800 */
[----:B------:R-:W-:Y:S01]  /*0840*/  IMAD.MOV.U32 R0, RZ, RZ, c[0x0][0x560] ;  /* 0x00015800ff007624 */ /* 0x000fe200078e00ff */
[----:B------:R-:W-:Y:S01]  /*0850*/  YIELD ;  /* 0x0000000000007946 */ /* 0x000fe20003800000 */
[----:B------:R-:W-:Y:S03]  /*0860*/  BSSY B0, `(.L_x_990) ;  /* 0x0000016000007945 */ /* 0x000fe60003800000 */
[----:B------:R-:W-:-:S13]  /*0870*/  ISETP.NE.AND P0, PT, R0, 0x1, PT ;  /* 0x000000010000780c */ /* 0x000fda0003f05270 */
[----:B--2---:R-:W-:Y:S01]  /*0880*/  @P0 IMAD.HI.U32 R0, R4, c[0x0][0x564], RZ ;  /* 0x0001590004000a27 */ /* 0x004fe200078e00ff */
[----:B------:R-:W-:-:S04]  /*0890*/  MOV R3, R4 ;  /* 0x0000000400037202 */ /* 0x000fc80000000f00 */
[----:B------:R-:W-:-:S04]  /*08a0*/  @P0 SHF.R.U32.HI R3, RZ, c[0x0][0x568], R0 ;  /* 0x00015a00ff030a19 */ /* 0x000fc80000011600 */
[----:B------:R-:W-:Y:S01]  /*08b0*/  ISETP.GE.AND P0, PT, R3, c[0x0][0x578], PT ;  /* 0x00015e0003007a0c */ /* 0x000fe20003f06270 */
[----:B------:R-:W-:-:S04]  /*08c0*/  IMAD.MOV R2, RZ, RZ, -R3 ;  /* 0x000000ffff027224 */ /* 0x000fc800078e0a03 */
[----:B------:R-:W-:-:S08]  /*08d0*/  IMAD R2, R2, c[0x0][0x560], R4 ;  /* 0x0001580002027a24 */ /* 0x000fd000078e0204 */
[----:B------:R-:W-:Y:S05]  /*08e0*/  @!P0 BRA `(.L_x_991) ;  /* 0x0000007000008947 */ /* 0x000fea0003800000 */
[----:B------:R-:W-:-:S04]  /*08f0*/  MOV R0, c[0x0][0x56c] ;  /* 0x00015b0000007a02 */ /* 0x000fc80000000f00 */
[----:B------:R-:W-:Y:S02]  /*0900*/  ISETP.NE.AND P0, PT, R0, 0x1, PT ;  /* 0x000000010000780c */ /* 0x000fe40003f05270 */
[----:B------:R-:W-:-:S11]  /*0910*/  MOV R0, R2 ;  /* 0x0000000200007202 */ /* 0x000fd60000000f00 */
[----:B------:R-:W-:-:S05]  /*0920*/  @P0 IMAD.HI.U32 R4, R2, c[0x0][0x570], RZ ;  /* 0x00015c0002040a27 */ /* 0x000fca00078e00ff */
[----:B------:R-:W-:-:S05]  /*0930*/  @P0 SHF.R.U32.HI R0, RZ, c[0x0][0x574], R4 ;  /* 0x00015d00ff000a19 */ /* 0x000fca0000011604 */
[----:B------:R-:W-:Y:S01]  /*0940*/  IMAD R4, R0, c[0x0][0x56c], RZ ;  /* 0x00015b0000047a24 */ /* 0x000fe200078e02ff */
[----:B------:R-:W-:Y:S05]  /*0950*/  BRA `(.L_x_992) ;  /* 0x0000006000007947 */ /* 0x000fea0003800000 */
.L_x_991:
[----:B------:R-:W-:-:S04]  /*0960*/  MOV R0, c[0x0][0x554] ;  /* 0x0001550000007a02 */ /* 0x000fc80000000f00 */
[----:B------:R-:W-:Y:S02]  /*0970*/  ISETP.NE.AND P0, PT, R0, 0x1, PT ;  /* 0x000000010000780c */ /* 0x000fe40003f05270 */
[----:B------:R-:W-:-:S11]  /*0980*/  MOV R0, R2 ;  /* 0x0000000200007202 */ /* 0x000fd60000000f00 */
[----:B------:R-:W-:-:S05]  /*0990*/  @P0 IMAD.HI.U32 R4, R2, c[0x0][0x558], RZ ;  /* 0x0001560002040a27 */ /* 0x000fca00078e00ff */
[----:B------:R-:W-:-:S05]  /*09a0*/  @P0 SHF.R.U32.HI R0, RZ, c[0x0][0x55c], R4 ;  /* 0x00015700ff000a19 */ /* 0x000fca0000011604 */
[----:B------:R-:W-:Y:S02]  /*09b0*/  IMAD R4, R0, c[0x0][0x554], RZ ;  /* 0x0001550000047a24 */ /* 0x000fe400078e02ff */
.L_x_992:
[----:B------:R-:W-:Y:S05]  /*09c0*/  BSYNC B0 ;  /* 0x0000000000007941 */ /* 0x000fea0003800000 */
.L_x_990:
[----:B------:R-:W-:Y:S01]  /*09d0*/  IMAD.MOV.U32 R5, RZ, RZ, c[0x0][0x53c] ;  /* 0x00014f00ff057624 */ /* 0x000fe200078e00ff */
[----:B------:R-:W-:Y:S01]  /*09e0*/  ULDC UR5, c[0x0][0x1d0] ;  /* 0x0000740000057ab9 */ /* 0x000fe20000000800 */
[----:B------:R-:W-:Y:S01]  /*09f0*/  IMAD.MOV.U32 R11, RZ, RZ, R0 ;  /* 0x000000ffff0b7224 */ /* 0x000fe200078e0000 */
[----:B------:R-:W-:Y:S01]  /*0a00*/  UIADD3 UR5, UR5, 0x3f, URZ ;  /* 0x0000003f05057890 */ /* 0x000fe2000fffe03f */
[----:B------:R-:W-:Y:S01]  /*0a10*/  IMAD.MOV.U32 R7, RZ, RZ, c[0x0][0x548] ;  /* 0x00015200ff077624 */ /* 0x000fe200078e00ff */
[----:B------:R-:W-:Y:S01]  /*0a20*/  ISETP.NE.AND P0, PT, R5, 0x1, PT ;  /* 0x000000010500780c */ /* 0x000fe20003f05270 */
[----:B------:R-:W-:Y:S01]  /*0a30*/  IMAD.IADD R4, R2, 0x1, -R4 ;  /* 0x0000000102047824 */ /* 0x000fe200078e0a04 */
[----:B------:R-:W-:Y:S01]  /*0a40*/  LOP3.LUT R5, RZ, R0, RZ, 0x33, !PT ;  /* 0x00000000ff057212 */ /* 0x000fe200078e33ff */
[----:B------:R-:W-:Y:S01]  /*0a50*/  USHF.R.S32.HI UR4, URZ, 0x1f, UR5 ;  /* 0x0000001f3f047899 */ /* 0x000fe20008011405 */
[----:B------:R-:W-:Y:S01]  /*0a60*/  BSSY B0, `(.L_x_993) ;  /* 0x0000041000007945 */ /* 0x000fe20003800000 */
[----:B------:R-:W-:-:S02]  /*0a70*/  IMAD R3, R3, c[0x0][0x554], R4 ;  /* 0x0001550003037a24 */ /* 0x000fc400078e0204 */
[----:B------:R-:W-:Y:S01]  /*0a80*/  ULEA.HI UR4, UR4, UR5, URZ, 0x6 ;  /* 0x0000000504047291 */ /* 0x000fe2000f8f303f */
[----:B------:R-:W-:Y:S02]  /*0a90*/  IMAD.MOV.U32 R2, RZ, RZ, RZ ;  /* 0x000000ffff027224 */ /* 0x000fe400078e00ff */
[----:B------:R-:W-:Y:S01]  /*0aa0*/  IMAD.MOV.U32 R25, RZ, RZ, R3 ;  /* 0x000000ffff197224 */ /* 0x000fe200078e0003 */
[----:B------:R-:W-:Y:S02]  /*0ab0*/  USHF.R.S32.HI UR4, URZ, 0x6, UR4 ;  /* 0x000000063f047899 */ /* 0x000fe40008011404 */
[----:B------:R-:W-:Y:S01]  /*0ac0*/  @P0 IMAD.HI.U32 R6, R0, c[0x0][0x540], RZ ;  /* 0x0001500000060a27 */ /* 0x000fe200078e00ff */
[----:B------:R-:W-:-:S03]  /*0ad0*/  IADD3 R0, R5, c[0x0][0x53c], RZ ;  /* 0x00014f0005007a10 */ /* 0x000fc60007ffe0ff */
[----:B------:R-:W-:Y:S01]  /*0ae0*/  IMAD.MOV.U32 R5, RZ, RZ, c[0x0][0x2c4] ;  /* 0x0000b100ff057624 */ /* 0x000fe200078e00ff */
[----:B------:R-:W-:Y:S01]  /*0af0*/  @P0 SHF.R.U32.HI R11, RZ, c[0x0][0x544], R6 ;  /* 0x00015100ff0b0a19 */ /* 0x000fe20000011606 */
[----:B------:R-:W-:Y:S01]  /*0b00*/  IMAD.MOV.U32 R6, RZ, RZ, 0x40 ;  /* 0x00000040ff067424 */ /* 0x000fe200078e00ff */
[----:B------:R-:W-:Y:S02]  /*0b10*/  ISETP.NE.AND P0, PT, R7, 0x1, PT ;  /* 0x000000010700780c */ /* 0x000fe40003f05270 */
[----:B------:R-:W-:Y:S01]  /*0b20*/  ISETP.NE.AND P2, PT, R5, 0x1, PT ;  /* 0x000000010500780c */ /* 0x000fe20003f45270 */
[----:B------:R-:W-:Y:S01]  /*0b30*/  IMAD R0, R11, c[0x0][0x53c], R0 ;  /* 0x00014f000b007a24 */ /* 0x000fe200078e0200 */
[----:B------:R1:W-:Y:S03]  /*0b40*/  STL [R1+0x50], R11 ;  /* 0x0000500b01007387 */ /* 0x0003e60000100800 */
[----:B------:R-:W-:-:S05]  /*0b50*/  IMAD.SHL.U32 R23, R0, 0x80, RZ ;  /* 0x0000008000177824 */ /* 0x000fca00078e00ff */
[----:B------:R-:W-:Y:S01]  /*0b60*/  IADD3 R0, R23, 0x7f, RZ ;  /* 0x0000007f17007810 */ /* 0x000fe20007ffe0ff */
[----:B------:R1:W-:Y:S04]  /*0b70*/  STL [R1+0x54], R23 ;  /* 0x0000541701007387 */ /* 0x0003e80000100800 */
[----:B------:R-:W-:-:S05]  /*0b80*/  @P2 IMAD.HI.U32 R5, R0, c[0x0][0x2c8], RZ ;  /* 0x0000b20000052a27 */ /* 0x000fca00078e00ff */
[----:B------:R-:W-:Y:S02]  /*0b90*/  @P2 SHF.R.U32.HI R0, RZ, c[0x0][0x2cc], R5 ;  /* 0x0000b300ff002a19 */ /* 0x000fe40000011605 */
[----:B------:R-:W-:-:S04]  /*0ba0*/  IADD3 R5, R6, -c[0x0][0x168], RZ ;  /* 0x80005a0006057a10 */ /* 0x000fc80007ffe0ff */
[----:B------:R-:W-:-:S04]  /*0bb0*/  IADD3 R0, R0, c[0x0][0x1d0], R5 ;  /* 0x0000740000007a10 */ /* 0x000fc80007ffe005 */
[----:B------:R-:W-:-:S04]  /*0bc0*/  SHF.R.S32.HI R6, RZ, 0x1f, R0 ;  /* 0x0000001fff067819 */ /* 0x000fc80000011400 */
[----:B------:R-:W-:Y:S01]  /*0bd0*/  LEA.HI R6, R6, R0, RZ, 0x6 ;  /* 0x0000000006067211 */ /* 0x000fe200078f30ff */
[----:B------:R-:W-:-:S03]  /*0be0*/  @P0 IMAD.HI.U32 R0, R3, c[0x0][0x54c], RZ ;  /* 0x0001530003000a27 */ /* 0x000fc600078e00ff */
[----:B------:R-:W-:Y:S02]  /*0bf0*/  SHF.R.S32.HI R6, RZ, 0x6, R6 ;  /* 0x00000006ff067819 */ /* 0x000fe40000011406 */
[----:B------:R-:W-:Y:S02]  /*0c00*/  @P0 SHF.R.U32.HI R25, RZ, c[0x0][0x550], R0 ;  /* 0x00015400ff190a19 */ /* 0x000fe40000011600 */
[----:B------:R-:W-:-:S03]  /*0c10*/  IMNMX R6, R6, UR4, PT ;  /* 0x0000000406067c17 */ /* 0x000fc6000b800200 */
[----:B------:R-:W-:Y:S01]  /*0c20*/  IMAD.MOV R0, RZ, RZ, -R25 ;  /* 0x000000ffff007224 */ /* 0x000fe200078e0a19 */
[----:B------:R1:W-:Y:S01]  /*0c30*/  STL [R1+0x44], R25 ;  /* 0x0000441901007387 */ /* 0x0003e20000100800 */
[----:B------:R-:W-:Y:S02]  /*0c40*/  ISETP.GE.AND P0, PT, R6, 0x1, PT ;  /* 0x000000010600780c */ /* 0x000fe40003f06270 */
[----:B------:R-:W-:-:S05]  /*0c50*/  IMAD R14, R0, c[0x0][0x548], R3 ;  /* 0x00015200000e7a24 */ /* 0x000fca00078e0203 */
[----:B------:R1:W-:Y:S06]  /*0c60*/  STL [R1+0x40], R14 ;  /* 0x0000400e01007387 */ /* 0x0003ec0000100800 */
[----:B------:R-:W-:Y:S05]  /*0c70*/  @!P0 BRA `(.L_x_994) ;  /* 0x000001f000008947 */ /* 0x000fea0003800000 */
[----:B------:R-:W-:-:S04]  /*0c80*/  SHF.R.U32.HI R0, RZ, 0x10, R11 ;  /* 0x00000010ff007819 */ /* 0x000fc8000001160b */
[----:B------:R-:W-:-:S04]  /*0c90*/  ISETP.NE.AND P0, PT, R0, RZ, PT ;  /* 0x000000ff0000720c */ /* 0x000fc80003f05270 */
[----:B------:R-:W-:-:S04]  /*0ca0*/  SEL R0, R0, c[0x0][0x338], P0 ;  /* 0x0000ce0000007a07 */ /* 0x000fc80000000000 */
[-C--:B------:R-:W-:Y:S02]  /*0cb0*/  IABS R3, R0.reuse ;  /* 0x0000000000037213 */ /* 0x080fe40000000000 */
[----:B------:R-:W-:Y:S02]  /*0cc0*/  IADD3 R7, R0, -0x1, R6 ;  /* 0xffffffff00077810 */ /* 0x000fe40007ffe006 */
[----:B------:R-:W2:Y:S02]  /*0cd0*/  I2F.RP R4, R3 ;  /* 0x0000000300047306 */ /* 0x000ea40000209400 */
[----:B------:R-:W-:Y:S02]  /*0ce0*/  IABS R10, R7 ;  /* 0x00000007000a7213 */ /* 0x000fe40000000000 */
[----:B------:R-:W-:-:S04]  /*0cf0*/  LOP3.LUT R7, R7, R0, RZ, 0x3c, !PT ;  /* 0x0000000007077212 */ /* 0x000fc800078e3cff */
[----:B------:R-:W-:Y:S01]  /*0d00*/  ISETP.GE.AND P0, PT, R7, RZ, PT ;  /* 0x000000ff0700720c */ /* 0x000fe20003f06270 */
[----:B--2---:R-:W2:Y:S02]  /*0d10*/  MUFU.RCP R4, R4 ;  /* 0x0000000400047308 */ /* 0x004ea40000001000 */
[----:B--2---:R-:W-:-:S06]  /*0d20*/  IADD3 R4, R4, 0xffffffe, RZ ;  /* 0x0ffffffe04047810 */ /* 0x004fcc0007ffe0ff */
[----:B------:R-:W2:Y:S02]  /*0d30*/  F2I.FTZ.U32.TRUNC.NTZ R5, R4 ;  /* 0x0000000400057305 */ /* 0x000ea4000021f000 */
[----:B--2---:R-:W-:Y:S02]  /*0d40*/  IMAD.MOV R2, RZ, RZ, -R5 ;  /* 0x000000ffff027224 */ /* 0x004fe400078e0a05 */
        /* <DEDUP_REMOVED lines=14> */
[----:B------:R-:W-:-:S13]  /*0e30*/  ISETP.GE.U32.AND P3, PT, R4, R3, PT ;  /* 0x000000030400720c */ /* 0x000fda0003f66070 */
[----:B------:R-:W-:-:S05]  /*0e40*/  @P3 IADD3 R2, R2, 0x1, RZ ;  /* 0x0000000102023810 */ /* 0x000fca0007ffe0ff */
[----:B------:R-:W-:Y:S01]  /*0e50*/  @!P0 IMAD.MOV R2, RZ, RZ, -R2 ;  /* 0x000000ffff028224 */ /* 0x000fe200078e0a02 */
[----:B------:R-:W-:Y:S02]  /*0e60*/  @!P1 LOP3.LUT R2, RZ, R0, RZ, 0x33, !PT ;  /* 0x00000000ff029212 */ /* 0x000fe400078e33ff */
.L_x_994:
[----:B------:R-:W-:Y:S05]  /*0e70*/  BSYNC B0 ;  /* 0x0000000000007941 */ /* 0x000fea0003800000 */
.L_x_993:
[----:B------:R-:W-:Y:S01]  /*0e80*/  LOP3.LUT R0, R11, 0xffff, RZ, 0xc0, !PT ;  /* 0x0000ffff0b007812 */ /* 0x000fe200078ec0ff */
[----:B------:R-:W-:Y:S01]  /*0e90*/  CS2R R18, SRZ ;  /* 0x0000000000127805 */ /* 0x000fe2000001ff00 */
[----:B------:R-:W-:Y:S01]  /*0ea0*/  CS2R R20, SRZ ;  /* 0x0000000000147805 */ /* 0x000fe2000001ff00 */
[----:B------:R-:W-:Y:S01]  /*0eb0*/  CS2R R94, SRZ ;  /* 0x00000000005e7805 */ /* 0x000fe2000001ff00 */
[----:B------:R-:W-:Y:S01]  /*0ec0*/  CS2R R92, SRZ ;  /* 0x00000000005c7805 */ /* 0x000fe2000001ff00 */
        /* <DEDUP_REMOVED lines=14> */
[----:B------:R2:W-:Y:S01]  /*0fb0*/  STL [R1], R24 ;  /* 0x0000001801007387 */ /* 0x0005e20000100800 */
        /* <DEDUP_REMOVED lines=39> */
[----:B--2---:R-:W2:Y:S01]  /*1230*/  LDL R5, [R1+0x70] ;  /* 0x0000700001057983 */ /* 0x004ea20000100800 */
[----:B------:R-:W-:-:S03]  /*1240*/  ISETP.NE.U32.AND P1, PT, RZ, c[0x0][0x340], PT ;  /* 0x0000d000ff007a0c */ /* 0x000fc60003f25070 */
[----:B-1----:R-:W3:Y:S01]  /*1250*/  LDL.64 R10, [R1+0x48] ;  /* 0x00004800010a7983 */ /* 0x002ee20000100a00 */
[----:B------:R-:W-:-:S03]  /*1260*/  ISETP.NE.AND.EX P1, PT, RZ, c[0x0][0x344], PT, P1 ;  /* 0x0000d100ff007a0c */ /* 0x000fc60003f25310 */
[----:B------:R1:W3:Y:S10]  /*1270*/  LDL.64 R26, [R1+0x48] ;  /* 0x00004800011a7983 */ /* 0x0002f40000100a00 */
[----:B------:R-:W-:-:S05]  /*1280*/  @P1 MOV R2, 0x4 ;  /* 0x0000000400021802 */ /* 0x000fca0000000f00 */
[----:B------:R-:W-:-:S05]  /*1290*/  @P1 IMAD.WIDE R2, R25, R2, c[0x0][0x340] ;  /* 0x0000d00019021625 */ /* 0x000fca00078e0202 */
[----:B------:R4:W5:Y:S01]  /*12a0*/  @P1 LDG.E R18, [R2.64] ;  /* 0x0000000602121981 */ /* 0x000962000c1e1900 */
[----:B------:R-:W-:Y:S02]  /*12b0*/  SHF.R.S32.HI R13, RZ, 0x1f, R14 ;  /* 0x0000001fff0d7819 */ /* 0x000fe4000001140e */
[----:B------:R-:W-:Y:S02]  /*12c0*/  SHF.R.S32.HI R17, RZ, 0x1f, R25 ;  /* 0x0000001fff117819 */ /* 0x000fe40000011419 */
[----:B------:R-:W-:Y:S01]  /*12d0*/  IADD3 R64, R24, -0x1, RZ ;  /* 0xffffffff18407810 */ /* 0x000fe20007ffe0ff */
[----:B------:R-:W-:-:S04]  /*12e0*/  IMAD R4, R13, c[0x0][0x1b8], RZ ;  /* 0x00006e000d047a24 */ /* 0x000fc800078e02ff */
[C---:B------:R-:W-:Y:S02]  /*12f0*/  IMAD R4, R14.reuse, c[0x0][0x1bc], R4 ;  /* 0x00006f000e047a24 */ /* 0x040fe400078e0204 */
[----:B----4-:R-:W-:-:S04]  /*1300*/  IMAD.WIDE.U32 R2, R14, c[0x0][0x1b8], RZ ;  /* 0x00006e000e027a25 */ /* 0x010fc800078e00ff */
[----:B------:R-:W-:Y:S02]  /*1310*/  IMAD.IADD R3, R3, 0x1, R4 ;  /* 0x0000000103037824 */ /* 0x000fe400078e0204 */
[----:B------:R-:W-:Y:S02]  /*1320*/  IMAD R4, R17, c[0x0][0x1c0], RZ ;  /* 0x0000700011047a24 */ /* 0x000fe400078e02ff */
[----:B------:R-:W-:-:S04]  /*1330*/  IMAD.WIDE.U32 R2, R25, c[0x0][0x1c0], R2 ;  /* 0x0000700019027a25 */ /* 0x000fc800078e0002 */
[----:B------:R-:W-:-:S04]  /*1340*/  IMAD R4, R25, c[0x0][0x1c4], R4 ;  /* 0x0000710019047a24 */ /* 0x000fc800078e0204 */
[----:B------:R-:W-:Y:S02]  /*1350*/  IMAD.IADD R3, R3, 0x1, R4 ;  /* 0x0000000103037824 */ /* 0x000fe400078e0204 */
[----:B--2---:R-:W-:Y:S02]  /*1360*/  IMAD.IADD R8, R5, 0x1, R23 ;  /* 0x0000000105087824 */ /* 0x004fe400078e0217 */
[----:B------:R-:W2:Y:S03]  /*1370*/  S2R R5, SR_TID.X ;  /* 0x0000000000057919 */ /* 0x000ea60000002100 */
[----:B------:R-:W-:Y:S02]  /*1380*/  MOV R0, R8 ;  /* 0x0000000800007202 */ /* 0x000fe40000000f00 */
[----:B---3--:R-:W-:-:S04]  /*1390*/  MOV R26, R10 ;  /* 0x0000000a001a7202 */ /* 0x008fc80000000f00 */
[----:B------:R-:W-:Y:S02]  /*13a0*/  SHF.R.S32.HI R27, RZ, 0x1f, R26 ;  /* 0x0000001fff1b7819 */ /* 0x000fe4000001141a */
[----:B------:R-:W-:-:S03]  /*13b0*/  ISETP.GE.AND P5, PT, R26, c[0x0][0x1d4], PT ;  /* 0x000075001a007a0c */ /* 0x000fc60003fa6270 */
[----:B------:R1:W-:Y:S01]  /*13c0*/  STL [R1+0x4c], R27 ;  /* 0x00004c1b01007387 */ /* 0x0003e20000100800 */
[----:B------:R-:W-:Y:S02]  /*13d0*/  SEL R16, RZ, 0x1, P5 ;  /* 0x00000001ff107807 */ /* 0x000fe40002800000 */
[----:B--2---:R-:W-:-:S04]  /*13e0*/  SHF.R.S32.HI R22, RZ, 0x1f, R5 ;  /* 0x0000001fff167819 */ /* 0x004fc80000011405 */
[----:B------:R-:W-:Y:S01]  /*13f0*/  LEA.HI R22, R22, R5, RZ, 0x2 ;  /* 0x0000000516167211 */ /* 0x000fe200078f10ff */
[----:B------:R-:W-:-:S03]  /*1400*/  @P2 IMAD.HI.U32 R5, R8, c[0x0][0x2c8], RZ ;  /* 0x0000b20008052a27 */ /* 0x000fc600078e00ff */
[----:B------:R-:W-:Y:S02]  /*1410*/  SHF.R.S32.HI R22, RZ, 0x2, R22 ;  /* 0x00000002ff167819 */ /* 0x000fe40000011416 */
[----:B------:R-:W-:Y:S02]  /*1420*/  @P2 SHF.R.U32.HI R0, RZ, c[0x0][0x2cc], R5 ;  /* 0x0000b300ff002a19 */ /* 0x000fe40000011605 */
[----:B------:R-:W-:-:S03]  /*1430*/  SHF.R.S32.HI R6, RZ, 0x1f, R22 ;  /* 0x0000001fff067819 */ /* 0x000fc60000011416 */
[----:B------:R-:W-:-:S04]  /*1440*/  IMAD.WIDE.U32 R2, R0, c[0x0][0x1b0], R2 ;  /* 0x00006c0000027a25 */ /* 0x000fc800078e0002 */
[C---:B------:R-:W-:Y:S02]  /*1450*/  IMAD R7, R6.reuse, c[0x0][0x1e0], RZ ;  /* 0x0000780006077a24 */ /* 0x040fe400078e02ff */
[----:B------:R-:W-:Y:S01]  /*1460*/  IMAD R5, R6, c[0x0][0x208], RZ ;  /* 0x0000820006057a24 */ /* 0x000fe200078e02ff */
[----:B------:R-:W-:Y:S01]  /*1470*/  SHF.R.S32.HI R6, RZ, 0x1f, R0 ;  /* 0x0000001fff067819 */ /* 0x000fe20000011400 */
[C---:B------:R-:W-:Y:S02]  /*1480*/  IMAD R12, R22.reuse, c[0x0][0x1e4], R7 ;  /* 0x00007900160c7a24 */ /* 0x040fe400078e0207 */
[----:B------:R-:W-:Y:S02]  /*1490*/  IMAD R11, R22, c[0x0][0x20c], R5 ;  /* 0x00008300160b7a24 */ /* 0x000fe400078e0205 */
[----:B------:R-:W-:Y:S02]  /*14a0*/  IMAD R9, R6, c[0x0][0x1b0], RZ ;  /* 0x00006c0006097a24 */ /* 0x000fe400078e02ff */
[----:B------:R-:W-:-:S04]  /*14b0*/  IMAD.WIDE.U32 R6, R22, c[0x0][0x1e0], R26 ;  /* 0x0000780016067a25 */ /* 0x000fc800078e001a */
[C---:B------:R-:W-:Y:S01]  /*14c0*/  IMAD R10, R0.reuse, c[0x0][0x1b4], R9 ;  /* 0x00006d00000a7a24 */ /* 0x040fe200078e0209 */
[----:B------:R-:W-:Y:S01]  /*14d0*/  IADD3 R9, -R0, RZ, RZ ;  /* 0x000000ff00097210 */ /* 0x000fe20007ffe1ff */
[----:B------:R-:W-:Y:S01]  /*14e0*/  IMAD.WIDE.U32 R4, R22, c[0x0][0x208], R26 ;  /* 0x0000820016047a25 */ /* 0x000fe200078e001a */
[----:B------:R-:W-:Y:S02]  /*14f0*/  IADD3 R0, R26, 0x20, RZ ;  /* 0x000000201a007810 */ /* 0x000fe40007ffe0ff */
[----:B------:R-:W-:Y:S01]  /*1500*/  IADD3 R7, R7, R12, RZ ;  /* 0x0000000c07077210 */ /* 0x000fe20007ffe0ff */
[----:B------:R-:W-:Y:S01]  /*1510*/  IMAD R8, R9, c[0x0][0x2c4], R8 ;  /* 0x0000b10009087a24 */ /* 0x000fe200078e0208 */
[----:B------:R-:W-:Y:S01]  /*1520*/  ISETP.GE.AND P4, PT, R0, c[0x0][0x1d4], PT ;  /* 0x0000750000007a0c */ /* 0x000fe20003f86270 */
[----:B------:R-:W-:Y:S02]  /*1530*/  IMAD.IADD R5, R5, 0x1, R11 ;  /* 0x0000000105057824 */ /* 0x000fe400078e020b */
[----:B------:R-:W-:Y:S01]  /*1540*/  IMAD.IADD R3, R3, 0x1, R10 ;  /* 0x0000000103037824 */ /* 0x000fe200078e020a */
[----:B------:R-:W-:Y:S01]  /*1550*/  SHF.R.S32.HI R9, RZ, 0x1f, R8 ;  /* 0x0000001fff097819 */ /* 0x000fe20000011408 */
[C---:B------:R-:W-:Y:S01]  /*1560*/  IMAD R12, R13.reuse, c[0x0][0x1e8], RZ ;  /* 0x00007a000d0c7a24 */ /* 0x040fe200078e02ff */
[----:B------:R-:W-:Y:S01]  /*1570*/  SEL R10, RZ, 0xffffffff, P4 ;  /* 0xffffffffff0a7807 */ /* 0x000fe20002000000 */
[----:B------:R-:W-:-:S02]  /*1580*/  IMAD R11, R13, c[0x0][0x210], RZ ;  /* 0x000084000d0b7a24 */ /* 0x000fc400078e02ff */
[----:B------:R-:W-:Y:S02]  /*1590*/  IMAD R9, R9, c[0x0][0x1a8], RZ ;  /* 0x00006a0009097a24 */ /* 0x000fe400078e02ff */
[----:B------:R-:W-:Y:S01]  /*15a0*/  IMAD R13, R14, c[0x0][0x1ec], R12 ;  /* 0x00007b000e0d7a24 */ /* 0x000fe200078e020c */
[----:B------:R-:W-:Y:S01]  /*15b0*/  SHF.L.U32 R12, R10, 0x1, RZ ;  /* 0x000000010a0c7819 */ /* 0x000fe200000006ff */
[C---:B------:R-:W-:Y:S02]  /*15c0*/  IMAD R15, R14.reuse, c[0x0][0x214], R11 ;  /* 0x000085000e0f7a24 */ /* 0x040fe400078e020b */
[----:B------:R-:W-:Y:S01]  /*15d0*/  IMAD.WIDE.U32 R10, R14, c[0x0][0x1e8], R6 ;  /* 0x00007a000e0a7a25 */ /* 0x000fe200078e0006 */
[----:B------:R-:W-:-:S03]  /*15e0*/  LOP3.LUT R12, R12, 0x2, R16, 0xe2, !PT ;  /* 0x000000020c0c7812 */ /* 0x000fc600078ee210 */
[----:B------:R-:W-:-:S04]  /*15f0*/  IMAD.WIDE.U32 R4, R14, c[0x0][0x210], R4 ;  /* 0x000084000e047a25 */ /* 0x000fc800078e0004 */
[C---:B------:R-:W-:Y:S01]  /*1600*/  IMAD R14, R8.reuse, c[0x0][0x1ac], R9 ;  /* 0x00006b00080e7a24 */ /* 0x040fe200078e0209 */
[----:B------:R-:W-:Y:S01]  /*1610*/  IADD3 R9, R5, R15, RZ ;  /* 0x0000000f05097210 */ /* 0x000fe20007ffe0ff */
[----:B------:R-:W-:Y:S01]  /*1620*/  IMAD.WIDE.U32 R6, R8, c[0x0][0x1a8], R2 ;  /* 0x00006a0008067a25 */ /* 0x000fe200078e0002 */
[----:B-----5:R-:W-:Y:S02]  /*1630*/  @P1 SHF.R.S32.HI R3, RZ, 0x1f, R18 ;  /* 0x0000001fff031819 */ /* 0x020fe40000011412 */
[----:B------:R-:W-:Y:S01]  /*1640*/  @!P1 MOV R3, R17 ;  /* 0x0000001100039202 */ /* 0x000fe20000000f00 */
[----:B------:R-:W-:Y:S01]  /*1650*/  IMAD.IADD R14, R7, 0x1, R14 ;  /* 0x00000001070e7824 */ /* 0x000fe200078e020e */
[C---:B------:R-:W-:Y:S01]  /*1660*/  LEA R16, P0, R6.reuse, c[0x0][0x160], 0x1 ;  /* 0x0000580006107a11 */ /* 0x040fe200078008ff */
[----:B------:R-:W-:Y:S01]  /*1670*/  @P1 IMAD.MOV.U32 R2, RZ, RZ, R18 ;  /* 0x000000ffff021224 */ /* 0x000fe200078e0012 */
[----:B------:R-:W-:Y:S01]  /*1680*/  MOV R8, R4 ;  /* 0x0000000400087202 */ /* 0x000fe20000000f00 */
[----:B------:R-:W-:Y:S01]  /*1690*/  IMAD.IADD R11, R11, 0x1, R13 ;  /* 0x000000010b0b7824 */ /* 0x000fe200078e020d */
[----:B------:R-:W-:Y:S01]  /*16a0*/  @!P1 MOV R2, R25 ;  /* 0x0000001900029202 */ /* 0x000fe20000000f00 */
[C---:B------:R-:W-:Y:S01]  /*16b0*/  IMAD R5, R3.reuse, c[0x0][0x1f0], RZ ;  /* 0x00007c0003057a24 */ /* 0x040fe200078e02ff */
[----:B------:R-:W-:Y:S01]  /*16c0*/  LEA.HI.X R14, R6, c[0x0][0x164], R14, 0x1, P0 ;  /* 0x00005900060e7a11 */ /* 0x000fe200000f0c0e */
[----:B------:R-:W-:Y:S01]  /*16d0*/  IMAD R6, R3, c[0x0][0x218], RZ ;  /* 0x0000860003067a24 */ /* 0x000fe200078e02ff */
[----:B------:R-:W-:Y:S01]  /*16e0*/  IADD3 R4, R26, 0x40, RZ ;  /* 0x000000401a047810 */ /* 0x000fe20007ffe0ff */
[----:B------:R-:W-:Y:S01]  /*16f0*/  IMAD.WIDE.U32 R20, R2, c[0x0][0x1f0], R10 ;  /* 0x00007c0002147a25 */ /* 0x000fe200078e000a */
[----:B------:R-:W-:-:S02]  /*1700*/  ISETP.GE.AND P1, PT, R26, c[0x0][0x198], PT ;  /* 0x000066001a007a0c */ /* 0x000fc40003f26270 */
[----:B------:R-:W-:Y:S01]  /*1710*/  ISETP.GE.AND P3, PT, R4, c[0x0][0x1d4], PT ;  /* 0x0000750004007a0c */ /* 0x000fe20003f66270 */
[----:B------:R-:W-:Y:S01]  /*1720*/  IMAD.WIDE.U32 R8, R2, c[0x0][0x218], R8 ;  /* 0x0000860002087a25 */ /* 0x000fe200078e0008 */
[----:B------:R1:W-:Y:S01]  /*1730*/  STL.64 [R1+0x8], R20 ;  /* 0x0000081401007387 */ /* 0x0003e20000100a00 */
[----:B------:R-:W-:Y:S02]  /*1740*/  ISETP.GE.AND P0, PT, R0, c[0x0][0x198], PT ;  /* 0x0000660000007a0c */ /* 0x000fe40003f06270 */
[C---:B------:R-:W-:Y:S01]  /*1750*/  IMAD R3, R2.reuse, c[0x0][0x1f4], R5 ;  /* 0x00007d0002037a24 */ /* 0x040fe200078e0205 */
[----:B------:R1:W-:Y:S01]  /*1760*/  STL.64 [R1+0x10], R8 ;  /* 0x0000100801007387 */ /* 0x0003e20000100a00 */
[----:B------:R-:W-:Y:S01]  /*1770*/  IMAD R2, R2, c[0x0][0x21c], R6 ;  /* 0x0000870002027a24 */ /* 0x000fe200078e0206 */
[----:B------:R-:W-:Y:S01]  /*1780*/  SEL R7, RZ, 0x4, P3 ;  /* 0x00000004ff077807 */ /* 0x000fe20001800000 */
[----:B------:R-:W-:Y:S01]  /*1790*/  IMAD.IADD R10, R22, 0x1, R23 ;  /* 0x00000001160a7824 */ /* 0x000fe200078e0217 */
[----:B------:R-:W-:-:S02]  /*17a0*/  IADD3 R3, R21, R3, RZ ;  /* 0x0000000315037210 */ /* 0x000fc40007ffe0ff */
[----:B------:R-:W-:Y:S02]  /*17b0*/  IADD3 R2, R9, R2, RZ ;  /* 0x0000000209027210 */ /* 0x000fe40007ffe0ff */
[----:B------:R-:W-:Y:S02]  /*17c0*/  ISETP.GE.AND P6, PT, R4, c[0x0][0x198], PT ;  /* 0x0000660004007a0c */ /* 0x000fe40003fc6270 */
[----:B------:R-:W-:Y:S01]  /*17d0*/  P2R R15, PR, RZ, 0x2 ;  /* 0x00000002ff0f7803 */ /* 0x000fe20000000000 */
[----:B------:R1:W-:Y:S01]  /*17e0*/  STL [R1+0x18], R2 ;  /* 0x0000180201007387 */ /* 0x0003e20000100800 */
[----:B------:R-:W-:Y:S02]  /*17f0*/  P2R R17, PR, RZ, 0x1 ;  /* 0x00000001ff117803 */ /* 0x000fe40000000000 */
[----:B------:R-:W-:Y:S01]  /*1800*/  LOP3.LUT R18, R12, R7, RZ, 0xfc, !PT ;  /* 0x000000070c127212 */ /* 0x000fe200078efcff */
[----:B------:R1:W-:Y:S01]  /*1810*/  STL [R1+0x4], R3 ;  /* 0x0000040301007387 */ /* 0x0003e20000100800 */
[----:B------:R-:W-:Y:S05]  /*1820*/  BRA.DIV ~URZ, `(.L_x_996) ;  /* 0x0000eed27f007947 */ /* 0x000fea000b800000 */
[----:B------:R2:W3:Y:S02]  /*1830*/  SHFL.IDX PT, R5, R14, RZ, 0x1c1f ;  /* 0x001c1fff0e057589 */ /* 0x0004e400000e0000 */
.L_x_1032:
[----:B------:R-:W-:Y:S05]  /*1840*/  BRA.DIV ~URZ, `(.L_x_997) ;  /* 0x0000ef227f007947 */ /* 0x000fea000b800000 */
[----:B-1----:R1:W4:Y:S02]  /*1850*/  SHFL.IDX PT, R2, R16, RZ, 0x1c1f ;  /* 0x001c1fff10027589 */ /* 0x00232400000e0000 */
.L_x_1033:
[----:B------:R-:W-:Y:S01]  /*1860*/  MOV R19, c[0x0][0x2c4] ;  /* 0x0000b10000137a02 */ /* 0x000fe20000000f00 */
[----:B------:R-:W-:Y:S04]  /*1870*/  BSSY B0, `(.L_x_998) ;  /* 0x0000018000007945 */ /* 0x000fe80003800000 */
[----:B------:R-:W-:-:S05]  /*1880*/  IMAD R19, R19, c[0x0][0x168], RZ ;  /* 0x00005a0013137a24 */ /* 0x000fca00078e02ff */
[----:B------:R-:W-:-:S13]  /*1890*/  ISETP.GE.AND P0, PT, R10, R19, PT ;  /* 0x000000130a00720c */ /* 0x000fda0003f06270 */
[----:B------:R-:W-:Y:S05]  /*18a0*/  @P0 BRA `(.L_x_999) ;  /* 0x0000014000000947 */ /* 0x000fea0003800000 */
[----:B------:R-:W5:Y:S04]  /*18b0*/  LDL R6, [R1+0x60] ;  /* 0x0000600001067983 */ /* 0x000f680000100800 */
[----:B--2---:R-:W2:Y:S04]  /*18c0*/  LDL R11, [R1+0x5c] ;  /* 0x00005c00010b7983 */ /* 0x004ea80000100800 */
[----:B----4-:R-:W4:Y:S04]  /*18d0*/  LDL R3, [R1+0x34] ;  /* 0x0000340001037983 */ /* 0x010f280000100800 */
[----:B---3--:R-:W3:Y:S01]  /*18e0*/  LDL.64 R20, [R1+0x48] ;  /* 0x0000480001147983 */ /* 0x008ee20000100a00 */
[C---:B------:R-:W-:Y:S01]  /*18f0*/  LEA R8, P0, R0.reuse, R2, 0x1 ;  /* 0x0000000200087211 */ /* 0x040fe200078008ff */
[----:B------:R-:W-:Y:S01]  /*1900*/  IMAD.MOV.U32 R12, RZ, RZ, R2 ;  /* 0x000000ffff0c7224 */ /* 0x000fe200078e0002 */
[----:B------:R-:W-:Y:S01]  /*1910*/  ISETP.NE.AND P1, PT, R17, RZ, PT ;  /* 0x000000ff1100720c */ /* 0x000fe20003f25270 */
[----:B------:R-:W-:Y:S01]  /*1920*/  IMAD.MOV.U32 R13, RZ, RZ, R5 ;  /* 0x000000ffff0d7224 */ /* 0x000fe200078e0005 */
[----:B-----5:R-:W-:-:S02]  /*1930*/  LEA.HI.X R9, R0, R5, R6, 0x1, P0 ;  /* 0x0000000500097211 */ /* 0x020fc400000f0c06 */
[----:B------:R-:W-:-:S04]  /*1940*/  LEA R6, P0, R4, R2, 0x1 ;  /* 0x0000000204067211 */ /* 0x000fc800078008ff */
[----:B--2---:R-:W-:Y:S02]  /*1950*/  LEA.HI.X R7, R4, R5, R11, 0x1, P0 ;  /* 0x0000000504077211 */ /* 0x004fe400000f0c0b */
[----:B------:R-:W-:Y:S01]  /*1960*/  ISETP.NE.AND P0, PT, R15, RZ, PT ;  /* 0x000000ff0f00720c */ /* 0x000fe20003f05270 */
[----:B----4-:R-:W-:Y:S02]  /*1970*/  IMAD.SHL.U32 R2, R3, 0x2, RZ ;  /* 0x0000000203027824 */ /* 0x010fe400078e00ff */
[----:B---3--:R-:W-:-:S10]  /*1980*/  IMAD.WIDE R12, R20, 0x2, R12 ;  /* 0x00000002140c7825 */ /* 0x008fd400078e020c */
[----:B------:R-:W-:Y:S01]  /*1990*/  @!PT LDS RZ, [RZ] ;  /* 0x00000000fffff984 */ /* 0x000fe20000000800 */
[----:B------:R-:W-:Y:S01]  /*19a0*/  @!PT LDS RZ, [RZ] ;  /* 0x00000000fffff984 */ /* 0x000fe20000000800 */
[----:B------:R-:W-:Y:S01]  /*19b0*/  @!PT LDS RZ, [RZ] ;  /* 0x00000000fffff984 */ /* 0x000fe20000000800 */
[----:B------:R2:W-:Y:S04]  /*19c0*/  LDGSTS.E.BYPASS.LTC128B.128 [R2+0x6100], [R12.64], !P0 ;  /* 0x061000000c027fae */ /* 0x0005e8000c101d46 */
[----:B------:R2:W-:Y:S04]  /*19d0*/  LDGSTS.E.BYPASS.LTC128B.128 [R2+0x8100], [R8.64], !P1 ;  /* 0x0810000008027fae */ /* 0x0005e8000c901d46 */
[----:B------:R2:W-:Y:S02]  /*19e0*/  LDGSTS.E.BYPASS.LTC128B.128 [R2+0xa100], [R6.64], !P6 ;  /* 0x0a10000006027fae */ /* 0x0005e4000f101d46 */
.L_x_999:
[----:B------:R-:W-:Y:S05]  /*19f0*/  BSYNC B0 ;  /* 0x0000000000007941 */ /* 0x000fea0003800000 */
.L_x_998:
[----:B------:R-:W-:Y:S05]  /*1a00*/  BRA.DIV ~URZ, `(.L_x_1000) ;  /* 0x0000edd27f007947 */ /* 0x000fea000b800000 */
[----:B---3--:R3:W1:Y:S04]  /*1a10*/  SHFL.IDX PT, R5, R14, 0x1, 0x1c1f ;  /* 0x003c1f000e057f89 */ /* 0x00866800000e0000 */
[----:B--2-4-:R3:W2:Y:S02]  /*1a20*/  SHFL.IDX PT, R2, R16, 0x1, 0x1c1f ;  /* 0x003c1f0010027f89 */ /* 0x0146a400000e0000 */
.L_x_1034:
[----:B------:R-:W-:Y:S01]  /*1a30*/  IADD3 R3, R10, 0x20, RZ ;  /* 0x000000200a037810 */ /* 0x000fe20007ffe0ff */
[----:B------:R-:W-:Y:S03]  /*1a40*/  BSSY B0, `(.L_x_1001) ;  /* 0x0000017000007945 */ /* 0x000fe60003800000 */
[----:B------:R-:W-:-:S13]  /*1a50*/  ISETP.GE.AND P0, PT, R3, R19, PT ;  /* 0x000000130300720c */ /* 0x000fda0003f06270 */
[----:B------:R-:W-:Y:S05]  /*1a60*/  @P0 BRA `(.L_x_1002) ;  /* 0x0000014000000947 */ /* 0x000fea0003800000 */
[----:B------:R-:W4:Y:S04]  /*1a70*/  LDL R6, [R1+0x60] ;  /* 0x0000600001067983 */ /* 0x000f280000100800 */
[----:B------:R-:W5:Y:S04]  /*1a80*/  LDL R12, [R1+0x5c] ;  /* 0x00005c00010c7983 */ /* 0x000f680000100800 */
[----:B---3--:R-:W3:Y:S04]  /*1a90*/  LDL R11, [R1+0x34] ;  /* 0x00003400010b7983 */ /* 0x008ee80000100800 */
[----:B--2---:R-:W2:Y:S01]  /*1aa0*/  LDL.64 R20, [R1+0x48] ;  /* 0x0000480001147983 */ /* 0x004ea20000100a00 */
[----:B------:R-:W-:Y:S01]  /*1ab0*/  LEA R8, P0, R0, R2, 0x1 ;  /* 0x0000000200087211 */ /* 0x000fe200078008ff */
[----:B-1----:R-:W-:Y:S01]  /*1ac0*/  IMAD.MOV.U32 R13, RZ, RZ, R5 ;  /* 0x000000ffff0d7224 */ /* 0x002fe200078e0005 */
[----:B------:R-:W-:-:S02]  /*1ad0*/  ISETP.NE.AND P1, PT, R17, RZ, PT ;  /* 0x000000ff1100720c */ /* 0x000fc40003f25270 */
[----:B----4-:R-:W-:Y:S02]  /*1ae0*/  LEA.HI.X R9, R0, R5, R6, 0x1, P0 ;  /* 0x0000000500097211 */ /* 0x010fe400000f0c06 */
[----:B------:R-:W-:-:S04]  /*1af0*/  LEA R6, P0, R4, R2, 0x1 ;  /* 0x0000000204067211 */ /* 0x000fc800078008ff */
[----:B-----5:R-:W-:Y:S01]  /*1b00*/  LEA.HI.X R7, R4, R5, R12, 0x1, P0 ;  /* 0x0000000504077211 */ /* 0x020fe200000f0c0c */
[----:B------:R-:W-:Y:S01]  /*1b10*/  IMAD.MOV.U32 R12, RZ, RZ, R2 ;  /* 0x000000ffff0c7224 */ /* 0x000fe200078e0002 */
[----:B------:R-:W-:Y:S01]  /*1b20*/  ISETP.NE.AND P0, PT, R15, RZ, PT ;  /* 0x000000ff0f00720c */ /* 0x000fe20003f05270 */
[----:B---3--:R-:W-:Y:S02]  /*1b30*/  IMAD.SHL.U32 R2, R11, 0x2, RZ ;  /* 0x000000020b027824 */ /* 0x008fe400078e00ff */
[----:B--2---:R-:W-:-:S10]  /*1b40*/  IMAD.WIDE R12, R20, 0x2, R12 ;  /* 0x00000002140c7825 */ /* 0x004fd400078e020c */
[----:B------:R-:W-:Y:S01]  /*1b50*/  @!PT LDS RZ, [RZ] ;  /* 0x00000000fffff984 */ /* 0x000fe20000000800 */
[----:B------:R-:W-:Y:S01]  /*1b60*/  @!PT LDS RZ, [RZ] ;  /* 0x00000000fffff984 */ /* 0x000fe20000000800 */
[----:B------:R-:W-:Y:S01]  /*1b70*/  @!PT LDS RZ, [RZ] ;  /* 0x00000000fffff984 */ /* 0x000fe20000000800 */
[----:B------:R1:W-:Y:S04]  /*1b80*/  LDGSTS.E.BYPASS.LTC128B.128 [R2+0x6900], [R12.64], !P0 ;  /* 0x069000000c027fae */ /* 0x0003e8000c101d46 */
[----:B------:R1:W-:Y:S04]  /*1b90*/  LDGSTS.E.BYPASS.LTC128B.128 [R2+0x8900], [R8.64], !P1 ;  /* 0x0890000008027fae */ /* 0x0003e8000c901d46 */
[----:B------:R1:W-:Y:S02]  /*1ba0*/  LDGSTS.E.BYPASS.LTC128B.128 [R2+0xa900], [R6.64], !P6 ;  /* 0x0a90000006027fae */ /* 0x0003e4000f101d46 */
.L_x_1002:
[----:B------:R-:W-:Y:S05]  /*1bb0*/  BSYNC B0 ;  /* 0x0000000000007941 */ /* 0x000fea0003800000 */
.L_x_1001:
[----:B------:R-:W-:Y:S05]  /*1bc0*/  BRA.DIV ~URZ, `(.L_x_1003) ;  /* 0x0000ece27f007947 */ /* 0x000fea000b800000 */
[----:B-1----:R1:W4:Y:S02]  /*1bd0*/  SHFL.IDX PT, R5, R14, 0x2, 0x1c1f ;  /* 0x005c1f000e057f89 */ /* 0x00232400000e0000 */
.L_x_1035:
[----:B------:R-:W-:Y:S05]  /*1be0*/  BRA.DIV ~URZ, `(.L_x_1004) ;  /* 0x0000ed327f007947 */ /* 0x000fea000b800000 */
[----:B--2---:R2:W1:Y:S02]  /*1bf0*/  SHFL.IDX PT, R2, R16, 0x2, 0x1c1f ;  /* 0x005c1f0010027f89 */ /* 0x00446400000e0000 */
.L_x_1036:
[----:B------:R-:W-:Y:S01]  /*1c00*/  IADD3 R3, R10, 0x40, RZ ;  /* 0x000000400a037810 */ /* 0x000fe20007ffe0ff */
[----:B------:R-:W-:Y:S03]  /*1c10*/  BSSY B0, `(.L_x_1005) ;  /* 0x0000017000007945 */ /* 0x000fe60003800000 */
[----:B------:R-:W-:-:S13]  /*1c20*/  ISETP.GE.AND P0, PT, R3, R19, PT ;  /* 0x000000130300720c */ /* 0x000fda0003f06270 */
[----:B------:R-:W-:Y:S05]  /*1c30*/  @P0 BRA `(.L_x_1006) ;  /* 0x0000014000000947 */ /* 0x000fea0003800000 */
[----:B------:R-:W5:Y:S04]  /*1c40*/  LDL R6, [R1+0x60] ;  /* 0x0000600001067983 */ /* 0x000f680000100800 */
[----:B--2---:R-:W2:Y:S04]  /*1c50*/  LDL R12, [R1+0x5c] ;  /* 0x00005c00010c7983 */ /* 0x004ea80000100800 */
[----:B---3--:R-:W3:Y:S04]  /*1c60*/  LDL R11, [R1+0x34] ;  /* 0x00003400010b7983 */ /* 0x008ee80000100800 */
[----:B----4-:R-:W4:Y:S01]  /*1c70*/  LDL.64 R20, [R1+0x48] ;  /* 0x0000480001147983 */ /* 0x010f220000100a00 */
[----:B-1----:R-:W-:Y:S01]  /*1c80*/  LEA R8, P0, R0, R2, 0x1 ;  /* 0x0000000200087211 */ /* 0x002fe200078008ff */
[----:B------:R-:W-:Y:S01]  /*1c90*/  IMAD.MOV.U32 R13, RZ, RZ, R5 ;  /* 0x000000ffff0d7224 */ /* 0x000fe200078e0005 */
[----:B------:R-:W-:-:S02]  /*1ca0*/  ISETP.NE.AND P1, PT, R17, RZ, PT ;  /* 0x000000ff1100720c */ /* 0x000fc40003f25270 */
[----:B-----5:R-:W-:Y:S02]  /*1cb0*/  LEA.HI.X R9, R0, R5, R6, 0x1, P0 ;  /* 0x0000000500097211 */ /* 0x020fe400000f0c06 */
[----:B------:R-:W-:-:S04]  /*1cc0*/  LEA R6, P0, R4, R2, 0x1 ;  /* 0x0000000204067211 */ /* 0x000fc800078008ff */
[----:B--2---:R-:W-:Y:S01]  /*1cd0*/  LEA.HI.X R7, R4, R5, R12, 0x1, P0 ;  /* 0x0000000504077211 */ /* 0x004fe200000f0c0c */
[----:B------:R-:W-:Y:S01]  /*1ce0*/  IMAD.MOV.U32 R12, RZ, RZ, R2 ;  /* 0x000000ffff0c7224 */ /* 0x000fe200078e0002 */
[----:B------:R-:W-:Y:S01]  /*1cf0*/  ISETP.NE.AND P0, PT, R15, RZ, PT ;  /* 0x000000ff0f00720c */ /* 0x000fe20003f05270 */
[----:B---3--:R-:W-:Y:S02]  /*1d00*/  IMAD.SHL.U32 R2, R11, 0x2, RZ ;  /* 0x000000020b027824 */ /* 0x008fe400078e00ff */
[----:B----4-:R-:W-:-:S10]  /*1d10*/  IMAD.WIDE R12, R20, 0x2, R12 ;  /* 0x00000002140c7825 */ /* 0x010fd400078e020c */
[----:B------:R-:W-:Y:S01]  /*1d20*/  @!PT LDS RZ, [RZ] ;  /* 0x00000000fffff984 */ /* 0x000fe20000000800 */
[----:B------:R-:W-:Y:S01]  /*1d30*/  @!PT LDS RZ, [RZ] ;  /* 0x00000000fffff984 */ /* 0x000fe20000000800 */
[----:B------:R-:W-:Y:S01]  /*1d40*/  @!PT LDS RZ, [RZ] ;  /* 0x00000000fffff984 */ /* 0x000fe20000000800 */
[----:B------:R1:W-:Y:S04]  /*1d50*/  LDGSTS.E.BYPASS.LTC128B.128 [R2+0x7100], [R12.64], !P0 ;  /* 0x071000000c027fae */ /* 0x0003e8000c101d46 */
[----:B------:R1:W-:Y:S04]  /*1d60*/  LDGSTS.E.BYPASS.LTC128B.128 [R2+0x9100], [R8.64], !P1 ;  /* 0x0910000008027fae */ /* 0x0003e8000c901d46 */
[----:B------:R1:W-:Y:S02]  /*1d70*/  LDGSTS.E.BYPASS.LTC128B.128 [R2+0xb100], [R6.64], !P6 ;  /* 0x0b10000006027fae */ /* 0x0003e4000f101d46 */
.L_x_1006:
[----:B------:R-:W-:Y:S05]  /*1d80*/  BSYNC B0 ;  /* 0x0000000000007941 */ /* 0x000fea0003800000 */
.L_x_1005:
[----:B------:R-:W-:Y:S05]  /*1d90*/  BRA.DIV ~URZ, `(.L_x_1007) ;  /* 0x0000ebf27f007947 */ /* 0x000fea000b800000 */
[----:B----4-:R4:W2:Y:S04]  /*1da0*/  SHFL.IDX PT, R5, R14, 0x3, 0x1c1f ;  /* 0x007c1f000e057f89 */ /* 0x0108a800000e0000 */
[----:B-1----:R4:W1:Y:S02]  /*1db0*/  SHFL.IDX PT, R2, R16, 0x3, 0x1c1f ;  /* 0x007c1f0010027f89 */ /* 0x00286400000e0000 */
.L_x_1037:
[----:B------:R-:W5:Y:S04]  /*1dc0*/  LDL R6, [R1+0x60] ;  /* 0x0000600001067983 */ /* 0x000f680000100800 */
[----:B---3--:R-:W3:Y:S04]  /*1dd0*/  LDL R3, [R1+0x5c] ;  /* 0x00005c0001037983 */ /* 0x008ee80000100800 */
[----:B----4-:R-:W4:Y:S04]  /*1de0*/  LDL R13, [R1+0x34] ;  /* 0x00003400010d7983 */ /* 0x010f280000100800 */
[----:B--2---:R-:W2:Y:S01]  /*1df0*/  LDL.64 R160, [R1+0x48] ;  /* 0x0000480001a07983 */ /* 0x004ea20000100a00 */
[----:B------:R-:W-:-:S02]  /*1e00*/  IADD3 R10, R10, 0x60, RZ ;  /* 0x000000600a0a7810 */ /* 0x000fc40007ffe0ff */
[----:B------:R-:W-:Y:S02]  /*1e10*/  P2R R11, PR, RZ, 0x4 ;  /* 0x00000004ff0b7803 */ /* 0x000fe40000000000 */
[----:B------:R-:W-:Y:S02]  /*1e20*/  ISETP.GE.AND P1, PT, R10, R19, PT ;  /* 0x000000130a00720c */ /* 0x000fe40003f26270 */
[----:B------:R-:W-:-:S11]  /*1e30*/  ISETP.NE.AND P2, PT, R15, RZ, PT ;  /* 0x000000ff0f00720c */ /* 0x000fd60003f45270 */
[----:B-1----:R-:W-:-:S04]  /*1e40*/  @!P1 LEA R8, P0, R0, R2, 0x1 ;  /* 0x0000000200089211 */ /* 0x002fc800078008ff */
[----:B-----5:R-:W-:Y:S02]  /*1e50*/  @!P1 LEA.HI.X R9, R0, R5, R6, 0x1, P0 ;  /* 0x0000000500099211 */ /* 0x020fe400000f0c06 */
[----:B------:R-:W-:-:S04]  /*1e60*/  @!P1 LEA R6, P0, R4, R2, 0x1 ;  /* 0x0000000204069211 */ /* 0x000fc800078008ff */
[----:B---3--:R-:W-:Y:S01]  /*1e70*/  @!P1 LEA.HI.X R7, R4, R5, R3, 0x1, P0 ;  /* 0x0000000504079211 */ /* 0x008fe200000f0c03 */
[----:B------:R-:W-:Y:S01]  /*1e80*/  @!P1 IMAD.MOV.U32 R3, RZ, RZ, R5 ;  /* 0x000000ffff039224 */ /* 0x000fe200078e0005 */
[----:B------:R-:W-:Y:S01]  /*1e90*/  ISETP.NE.AND P0, PT, R17, RZ, PT ;  /* 0x000000ff1100720c */ /* 0x000fe20003f05270 */
[----:B----4-:R-:W-:Y:S02]  /*1ea0*/  IMAD.SHL.U32 R145, R13, 0x2, RZ ;  /* 0x000000020d917824 */ /* 0x010fe400078e00ff */
[----:B--2---:R-:W-:-:S05]  /*1eb0*/  @!P1 IMAD.WIDE R2, R160, 0x2, R2 ;  /* 0x00000002a0029825 */ /* 0x004fca00078e0202 */
[----:B------:R-:W-:Y:S01]  /*1ec0*/  @!PT LDS RZ, [RZ] ;  /* 0x00000000fffff984 */ /* 0x000fe20000000800 */
[----:B------:R-:W-:Y:S01]  /*1ed0*/  @!PT LDS RZ, [RZ] ;  /* 0x00000000fffff984 */ /* 0x000fe20000000800 */
[----:B------:R-:W-:Y:S01]  /*1ee0*/  @!PT LDS RZ, [RZ] ;  /* 0x00000000fffff984 */ /* 0x000fe20000000800 */
[----:B------:R1:W-:Y:S01]  /*1ef0*/  @!P1 LDGSTS.E.BYPASS.LTC128B.128 [R145+0x7900], [R2.64], !P2 ;  /* 0x0790000002919fae */ /* 0x0003e2000d101d46 */
[----:B------:R-:W-:-:S04]  /*1f00*/  ISETP.NE.AND P2, PT, R11, RZ, PT ;  /* 0x000000ff0b00720c */ /* 0x000fc80003f45270 */
[----:B------:R1:W-:Y:S04]  /*1f10*/  @!P1 LDGSTS.E.BYPASS.LTC128B.128 [R145+0x9900], [R8.64], !P0 ;  /* 0x0990000008919fae */ /* 0x0003e8000c101d46 */
[----:B------:R1:W-:Y:S04]  /*1f20*/  @!P1 LDGSTS.E.BYPASS.LTC128B.128 [R145+0xb900], [R6.64], !P6 ;  /* 0x0b90000006919fae */ /* 0x0003e8000f101d46 */
[----:B------:R-:W0:Y:S01]  /*1f30*/  LDGDEPBAR ;  /* 0x00000000000079af */ /* 0x000e220000000000 */
[----:B------:R-:W-:Y:S02]  /*1f40*/  WARPSYNC 0xffffffff ;  /* 0xffffffff00007948 */ /* 0x000fe40003800000 */
[----:B------:R-:W2:Y:S04]  /*1f50*/  LDL.64 R162, [R1+0x8] ;  /* 0x0000080001a27983 */ /* 0x000ea80000100a00 */
[----:B------:R-:W3:Y:S04]  /*1f60*/  LDL R147, [R1+0x4] ;  /* 0x0000040001937983 */ /* 0x000ee80000100800 */
[----:B------:R-:W4:Y:S04]  /*1f70*/  S2R R14, SR_TID.X ;  /* 0x00000000000e7919 */ /* 0x000f280000002100 */
[----:B------:R-:W3:Y:S01]  /*1f80*/  LDL R10, [R1+0x18] ;  /* 0x00001800010a7983 */ /* 0x000ee20000100800 */
[----:B-1----:R-:W-:Y:S01]  /*1f90*/  SHF.R.S32.HI R7, RZ, 0x1f, R64 ;  /* 0x0000001fff077819 */ /* 0x002fe20000011440 */
[----:B------:R-:W-:Y:S01]  /*1fa0*/  IMAD.WIDE.U32 R2, R64, c[0x0][0x1e0], RZ ;  /* 0x0000780040027a25 */ /* 0x000fe200078e00ff */
[----:B------:R-:W-:Y:S01]  /*1fb0*/  MOV R146, 0xffffffc0 ;  /* 0xffffffc000927802 */ /* 0x000fe20000000f00 */
[----:B------:R-:W3:Y:S01]  /*1fc0*/  LDL R177, [R1+0x1c] ;  /* 0x00001c0001b17983 */ /* 0x000ee20000100800 */
[----:B------:R-:W-:-:S03]  /*1fd0*/  P2R R19, PR, RZ, 0x4 ;  /* 0x00000004ff137803 */ /* 0x000fc60000000000 */
[----:B------:R1:W5:Y:S01]  /*1fe0*/  LDL R176, [R1] ;  /* 0x0000000001b07983 */ /* 0x0003620000100800 */
[----:B----4-:R-:W-:-:S04]  /*1ff0*/  SHF.R.S32.HI R12, RZ, 0x1f, R14 ;  /* 0x0000001fff0c7819 */ /* 0x010fc8000001140e */
[----:B------:R-:W-:Y:S02]  /*2000*/  LEA.HI R12, R12, R14, RZ, 0x2 ;  /* 0x0000000e0c0c7211 */ /* 0x000fe400078f10ff */
[----:B------:R-:W4:Y:S02]  /*2010*/  LDL.64 R14, [R1+0x10] ;  /* 0x00001000010e7983 */ /* 0x000f240000100a00 */
[----:B------:R-:W-:-:S04]  /*2020*/  SHF.R.S32.HI R12, RZ, 0x2, R12 ;  /* 0x00000002ff0c7819 */ /* 0x000fc8000001140c */
[----:B------:R-:W-:-:S05]  /*2030*/  IADD3 R0, -R12, c[0x0][0x1d0], RZ ;  /* 0x000074000c007a10 */ /* 0x000fca0007ffe1ff */
[----:B------:R-:W-:Y:S02]  /*2040*/  IMAD R0, R64, -0x40, R0 ;  /* 0xffffffc040007824 */ /* 0x000fe400078e0200 */
[----:B------:R-:W-:Y:S01]  /*2050*/  IMAD R4, R7, c[0x0][0x1e0], RZ ;  /* 0x0000780007047a24 */ /* 0x000fe200078e02ff */
[----:B------:R-:W-:Y:S02]  /*2060*/  BAR.SYNC.DEFER_BLOCKING 0x0 ;  /* 0x0000000000007b1d */ /* 0x000fe40000010000 */
[----:B------:R-:W-:Y:S01]  /*2070*/  ISETP.GE.AND P6, PT, R0, 0x1, PT ;  /* 0x000000010000780c */ /* 0x000fe20003fc6270 */
[----:B------:R-:W-:Y:S01]  /*2080*/  IMAD R4, R64, c[0x0][0x1e4], R4 ;  /* 0x0000790040047a24 */ /* 0x000fe200078e0204 */
[----:B------:R-:W-:-:S04]  /*2090*/  ISETP.GE.AND P1, PT, R0, 0x21, PT ;  /* 0x000000210000780c */ /* 0x000fc80003f26270 */
[----:B------:R-:W-:Y:S02]  /*20a0*/  IADD3 R4, R3, R4, RZ ;  /* 0x0000000403047210 */ /* 0x000fe40007ffe0ff */
[----:B------:R-:W-:-:S05]  /*20b0*/  MOV R3, 0x20 ;  /* 0x0000002000037802 */ /* 0x000fca0000000f00 */
[----:B------:R-:W-:Y:S01]  /*20c0*/  @P6 ISETP.GE.AND P5, PT, R160, c[0x0][0x1d4], PT ;  /* 0x00007500a0006a0c */ /* 0x000fe20003fa6270 */
[----:B------:R-:W-:Y:S01]  /*20d0*/  IMAD.WIDE.U32 R8, R3, c[0x0][0x1e0], RZ ;  /* 0x0000780003087a25 */ /* 0x000fe200078e00ff */
[----:B------:R-:W-:-:S03]  /*20e0*/  @P6 SHF.L.U32 R6, R13, 0x1, RZ ;  /* 0x000000010d066819 */ /* 0x000fc600000006ff */
[----:B------:R-:W-:Y:S02]  /*20f0*/  IMAD R3, R3, c[0x0][0x1e4], RZ ;  /* 0x0000790003037a24 */ /* 0x000fe400078e02ff */
[----:B------:R-:W-:Y:S02]  /*2100*/  IMAD R7, R7, c[0x0][0x208], RZ ;  /* 0x0000820007077a24 */ /* 0x000fe400078e02ff */
[----:B------:R-:W-:Y:S01]  /*2110*/  IMAD R144, R64, R146, c[0x0][0x1d0] ;  /* 0x0000740040907624 */ /* 0x000fe200078e0292 */
[----:B--2---:R-:W-:-:S04]  /*2120*/  LEA R0, P0, R2, R162, 0x6 ;  /* 0x000000a202007211 */ /* 0x004fc800078030ff */
[----:B---3--:R-:W-:Y:S02]  /*2130*/  LEA.HI.X R2, R2, R147, R4, 0x6, P0 ;  /* 0x0000009302027211 */ /* 0x008fe400000f3404 */
[----:B------:R-:W-:-:S04]  /*2140*/  @P6 LEA R4, P0, R0, c[0x0][0x1c8], 0x1 ;  /* 0x0000720000046a11 */ /* 0x000fc800078008ff */
[C---:B------:R-:W-:Y:S02]  /*2150*/  @P6 LEA.HI.X R5, R0.reuse, c[0x0][0x1cc], R2, 0x1, P0 ;  /* 0x0000730000056a11 */ /* 0x040fe400000f0c02 */
[----:B------:R-:W-:-:S03]  /*2160*/  @P1 IADD3 R0, P0, R0, R8, RZ ;  /* 0x0000000800001210 */ /* 0x000fc60007f1e0ff */
[----:B------:R-:W-:Y:S01]  /*2170*/  @!PT LDS RZ, [RZ] ;  /* 0x00000000fffff984 */ /* 0x000fe20000000800 */
[----:B------:R-:W-:Y:S01]  /*2180*/  @!PT LDS RZ, [RZ] ;  /* 0x00000000fffff984 */ /* 0x000fe20000000800 */
[----:B------:R-:W-:Y:S01]  /*2190*/  @!PT LDS RZ, [RZ] ;  /* 0x00000000fffff984 */ /* 0x000fe20000000800 */
[----:B------:R2:W-:Y:S01]  /*21a0*/  @P6 LDGSTS.E.BYPASS.LTC128B.128 [R6+0x3100], [R4.64], !P5 ;  /* 0x0310000004066fae */ /* 0x0005e2000e901d46 */
[----:B------:R-:W-:Y:S02]  /*21b0*/  @P1 ISETP.GE.AND P5, PT, R160, c[0x0][0x1d4], PT ;  /* 0x00007500a0001a0c */ /* 0x000fe40003fa6270 */
[----:B------:R-:W-:Y:S01]  /*21c0*/  @P1 IADD3.X R3, R2, R9, R3, P0, !PT ;  /* 0x0000000902031210 */ /* 0x000fe200007fe403 */
[----:B------:R2:W-:Y:S01]  /*21d0*/  @P6 LDGSTS.E.BYPASS.LTC128B.128 [R6+0x4100], [R4.64+0x40], !P4 ;  /* 0x0410004004066fae */ /* 0x0005e2000e101d46 */
[----:B------:R-:W-:-:S03]  /*21e0*/  @P1 LEA R2, P0, R0, c[0x0][0x1c8], 0x1 ;  /* 0x0000720000021a11 */ /* 0x000fc600078008ff */
[----:B------:R2:W-:Y:S01]  /*21f0*/  @P6 LDGSTS.E.BYPASS.LTC128B.128 [R6+0x5100], [R4.64+0x80], !P3 ;  /* 0x0510008004066fae */ /* 0x0005e2000d901d46 */
[----:B------:R-:W-:Y:S02]  /*2200*/  @P1 LEA.HI.X R3, R0, c[0x0][0x1cc], R3, 0x1, P0 ;  /* 0x0000730000031a11 */ /* 0x000fe400000f0c03 */
[----:B------:R-:W-:-:S05]  /*2210*/  @P1 SHF.L.U32 R0, R13, 0x1, RZ ;  /* 0x000000010d001819 */ /* 0x000fca00000006ff */
[----:B------:R4:W-:Y:S04]  /*2220*/  @P1 LDGSTS.E.BYPASS.LTC128B.128 [R0+0x3900], [R2.64], !P5 ;  /* 0x0390000002001fae */ /* 0x0009e8000e901d46 */
[----:B------:R4:W-:Y:S04]  /*2230*/  @P1 LDGSTS.E.BYPASS.LTC128B.128 [R0+0x4900], [R2.64+0x40], !P4 ;  /* 0x0490004002001fae */ /* 0x0009e8000e101d46 */
[----:B------:R4:W-:Y:S04]  /*2240*/  @P1 LDGSTS.E.BYPASS.LTC128B.128 [R0+0x5900], [R2.64+0x80], !P3 ;  /* 0x0590008002001fae */ /* 0x0009e8000d901d46 */
[----:B------:R-:W0:Y:S01]  /*2250*/  LDGDEPBAR ;  /* 0x00000000000079af */ /* 0x000e220000000000 */
[----:B--2---:R-:W-:-:S04]  /*2260*/  IMAD.WIDE.U32 R4, R64, c[0x0][0x208], RZ ;  /* 0x0000820040047a25 */ /* 0x004fc800078e00ff */
[----:B------:R-:W-:Y:S01]  /*2270*/  IMAD R6, R64, c[0x0][0x20c], R7 ;  /* 0x0000830040067a24 */ /* 0x000fe200078e0207 */
[----:B------:R-:W-:-:S04]  /*2280*/  DEPBAR.LE SB0, 0x1 ;  /* 0x000080400000791a */ /* 0x000fc80000000000 */
[----:B------:R-:W-:-:S04]  /*2290*/  DEPBAR.LE SB0, 0x0 ;  /* 0x000080000000791a */ /* 0x000fc80000000000 */
[----:B------:R-:W-:Y:S01]  /*22a0*/  BAR.SYNC.DEFER_BLOCKING 0x0 ;  /* 0x0000000000007b1d */ /* 0x000fe20000010000 */
[----:B----4-:R-:W-:Y:S02]  /*22b0*/  LEA R0, P0, R4, R14, 0x6 ;  /* 0x0000000e04007211 */ /* 0x010fe400078030ff */
[----:B------:R-:W-:-:S04]  /*22c0*/  IADD3 R6, R5, R6, RZ ;  /* 0x0000000605067210 */ /* 0x000fc80007ffe0ff */
[----:B------:R-:W-:Y:S02]  /*22d0*/  LEA.HI.X R4, R4, R10, R6, 0x6, P0 ;  /* 0x0000000a04047211 */ /* 0x000fe400000f3406 */
[----:B------:R-:W-:Y:S02]  /*22e0*/  LEA R2, P0, R0, c[0x0][0x1f8], 0x1 ;  /* 0x00007e0000027a11 */ /* 0x000fe400078008ff */
[----:B------:R-:W-:Y:S02]  /*22f0*/  MOV R6, c[0x0][0x208] ;  /* 0x0000820000067a02 */ /* 0x000fe40000000f00 */
[----:B------:R-:W-:Y:S02]  /*2300*/  LOP3.LUT R5, R18, 0x1, RZ, 0xc0, !PT ;  /* 0x0000000112057812 */ /* 0x000fe400078ec0ff */
[----:B------:R-:W-:Y:S02]  /*2310*/  LEA.HI.X R3, R0, c[0x0][0x1fc], R4, 0x1, P0 ;  /* 0x00007f0000037a11 */ /* 0x000fe400000f0c04 */
[----:B------:R-:W-:-:S02]  /*2320*/  MOV R4, c[0x0][0x20c] ;  /* 0x0000830000047a02 */ /* 0x000fc40000000f00 */
[----:B------:R-:W-:Y:S02]  /*2330*/  LEA R16, P0, R6, R2, 0x6 ;  /* 0x0000000206107211 */ /* 0x000fe400078030ff */
[----:B------:R-:W-:Y:S02]  /*2340*/  ISETP.NE.U32.AND P6, PT, R5, 0x1, PT ;  /* 0x000000010500780c */ /* 0x000fe40003fc5070 */
[----:B------:R-:W-:Y:S01]  /*2350*/  IADD3 R0, -R12, R144, RZ ;  /* 0x000000900c007210 */ /* 0x000fe20007ffe1ff */
[----:B------:R-:W-:Y:S01]  /*2360*/  LDSM.16.M88.4 R20, [R212] ;  /* 0x00000000d414783b */ /* 0x000fe20000000200 */
[----:B------:R-:W-:Y:S02]  /*2370*/  LEA.HI.X R17, R6, R3, R4, 0x6, P0 ;  /* 0x0000000306117211 */ /* 0x000fe400000f3404 */
[----:B------:R-:W-:Y:S01]  /*2380*/  ISETP.LT.OR P0, PT, R0, 0x1, P6 ;  /* 0x000000010000780c */ /* 0x000fe20003701670 */
[----:B------:R-:W2:Y:S01]  /*2390*/  LDSM.16.M88.4 R12, [R215] ;  /* 0x00000000d70c783b */ /* 0x000ea20000000200 */
[----:B------:R-:W-:-:S03]  /*23a0*/  LOP3.LUT P1, RZ, R18, 0x2, RZ, 0xc0, !PT ;  /* 0x0000000212ff7812 */ /* 0x000fc6000782c0ff */
[----:B------:R-:W3:Y:S04]  /*23b0*/  LDSM.16.M88.4 R8, [R215+0x1000] ;  /* 0x00100000d708783b */ /* 0x000ee80000000200 */
[----:B------:R-:W4:Y:S04]  /*23c0*/  LDSM.16.M88.4 R40, [R212+0x400] ;  /* 0x00040000d428783b */ /* 0x000f280000000200 */
[----:B------:R-:W1:Y:S04]  /*23d0*/  LDSM.16.M88.4 R28, [R212+0x800] ;  /* 0x00080000d41c783b */ /* 0x000e680000000200 */
[----:B------:R-:W1:Y:S04]  /*23e0*/  LDSM.16.M88.4 R24, [R212+0xc00] ;  /* 0x000c0000d418783b */ /* 0x000e680000000200 */
[----:B------:R-:W-:Y:S04]  /*23f0*/  LDSM.16.M88.4 R36, [R216] ;  /* 0x00000000d824783b */ /* 0x000fe80000000200 */
[----:B------:R-:W-:Y:S04]  /*2400*/  LDSM.16.M88.4 R4, [R216+0x1000] ;  /* 0x00100000d804783b */ /* 0x000fe80000000200 */
[----:B------:R-:W1:Y:S04]  /*2410*/  LDSM.16.M88.4 R44, [R217] ;  /* 0x00000000d92c783b */ /* 0x000e680000000200 */
[----:B------:R-:W-:Y:S04]  /*2420*/  LDSM.16.M88.4 R68, [R228] ;  /* 0x00000000e444783b */ /* 0x000fe80000000200 */
[----:B------:R-:W-:Y:S04]  /*2430*/  LDSM.16.M88.4 R88, [R227] ;  /* 0x00000000e358783b */ /* 0x000fe80000000200 */
[----:B------:R-:W-:Y:S04]  /*2440*/  LDSM.16.M88.4 R104, [R226] ;  /* 0x00000000e268783b */ /* 0x000fe80000000200 */
[----:B------:R-:W-:Y:S01]  /*2450*/  @!PT LDS RZ, [RZ] ;  /* 0x00000000fffff984 */ /* 0x000fe20000000800 */
[----:B------:R-:W-:Y:S01]  /*2460*/  @!PT LDS RZ, [RZ] ;  /* 0x00000000fffff984 */ /* 0x000fe20000000800 */
[----:B------:R-:W-:Y:S01]  /*2470*/  @!PT LDS RZ, [RZ] ;  /* 0x00000000fffff984 */ /* 0x000fe20000000800 */
[----:B------:R1:W-:Y:S01]  /*2480*/  LDGSTS.E.BYPASS.LTC128B.128 [R145+0x100], [R2.64], !P0 ;  /* 0x0010000002917fae */ /* 0x0003e2000c101d46 */
[----:B------:R-:W-:-:S02]  /*2490*/  ISETP.LT.OR P0, PT, R0, 0x1, !P1 ;  /* 0x000000010000780c */ /* 0x000fc40004f01670 */
[C---:B------:R-:W-:Y:S02]  /*24a0*/  ISETP.LT.OR P6, PT, R0.reuse, 0x21, P6 ;  /* 0x000000210000780c */ /* 0x040fe400037c1670 */
[----:B------:R-:W-:-:S09]  /*24b0*/  ISETP.LT.OR P1, PT, R0, 0x21, !P1 ;  /* 0x000000210000780c */ /* 0x000fd20004f21670 */
[----:B------:R1:W-:Y:S01]  /*24c0*/  LDGSTS.E.BYPASS.LTC128B.128 [R145+0x1100], [R2.64+0x40], !P0 ;  /* 0x0110004002917fae */ /* 0x0003e2000c101d46 */
[----:B------:R-:W-:-:S04]  /*24d0*/  LOP3.LUT P0, RZ, R18, 0x4, RZ, 0xc0, !PT ;  /* 0x0000000412ff7812 */ /* 0x000fc8000780c0ff */
[C---:B------:R-:W-:Y:S02]  /*24e0*/  ISETP.LT.OR P2, PT, R0.reuse, 0x1, !P0 ;  /* 0x000000010000780c */ /* 0x040fe40004741670 */
[----:B------:R-:W-:Y:S01]  /*24f0*/  ISETP.LT.OR P0, PT, R0, 0x21, !P0 ;  /* 0x000000210000780c */ /* 0x000fe20004701670 */
[-C--:B--2---:R-:W-:Y:S10]  /*2500*/  HMMA.16816.F32 R48, R12, R20.reuse, RZ ;  /* 0x000000140c30723c */ /* 0x084ff400000018ff */
[----:B------:R2:W-:Y:S04]  /*2510*/  LDGSTS.E.BYPASS.LTC128B.128 [R145+0x2100], [R2.64+0x80], !P2 ;  /* 0x0210008002917fae */ /* 0x0005e8000d101d46 */
[----:B------:R1:W-:Y:S04]  /*2520*/  LDGSTS.E.BYPASS.LTC128B.128 [R145+0x900], [R16.64], !P6 ;  /* 0x0090000010917fae */ /* 0x0003e8000f101d46 */
[----:B------:R1:W-:Y:S04]  /*2530*/  LDGSTS.E.BYPASS.LTC128B.128 [R145+0x1900], [R16.64+0x40], !P1 ;  /* 0x0190004010917fae */ /* 0x0003e8000c901d46 */
[----:B------:R2:W-:Y:S04]  /*2540*/  LDGSTS.E.BYPASS.LTC128B.128 [R145+0x2900], [R16.64+0x80], !P0 ;  /* 0x0290008010917fae */ /* 0x0005e8000c101d46 */
[----:B------:R-:W-:Y:S04]  /*2550*/  LDSM.16.M88.4 R52, [R212+0x1000] ;  /* 0x00100000d434783b */ /* 0x000fe80000000200 */
[----:B------:R-:W2:Y:S01]  /*2560*/  LDSM.16.M88.4 R32, [R215+0x2000] ;  /* 0x00200000d720783b */ /* 0x000ea20000000200 */
[----:B---3--:R-:W-:Y:S01]  /*2570*/  HMMA.16816.F32 R56, R8, R20, RZ ;  /* 0x000000140838723c */ /* 0x008fe200000018ff */
[----:B------:R-:W-:-:S02]  /*2580*/  ISETP.NE.AND P2, PT, R19, RZ, PT ;  /* 0x000000ff1300720c */ /* 0x000fc40003f45270 */
[----:B------:R-:W0:Y:S05]  /*2590*/  LDGDEPBAR ;  /* 0x00000000000079af */ /* 0x000e2a0000000000 */
[C---:B----4-:R-:W-:Y:S08]  /*25a0*/  HMMA.16816.F32 R100, R8.reuse, R40, RZ ;  /* 0x000000280864723c */ /* 0x050ff000000018ff */
[C---:B-1----:R-:W-:Y:S08]  /*25b0*/  HMMA.16816.F32 R96, R8.reuse, R28, RZ ;  /* 0x0000001c0860723c */ /* 0x042ff000000018ff */
[C---:B------:R-:W-:Y:S08]  /*25c0*/  HMMA.16816.F32 R76, R8.reuse, R24, RZ ;  /* 0x00000018084c723c */ /* 0x040ff000000018ff */
[C---:B------:R-:W-:Y:S08]  /*25d0*/  HMMA.16816.F32 R92, R8.reuse, R22, RZ ;  /* 0x00000016085c723c */ /* 0x040ff000000018ff */
[C---:B------:R-:W-:Y:S08]  /*25e0*/  HMMA.16816.F32 R80, R8.reuse, R42, RZ ;  /* 0x0000002a0850723c */ /* 0x040ff000000018ff */
[C---:B------:R-:W-:Y:S08]  /*25f0*/  HMMA.16816.F32 R72, R8.reuse, R30, RZ ;  /* 0x0000001e0848723c */ /* 0x040ff000000018ff */
[----:B------:R-:W-:Y:S08]  /*2600*/  HMMA.16816.F32 R60, R8, R26, RZ ;  /* 0x0000001a083c723c */ /* 0x000ff000000018ff */
[----:B------:R-:W-:Y:S01]  /*2610*/  HMMA.16816.F32 R8, R36, R44, R48 ;  /* 0x0000002c2408723c */ /* 0x000fe20000001830 */
[----:B------:R-:W-:Y:S07]  /*2620*/  LDSM.16.M88.4 R48, [R221] ;  /* 0x00000000dd30783b */ /* 0x000fee0000000200 */
[C---:B------:R-:W-:Y:S08]  /*2630*/  HMMA.16816.F32 R108, R12.reuse, R28, RZ ;  /* 0x0000001c0c6c723c */ /* 0x040ff000000018ff */
[C---:B------:R-:W-:Y:S01]  /*2640*/  HMMA.16816.F32 R128, R12.reuse, R30, RZ ;  /* 0x0000001e0c80723c */ /* 0x040fe200000018ff */
[----:B------:R-:W1:Y:S07]  /*2650*/  LDSM.16.M88.4 R28, [R215+0x3000] ;  /* 0x00300000d71c783b */ /* 0x000e6e0000000200 */
[C---:B------:R-:W-:Y:S01]  /*2660*/  HMMA.16816.F32 R84, R12.reuse, R22, RZ ;  /* 0x000000160c54723c */ /* 0x040fe200000018ff */
[----:B------:R-:W-:Y:S07]  /*2670*/  LDSM.16.M88.4 R20, [R216+0x3000] ;  /* 0x00300000d814783b */ /* 0x000fee0000000200 */
[C---:B--2---:R-:W-:Y:S08]  /*2680*/  HMMA.16816.F32 R16, R12.reuse, R40, RZ ;  /* 0x000000280c10723c */ /* 0x044ff000000018ff */
[C---:B------:R-:W-:Y:S01]  /*2690*/  HMMA.16816.F32 R116, R12.reuse, R42, RZ ;  /* 0x0000002a0c74723c */ /* 0x040fe200000018ff */
[----:B------:R-:W-:Y:S07]  /*26a0*/  LDSM.16.M88.4 R40, [R225] ;  /* 0x00000000e128783b */ /* 0x000fee0000000200 */
[C---:B------:R-:W-:Y:S08]  /*26b0*/  HMMA.16816.F32 R112, R12.reuse, R24, RZ ;  /* 0x000000180c70723c */ /* 0x040ff000000018ff */
[----:B------:R-:W-:Y:S01]  /*26c0*/  HMMA.16816.F32 R120, R12, R26, RZ ;  /* 0x0000001a0c78723c */ /* 0x000fe200000018ff */
[----:B------:R-:W2:Y:S07]  /*26d0*/  LDSM.16.M88.4 R24, [R216+0x2000] ;  /* 0x00200000d818783b */ /* 0x000eae0000000200 */
[----:B------:R-:W-:Y:S08]  /*26e0*/  HMMA.16816.F32 R12, R4, R44, R56 ;  /* 0x0000002c040c723c */ /* 0x000ff00000001838 */
[----:B------:R-:W-:Y:S08]  /*26f0*/  HMMA.16816.F32 R8, R32, R52, R8 ;  /* 0x000000342008723c */ /* 0x000ff00000001808 */
[C---:B------:R-:W-:Y:S08]  /*2700*/  HMMA.16816.F32 R136, R4.reuse, R88, R96 ;  /* 0x000000580488723c */ /* 0x040ff00000001860 */
[C---:B------:R-:W-:Y:S08]  /*2710*/  HMMA.16816.F32 R148, R4.reuse, R104, R76 ;  /* 0x000000680494723c */ /* 0x040ff0000000184c */
[----:B------:R-:W-:Y:S08]  /*2720*/  HMMA.16816.F32 R92, R4, R46, R92 ;  /* 0x0000002e045c723c */ /* 0x000ff0000000185c */
[C---:B------:R-:W-:Y:S01]  /*2730*/  HMMA.16816.F32 R96, R36.reuse, R68, R16 ;  /* 0x000000442460723c */ /* 0x040fe20000001810 */
[----:B------:R-:W-:Y:S07]  /*2740*/  LDSM.16.M88.4 R16, [R215+0x4000] ;  /* 0x00400000d710783b */ /* 0x000fee0000000200 */
[----:B------:R-:W-:Y:S01]  /*2750*/  HMMA.16816.F32 R76, R36, R46, R84 ;  /* 0x0000002e244c723c */ /* 0x000fe20000001854 */
[----:B------:R-:W3:Y:S07]  /*2760*/  LDSM.16.M88.4 R44, [R212+0x2000] ;  /* 0x00200000d42c783b */ /* 0x000eee0000000200 */
[C---:B------:R-:W-:Y:S08]  /*2770*/  HMMA.16816.F32 R124, R4.reuse, R68, R100 ;  /* 0x00000044047c723c */ /* 0x040ff00000001864 */
[C---:B------:R-:W-:Y:S08]  /*2780*/  HMMA.16816.F32 R132, R4.reuse, R70, R80 ;  /* 0x000000460484723c */ /* 0x040ff00000001850 */
[C---:B------:R-:W-:Y:S08]  /*2790*/  HMMA.16816.F32 R140, R4.reuse, R90, R72 ;  /* 0x0000005a048c723c */ /* 0x040ff00000001848 */
[----:B------:R-:W-:Y:S08]  /*27a0*/  HMMA.16816.F32 R152, R4, R106, R60 ;  /* 0x0000006a0498723c */ /* 0x000ff0000000183c */
[----:B-1----:R-:W-:Y:S01]  /*27b0*/  HMMA.16816.F32 R4, R28, R52, R12 ;  /* 0x000000341c04723c */ /* 0x002fe2000000180c */
[----:B------:R-:W1:Y:S07]  /*27c0*/  LDSM.16.M88.4 R12, [R215+0x5000] ;  /* 0x00500000d70c783b */ /* 0x000e6e0000000200 */
[----:B--2---:R-:W-:Y:S01]  /*27d0*/  HMMA.16816.F32 R56, R24, R40, R8 ;  /* 0x000000281838723c */ /* 0x004fe20000001808 */
[----:B------:R-:W2:Y:S07]  /*27e0*/  LDSM.16.M88.4 R8, [R216+0x4000] ;  /* 0x00400000d808783b */ /* 0x000eae0000000200 */
[----:B------:R-:W-:Y:S08]  /*27f0*/  HMMA.16816.F32 R76, R32, R54, R76 ;  /* 0x00000036204c723c */ /* 0x000ff0000000184c */
[----:B------:R-:W-:Y:S01]  /*2800*/  HMMA.16816.F32 R60, R20, R40, R4 ;  /* 0x00000028143c723c */ /* 0x000fe20000001804 */
[----:B------:R-:W-:Y:S07]  /*2810*/  LDSM.16.M88.4 R4, [R216+0x5000] ;  /* 0x00500000d804783b */ /* 0x000fee0000000200 */
[----:B------:R-:W-:Y:S08]  /*2820*/  HMMA.16816.F32 R80, R28, R54, R92 ;  /* 0x000000361c50723c */ /* 0x000ff0000000185c */
[----:B---3--:R-:W-:Y:S01]  /*2830*/  HMMA.16816.F32 R72, R16, R44, R56 ;  /* 0x0000002c1048723c */ /* 0x008fe20000001838 */
[----:B------:R-:W3:Y:S07]  /*2840*/  LDSM.16.M88.4 R56, [R212+0x1400] ;  /* 0x00140000d438783b */ /* 0x000eee0000000200 */
[----:B------:R-:W-:Y:S08]  /*2850*/  HMMA.16816.F32 R100, R36, R70, R116 ;  /* 0x000000462464723c */ /* 0x000ff00000001874 */
[----:B-1----:R-:W-:Y:S01]  /*2860*/  HMMA.16816.F32 R52, R12, R44, R60 ;  /* 0x0000002c0c34723c */ /* 0x002fe2000000183c */
[----:B------:R-:W1:Y:S07]  /*2870*/  LDSM.16.M88.4 R60, [R224] ;  /* 0x00000000e03c783b */ /* 0x000e6e0000000200 */
[-C--:B------:R-:W-:Y:S08]  /*2880*/  HMMA.16816.F32 R68, R24, R42.reuse, R76 ;  /* 0x0000002a1844723c */ /* 0x080ff0000000184c */
[----:B------:R-:W-:Y:S01]  /*2890*/  HMMA.16816.F32 R76, R20, R42, R80 ;  /* 0x0000002a144c723c */ /* 0x000fe20000001850 */
[----:B------:R-:W4:Y:S07]  /*28a0*/  LDSM.16.M88.4 R40, [R212+0x2400] ;  /* 0x00240000d428783b */ /* 0x000f2e0000000200 */
[----:B--2---:R-:W-:Y:S08]  /*28b0*/  HMMA.16816.F32 R84, R8, R48, R72 ;  /* 0x000000300854723c */ /* 0x004ff00000001848 */
[----:B---3--:R-:W-:Y:S08]  /*28c0*/  HMMA.16816.F32 R72, R32, R56, R96 ;  /* 0x000000382048723c */ /* 0x008ff00000001860 */
[C---:B------:R-:W-:Y:S08]  /*28d0*/  HMMA.16816.F32 R108, R36.reuse, R88, R108 ;  /* 0x00000058246c723c */ /* 0x040ff0000000186c */
[----:B------:R-:W-:Y:S08]  /*28e0*/  HMMA.16816.F32 R128, R36, R90, R128 ;  /* 0x0000005a2480723c */ /* 0x000ff00000001880 */
[----:B------:R-:W-:Y:S08]  /*28f0*/  HMMA.16816.F32 R88, R4, R48, R52 ;  /* 0x000000300458723c */ /* 0x000ff00000001834 */
[-C--:B------:R-:W-:Y:S08]  /*2900*/  HMMA.16816.F32 R52, R16, R46.reuse, R68 ;  /* 0x0000002e1034723c */ /* 0x080ff00000001844 */
[----:B------:R-:W-:Y:S08]  /*2910*/  HMMA.16816.F32 R68, R12, R46, R76 ;  /* 0x0000002e0c44723c */ /* 0x000ff0000000184c */
[C---:B------:R-:W-:Y:S08]  /*2920*/  HMMA.16816.F32 R112, R36.reuse, R104, R112 ;  /* 0x000000682470723c */ /* 0x040ff00000001870 */
[----:B------:R-:W-:Y:S08]  /*2930*/  HMMA.16816.F32 R120, R36, R106, R120 ;  /* 0x0000006a2478723c */ /* 0x000ff00000001878 */
[----:B------:R-:W-:Y:S01]  /*2940*/  HMMA.16816.F32 R36, R28, R56, R124 ;  /* 0x000000381c24723c */ /* 0x000fe2000000187c */
[----:B------:R-:W-:-:S04]  /*2950*/  FMUL.FTZ R0, R84, c[0x0][0x320] ;  /* 0x0000c80054007a20 */ /* 0x000fc80000410000 */
[----:B------:R2:W3:Y:S03]  /*2960*/  MUFU.TANH R156, R0 ;  /* 0x00000000009c7308 */ /* 0x0004e60000002400 */
[----:B-1----:R-:W-:Y:S01]  /*2970*/  HMMA.16816.F32 R72, R24, R60, R72 ;  /* 0x0000003c1848723c */ /* 0x002fe20000001848 */
[----:B--2---:R-:W-:-:S04]  /*2980*/  FMUL.FTZ R0, R85, c[0x0][0x320] ;  /* 0x0000c80055007a20 */ /* 0x004fc80000410000 */
[----:B------:R1:W2:Y:S03]  /*2990*/  MUFU.TANH R126, R0 ;  /* 0x00000000007e7308 */ /* 0x0002a60000002400 */
[----:B------:R-:W-:Y:S08]  /*29a0*/  HMMA.16816.F32 R92, R4, R50, R68 ;  /* 0x00000032045c723c */ /* 0x000ff00000001844 */
[----:B------:R-:W-:Y:S01]  /*29b0*/  HMMA.16816.F32 R68, R32, R58, R100 ;  /* 0x0000003a2044723c */ /* 0x000fe20000001864 */
[----:B-1----:R-:W-:-:S07]  /*29c0*/  FMUL.FTZ R0, R86, c[0x0][0x320] ;  /* 0x0000c80056007a20 */ /* 0x002fce0000410000 */
[----:B------:R-:W-:Y:S01]  /*29d0*/  HMMA.16816.F32 R44, R20, R60, R36 ;  /* 0x0000003c142c723c */ /* 0x000fe20000001824 */
[----:B------:R-:W1:Y:S01]  /*29e0*/  LDSM.16.M88.4 R36, [R220] ;  /* 0x00000000dc24783b */ /* 0x000e620000000200 */
[----:B------:R2:W1:Y:S06]  /*29f0*/  MUFU.TANH R158, R0 ;  /* 0x00000000009e7308 */ /* 0x00046c0000002400 */
[----:B------:R-:W-:Y:S01]  /*2a00*/  HMMA.16816.F32 R80, R8, R50, R52 ;  /* 0x000000320850723c */ /* 0x000fe20000001834 */
[----:B------:R-:W1:Y:S01]  /*2a10*/  LDSM.16.M88.4 R52, [R212+0x1800] ;  /* 0x00180000d434783b */ /* 0x000e620000000200 */
[----:B--2---:R-:W-:-:S06]  /*2a20*/  FMUL.FTZ R0, R87, c[0x0][0x320] ;  /* 0x0000c80057007a20 */ /* 0x004fcc0000410000 */
[----:B------:R-:W-:Y:S01]  /*2a30*/  HMMA.16816.F32 R76, R28, R58, R132 ;  /* 0x0000003a1c4c723c */ /* 0x000fe20000001884 */
[----:B------:R2:W1:Y:S02]  /*2a40*/  MUFU.TANH R157, R0 ;  /* 0x00000000009d7308 */ /* 0x0004640000002400 */
[----:B--2---:R-:W-:-:S06]  /*2a50*/  FMUL.FTZ R0, R88, c[0x0][0x320] ;  /* 0x0000c80058007a20 */ /* 0x004fcc0000410000 */
[----:B------:R2:W1:Y:S01]  /*2a60*/  MUFU.TANH R119, R0 ;  /* 0x0000000000777308 */ /* 0x0004620000002400 */
[----:B----4-:R-:W-:Y:S01]  /*2a70*/  HMMA.16816.F32 R72, R16, R40, R72 ;  /* 0x000000281048723c */ /* 0x010fe20000001848 */
[----:B--2---:R-:W-:-:S06]  /*2a80*/  FMUL.FTZ R0, R89, c[0x0][0x320] ;  /* 0x0000c80059007a20 */ /* 0x004fcc0000410000 */
[----:B------:R2:W4:Y:S01]  /*2a90*/  MUFU.TANH R116, R0 ;  /* 0x0000000000747308 */ /* 0x0005220000002400 */
[----:B------:R-:W-:Y:S01]  /*2aa0*/  HMMA.16816.F32 R56, R24, R62, R68 ;  /* 0x0000003e1838723c */ /* 0x000fe20000001844 */
[----:B--2---:R-:W-:-:S06]  /*2ab0*/  FMUL.FTZ R0, R90, c[0x0][0x320] ;  /* 0x0000c8005a007a20 */ /* 0x004fcc0000410000 */
[----:B------:R2:W1:Y:S01]  /*2ac0*/  MUFU.TANH R118, R0 ;  /* 0x0000000000767308 */ /* 0x0004620000002400 */
[----:B------:R-:W-:Y:S01]  /*2ad0*/  HMMA.16816.F32 R48, R12, R40, R44 ;  /* 0x000000280c30723c */ /* 0x000fe2000000182c */
[----:B------:R-:W1:Y:S01]  /*2ae0*/  LDSM.16.M88.4 R44, [R223] ;  /* 0x00000000df2c783b */ /* 0x000e620000000200 */
[----:B--2---:R-:W-:-:S05]  /*2af0*/  FMUL.FTZ R0, R91, c[0x0][0x320] ;  /* 0x0000c8005b007a20 */ /* 0x004fca0000410000 */
[----:B------:R2:W1:Y:S01]  /*2b00*/  MUFU.TANH R117, R0 ;  /* 0x0000000000757308 */ /* 0x0004620000002400 */
[----:B------:R-:W-:Y:S01]  /*2b10*/  HMMA.16816.F32 R68, R20, R62, R76 ;  /* 0x0000003e1444723c */ /* 0x000fe2000000184c */
[----:B--2---:R-:W-:-:S06]  /*2b20*/  FMUL.FTZ R0, R80, c[0x0][0x320] ;  /* 0x0000c80050007a20 */ /* 0x004fcc0000410000 */
[----:B------:R2:W1:Y:S02]  /*2b30*/  MUFU.TANH R125, R0 ;  /* 0x00000000007d7308 */ /* 0x0004640000002400 */
[----:B--2---:R-:W-:-:S06]  /*2b40*/  FMUL.FTZ R0, R81, c[0x0][0x320] ;  /* 0x0000c80051007a20 */ /* 0x004fcc0000410000 */
[----:B------:R2:W1:Y:S01]  /*2b50*/  MUFU.TANH R124, R0 ;  /* 0x00000000007c7308 */ /* 0x0004620000002400 */
[----:B------:R-:W-:Y:S01]  /*2b60*/  HMMA.16816.F32 R60, R16, R42, R56 ;  /* 0x0000002a103c723c */ /* 0x000fe20000001838 */
[----:B------:R-:W3:Y:S01]  /*2b70*/  LDSM.16.M88.4 R56, [R212+0x2800] ;  /* 0x00280000d438783b */ /* 0x000ee20000000200 */
[----:B--2---:R-:W-:-:S05]  /*2b80*/  FMUL.FTZ R0, R82, c[0x0][0x320] ;  /* 0x0000c80052007a20 */ /* 0x004fca0000410000 */
[----:B------:R2:W2:Y:S01]  /*2b90*/  MUFU.TANH R133, R0 ;  /* 0x0000000000857308 */ /* 0x0004a20000002400 */
[----:B-1----:R-:W-:Y:S01]  /*2ba0*/  HMMA.16816.F32 R84, R4, R36, R48 ;  /* 0x000000240454723c */ /* 0x002fe20000001830 */
[----:B--2---:R-:W-:-:S07]  /*2bb0*/  FMUL.FTZ R0, R83, c[0x0][0x320] ;  /* 0x0000c80053007a20 */ /* 0x004fce0000410000 */
[----:B------:R-:W-:Y:S01]  /*2bc0*/  HMMA.16816.F32 R80, R8, R36, R72 ;  /* 0x000000240850723c */ /* 0x000fe20000001848 */
[----:B------:R1:W2:Y:S07]  /*2bd0*/  MUFU.TANH R132, R0 ;  /* 0x0000000000847308 */ /* 0x0002ae0000002400 */
[----:B------:R-:W-:Y:S01]  /*2be0*/  HMMA.16816.F32 R72, R32, R52, R108 ;  /* 0x000000342048723c */ /* 0x000fe2000000186c */
[----:B-1----:R-:W-:-:S04]  /*2bf0*/  FMUL.FTZ R0, R92, c[0x0][0x320] ;  /* 0x0000c8005c007a20 */ /* 0x002fc80000410000 */
[----:B------:R1:W1:Y:S03]  /*2c00*/  MUFU.TANH R104, R0 ;  /* 0x0000000000687308 */ /* 0x0002660000002400 */
[----:B------:R-:W-:Y:S08]  /*2c10*/  HMMA.16816.F32 R48, R28, R52, R136 ;  /* 0x000000341c30723c */ /* 0x000ff00000001888 */
[----:B------:R-:W-:Y:S01]  /*2c20*/  HMMA.16816.F32 R68, R12, R42, R68 ;  /* 0x0000002a0c44723c */ /* 0x000fe20000001844 */
[----:B-1----:R-:W-:-:S04]  /*2c30*/  FMUL.FTZ R0, R93, c[0x0][0x320] ;  /* 0x0000c8005d007a20 */ /* 0x002fc80000410000 */
[----:B------:R1:W1:Y:S03]  /*2c40*/  MUFU.TANH R100, R0 ;  /* 0x0000000000647308 */ /* 0x0002660000002400 */
        /* <DEDUP_REMOVED lines=14> */
[----:B------:R-:W2:Y:S01]  /*2d30*/  LDSM.16.M88.4 R36, [R212+0x1c00] ;  /* 0x001c0000d424783b */ /* 0x000ea20000000200 */
[----:B-1----:R-:W-:-:S04]  /*2d40*/  FMUL.FTZ R0, R82, c[0x0][0x320] ;  /* 0x0000c80052007a20 */ /* 0x002fc80000410000 */
[----:B------:R1:W1:Y:S02]  /*2d50*/  MUFU.TANH R111, R0 ;  /* 0x00000000006f7308 */ /* 0x0002640000002400 */
[----:B---3--:R-:W-:Y:S01]  /*2d60*/  HMMA.16816.F32 R68, R16, R56, R72 ;  /* 0x000000381044723c */ /* 0x008fe20000001848 */
[----:B-1----:R-:W-:-:S05]  /*2d70*/  FMUL.FTZ R0, R83, c[0x0][0x320] ;  /* 0x0000c80053007a20 */ /* 0x002fca0000410000 */
[----:B------:R1:W3:Y:S02]  /*2d80*/  MUFU.TANH R110, R0 ;  /* 0x00000000006e7308 */ /* 0x0002e40000002400 */
[----:B------:R-:W-:Y:S01]  /*2d90*/  HMMA.16816.F32 R72, R28, R54, R140 ;  /* 0x000000361c48723c */ /* 0x000fe2000000188c */
[----:B------:R-:W2:Y:S01]  /*2da0*/  LDSM.16.M88.4 R52, [R222] ;  /* 0x00000000de34783b */ /* 0x000ea20000000200 */
        /* <DEDUP_REMOVED lines=16> */
[----:B------:R-:W-:Y:S08]  /*2eb0*/  HMMA.16816.F32 R68, R32, R36, R112 ;  /* 0x000000242044723c */ /* 0x000ff00000001870 */
[----:B------:R-:W-:Y:S01]  /*2ec0*/  HMMA.16816.F32 R44, R16, R58, R60 ;  /* 0x0000003a102c723c */ /* 0x000fe2000000183c */
[----:B-1----:R-:W-:-:S07]  /*2ed0*/  FMUL.FTZ R0, R78, c[0x0][0x320] ;  /* 0x0000c8004e007a20 */ /* 0x002fce0000410000 */
[----:B------:R-:W-:Y:S01]  /*2ee0*/  HMMA.16816.F32 R60, R32, R38, R120 ;  /* 0x00000026203c723c */ /* 0x000fe20000001878 */
[----:B------:R-:W-:Y:S01]  /*2ef0*/  LDSM.16.M88.4 R32, [R218] ;  /* 0x00000000da20783b */ /* 0x000fe20000000200 */
[----:B------:R1:W1:Y:S06]  /*2f00*/  MUFU.TANH R105, R0 ;  /* 0x0000000000697308 */ /* 0x00026c0000002400 */
[----:B------:R-:W-:Y:S01]  /*2f10*/  HMMA.16816.F32 R84, R4, R48, R40 ;  /* 0x000000300454723c */ /* 0x000fe20000001828 */
[----:B------:R-:W2:Y:S01]  /*2f20*/  LDSM.16.M88.4 R40, [R212+0x2c00] ;  /* 0x002c0000d428783b */ /* 0x000ea20000000200 */
[----:B------:R-:W-:Y:S01]  /*2f30*/  ISETP.GT.AND P0, PT, R64, R177, PT ;  /* 0x000000b14000720c */ /* 0x000fe20003f04270 */
[----:B------:R-:W-:-:S04]  /*2f40*/  DEPBAR.LE SB0, 0x0 ;  /* 0x000080000000791a */ /* 0x000fc80000000000 */
[----:B-1----:R-:W-:Y:S02]  /*2f50*/  FMUL.FTZ R0, R79, c[0x0][0x320] ;  /* 0x0000c8004f007a20 */ /* 0x002fe40000410000 */
[C---:B------:R-:W-:Y:S08]  /*2f60*/  HMMA.16816.F32 R76, R28.reuse, R36, R148 ;  /* 0x000000241c4c723c */ /* 0x040ff00000001894 */
[----:B------:R-:W-:Y:S01]  /*2f70*/  HMMA.16816.F32 R28, R28, R38, R152 ;  /* 0x000000261c1c723c */ /* 0x000fe20000001898 */
[----:B------:R1:W1:Y:S02]  /*2f80*/  MUFU.TANH R106, R0 ;  /* 0x00000000006a7308 */ /* 0x0002640000002400 */
[----:B-1----:R-:W-:-:S06]  /*2f90*/  FMUL.FTZ R0, R88, c[0x0][0x320] ;  /* 0x0000c80058007a20 */ /* 0x002fcc0000410000 */
[----:B------:R1:W1:Y:S01]  /*2fa0*/  MUFU.TANH R67, R0 ;  /* 0x0000000000437308 */ /* 0x0002620000002400 */
[----:B------:R-:W-:Y:S08]  /*2fb0*/  HMMA.16816.F32 R72, R12, R58, R72 ;  /* 0x0000003a0c48723c */ /* 0x000ff00000001848 */
[----:B------:R-:W-:Y:S01]  /*2fc0*/  HMMA.16816.F32 R56, R24, R52, R68 ;  /* 0x000000341838723c */ /* 0x000fe20000001844 */
[----:B-1----:R-:W-:-:S04]  /*2fd0*/  FMUL.FTZ R0, R89, c[0x0][0x320] ;  /* 0x0000c80059007a20 */ /* 0x002fc80000410000 */
[----:B------:R1:W1:Y:S03]  /*2fe0*/  MUFU.TANH R66, R0 ;  /* 0x0000000000427308 */ /* 0x0002660000002400 */
[----:B------:R-:W-:Y:S08]  /*2ff0*/  HMMA.16816.F32 R68, R20, R52, R76 ;  /* 0x000000341444723c */ /* 0x000ff0000000184c */
[----:B------:R-:W-:Y:S01]  /*3000*/  HMMA.16816.F32 R24, R24, R54, R60 ;  /* 0x000000361818723c */ /* 0x000fe2000000183c */
[----:B-1----:R-:W-:-:S07]  /*3010*/  FMUL.FTZ R0, R90, c[0x0][0x320] ;  /* 0x0000c8005a007a20 */ /* 0x002fce0000410000 */
[----:B------:R-:W-:Y:S01]  /*3020*/  HMMA.16816.F32 R52, R20, R54, R28 ;  /* 0x000000361434723c */ /* 0x000fe2000000181c */
[----:B------:R1:W1:Y:S02]  /*3030*/  MUFU.TANH R88, R0 ;  /* 0x0000000000587308 */ /* 0x0002640000002400 */
[----:B-1----:R-:W-:-:S06]  /*3040*/  FMUL.FTZ R0, R91, c[0x0][0x320] ;  /* 0x0000c8005b007a20 */ /* 0x002fcc0000410000 */
        /* <DEDUP_REMOVED lines=8> */
[----:B------:R1:W1:Y:S02]  /*30d0*/  MUFU.TANH R97, R0 ;  /* 0x0000000000617308 */ /* 0x0002640000002400 */
[----:B-1----:R-:W-:Y:S02]  /*30e0*/  FMUL.FTZ R0, R83, c[0x0][0x320] ;  /* 0x0000c80053007a20 */ /* 0x002fe40000410000 */
[----:B------:R-:W-:Y:S08]  /*30f0*/  HMMA.16816.F32 R80, R8, R50, R44 ;  /* 0x000000320850723c */ /* 0x000ff0000000182c */
[C---:B------:R-:W-:Y:S08]  /*3100*/  HMMA.16816.F32 R44, R16.reuse, R40, R56 ;  /* 0x00000028102c723c */ /* 0x040ff00000001838 */
[----:B------:R-:W-:Y:S01]  /*3110*/  HMMA.16816.F32 R16, R16, R42, R24 ;  /* 0x0000002a1010723c */ /* 0x000fe20000001818 */
[----:B------:R1:W1:Y:S07]  /*3120*/  MUFU.TANH R98, R0 ;  /* 0x0000000000627308 */ /* 0x00026e0000002400 */
[----:B------:R-:W-:Y:S08]  /*3130*/  HMMA.16816.F32 R72, R4, R50, R72 ;  /* 0x000000320448723c */ /* 0x000ff00000001848 */
[----:B------:R-:W-:Y:S01]  /*3140*/  HMMA.16816.F32 R44, R8, R32, R44 ;  /* 0x00000020082c723c */ /* 0x000fe2000000182c */
[----:B-1----:R-:W-:-:S07]  /*3150*/  FMUL.FTZ R0, R84, c[0x0][0x320] ;  /* 0x0000c80054007a20 */ /* 0x002fce0000410000 */
[----:B------:R-:W-:Y:S08]  /*3160*/  HMMA.16816.F32 R20, R4, R32, R36 ;  /* 0x000000200414723c */ /* 0x000ff00000001824 */
[-C--:B------:R-:W-:Y:S08]  /*3170*/  HMMA.16816.F32 R8, R8, R34.reuse, R16 ;  /* 0x000000220808723c */ /* 0x080ff00000001810 */
[----:B------:R-:W-:Y:S01]  /*3180*/  HMMA.16816.F32 R4, R4, R34, R12 ;  /* 0x000000220404723c */ /* 0x000fe2000000180c */
[----:B------:R1:W1:Y:S01]  /*3190*/  MUFU.TANH R49, R0 ;  /* 0x0000000000317308 */ /* 0x0002620000002400 */
[----:B------:R-:W-:-:S02]  /*31a0*/  FMUL.FTZ R81, R81, c[0x0][0x320] ;  /* 0x0000c80051517a20 */ /* 0x000fc40000410000 */
[----:B------:R-:W-:Y:S02]  /*31b0*/  FMUL.FTZ R72, R72, c[0x0][0x320] ;  /* 0x0000c80048487a20 */ /* 0x000fe40000410000 */
[----:B-1----:R-:W-:-:S04]  /*31c0*/  FMUL.FTZ R0, R85, c[0x0][0x320] ;  /* 0x0000c80055007a20 */ /* 0x002fc80000410000 */
[----:B------:R1:W1:Y:S01]  /*31d0*/  MUFU.TANH R48, R0 ;  /* 0x0000000000307308 */ /* 0x0002620000002400 */
[----:B------:R-:W-:Y:S02]  /*31e0*/  FMUL.FTZ R73, R73, c[0x0][0x320] ;  /* 0x0000c80049497a20 */ /* 0x000fe40000410000 */
[----:B------:R-:W-:Y:S02]  /*31f0*/  FMUL.FTZ R74, R74, c[0x0][0x320] ;  /* 0x0000c8004a4a7a20 */ /* 0x000fe40000410000 */
[----:B------:R-:W-:Y:S02]  /*3200*/  FMUL.FTZ R75, R75, c[0x0][0x320] ;  /* 0x0000c8004b4b7a20 */ /* 0x000fe40000410000 */
[----:B------:R-:W-:Y:S02]  /*3210*/  FMUL.FTZ R20, R20, c[0x0][0x320] ;  /* 0x0000c80014147a20 */ /* 0x000fe40000410000 */
[----:B-1----:R-:W-:-:S04]  /*3220*/  FMUL.FTZ R0, R86, c[0x0][0x320] ;  /* 0x0000c80056007a20 */ /* 0x002fc80000410000 */
[----:B------:R1:W1:Y:S01]  /*3230*/  MUFU.TANH R65, R0 ;  /* 0x0000000000417308 */ /* 0x0002620000002400 */
[----:B------:R-:W-:Y:S02]  /*3240*/  FMUL.FTZ R21, R21, c[0x0][0x320] ;  /* 0x0000c80015157a20 */ /* 0x000fe40000410000 */
[----:B------:R-:W-:Y:S02]  /*3250*/  FMUL.FTZ R23, R23, c[0x0][0x320] ;  /* 0x0000c80017177a20 */ /* 0x000fe40000410000 */
[----:B------:R-:W-:Y:S02]  /*3260*/  FMUL.FTZ R8, R8, c[0x0][0x320] ;  /* 0x0000c80008087a20 */ /* 0x000fe40000410000 */
[----:B------:R-:W-:Y:S02]  /*3270*/  FMUL.FTZ R7, R7, c[0x0][0x320] ;  /* 0x0000c80007077a20 */ /* 0x000fe40000410000 */
[----:B------:R-:W-:Y:S02]  /*3280*/  FMUL.FTZ R82, R82, c[0x0][0x320] ;  /* 0x0000c80052527a20 */ /* 0x000fe40000410000 */
[----:B------:R-:W-:-:S02]  /*3290*/  FMUL.FTZ R83, R83, c[0x0][0x320] ;  /* 0x0000c80053537a20 */ /* 0x000fc40000410000 */
[----:B-1----:R-:W-:Y:S02]  /*32a0*/  FMUL.FTZ R0, R87, c[0x0][0x320] ;  /* 0x0000c80057007a20 */ /* 0x002fe40000410000 */
[----:B------:R-:W-:Y:S02]  /*32b0*/  FMUL.FTZ R44, R44, c[0x0][0x320] ;  /* 0x0000c8002c2c7a20 */ /* 0x000fe40000410000 */
[----:B------:R1:W1:Y:S01]  /*32c0*/  MUFU.TANH R50, R0 ;  /* 0x0000000000327308 */ /* 0x0002620000002400 */
[----:B------:R-:W-:Y:S02]  /*32d0*/  FMUL.FTZ R45, R45, c[0x0][0x320] ;  /* 0x0000c8002d2d7a20 */ /* 0x000fe40000410000 */
[----:B------:R-:W-:Y:S02]  /*32e0*/  FMUL.FTZ R46, R46, c[0x0][0x320] ;  /* 0x0000c8002e2e7a20 */ /* 0x000fe40000410000 */
[----:B------:R-:W-:Y:S02]  /*32f0*/  FMUL.FTZ R47, R47, c[0x0][0x320] ;  /* 0x0000c8002f2f7a20 */ /* 0x000fe40000410000 */
[----:B------:R-:W-:-:S02]  /*3300*/  FMUL.FTZ R22, R22, c[0x0][0x320] ;  /* 0x0000c80016167a20 */ /* 0x000fc40000410000 */
[----:B------:R-:W-:Y:S02]  /*3310*/  FMUL.FTZ R9, R9, c[0x0][0x320] ;  /* 0x0000c80009097a20 */ /* 0x000fe40000410000 */
[----:B------:R-:W-:Y:S02]  /*3320*/  FMUL.FTZ R10, R10, c[0x0][0x320] ;  /* 0x0000c8000a0a7a20 */ /* 0x000fe40000410000 */
[----:B------:R-:W-:Y:S02]  /*3330*/  FMUL.FTZ R11, R11, c[0x0][0x320] ;  /* 0x0000c8000b0b7a20 */ /* 0x000fe40000410000 */
[----:B------:R-:W-:Y:S02]  /*3340*/  FMUL.FTZ R4, R4, c[0x0][0x320] ;  /* 0x0000c80004047a20 */ /* 0x000fe40000410000 */
[----:B-1----:R-:W-:Y:S02]  /*3350*/  FMUL.FTZ R0, R80, c[0x0][0x320] ;  /* 0x0000c80050007a20 */ /* 0x002fe40000410000 */
[----:B------:R-:W-:-:S02]  /*3360*/  FMUL.FTZ R5, R5, c[0x0][0x320] ;  /* 0x0000c80005057a20 */ /* 0x000fc40000410000 */
[----:B------:R-:W-:Y:S01]  /*3370*/  FMUL.FTZ R6, R6, c[0x0][0x320] ;  /* 0x0000c80006067a20 */ /* 0x000fe20000410000 */
[----:B------:R1:W1:Y:S08]  /*3380*/  MUFU.TANH R27, R23 ;  /* 0x00000017001b7308 */ /* 0x0002700000002400 */
[----:B------:R1:W1:Y:S08]  /*3390*/  MUFU.TANH R30, R8 ;  /* 0x00000008001e7308 */ /* 0x0002700000002400 */
[----:B------:R1:W1:Y:S08]  /*33a0*/  MUFU.TANH R51, R0 ;  /* 0x0000000000337308 */ /* 0x0002700000002400 */
[----:B------:R-:W1:Y:S08]  /*33b0*/  MUFU.TANH R81, R81 ;  /* 0x0000005100517308 */ /* 0x000e700000002400 */
[----:B------:R1:W1:Y:S08]  /*33c0*/  MUFU.TANH R107, R82 ;  /* 0x00000052006b7308 */ /* 0x0002700000002400 */
[----:B------:R1:W1:Y:S08]  /*33d0*/  MUFU.TANH R101, R83 ;  /* 0x0000005300657308 */ /* 0x0002700000002400 */
[----:B------:R-:W1:Y:S08]  /*33e0*/  MUFU.TANH R72, R72 ;  /* 0x0000004800487308 */ /* 0x000e700000002400 */
[----:B------:R-:W1:Y:S08]  /*33f0*/  MUFU.TANH R73, R73 ;  /* 0x0000004900497308 */ /* 0x000e700000002400 */
[----:B------:R-:W1:Y:S08]  /*3400*/  MUFU.TANH R74, R74 ;  /* 0x0000004a004a7308 */ /* 0x000e700000002400 */
[----:B------:R-:W1:Y:S08]  /*3410*/  MUFU.TANH R75, R75 ;  /* 0x0000004b004b7308 */ /* 0x000e700000002400 */
[----:B------:R1:W1:Y:S08]  /*3420*/  MUFU.TANH R31, R44 ;  /* 0x0000002c001f7308 */ /* 0x0002700000002400 */
[----:B------:R1:W1:Y:S08]  /*3430*/  MUFU.TANH R32, R45 ;  /* 0x0000002d00207308 */ /* 0x0002700000002400 */
[----:B------:R1:W1:Y:S08]  /*3440*/  MUFU.TANH R39, R46 ;  /* 0x0000002e00277308 */ /* 0x0002700000002400 */
[----:B------:R1:W1:Y:S08]  /*3450*/  MUFU.TANH R38, R47 ;  /* 0x0000002f00267308 */ /* 0x0002700000002400 */
[----:B------:R-:W1:Y:S08]  /*3460*/  MUFU.TANH R20, R20 ;  /* 0x0000001400147308 */ /* 0x000e700000002400 */
[----:B------:R-:W1:Y:S08]  /*3470*/  MUFU.TANH R21, R21 ;  /* 0x0000001500157308 */ /* 0x000e700000002400 */
[----:B------:R1:W1:Y:S08]  /*3480*/  MUFU.TANH R28, R22 ;  /* 0x00000016001c7308 */ /* 0x0002700000002400 */
[----:B------:R1:W1:Y:S08]  /*3490*/  MUFU.TANH R29, R9 ;  /* 0x00000009001d7308 */ /* 0x0002700000002400 */
[----:B------:R1:W1:Y:S08]  /*34a0*/  MUFU.TANH R37, R10 ;  /* 0x0000000a00257308 */ /* 0x0002700000002400 */
[----:B------:R1:W1:Y:S08]  /*34b0*/  MUFU.TANH R36, R11 ;  /* 0x0000000b00247308 */ /* 0x0002700000002400 */
[----:B------:R1:W1:Y:S08]  /*34c0*/  MUFU.TANH R12, R4 ;  /* 0x00000004000c7308 */ /* 0x0002700000002400 */
[----:B------:R1:W1:Y:S08]  /*34d0*/  MUFU.TANH R8, R5 ;  /* 0x0000000500087308 */ /* 0x0002700000002400 */
[----:B------:R1:W1:Y:S08]  /*34e0*/  MUFU.TANH R23, R6 ;  /* 0x0000000600177308 */ /* 0x0002700000002400 */
[----:B------:R-:W1:Y:S01]  /*34f0*/  MUFU.TANH R7, R7 ;  /* 0x0000000700077308 */ /* 0x000e620000002400 */
[----:B------:R-:W-:Y:S01]  /*3500*/  BSSY B0, `(.L_x_1008) ;  /* 0x000001b000007945 */ /* 0x000fe20003800000 */
[----:B------:R-:W-:Y:S06]  /*3510*/  BAR.SYNC.DEFER_BLOCKING 0x0 ;  /* 0x0000000000007b1d */ /* 0x000fec0000010000 */
[----:B------:R-:W-:Y:S05]  /*3520*/  @!P0 BRA `(.L_x_1009) ;  /* 0x0000018000008947 */ /* 0x000fea0003800000 */
[----:B-12345:R-:W-:Y:S02]  /*3530*/  IADD3 R0, R176, -0x2, RZ ;  /* 0xfffffffeb0007810 */ /* 0x03efe40007ffe0ff */
[----:B------:R-:W-:-:S02]  /*3540*/  ISETP.GE.AND P5, PT, R160, c[0x0][0x1d4], PT ;  /* 0x00007500a0007a0c */ /* 0x000fc40003fa6270 */
[----:B------:R-:W-:Y:S01]  /*3550*/  SHF.R.S32.HI R2, RZ, 0x1f, R0 ;  /* 0x0000001fff027819 */ /* 0x000fe20000011400 */
[----:B------:R-:W-:-:S04]  /*3560*/  IMAD.WIDE.U32 R4, R0, c[0x0][0x1e0], RZ ;  /* 0x0000780000047a25 */ /* 0x000fc800078e00ff */
[----:B------:R-:W-:-:S04]  /*3570*/  IMAD R2, R2, c[0x0][0x1e0], RZ ;  /* 0x0000780002027a24 */ /* 0x000fc800078e02ff */
[----:B------:R-:W-:Y:S01]  /*3580*/  IMAD R2, R0, c[0x0][0x1e4], R2 ;  /* 0x0000790000027a24 */ /* 0x000fe200078e0202 */
[----:B------:R-:W-:-:S03]  /*3590*/  LEA R0, P1, R4, R162, 0x6 ;  /* 0x000000a204007211 */ /* 0x000fc600078230ff */
[----:B------:R-:W-:Y:S01]  /*35a0*/  IMAD.IADD R3, R5, 0x1, R2 ;  /* 0x0000000105037824 */ /* 0x000fe200078e0202 */
[----:B------:R-:W-:Y:S01]  /*35b0*/  LEA R2, P0, R0, c[0x0][0x1c8], 0x1 ;  /* 0x0000720000027a11 */ /* 0x000fe200078008ff */
[----:B------:R-:W-:-:S03]  /*35c0*/  IMAD.MOV.U32 R5, RZ, RZ, c[0x0][0x1e0] ;  /* 0x00007800ff057624 */ /* 0x000fc600078e00ff */
[----:B------:R-:W-:-:S04]  /*35d0*/  LEA.HI.X R4, R4, R147, R3, 0x6, P1 ;  /* 0x0000009304047211 */ /* 0x000fc800008f3403 */
[----:B------:R-:W-:Y:S01]  /*35e0*/  LEA.HI.X R3, R0, c[0x0][0x1cc], R4, 0x1, P0 ;  /* 0x0000730000037a11 */ /* 0x000fe200000f0c04 */
[----:B------:R-:W-:Y:S01]  /*35f0*/  IMAD.MOV.U32 R0, RZ, RZ, c[0x0][0x1e4] ;  /* 0x00007900ff007624 */ /* 0x000fe200078e00ff */
[----:B------:R-:W-:-:S03]  /*3600*/  LEA R4, P0, R5, R2, 0x6 ;  /* 0x0000000205047211 */ /* 0x000fc600078030ff */
[----:B------:R-:W-:Y:S01]  /*3610*/  @!PT LDS RZ, [RZ] ;  /* 0x00000000fffff984 */ /* 0x000fe20000000800 */
[----:B------:R-:W-:Y:S01]  /*3620*/  @!PT LDS RZ, [RZ] ;  /* 0x00000000fffff984 */ /* 0x000fe20000000800 */
[----:B------:R-:W-:Y:S01]  /*3630*/  @!PT LDS RZ, [RZ] ;  /* 0x00000000fffff984 */ /* 0x000fe20000000800 */
[----:B------:R1:W-:Y:S01]  /*3640*/  LDGSTS.E.BYPASS.LTC128B.128 [R145+0x3100], [R2.64], !P5 ;  /* 0x0310000002917fae */ /* 0x0003e2000e901d46 */
[----:B------:R-:W-:-:S03]  /*3650*/  LEA.HI.X R5, R5, R3, R0, 0x6, P0 ;  /* 0x0000000305057211 */ /* 0x000fc600000f3400 */
[----:B------:R1:W-:Y:S04]  /*3660*/  LDGSTS.E.BYPASS.LTC128B.128 [R145+0x4100], [R2.64+0x40], !P4 ;  /* 0x0410004002917fae */ /* 0x0003e8000e101d46 */
[----:B------:R1:W-:Y:S04]  /*3670*/  LDGSTS.E.BYPASS.LTC128B.128 [R145+0x5100], [R2.64+0x80], !P3 ;  /* 0x0510008002917fae */ /* 0x0003e8000d901d46 */
[----:B------:R1:W-:Y:S04]  /*3680*/  LDGSTS.E.BYPASS.LTC128B.128 [R145+0x3900], [R4.64], !P5 ;  /* 0x0390000004917fae */ /* 0x0003e8000e901d46 */
[----:B------:R1:W-:Y:S04]  /*3690*/  LDGSTS.E.BYPASS.LTC128B.128 [R145+0x4900], [R4.64+0x40], !P4 ;  /* 0x0490004004917fae */ /* 0x0003e8000e101d46 */
[----:B------:R1:W-:Y:S02]  /*36a0*/  LDGSTS.E.BYPASS.LTC128B.128 [R145+0x5900], [R4.64+0x80], !P3 ;  /* 0x0590008004917fae */ /* 0x0003e4000d901d46 */
.L_x_1009:
[----:B--234-:R-:W-:Y:S05]  /*36b0*/  BSYNC B0 ;  /* 0x0000000000007941 */ /* 0x01cfea0003800000 */
.L_x_1008:
[----:B-1----:R-:W2:Y:S04]  /*36c0*/  LDL R0, [R1+0x64] ;  /* 0x0000640001007983 */ /* 0x002ea80000100800 */
[----:B------:R-:W2:Y:S04]  /*36d0*/  LDL R152, [R1+0x54] ;  /* 0x0000540001987983 */ /* 0x000ea80000100800 */
[----:B------:R-:W3:Y:S04]  /*36e0*/  LDL R6, [R1+0x3c] ;  /* 0x00003c0001067983 */ /* 0x000ee80000100800 */
[----:B------:R-:W-:Y:S04]  /*36f0*/  LDSM.16.MT88.4 R52, [R213] ;  /* 0x00000000d534783b */ /* 0x000fe80000004200 */
[----:B------:R-:W-:Y:S04]  /*3700*/  LDSM.16.MT88.4 R112, [R214+0x1000] ;  /* 0x00100000d670783b */ /* 0x000fe80000004200 */
[----:B------:R-:W-:Y:S04]  /*3710*/  LDSM.16.MT88.4 R56, [R214+0x400] ;  /* 0x00040000d638783b */ /* 0x000fe80000004200 */
[----:B------:R-:W-:Y:S04]  /*3720*/  LDSM.16.MT88.4 R60, [R213+0x1400] ;  /* 0x00140000d53c783b */ /* 0x000fe80000004200 */
[----:B------:R-:W-:Y:S04]  /*3730*/  LDSM.16.MT88.4 R68, [R214+0x1400] ;  /* 0x00140000d644783b */ /* 0x000fe80000004200 */
[----:B------:R-:W-:Y:S04]  /*3740*/  LDSM.16.MT88.4 R76, [R213+0x2400] ;  /* 0x00240000d54c783b */ /* 0x000fe80000004200 */
[----:B------:R-:W0:Y:S01]  /*3750*/  LDGDEPBAR ;  /* 0x00000000000079af */ /* 0x000e220000000000 */
[----:B--2---:R-:W-:-:S04]  /*3760*/  IMAD.IADD R2, R0, 0x1, R152 ;  /* 0x0000000100027824 */ /* 0x004fc800078e0298 */
[----:B------:R-:W-:-:S04]  /*3770*/  @P2 IMAD.HI.U32 R0, R2, c[0x0][0x2c8], RZ ;  /* 0x0000b20002002a27 */ /* 0x000fc800078e00ff */
[----:B------:R-:W-:Y:S01]  /*3780*/  IMAD.MOV.U32 R3, RZ, RZ, R2 ;  /* 0x000000ffff037224 */ /* 0x000fe200078e0002 */
[----:B------:R-:W-:Y:S01]  /*3790*/  @P2 SHF.R.U32.HI R3, RZ, c[0x0][0x2cc], R0 ;  /* 0x0000b300ff032a19 */ /* 0x000fe20000011600 */
[----:B------:R-:W-:Y:S04]  /*37a0*/  STL [R1+0x30], R2 ;  /* 0x0000300201007387 */ /* 0x000fe80000100800 */
[----:B------:R-:W1:Y:S01]  /*37b0*/  SHFL.IDX PT, R2, R3, 0x2, 0x1c1f ;  /* 0x005c1f0003027f89 */ /* 0x000e6200000e0000 */
[----:B------:R-:W-:-:S05]  /*37c0*/  IMAD R0, R64, R146, 0x1 ;  /* 0x0000000140007424 */ /* 0x000fca00078e0292 */
[----:B---3--:R-:W-:-:S04]  /*37d0*/  IADD3 R0, -R6, c[0x0][0x1d0], R0 ;  /* 0x0000740006007a10 */ /* 0x008fc80007ffe100 */
[----:B------:R-:W-:Y:S01]  /*37e0*/  IADD3 R5, R0, -c[0x0][0x168], RZ ;  /* 0x80005a0000057a10 */ /* 0x000fe20007ffe0ff */
[----:B------:R-:W-:-:S04]  /*37f0*/  IMAD.IADD R6, R144, 0x1, -R6 ;  /* 0x0000000190067824 */ /* 0x000fc800078e0a06 */
[----:B-1----:R-:W-:-:S05]  /*3800*/  IMAD.IADD R2, R5, 0x1, R2 ;  /* 0x0000000105027824 */ /* 0x002fca00078e0202 */
[----:B------:R-:W-:-:S04]  /*3810*/  IMNMX R2, R6, R2, PT ;  /* 0x0000000206027217 */ /* 0x000fc80003800200 */
[C---:B------:R-:W-:Y:S01]  /*3820*/  ISETP.GT.AND P0, PT, R2.reuse, RZ, PT ;  /* 0x000000ff0200720c */ /* 0x040fe20003f04270 */
[----:B------:R-:W1:Y:S01]  /*3830*/  SHFL.IDX PT, R4, R3, 0x3, 0x1c1f ;  /* 0x007c1f0003047f89 */ /* 0x000e6200000e0000 */
[C---:B------:R-:W-:Y:S02]  /*3840*/  ISETP.GT.AND P6, PT, R2.reuse, 0x1, PT ;  /* 0x000000010200780c */ /* 0x040fe40003fc4270 */
[----:B------:R-:W-:Y:S02]  /*3850*/  FSEL R9, R119, -INF , P0 ;  /* 0xff80000077097808 */ /* 0x000fe40000000000 */
[C---:B------:R-:W-:Y:S02]  /*3860*/  ISETP.GT.AND P1, PT, R2.reuse, 0x8, PT ;  /* 0x000000080200780c */ /* 0x040fe40003f24270 */
[----:B------:R-:W-:Y:S02]  /*3870*/  ISETP.GT.AND P0, PT, R2, 0x9, PT ;  /* 0x000000090200780c */ /* 0x000fe40003f04270 */
[----:B------:R-:W-:-:S02]  /*3880*/  FSEL R10, R116, -INF , P6 ;  /* 0xff800000740a7808 */ /* 0x000fc40003000000 */
[----:B------:R-:W-:Y:S02]  /*3890*/  FSEL R11, R104, -INF , P1 ;  /* 0xff800000680b7808 */ /* 0x000fe40000800000 */
[----:B------:R-:W-:Y:S02]  /*38a0*/  FSEL R13, R100, -INF , P0 ;  /* 0xff800000640d7808 */ /* 0x000fe40000000000 */
[C---:B------:R-:W-:Y:S02]  /*38b0*/  ISETP.GT.AND P6, PT, R2.reuse, 0x10, PT ;  /* 0x000000100200780c */ /* 0x040fe40003fc4270 */
        /* <DEDUP_REMOVED lines=20> */
[----:B------:R-:W-:Y:S01]  /*3a00*/  FMNMX.FTZ R2, R9, R10, !PT ;  /* 0x0000000a09027209 */ /* 0x000fe20007810000 */
[----:B-1----:R-:W-:-:S03]  /*3a10*/  IMAD.IADD R0, R5, 0x1, R4 ;  /* 0x0000000105007824 */ /* 0x002fc600078e0204 */
[----:B------:R-:W-:Y:S02]  /*3a20*/  FMNMX.FTZ R2, R11, R2, !PT ;  /* 0x000000020b027209 */ /* 0x000fe40007810000 */
[----:B------:R-:W-:Y:S02]  /*3a30*/  IMNMX R0, R6, R0, PT ;  /* 0x0000000006007217 */ /* 0x000fe40003800200 */
[----:B------:R-:W-:Y:S02]  /*3a40*/  FMNMX.FTZ R2, R13, R2, !PT ;  /* 0x000000020d027209 */ /* 0x000fe40007810000 */
[----:B------:R-:W-:Y:S02]  /*3a50*/  FSEL R233, R21, -INF , P6 ;  /* 0xff80000015e97808 */ /* 0x000fe40003000000 */
[----:B------:R-:W-:Y:S02]  /*3a60*/  FSEL R234, R12, -INF , P1 ;  /* 0xff8000000cea7808 */ /* 0x000fe40000800000 */
[----:B------:R-:W-:-:S02]  /*3a70*/  ISETP.GT.AND P6, PT, R0, RZ, PT ;  /* 0x000000ff0000720c */ /* 0x000fc40003fc4270 */
[----:B------:R-:W-:Y:S02]  /*3a80*/  ISETP.GT.AND P1, PT, R0, 0x1, PT ;  /* 0x000000010000780c */ /* 0x000fe40003f24270 */
[----:B------:R-:W-:Y:S02]  /*3a90*/  FMNMX.FTZ R2, R18, R2, !PT ;  /* 0x0000000212027209 */ /* 0x000fe40007810000 */
[----:B------:R-:W-:Y:S02]  /*3aa0*/  FSEL R238, R8, -INF , P0 ;  /* 0xff80000008ee7808 */ /* 0x000fe40000000000 */
[----:B------:R-:W-:Y:S02]  /*3ab0*/  ISETP.GT.AND P0, PT, R0, 0x8, PT ;  /* 0x000000080000780c */ /* 0x000fe40003f04270 */
[----:B------:R-:W-:Y:S02]  /*3ac0*/  FSEL R14, R118, -INF , P6 ;  /* 0xff800000760e7808 */ /* 0x000fe40003000000 */
[----:B------:R-:W-:-:S02]  /*3ad0*/  FSEL R15, R117, -INF , P1 ;  /* 0xff800000750f7808 */ /* 0x000fc40000800000 */
[----:B------:R-:W-:Y:S01]  /*3ae0*/  FMNMX.FTZ R2, R19, R2, !PT ;  /* 0x0000000213027209 */ /* 0x000fe20007810000 */
[----:B------:R-:W-:Y:S01]  /*3af0*/  SHFL.IDX PT, R8, R3, RZ, 0x1c1f ;  /* 0x001c1fff03087589 */ /* 0x000fe200000e0000 */
[----:B------:R-:W-:Y:S02]  /*3b00*/  ISETP.GT.AND P1, PT, R0, 0x9, PT ;  /* 0x000000090000780c */ /* 0x000fe40003f24270 */
[----:B------:R-:W-:Y:S01]  /*3b10*/  FSEL R16, R103, -INF , P0 ;  /* 0xff80000067107808 */ /* 0x000fe20000000000 */
[----:B------:R-:W-:Y:S01]  /*3b20*/  LDSM.16.MT88.4 R116, [R213+0x2000] ;  /* 0x00200000d574783b */ /* 0x000fe20000004200 */
[----:B------:R-:W-:Y:S02]  /*3b30*/  FMNMX.FTZ R4, R14, R15, !PT ;  /* 0x0000000f0e047209 */ /* 0x000fe40007810000 */
[----:B------:R-:W-:Y:S02]  /*3b40*/  FMNMX.FTZ R2, R22, R2, !PT ;  /* 0x0000000216027209 */ /* 0x000fe40007810000 */
[----:B------:R-:W-:-:S02]  /*3b50*/  ISETP.GT.AND P0, PT, R0, 0x10, PT ;  /* 0x000000100000780c */ /* 0x000fc40003f04270 */
[----:B------:R-:W-:Y:S02]  /*3b60*/  FSEL R17, R102, -INF , P1 ;  /* 0xff80000066117808 */ /* 0x000fe40000800000 */
[----:B------:R-:W-:Y:S02]  /*3b70*/  FMNMX.FTZ R4, R16, R4, !PT ;  /* 0x0000000410047209 */ /* 0x000fe40007810000 */
[----:B------:R-:W-:Y:S02]  /*3b80*/  FMNMX.FTZ R2, R24, R2, !PT ;  /* 0x0000000218027209 */ /* 0x000fe40007810000 */
[----:B------:R-:W-:Y:S02]  /*3b90*/  ISETP.GT.AND P1, PT, R0, 0x11, PT ;  /* 0x000000110000780c */ /* 0x000fe40003f24270 */
[----:B------:R-:W-:Y:S02]  /*3ba0*/  FSEL R20, R95, -INF , P0 ;  /* 0xff8000005f147808 */ /* 0x000fe40000000000 */
[----:B------:R-:W-:-:S02]  /*3bb0*/  FMNMX.FTZ R4, R17, R4, !PT ;  /* 0x0000000411047209 */ /* 0x000fc40007810000 */
[----:B------:R-:W-:Y:S02]  /*3bc0*/  FMNMX.FTZ R2, R139, R2, !PT ;  /* 0x000000028b027209 */ /* 0x000fe40007810000 */
[----:B------:R-:W-:Y:S02]  /*3bd0*/  ISETP.GT.AND P0, PT, R0, 0x18, PT ;  /* 0x000000180000780c */ /* 0x000fe40003f04270 */
[----:B------:R-:W-:Y:S02]  /*3be0*/  FSEL R21, R93, -INF , P1 ;  /* 0xff8000005d157808 */ /* 0x000fe40000800000 */
[----:B------:R-:W-:Y:S01]  /*3bf0*/  FMNMX.FTZ R4, R20, R4, !PT ;  /* 0x0000000414047209 */ /* 0x000fe20007810000 */
[----:B------:R-:W-:Y:S01]  /*3c00*/  LDSM.16.MT88.4 R92, [R213+0x1000] ;  /* 0x00100000d55c783b */ /* 0x000fe20000004200 */
        /* <DEDUP_REMOVED lines=24> */
[----:B------:R-:W-:Y:S02]  /*3d90*/  FMNMX.FTZ R4, R144, R4, !PT ;  /* 0x0000000490047209 */ /* 0x000fe40007810000 */
[----:B------:R-:W-:Y:S02]  /*3da0*/  FMNMX.FTZ R2, R238, R2, !PT ;  /* 0x00000002ee027209 */ /* 0x000fe40007810000 */
[----:B------:R-:W-:-:S02]  /*3db0*/  ISETP.GT.AND P1, PT, R0, 0x31, PT ;  /* 0x000000310000780c */ /* 0x000fc40003f24270 */
[----:B------:R-:W-:Y:S01]  /*3dc0*/  FSEL R208, R28, -INF , P0 ;  /* 0xff8000001cd07808 */ /* 0x000fe20000000000 */
[----:B------:R-:W1:Y:S01]  /*3dd0*/  SHFL.BFLY PT, R103, R2, 0x2, 0x1f ;  /* 0x0c401f0002677f89 */ /* 0x000e6200000e0000 */
[----:B------:R-:W-:Y:S02]  /*3de0*/  FMNMX.FTZ R4, R147, R4, !PT ;  /* 0x0000000493047209 */ /* 0x000fe40007810000 */
[----:B------:R-:W-:Y:S02]  /*3df0*/  ISETP.GT.AND P0, PT, R0, 0x38, PT ;  /* 0x000000380000780c */ /* 0x000fe40003f04270 */
[----:B------:R-:W-:Y:S02]  /*3e00*/  FSEL R229, R27, -INF , P1 ;  /* 0xff8000001be57808 */ /* 0x000fe40000800000 */
[----:B------:R-:W-:Y:S02]  /*3e10*/  FMNMX.FTZ R4, R208, R4, !PT ;  /* 0x00000004d0047209 */ /* 0x000fe40007810000 */
[----:B------:R-:W-:-:S02]  /*3e20*/  ISETP.GT.AND P1, PT, R0, 0x39, PT ;  /* 0x000000390000780c */ /* 0x000fc40003f24270 */
[----:B------:R-:W-:Y:S02]  /*3e30*/  FSEL R230, R23, -INF , P0 ;  /* 0xff80000017e67808 */ /* 0x000fe40000000000 */
[----:B------:R-:W-:Y:S02]  /*3e40*/  FMNMX.FTZ R0, R229, R4, !PT ;  /* 0x00000004e5007209 */ /* 0x000fe40007810000 */
[----:B------:R-:W-:Y:S02]  /*3e50*/  FSEL R232, R7, -INF , P1 ;  /* 0xff80000007e87808 */ /* 0x000fe40000800000 */
[----:B------:R-:W-:-:S04]  /*3e60*/  FMNMX.FTZ R0, R230, R0, !PT ;  /* 0x00000000e6007209 */ /* 0x000fc80007810000 */
[----:B------:R-:W-:-:S05]  /*3e70*/  FMNMX.FTZ R0, R232, R0, !PT ;  /* 0x00000000e8007209 */ /* 0x000fca0007810000 */
[----:B------:R-:W2:Y:S01]  /*3e80*/  SHFL.BFLY PT, R102, R0, 0x2, 0x1f ;  /* 0x0c401f0000667f89 */ /* 0x000ea200000e0000 */
[----:B-1----:R-:W-:-:S03]  /*3e90*/  FMNMX.FTZ R103, R2, R103, !PT ;  /* 0x0000006702677209 */ /* 0x002fc60007810000 */
[----:B------:R1:W3:Y:S04]  /*3ea0*/  SHFL.IDX PT, R2, R3, 0x1, 0x1c1f ;  /* 0x003c1f0003027f89 */ /* 0x0002e800000e0000 */
[----:B------:R-:W4:Y:S01]  /*3eb0*/  SHFL.BFLY PT, R4, R103, 0x1, 0x1f ;  /* 0x0c201f0067047f89 */ /* 0x000f2200000e0000 */
[----:B--2---:R-:W-:Y:S01]  /*3ec0*/  FMNMX.FTZ R102, R0, R102, !PT ;  /* 0x0000006600667209 */ /* 0x004fe20007810000 */
[----:B-1----:R-:W-:-:S04]  /*3ed0*/  IMAD.IADD R3, R5, 0x1, R8 ;  /* 0x0000000105037824 */ /* 0x002fc800078e0208 */
[----:B------:R-:W1:Y:S01]  /*3ee0*/  SHFL.BFLY PT, R7, R102, 0x1, 0x1f ;  /* 0x0c201f0066077f89 */ /* 0x000e6200000e0000 */
[----:B---3--:R-:W-:Y:S01]  /*3ef0*/  IMAD.IADD R0, R5, 0x1, R2 ;  /* 0x0000000105007824 */ /* 0x008fe200078e0202 */
[----:B------:R-:W-:Y:S02]  /*3f00*/  IMNMX R2, R6, R3, PT ;  /* 0x0000000306027217 */ /* 0x000fe40003800200 */
[----:B----4-:R-:W-:Y:S02]  /*3f10*/  FMNMX.FTZ R103, R103, R4, !PT ;  /* 0x0000000467677209 */ /* 0x010fe40007810000 */
[----:B------:R-:W-:-:S03]  /*3f20*/  ISETP.GT.AND P0, PT, R2, 0x1, PT ;  /* 0x000000010200780c */ /* 0x000fc60003f04270 */
[C---:B------:R-:W-:Y:S01]  /*3f30*/  FMUL.FTZ R12, R103.reuse, c[0x0][0x2d0] ;  /* 0x0000b400670c7a20 */ /* 0x040fe20000410000 */
[----:B------:R-:W-:Y:S02]  /*3f40*/  FSEL R35, R126, -INF , P0 ;  /* 0xff8000007e237808 */ /* 0x000fe40000000000 */
[----:B------:R-:W-:Y:S02]  /*3f50*/  FSETP.NEU.FTZ.AND P0, PT, R103, -INF , PT ;  /* 0xff8000006700780b */ /* 0x000fe40003f1d000 */
[----:B------:R-:W-:Y:S02]  /*3f60*/  ISETP.GT.AND P1, PT, R2, 0x8, PT ;  /* 0x000000080200780c */ /* 0x000fe40003f24270 */
[----:B------:R-:W-:Y:S02]  /*3f70*/  FSEL R12, R12, RZ, P0 ;  /* 0x000000ff0c0c7208 */ /* 0x000fe40000000000 */
[C---:B------:R-:W-:Y:S02]  /*3f80*/  ISETP.GT.AND P0, PT, R2.reuse, 0x11, PT ;  /* 0x000000110200780c */ /* 0x040fe40003f04270 */
[----:B------:R-:W-:Y:S01]  /*3f90*/  FSEL R44, R125, -INF , P1 ;  /* 0xff8000007d2c7808 */ /* 0x000fe20000800000 */
[----:B------:R-:W-:Y:S01]  /*3fa0*/  FFMA.FTZ R3, R9, c[0x0][0x2d0], -R12 ;  /* 0x0000b40009037a23 */ /* 0x000fe2000001080c */
[----:B------:R-:W-:-:S02]  /*3fb0*/  ISETP.GT.AND P6, PT, R2, RZ, PT ;  /* 0x000000ff0200720c */ /* 0x000fc40003fc4270 */
[----:B------:R-:W-:Y:S02]  /*3fc0*/  ISETP.GT.AND P1, PT, R2, 0x10, PT ;  /* 0x000000100200780c */ /* 0x000fe40003f24270 */
[----:B------:R-:W-:Y:S02]  /*3fd0*/  FSEL R47, R108, -INF , P0 ;  /* 0xff8000006c2f7808 */ /* 0x000fe40000000000 */
[----:B------:R-:W-:Y:S01]  /*3fe0*/  ISETP.GT.AND P0, PT, R2, 0x20, PT ;  /* 0x000000200200780c */ /* 0x000fe20003f04270 */
[----:B------:R2:W-:Y:S01]  /*3ff0*/  MUFU.EX2 R179, R3 ;  /* 0x0000000300b37308 */ /* 0x0005e20000000800 */
[----:B------:R-:W-:Y:S02]  /*4000*/  FSEL R34, R156, -INF , P6 ;  /* 0xff8000009c227808 */ /* 0x000fe40003000000 */
[----:B------:R-:W-:Y:S02]  /*4010*/  FSEL R46, R109, -INF , P1 ;  /* 0xff8000006d2e7808 */ /* 0x000fe40000800000 */
[----:B------:R-:W-:-:S02]  /*4020*/  ISETP.GT.AND P6, PT, R2, 0x9, PT ;  /* 0x000000090200780c */ /* 0x000fc40003fc4270 */
[----:B------:R-:W-:Y:S02]  /*4030*/  ISETP.GT.AND P1, PT, R2, 0x18, PT ;  /* 0x000000180200780c */ /* 0x000fe40003f24270 */
[----:B-1----:R-:W-:Y:S02]  /*4040*/  FMNMX.FTZ R102, R102, R7, !PT ;  /* 0x0000000766667209 */ /* 0x002fe40007810000 */
[----:B------:R-:W-:Y:S02]  /*4050*/  FSEL R100, R91, -INF , P0 ;  /* 0xff8000005b647808 */ /* 0x000fe40000000000 */
[----:B------:R-:W-:Y:S01]  /*4060*/  ISETP.GT.AND P0, PT, R2, 0x29, PT ;  /* 0x000000290200780c */ /* 0x000fe20003f04270 */
[--C-:B--2---:R-:W-:Y:S01]  /*4070*/  FFMA.FTZ R3, R10, c[0x0][0x2d0], -R12.reuse ;  /* 0x0000b4000a037a23 */ /* 0x104fe2000001080c */
[----:B------:R-:W-:Y:S02]  /*4080*/  FSEL R45, R124, -INF , P6 ;  /* 0xff8000007c2d7808 */ /* 0x000fe40003000000 */
[----:B------:R-:W-:Y:S01]  /*4090*/  FSEL R49, R99, -INF , P1 ;  /* 0xff80000063317808 */ /* 0x000fe20000800000 */
[----:B------:R1:W2:Y:S01]  /*40a0*/  MUFU.EX2 R159, R3 ;  /* 0x00000003009f7308 */ /* 0x0002a20000000800 */
[C---:B------:R-:W-:Y:S01]  /*40b0*/  ISETP.GT.AND P6, PT, R2.reuse, 0x19, PT ;  /* 0x000000190200780c */ /* 0x040fe20003fc4270 */
[----:B------:R-:W-:Y:S01]  /*40c0*/  FFMA.FTZ R4, R11, c[0x0][0x2d0], -R12 ;  /* 0x0000b4000b047a23 */ /* 0x000fe2000001080c */
[----:B------:R-:W-:Y:S01]  /*40d0*/  ISETP.GT.AND P1, PT, R2, 0x21, PT ;  /* 0x000000210200780c */ /* 0x000fe20003f24270 */
[----:B------:R-:W-:Y:S01]  /*40e0*/  LDSM.16.MT88.4 R124, [R214+0x2000] ;  /* 0x00200000d67c783b */ /* 0x000fe20000004200 */
[----:B------:R-:W-:-:S02]  /*40f0*/  FSEL R143, R81, -INF , P0 ;  /* 0xff800000518f7808 */ /* 0x000fc40000000000 */
[----:B------:R-:W-:Y:S02]  /*4100*/  FSETP.NEU.FTZ.AND P0, PT, R102, -INF , PT ;  /* 0xff8000006600780b */ /* 0x000fe40003f1d000 */
[----:B------:R-:W-:Y:S01]  /*4110*/  FSEL R50, R96, -INF , P6 ;  /* 0xff80000060327808 */ /* 0x000fe20003000000 */
[----:B-1----:R-:W-:Y:S01]  /*4120*/  FMUL.FTZ R3, R102, c[0x0][0x2d0] ;  /* 0x0000b40066037a20 */ /* 0x002fe20000410000 */
[----:B------:R-:W-:Y:S01]  /*4130*/  FSEL R137, R90, -INF , P1 ;  /* 0xff8000005a897808 */ /* 0x000fe20000800000 */
[----:B------:R1:W-:Y:S01]  /*4140*/  MUFU.EX2 R252, R4 ;  /* 0x0000000400fc7308 */ /* 0x0003e20000000800 */
[C---:B------:R-:W-:Y:S01]  /*4150*/  ISETP.GT.AND P6, PT, R2.reuse, 0x28, PT ;  /* 0x000000280200780c */ /* 0x040fe20003fc4270 */
[----:B------:R-:W-:Y:S01]  /*4160*/  LDSM.16.MT88.4 R80, [R214] ;  /* 0x00000000d650783b */ /* 0x000fe20000004200 */
[----:B------:R-:W-:Y:S02]  /*4170*/  ISETP.GT.AND P1, PT, R2, 0x30, PT ;  /* 0x000000300200780c */ /* 0x000fe40003f24270 */
[----:B------:R-:W-:Y:S01]  /*4180*/  FSEL R3, R3, RZ, P0 ;  /* 0x000000ff03037208 */ /* 0x000fe20000000000 */
[----:B------:R-:W-:Y:S01]  /*4190*/  LDSM.16.MT88.4 R88, [R214+0x2400] ;  /* 0x00240000d658783b */ /* 0x000fe20000004200 */
[----:B------:R-:W-:-:S02]  /*41a0*/  FSEL R140, R51, -INF , P6 ;  /* 0xff800000338c7808 */ /* 0x000fc40003000000 */
[----:B------:R-:W-:Y:S02]  /*41b0*/  FSEL R199, R31, -INF , P1 ;  /* 0xff8000001fc77808 */ /* 0x000fe40000800000 */
[C---:B------:R-:W-:Y:S02]  /*41c0*/  ISETP.GT.AND P6, PT, R2.reuse, 0x31, PT ;  /* 0x000000310200780c */ /* 0x040fe40003fc4270 */
[C---:B------:R-:W-:Y:S02]  /*41d0*/  ISETP.GT.AND P1, PT, R2.reuse, 0x38, PT ;  /* 0x000000380200780c */ /* 0x040fe40003f24270 */
[----:B------:R-:W-:Y:S01]  /*41e0*/  ISETP.GT.AND P0, PT, R2, 0x39, PT ;  /* 0x000000390200780c */ /* 0x000fe20003f04270 */
[--C-:B------:R-:W-:Y:S02]  /*41f0*/  FFMA.FTZ R2, R14, c[0x0][0x2d0], -R3.reuse ;  /* 0x0000b4000e027a23 */ /* 0x100fe40000010803 */
[----:B-1----:R-:W-:Y:S02]  /*4200*/  FFMA.FTZ R4, R13, c[0x0][0x2d0], -R12 ;  /* 0x0000b4000d047a23 */ /* 0x002fe4000001080c */
[----:B------:R1:W-:Y:S08]  /*4210*/  MUFU.EX2 R251, R2 ;  /* 0x0000000200fb7308 */ /* 0x0003f00000000800 */
[----:B------:R3:W4:Y:S01]  /*4220*/  MUFU.EX2 R178, R4 ;  /* 0x0000000400b27308 */ /* 0x0007220000000800 */
[----:B-1----:R-:W-:-:S07]  /*4230*/  FFMA.FTZ R2, R15, c[0x0][0x2d0], -R3 ;  /* 0x0000b4000f027a23 */ /* 0x002fce0000010803 */
[----:B------:R1:W1:Y:S01]  /*4240*/  MUFU.EX2 R249, R2 ;  /* 0x0000000200f97308 */ /* 0x0002620000000800 */
[----:B---3--:R-:W-:Y:S02]  /*4250*/  FMNMX.FTZ R4, R34, R35, !PT ;  /* 0x0000002322047209 */ /* 0x008fe40007810000 */
[----:B------:R-:W-:Y:S02]  /*4260*/  IMNMX R0, R6, R0, PT ;  /* 0x0000000006007217 */ /* 0x000fe40003800200 */
[----:B------:R-:W-:Y:S02]  /*4270*/  FSEL R196, R32, -INF , P6 ;  /* 0xff80000020c47808 */ /* 0x000fe40003000000 */
[----:B-1----:R-:W-:Y:S01]  /*4280*/  FMNMX.FTZ R2, R44, R4, !PT ;  /* 0x000000042c027209 */ /* 0x002fe20007810000 */
[----:B------:R-:W-:-:S03]  /*4290*/  FFMA.FTZ R4, R16, c[0x0][0x2d0], -R3 ;  /* 0x0000b40010047a23 */ /* 0x000fc60000010803 */
[----:B------:R-:W-:Y:S02]  /*42a0*/  FMNMX.FTZ R2, R45, R2, !PT ;  /* 0x000000022d027209 */ /* 0x000fe40007810000 */
[----:B------:R-:W-:Y:S02]  /*42b0*/  FSEL R206, R30, -INF , P1 ;  /* 0xff8000001ece7808 */ /* 0x000fe40000800000 */
[C---:B------:R-:W-:Y:S02]  /*42c0*/  ISETP.GT.AND P6, PT, R0.reuse, RZ, PT ;  /* 0x000000ff0000720c */ /* 0x040fe40003fc4270 */
[----:B------:R-:W-:Y:S02]  /*42d0*/  ISETP.GT.AND P1, PT, R0, 0x1, PT ;  /* 0x000000010000780c */ /* 0x000fe40003f24270 */
[----:B------:R-:W-:Y:S01]  /*42e0*/  FMNMX.FTZ R2, R46, R2, !PT ;  /* 0x000000022e027209 */ /* 0x000fe20007810000 */
[----:B------:R1:W-:Y:S01]  /*42f0*/  MUFU.EX2 R248, R4 ;  /* 0x0000000400f87308 */ /* 0x0003e20000000800 */
[----:B------:R-:W-:-:S02]  /*4300*/  FSEL R210, R29, -INF , P0 ;  /* 0xff8000001dd27808 */ /* 0x000fc40000000000 */
[----:B------:R-:W-:Y:S02]  /*4310*/  ISETP.GT.AND P0, PT, R0, 0x8, PT ;  /* 0x000000080000780c */ /* 0x000fe40003f04270 */
[----:B------:R-:W-:Y:S02]  /*4320*/  FSEL R33, R158, -INF , P6 ;  /* 0xff8000009e217808 */ /* 0x000fe40003000000 */
[----:B------:R-:W-:Y:S02]  /*4330*/  FSEL R32, R157, -INF , P1 ;  /* 0xff8000009d207808 */ /* 0x000fe40000800000 */
[----:B------:R-:W-:Y:S02]  /*4340*/  FMNMX.FTZ R2, R47, R2, !PT ;  /* 0x000000022f027209 */ /* 0x000fe40007810000 */
[----:B------:R-:W-:Y:S01]  /*4350*/  ISETP.GT.AND P6, PT, R0, 0x9, PT ;  /* 0x000000090000780c */ /* 0x000fe20003fc4270 */
[----:B-1----:R-:W-:Y:S01]  /*4360*/  FFMA.FTZ R4, R17, c[0x0][0x2d0], -R3 ;  /* 0x0000b40011047a23 */ /* 0x002fe20000010803 */
[----:B------:R-:W-:-:S02]  /*4370*/  FSEL R15, R133, -INF , P0 ;  /* 0xff800000850f7808 */ /* 0x000fc40000000000 */
[----:B------:R-:W-:Y:S01]  /*4380*/  FMNMX.FTZ R2, R49, R2, !PT ;  /* 0x0000000231027209 */ /* 0x000fe20007810000 */
[----:B------:R1:W3:Y:S01]  /*4390*/  MUFU.EX2 R250, R4 ;  /* 0x0000000400fa7308 */ /* 0x0002e20000000800 */
[----:B------:R-:W-:Y:S02]  /*43a0*/  ISETP.GT.AND P1, PT, R0, 0x10, PT ;  /* 0x000000100000780c */ /* 0x000fe40003f24270 */
[----:B------:R-:W-:Y:S02]  /*43b0*/  FSEL R14, R132, -INF , P6 ;  /* 0xff800000840e7808 */ /* 0x000fe40003000000 */
[----:B------:R-:W-:Y:S02]  /*43c0*/  FMNMX.FTZ R2, R50, R2, !PT ;  /* 0x0000000232027209 */ /* 0x000fe40007810000 */
[----:B------:R-:W-:Y:S02]  /*43d0*/  ISETP.GT.AND P0, PT, R0, 0x11, PT ;  /* 0x000000110000780c */ /* 0x000fe40003f04270 */
[----:B-1----:R-:W-:-:S04]  /*43e0*/  FMNMX.FTZ R4, R33, R32, !PT ;  /* 0x0000002021047209 */ /* 0x002fc80007810000 */
[----:B------:R-:W-:Y:S02]  /*43f0*/  FMNMX.FTZ R4, R15, R4, !PT ;  /* 0x000000040f047209 */ /* 0x000fe40007810000 */
[----:B------:R-:W-:Y:S02]  /*4400*/  FSEL R48, R111, -INF , P1 ;  /* 0xff8000006f307808 */ /* 0x000fe40000800000 */
[----:B------:R-:W-:Y:S02]  /*4410*/  FMNMX.FTZ R4, R14, R4, !PT ;  /* 0x000000040e047209 */ /* 0x000fe40007810000 */
[----:B------:R-:W-:Y:S02]  /*4420*/  FMNMX.FTZ R2, R100, R2, !PT ;  /* 0x0000000264027209 */ /* 0x000fe40007810000 */
[----:B------:R-:W-:Y:S02]  /*4430*/  ISETP.GT.AND P6, PT, R0, 0x18, PT ;  /* 0x000000180000780c */ /* 0x000fe40003fc4270 */
[----:B------:R-:W-:-:S02]  /*4440*/  FSEL R72, R110, -INF , P0 ;  /* 0xff8000006e487808 */ /* 0x000fc40000000000 */
[----:B------:R-:W-:Y:S02]  /*4450*/  FMNMX.FTZ R2, R137, R2, !PT ;  /* 0x0000000289027209 */ /* 0x000fe40007810000 */
[----:B------:R-:W-:Y:S02]  /*4460*/  FMNMX.FTZ R4, R48, R4, !PT ;  /* 0x0000000430047209 */ /* 0x000fe40007810000 */
[----:B------:R-:W-:Y:S02]  /*4470*/  ISETP.GT.AND P1, PT, R0, 0x19, PT ;  /* 0x000000190000780c */ /* 0x000fe40003f24270 */
[----:B------:R-:W-:Y:S02]  /*4480*/  FSEL R73, R105, -INF , P6 ;  /* 0xff80000069497808 */ /* 0x000fe40003000000 */
[----:B------:R-:W-:Y:S02]  /*4490*/  FMNMX.FTZ R2, R140, R2, !PT ;  /* 0x000000028c027209 */ /* 0x000fe40007810000 */
[----:B------:R-:W-:-:S02]  /*44a0*/  FMNMX.FTZ R4, R72, R4, !PT ;  /* 0x0000000448047209 */ /* 0x000fc40007810000 */
[----:B------:R-:W-:Y:S02]  /*44b0*/  ISETP.GT.AND P0, PT, R0, 0x20, PT ;  /* 0x000000200000780c */ /* 0x000fe40003f04270 */
        /* <DEDUP_REMOVED lines=9> */
[----:B------:R-:W-:Y:S01]  /*4550*/  FMNMX.FTZ R4, R196, R2, !PT ;  /* 0x00000002c4047209 */ /* 0x000fe20007810000 */
[----:B------:R-:W-:Y:S01]  /*4560*/  FFMA.FTZ R2, R18, c[0x0][0x2d0], -R12 ;  /* 0x0000b40012027a23 */ /* 0x000fe2000001080c */
[----:B------:R-:W-:-:S02]  /*4570*/  FMNMX.FTZ R5, R106, R5, !PT ;  /* 0x000000056a057209 */ /* 0x000fc40007810000 */
[----:B------:R-:W-:Y:S01]  /*4580*/  ISETP.GT.AND P0, PT, R0, 0x29, PT ;  /* 0x000000290000780c */ /* 0x000fe20003f04270 */
[----:B------:R1:W-:Y:S01]  /*4590*/  MUFU.EX2 R245, R2 ;  /* 0x0000000200f57308 */ /* 0x0003e20000000800 */
[----:B------:R-:W-:Y:S02]  /*45a0*/  FSEL R107, R107, -INF , P1 ;  /* 0xff8000006b6b7808 */ /* 0x000fe40000800000 */
[----:B------:R-:W-:Y:S02]  /*45b0*/  FMNMX.FTZ R5, R136, R5, !PT ;  /* 0x0000000588057209 */ /* 0x000fe40007810000 */
[----:B------:R-:W-:Y:S02]  /*45c0*/  ISETP.GT.AND P6, PT, R0, 0x30, PT ;  /* 0x000000300000780c */ /* 0x000fe40003fc4270 */
[----:B------:R-:W-:Y:S02]  /*45d0*/  FSEL R101, R101, -INF , P0 ;  /* 0xff80000065657808 */ /* 0x000fe40000000000 */
[----:B------:R-:W-:-:S02]  /*45e0*/  FMNMX.FTZ R5, R107, R5, !PT ;  /* 0x000000056b057209 */ /* 0x000fc40007810000 */
[----:B------:R-:W-:Y:S01]  /*45f0*/  FMNMX.FTZ R4, R206, R4, !PT ;  /* 0x00000004ce047209 */ /* 0x000fe20007810000 */
[----:B-1----:R-:W-:Y:S01]  /*4600*/  FFMA.FTZ R2, R19, c[0x0][0x2d0], -R12 ;  /* 0x0000b40013027a23 */ /* 0x002fe2000001080c */
[----:B------:R-:W-:-:S03]  /*4610*/  ISETP.GT.AND P1, PT, R0, 0x31, PT ;  /* 0x000000310000780c */ /* 0x000fc60003f24270 */
[----:B------:R1:W1:Y:S01]  /*4620*/  MUFU.EX2 R247, R2 ;  /* 0x0000000200f77308 */ /* 0x0002620000000800 */
[----:B------:R-:W-:Y:S02]  /*4630*/  FSEL R195, R39, -INF , P6 ;  /* 0xff80000027c37808 */ /* 0x000fe40003000000 */
[----:B------:R-:W-:Y:S02]  /*4640*/  FMNMX.FTZ R5, R101, R5, !PT ;  /* 0x0000000565057209 */ /* 0x000fe40007810000 */
[----:B------:R-:W-:Y:S02]  /*4650*/  FMNMX.FTZ R4, R210, R4, !PT ;  /* 0x00000004d2047209 */ /* 0x000fe40007810000 */
[----:B------:R-:W-:Y:S02]  /*4660*/  ISETP.GT.AND P0, PT, R0, 0x38, PT ;  /* 0x000000380000780c */ /* 0x000fe40003f04270 */
[----:B------:R-:W-:Y:S01]  /*4670*/  FSEL R197, R38, -INF , P1 ;  /* 0xff80000026c57808 */ /* 0x000fe20000800000 */
[----:B-1----:R-:W-:-:S04]  /*4680*/  FFMA.FTZ R2, R22, c[0x0][0x2d0], -R12 ;  /* 0x0000b40016027a23 */ /* 0x002fc8000001080c */
[----:B------:R1:W-:Y:S01]  /*4690*/  MUFU.EX2 R246, R2 ;  /* 0x0000000200f67308 */ /* 0x0003e20000000800 */
[----:B------:R-:W2:Y:S01]  /*46a0*/  SHFL.BFLY PT, R6, R4, 0x2, 0x1f ;  /* 0x0c401f0004067f89 */ /* 0x000ea200000e0000 */
[----:B------:R-:W-:Y:S02]  /*46b0*/  ISETP.GT.AND P1, PT, R0, 0x39, PT ;  /* 0x000000390000780c */ /* 0x000fe40003f24270 */
[----:B------:R-:W-:Y:S02]  /*46c0*/  FSEL R198, R37, -INF , P0 ;  /* 0xff80000025c67808 */ /* 0x000fe40000000000 */
[----:B------:R-:W-:Y:S02]  /*46d0*/  FSEL R201, R36, -INF , P1 ;  /* 0xff80000024c97808 */ /* 0x000fe40000800000 */
[----:B-1----:R-:W-:-:S04]  /*46e0*/  FMNMX.FTZ R2, R195, R5, !PT ;  /* 0x00000005c3027209 */ /* 0x002fc80007810000 */
[----:B------:R-:W-:-:S04]  /*46f0*/  FMNMX.FTZ R2, R197, R2, !PT ;  /* 0x00000002c5027209 */ /* 0x000fc80007810000 */
[----:B------:R-:W-:-:S04]  /*4700*/  FMNMX.FTZ R2, R198, R2, !PT ;  /* 0x00000002c6027209 */ /* 0x000fc80007810000 */
[----:B------:R-:W-:Y:S01]  /*4710*/  FMNMX.FTZ R2, R201, R2, !PT ;  /* 0x00000002c9027209 */ /* 0x000fe20007810000 */
[----:B------:R-:W-:-:S04]  /*4720*/  FFMA.FTZ R0, R24, c[0x0][0x2d0], -R12 ;  /* 0x0000b40018007a23 */ /* 0x000fc8000001080c */
[----:B------:R-:W1:Y:S01]  /*4730*/  SHFL.BFLY PT, R5, R2, 0x2, 0x1f ;  /* 0x0c401f0002057f89 */ /* 0x000e6200000e0000 */
[----:B------:R2:W-:Y:S02]  /*4740*/  MUFU.EX2 R244, R0 ;  /* 0x0000000000f47308 */ /* 0x0005e40000000800 */
[----:B--2---:R-:W-:-:S06]  /*4750*/  FFMA.FTZ R0, R20, c[0x0][0x2d0], -R3 ;  /* 0x0000b40014007a23 */ /* 0x004fcc0000010803 */
[----:B------:R2:W-:Y:S02]  /*4760*/  MUFU.EX2 R240, R0 ;  /* 0x0000000000f07308 */ /* 0x0005e40000000800 */
[----:B--2---:R-:W-:-:S05]  /*4770*/  FMNMX.FTZ R0, R4, R6, !PT ;  /* 0x0000000604007209 */ /* 0x004fca0007810000 */
[----:B------:R-:W2:Y:S01]  /*4780*/  SHFL.BFLY PT, R6, R0, 0x1, 0x1f ;  /* 0x0c201f0000067f89 */ /* 0x000ea200000e0000 */
[----:B-1----:R-:W-:-:S05]  /*4790*/  FMNMX.FTZ R2, R2, R5, !PT ;  /* 0x0000000502027209 */ /* 0x002fca0007810000 */
[----:B------:R-:W1:Y:S01]  /*47a0*/  SHFL.BFLY PT, R13, R2, 0x1, 0x1f ;  /* 0x0c201f00020d7f89 */ /* 0x000e6200000e0000 */
[----:B------:R-:W-:Y:S01]  /*47b0*/  FFMA.FTZ R4, R21, c[0x0][0x2d0], -R3 ;  /* 0x0000b40015047a23 */ /* 0x000fe20000010803 */
[----:B------:R-:W-:Y:S02]  /*47c0*/  F2FP.PACK_AB R8, R159, R179 ;  /* 0x000000b39f08723e */ /* 0x000fe400000000ff */
[----:B----4-:R-:W-:Y:S01]  /*47d0*/  F2FP.PACK_AB R10, R178, R252 ;  /* 0x000000fcb20a723e */ /* 0x010fe200000000ff */
[----:B------:R4:W1:Y:S01]  /*47e0*/  MUFU.EX2 R241, R4 ;  /* 0x0000000400f17308 */ /* 0x0008620000000800 */
[----:B------:R-:W-:Y:S02]  /*47f0*/  F2FP.PACK_AB R9, R249, R251 ;  /* 0x000000fbf909723e */ /* 0x000fe400000000ff */
[----:B---3--:R-:W-:Y:S02]  /*4800*/  F2FP.PACK_AB R11, R250, R248 ;  /* 0x000000f8fa0b723e */ /* 0x008fe400000000ff */
[----:B--2---:R-:W-:-:S04]  /*4810*/  FMNMX.FTZ R105, R0, R6, !PT ;  /* 0x0000000600697209 */ /* 0x004fc80007810000 */
[C---:B------:R-:W-:Y:S01]  /*4820*/  FSETP.NEU.FTZ.AND P0, PT, R105.reuse, -INF , PT ;  /* 0xff8000006900780b */ /* 0x040fe20003f1d000 */
[----:B------:R-:W-:Y:S02]  /*4830*/  FMUL.FTZ R0, R105, c[0x0][0x2d0] ;  /* 0x0000b40069007a20 */ /* 0x000fe40000410000 */
[----:B----4-:R-:W-:-:S03]  /*4840*/  FFMA.FTZ R4, R25, c[0x0][0x2d0], -R3 ;  /* 0x0000b40019047a23 */ /* 0x010fc60000010803 */
[----:B------:R-:W-:Y:S01]  /*4850*/  FSEL R0, R0, RZ, P0 ;  /* 0x000000ff00007208 */ /* 0x000fe20000000000 */
[----:B------:R2:W-:Y:S01]  /*4860*/  MUFU.EX2 R242, R4 ;  /* 0x0000000400f27308 */ /* 0x0005e20000000800 */
[----:B------:R-:W-:Y:S01]  /*4870*/  HMMA.16816.F32 R132, R8, R52, RZ ;  /* 0x000000340884723c */ /* 0x000fe200000018ff */
[----:B-1----:R-:W-:Y:S02]  /*4880*/  FMNMX.FTZ R104, R2, R13, !PT ;  /* 0x0000000d02687209 */ /* 0x002fe40007810000 */
[----:B------:R-:W-:-:S05]  /*4890*/  FFMA.FTZ R2, R35, c[0x0][0x2d0], -R0 ;  /* 0x0000b40023027a23 */ /* 0x000fca0000010800 */
[----:B------:R-:W-:Y:S01]  /*48a0*/  HMMA.16816.F32 R128, R8, R80, RZ ;  /* 0x000000500880723c */ /* 0x000fe200000018ff */
[----:B------:R1:W-:Y:S01]  /*48b0*/  MUFU.EX2 R236, R2 ;  /* 0x0000000200ec7308 */ /* 0x0003e20000000800 */
[----:B--2---:R-:W-:-:S06]  /*48c0*/  FFMA.FTZ R4, R26, c[0x0][0x2d0], -R3 ;  /* 0x0000b4001a047a23 */ /* 0x004fcc0000010803 */
[----:B------:R-:W-:Y:S01]  /*48d0*/  HMMA.16816.F32 R120, R8, R92, RZ ;  /* 0x0000005c0878723c */ /* 0x000fe200000018ff */
[----:B------:R-:W-:-:S07]  /*48e0*/  FSETP.NEU.FTZ.AND P0, PT, R104, -INF , PT ;  /* 0xff8000006800780b */ /* 0x000fce0003f1d000 */
[----:B------:R-:W-:Y:S01]  /*48f0*/  HMMA.16816.F32 R108, R8, R112, RZ ;  /* 0x00000070086c723c */ /* 0x000fe200000018ff */
[----:B-1----:R-:W-:-:S07]  /*4900*/  FMUL.FTZ R2, R104, c[0x0][0x2d0] ;  /* 0x0000b40068027a20 */ /* 0x002fce0000410000 */
        /* <DEDUP_REMOVED lines=8> */
[----:B------:R-:W-:-:S04]  /*4990*/  FFMA.FTZ R8, R34, c[0x0][0x2d0], -R0 ;  /* 0x0000b40022087a23 */ /* 0x000fc80000010800 */
[----:B------:R1:W-:Y:S01]  /*49a0*/  MUFU.EX2 R239, R8 ;  /* 0x0000000800ef7308 */ /* 0x0003e20000000800 */
[----:B------:R-:W-:Y:S01]  /*49b0*/  FSEL R2, R2, RZ, P0 ;  /* 0x000000ff02027208 */ /* 0x000fe20000000000 */
[----:B-1----:R-:W-:-:S06]  /*49c0*/  FFMA.FTZ R8, R44, c[0x0][0x2d0], -R0 ;  /* 0x0000b4002c087a23 */ /* 0x002fcc0000010800 */
[----:B------:R1:W-:Y:S02]  /*49d0*/  MUFU.EX2 R237, R8 ;  /* 0x0000000800ed7308 */ /* 0x0003e40000000800 */
        /* <DEDUP_REMOVED lines=9> */
[----:B------:R1:W-:Y:S08]  /*4a70*/  MUFU.EX2 R209, R8 ;  /* 0x0000000800d17308 */ /* 0x0003f00000000800 */
[----:B------:R-:W2:Y:S01]  /*4a80*/  MUFU.EX2 R243, R4 ;  /* 0x0000000400f37308 */ /* 0x000ea20000000800 */
[----:B-1----:R-:W-:-:S07]  /*4a90*/  FFMA.FTZ R8, R46, c[0x0][0x2d0], -R0 ;  /* 0x0000b4002e087a23 */ /* 0x002fce0000010800 */
[----:B------:R1:W-:Y:S02]  /*4aa0*/  MUFU.EX2 R200, R8 ;  /* 0x0000000800c87308 */ /* 0x0003e40000000800 */
[----:B-1----:R-:W-:-:S06]  /*4ab0*/  FFMA.FTZ R8, R47, c[0x0][0x2d0], -R0 ;  /* 0x0000b4002f087a23 */ /* 0x002fcc0000010800 */
[----:B------:R1:W3:Y:S01]  /*4ac0*/  MUFU.EX2 R204, R8 ;  /* 0x0000000800cc7308 */ /* 0x0002e20000000800 */
[----:B------:R-:W-:Y:S02]  /*4ad0*/  F2FP.PACK_AB R4, R247, R245 ;  /* 0x000000f5f704723e */ /* 0x000fe400000000ff */
[----:B------:R-:W-:Y:S01]  /*4ae0*/  F2FP.PACK_AB R5, R241, R240 ;  /* 0x000000f0f105723e */ /* 0x000fe200000000ff */
[----:B-1----:R-:W-:-:S04]  /*4af0*/  FFMA.FTZ R8, R49, c[0x0][0x2d0], -R0 ;  /* 0x0000b40031087a23 */ /* 0x002fc80000010800 */
[----:B------:R1:W-:Y:S01]  /*4b00*/  MUFU.EX2 R203, R8 ;  /* 0x0000000800cb7308 */ /* 0x0003e20000000800 */
[----:B------:R-:W-:Y:S02]  /*4b10*/  F2FP.PACK_AB R6, R244, R246 ;  /* 0x000000f6f406723e */ /* 0x000fe400000000ff */
[----:B--2---:R-:W-:Y:S01]  /*4b20*/  F2FP.PACK_AB R7, R243, R242 ;  /* 0x000000f2f307723e */ /* 0x004fe200000000ff */
[----:B-1----:R-:W-:-:S04]  /*4b30*/  FFMA.FTZ R8, R50, c[0x0][0x2d0], -R0 ;  /* 0x0000b40032087a23 */ /* 0x002fc80000010800 */
[----:B------:R1:W-:Y:S02]  /*4b40*/  MUFU.EX2 R202, R8 ;  /* 0x0000000800ca7308 */ /* 0x0003e40000000800 */
[----:B------:R-:W-:Y:S01]  /*4b50*/  HMMA.16816.F32 R148, R4, R56, R128 ;  /* 0x000000380494723c */ /* 0x000fe20000001880 */
[----:B------:R-:W-:Y:S02]  /*4b60*/  IMAD.MOV.U32 R15, RZ, RZ, R152 ;  /* 0x000000ffff0f7224 */ /* 0x000fe400078e0098 */
[----:B------:R-:W-:Y:S02]  /*4b70*/  IMAD.MOV.U32 R14, RZ, RZ, R159 ;  /* 0x000000ffff0e7224 */ /* 0x000fe400078e009f */
[----:B-1----:R-:W-:-:S04]  /*4b80*/  FFMA.FTZ R8, R48, c[0x0][0x2d0], -R2 ;  /* 0x0000b40030087a23 */ /* 0x002fc80000010802 */
[----:B------:R1:W-:Y:S01]  /*4b90*/  MUFU.EX2 R187, R8 ;  /* 0x0000000800bb7308 */ /* 0x0003e20000000800 */
[C---:B------:R-:W-:Y:S08]  /*4ba0*/  HMMA.16816.F32 R188, R4.reuse, R60, R120 ;  /* 0x0000003c04bc723c */ /* 0x040ff00000001878 */
[----:B------:R-:W-:Y:S01]  /*4bb0*/  HMMA.16816.F32 R132, R4, R64, R132 ;  /* 0x000000400484723c */ /* 0x000fe20000001884 */
[----:B-1----:R-:W-:-:S07]  /*4bc0*/  FFMA.FTZ R8, R72, c[0x0][0x2d0], -R2 ;  /* 0x0000b40048087a23 */ /* 0x002fce0000010802 */
[C---:B------:R-:W-:Y:S01]  /*4bd0*/  HMMA.16816.F32 R164, R4.reuse, R68, R108 ;  /* 0x0000004404a4723c */ /* 0x040fe2000000186c */
[----:B------:R1:W2:Y:S07]  /*4be0*/  MUFU.EX2 R194, R8 ;  /* 0x0000000800c27308 */ /* 0x0002ae0000000800 */
[C---:B------:R-:W-:Y:S08]  /*4bf0*/  HMMA.16816.F32 R180, R4.reuse, R76, R96 ;  /* 0x0000004c04b4723c */ /* 0x040ff00000001860 */
[----:B------:R-:W-:Y:S01]  /*4c00*/  HMMA.16816.F32 R172, R4, R88, R84 ;  /* 0x0000005804ac723c */ /* 0x000fe20000001854 */
[----:B-1----:R-:W-:-:S07]  /*4c10*/  FFMA.FTZ R8, R73, c[0x0][0x2d0], -R2 ;  /* 0x0000b40049087a23 */ /* 0x002fce0000010802 */
[C---:B------:R-:W-:Y:S01]  /*4c20*/  HMMA.16816.F32 R120, R4.reuse, R66, R40 ;  /* 0x000000420478723c */ /* 0x040fe20000001828 */
[----:B------:R1:W-:Y:S07]  /*4c30*/  MUFU.EX2 R193, R8 ;  /* 0x0000000800c17308 */ /* 0x0003ee0000000800 */
[C---:B------:R-:W-:Y:S08]  /*4c40*/  HMMA.16816.F32 R160, R4.reuse, R58, R36 ;  /* 0x0000003a04a0723c */ /* 0x040ff00000001824 */
[----:B------:R-:W-:Y:S01]  /*4c50*/  HMMA.16816.F32 R152, R4, R62, R28 ;  /* 0x0000003e0498723c */ /* 0x000fe2000000181c */
[----:B-1----:R-:W-:-:S07]  /*4c60*/  FFMA.FTZ R8, R74, c[0x0][0x2d0], -R2 ;  /* 0x0000b4004a087a23 */ /* 0x002fce0000010802 */
[C---:B------:R-:W-:Y:S08]  /*4c70*/  HMMA.16816.F32 R168, R4.reuse, R70, R24 ;  /* 0x0000004604a8723c */ /* 0x040ff00000001818 */
[C---:B------:R-:W-:Y:S08]  /*4c80*/  HMMA.16816.F32 R156, R4.reuse, R78, R20 ;  /* 0x0000004e049c723c */ /* 0x040ff00000001814 */
[----:B------:R-:W-:Y:S07]  /*4c90*/  HMMA.16816.F32 R128, R4, R90, R16 ;  /* 0x0000005a0480723c */ /* 0x000fee0000001810 */
[----:B------:R-:W-:-:S02]  /*4ca0*/  F2FP.PACK_AB R4, R236, R239 ;  /* 0x000000efec04723e */ /* 0x000fc400000000ff */
[----:B------:R-:W-:Y:S02]  /*4cb0*/  F2FP.PACK_AB R6, R235, R237 ;  /* 0x000000edeb06723e */ /* 0x000fe400000000ff */
[----:B------:R-:W-:Y:S02]  /*4cc0*/  F2FP.PACK_AB R5, R205, R211 ;  /* 0x000000d3cd05723e */ /* 0x000fe400000000ff */
[----:B------:R-:W-:Y:S01]  /*4cd0*/  F2FP.PACK_AB R7, R209, R207 ;  /* 0x000000cfd107723e */ /* 0x000fe200000000ff */
[----:B------:R1:W4:Y:S06]  /*4ce0*/  MUFU.EX2 R192, R8 ;  /* 0x0000000800c07308 */ /* 0x00032c0000000800 */
        /* <DEDUP_REMOVED lines=17> */
[C---:B------:R-:W-:Y:S08]  /*4e00*/  HMMA.16816.F32 R72, R4.reuse, R118, RZ ;  /* 0x000000760448723c */ /* 0x040ff000000018ff */
[----:B------:R-:W-:Y:S07]  /*4e10*/  HMMA.16816.F32 R80, R4, R126, RZ ;  /* 0x0000007e0450723c */ /* 0x000fee00000018ff */
[----:B---3--:R-:W-:-:S02]  /*4e20*/  F2FP.PACK_AB R4, R204, R200 ;  /* 0x000000c8cc04723e */ /* 0x008fc400000000ff */
[----:B--2---:R-:W-:Y:S02]  /*4e30*/  F2FP.PACK_AB R5, R194, R187 ;  /* 0x000000bbc205723e */ /* 0x004fe400000000ff */
[----:B------:R-:W-:Y:S02]  /*4e40*/  F2FP.PACK_AB R6, R202, R203 ;  /* 0x000000cbca06723e */ /* 0x000fe400000000ff */
[----:B----4-:R-:W-:-:S07]  /*4e50*/  F2FP.PACK_AB R7, R192, R193 ;  /* 0x000000c1c007723e */ /* 0x010fce00000000ff */
[C---:B------:R-:W-:Y:S07]  /*4e60*/  HMMA.16816.F32 R124, R4.reuse, R64, R44 ;  /* 0x00000040047c723c */ /* 0x040fee000000182c */
[----:B------:R-:W-:Y:S02]  /*4e70*/  IMAD.MOV.U32 R64, RZ, RZ, R179 ;  /* 0x000000ffff407224 */ /* 0x000fe400078e00b3 */
[----:B------:R1:W-:Y:S01]  /*4e80*/  MUFU.EX2 R179, R8 ;  /* 0x0000000800b37308 */ /* 0x0003e20000000800 */
[C---:B------:R-:W-:Y:S01]  /*4e90*/  HMMA.16816.F32 R108, R4.reuse, R60, R28 ;  /* 0x0000003c046c723c */ /* 0x040fe2000000181c */
[----:B------:R-:W-:Y:S06]  /*4ea0*/  LDSM.16.MT88.4 R28, [R214+0x800] ;  /* 0x00080000d61c783b */ /* 0x000fec0000004200 */
[----:B------:R-:W-:Y:S01]  /*4eb0*/  IMAD.MOV.U32 R61, RZ, RZ, R178 ;  /* 0x000000ffff3d7224 */ /* 0x000fe200078e00b2 */
[----:B------:R-:W-:Y:S01]  /*4ec0*/  HMMA.16816.F32 R112, R4, R56, R32 ;  /* 0x000000380470723c */ /* 0x000fe20000001820 */
[----:B------:R-:W2:Y:S01]  /*4ed0*/  LDSM.16.MT88.4 R32, [R213+0x800] ;  /* 0x00080000d520783b */ /* 0x000ea20000004200 */
[----:B-1----:R-:W-:-:S04]  /*4ee0*/  FFMA.FTZ R8, R146, c[0x0][0x2d0], -R12 ;  /* 0x0000b40092087a23 */ /* 0x002fc8000001080c */
[----:B------:R1:W-:Y:S01]  /*4ef0*/  MUFU.EX2 R178, R8 ;  /* 0x0000000800b27308 */ /* 0x0003e20000000800 */
[----:B------:R-:W-:Y:S01]  /*4f00*/  IMAD.MOV.U32 R60, RZ, RZ, R177 ;  /* 0x000000ffff3c7224 */ /* 0x000fe200078e00b1 */
[----:B------:R-:W-:Y:S01]  /*4f10*/  HMMA.16816.F32 R84, R4, R88, R24 ;  /* 0x000000580454723c */ /* 0x000fe20000001818 */
[----:B------:R-:W3:Y:S01]  /*4f20*/  LDSM.16.MT88.4 R24, [R213+0x1800] ;  /* 0x00180000d518783b */ /* 0x000ee20000004200 */
[----:B-1----:R-:W-:-:S06]  /*4f30*/  FFMA.FTZ R8, R138, c[0x0][0x2d0], -R3 ;  /* 0x0000b4008a087a23 */ /* 0x002fcc0000010803 */
[C---:B------:R-:W-:Y:S01]  /*4f40*/  HMMA.16816.F32 R92, R4.reuse, R68, R20 ;  /* 0x00000044045c723c */ /* 0x040fe20000001814 */
[----:B------:R-:W-:Y:S01]  /*4f50*/  FFMA.FTZ R13, R140, c[0x0][0x2d0], -R0 ;  /* 0x0000b4008c0d7a23 */ /* 0x000fe20000010800 */
[----:B------:R-:W1:Y:S01]  /*4f60*/  LDSM.16.MT88.4 R20, [R214+0x1800] ;  /* 0x00180000d614783b */ /* 0x000e620000004200 */
[----:B------:R4:W-:Y:S04]  /*4f70*/  MUFU.EX2 R177, R8 ;  /* 0x0000000800b17308 */ /* 0x0009e80000000800 */
[----:B-----5:R-:W-:Y:S01]  /*4f80*/  IMAD.MOV.U32 R69, RZ, RZ, R176 ;  /* 0x000000ffff457224 */ /* 0x020fe200078e00b0 */
[----:B------:R-:W-:Y:S01]  /*4f90*/  HMMA.16816.F32 R52, R4, R66, R52 ;  /* 0x000000420434723c */ /* 0x000fe20000001834 */
[----:B----4-:R-:W-:-:S04]  /*4fa0*/  FFMA.FTZ R8, R141, c[0x0][0x2d0], -R3 ;  /* 0x0000b4008d087a23 */ /* 0x010fc80000010803 */
[----:B------:R4:W1:Y:S02]  /*4fb0*/  MUFU.EX2 R176, R8 ;  /* 0x0000000800b07308 */ /* 0x0008640000000800 */
[----:B----4-:R-:W-:-:S06]  /*4fc0*/  FFMA.FTZ R8, R144, c[0x0][0x2d0], -R3 ;  /* 0x0000b40090087a23 */ /* 0x010fcc0000010803 */
[----:B------:R4:W-:Y:S01]  /*4fd0*/  MUFU.EX2 R67, R8 ;  /* 0x0000000800437308 */ /* 0x0009e20000000800 */
[----:B------:R-:W-:Y:S01]  /*4fe0*/  HMMA.16816.F32 R56, R4, R58, R48 ;  /* 0x0000003a0438723c */ /* 0x000fe20000001830 */
[----:B----4-:R-:W-:-:S06]  /*4ff0*/  FFMA.FTZ R8, R147, c[0x0][0x2d0], -R3 ;  /* 0x0000b40093087a23 */ /* 0x010fcc0000010803 */
[----:B------:R4:W1:Y:S01]  /*5000*/  MUFU.EX2 R100, R8 ;  /* 0x0000000800647308 */ /* 0x0008620000000800 */
[C---:B------:R-:W-:Y:S01]  /*5010*/  HMMA.16816.F32 R96, R4.reuse, R76, R16 ;  /* 0x0000004c0460723c */ /* 0x040fe20000001810 */
[----:B------:R-:W2:Y:S07]  /*5020*/  LDSM.16.MT88.4 R16, [R213+0x2800] ;  /* 0x00280000d510783b */ /* 0x000eae0000004200 */
[C---:B------:R-:W-:Y:S01]  /*5030*/  HMMA.16816.F32 R40, R4.reuse, R62, R40 ;  /* 0x0000003e0428723c */ /* 0x040fe20000001828 */
[----:B------:R1:W-:Y:S01]  /*5040*/  MUFU.EX2 R65, R13 ;  /* 0x0000000d00417308 */ /* 0x0003e20000000800 */
[----:B----4-:R-:W4:Y:S06]  /*5050*/  LDSM.16.MT88.4 R8, [R214+0x2800] ;  /* 0x00280000d608783b */ /* 0x010f2c0000004200 */
[C---:B------:R-:W-:Y:S08]  /*5060*/  HMMA.16816.F32 R36, R4.reuse, R70, R36 ;  /* 0x000000460424723c */ /* 0x040ff00000001824 */
[----:B------:R-:W-:Y:S01]  /*5070*/  HMMA.16816.F32 R44, R4, R78, R72 ;  /* 0x0000004e042c723c */ /* 0x000fe20000001848 */
[----:B-1----:R-:W-:-:S02]  /*5080*/  FFMA.FTZ R13, R143, c[0x0][0x2d0], -R0 ;  /* 0x0000b4008f0d7a23 */ /* 0x002fc40000010800 */
[----:B------:R-:W-:Y:S05]  /*5090*/  LDSM.16.MT88.4 R140, [R214+0xc00] ;  /* 0x000c0000d68c783b */ /* 0x000fea0000004200 */
[----:B------:R-:W-:Y:S01]  /*50a0*/  HMMA.16816.F32 R48, R4, R90, R80 ;  /* 0x0000005a0430723c */ /* 0x000fe20000001850 */
[----:B------:R1:W-:Y:S01]  /*50b0*/  MUFU.EX2 R66, R13 ;  /* 0x0000000d00427308 */ /* 0x0003e20000000800 */
[----:B------:R-:W-:Y:S05]  /*50c0*/  LDSM.16.MT88.4 R80, [R213+0x2c00] ;  /* 0x002c0000d550783b */ /* 0x000fea0000004200 */
[----:B------:R-:W-:Y:S01]  /*50d0*/  FFMA.FTZ R4, R137, c[0x0][0x2d0], -R0 ;  /* 0x0000b40089047a23 */ /* 0x000fe20000010800 */
[----:B------:R-:W-:-:S02]  /*50e0*/  F2FP.PACK_AB R5, R176, R177 ;  /* 0x000000b1b005723e */ /* 0x000fc400000000ff */
[----:B------:R-:W-:Y:S01]  /*50f0*/  F2FP.PACK_AB R6, R178, R179 ;  /* 0x000000b3b206723e */ /* 0x000fe200000000ff */
[----:B------:R2:W2:Y:S01]  /*5100*/  MUFU.EX2 R63, R4 ;  /* 0x00000004003f7308 */ /* 0x0004a20000000800 */
[----:B------:R-:W-:Y:S01]  /*5110*/  F2FP.PACK_AB R7, R100, R67 ;  /* 0x000000436407723e */ /* 0x000fe200000000ff */
[----:B-1----:R-:W-:Y:S02]  /*5120*/  FFMA.FTZ R13, R106, c[0x0][0x2d0], -R2 ;  /* 0x0000b4006a0d7a23 */ /* 0x002fe40000010802 */
[----:B------:R-:W-:-:S04]  /*5130*/  IMAD.MOV.U32 R106, RZ, RZ, R60 ;  /* 0x000000ffff6a7224 */ /* 0x000fc800078e003c */
[----:B------:R1:W-:Y:S01]  /*5140*/  MUFU.EX2 R60, R13 ;  /* 0x0000000d003c7308 */ /* 0x0003e20000000800 */
[----:B--2---:R-:W-:-:S07]  /*5150*/  F2FP.PACK_AB R4, R184, R185 ;  /* 0x000000b9b804723e */ /* 0x004fce00000000ff */
[----:B------:R-:W-:Y:S01]  /*5160*/  HMMA.16816.F32 R116, R4, R32, R132 ;  /* 0x000000200474723c */ /* 0x000fe20000001884 */
[----:B-1----:R-:W-:-:S07]  /*5170*/  FFMA.FTZ R13, R136, c[0x0][0x2d0], -R2 ;  /* 0x0000b400880d7a23 */ /* 0x002fce0000010802 */
[C---:B------:R-:W-:Y:S08]  /*5180*/  HMMA.16816.F32 R132, R4.reuse, R28, R148 ;  /* 0x0000001c0484723c */ /* 0x040ff00000001894 */
[----:B---3--:R-:W-:Y:S07]  /*5190*/  HMMA.16816.F32 R148, R4, R24, R188 ;  /* 0x000000180494723c */ /* 0x008fee00000018bc */
[----:B------:R-:W-:-:S02]  /*51a0*/  IMAD.MOV.U32 R190, RZ, RZ, R61 ;  /* 0x000000ffffbe7224 */ /* 0x000fc400078e003d */
[----:B------:R1:W2:Y:S01]  /*51b0*/  MUFU.EX2 R61, R13 ;  /* 0x0000000d003d7308 */ /* 0x0002a20000000800 */
[----:B------:R-:W-:Y:S02]  /*51c0*/  IMAD.MOV.U32 R189, RZ, RZ, R64 ;  /* 0x000000ffffbd7224 */ /* 0x000fe400078e0040 */
[----:B-1----:R-:W-:-:S05]  /*51d0*/  FFMA.FTZ R13, R107, c[0x0][0x2d0], -R2 ;  /* 0x0000b4006b0d7a23 */ /* 0x002fca0000010802 */
[----:B------:R1:W-:Y:S02]  /*51e0*/  MUFU.EX2 R62, R13 ;  /* 0x0000000d003e7308 */ /* 0x0003e40000000800 */
[----:B-1----:R-:W-:-:S06]  /*51f0*/  FFMA.FTZ R13, R101, c[0x0][0x2d0], -R2 ;  /* 0x0000b400650d7a23 */ /* 0x002fcc0000010802 */
[----:B------:R1:W3:Y:S01]  /*5200*/  MUFU.EX2 R64, R13 ;  /* 0x0000000d00407308 */ /* 0x0002e20000000800 */
[C---:B------:R-:W-:Y:S08]  /*5210*/  HMMA.16816.F32 R164, R4.reuse, R20, R164 ;  /* 0x0000001404a4723c */ /* 0x040ff000000018a4 */
[C---:B------:R-:W-:Y:S08]  /*5220*/  HMMA.16816.F32 R72, R4.reuse, R16, R180 ;  /* 0x000000100448723c */ /* 0x040ff000000018b4 */
[C---:B----4-:R-:W-:Y:S01]  /*5230*/  HMMA.16816.F32 R88, R4.reuse, R8, R172 ;  /* 0x000000080458723c */ /* 0x050fe200000018ac */
[----:B-1----:R-:W-:Y:S01]  /*5240*/  FFMA.FTZ R13, R231, c[0x0][0x2d0], -R12 ;  /* 0x0000b400e70d7a23 */ /* 0x002fe2000001080c */
[----:B------:R-:W-:Y:S06]  /*5250*/  LDSM.16.MT88.4 R172, [R214+0x1c00] ;  /* 0x001c0000d6ac783b */ /* 0x000fec0000004200 */
[C---:B------:R-:W-:Y:S08]  /*5260*/  HMMA.16816.F32 R120, R4.reuse, R34, R120 ;  /* 0x000000220478723c */ /* 0x040ff00000001878 */
[C---:B------:R-:W-:Y:S08]  /*5270*/  HMMA.16816.F32 R136, R4.reuse, R30, R160 ;  /* 0x0000001e0488723c */ /* 0x040ff000000018a0 */
[C---:B------:R-:W-:Y:S08]  /*5280*/  HMMA.16816.F32 R152, R4.reuse, R26, R152 ;  /* 0x0000001a0498723c */ /* 0x040ff00000001898 */
[C---:B------:R-:W-:Y:S08]  /*5290*/  HMMA.16816.F32 R168, R4.reuse, R22, R168 ;  /* 0x0000001604a8723c */ /* 0x040ff000000018a8 */
[C---:B------:R-:W-:Y:S08]  /*52a0*/  HMMA.16816.F32 R76, R4.reuse, R18, R156 ;  /* 0x00000012044c723c */ /* 0x040ff0000000189c */
[----:B------:R-:W-:Y:S01]  /*52b0*/  HMMA.16816.F32 R144, R4, R10, R128 ;  /* 0x0000000a0490723c */ /* 0x000fe20000001880 */
[----:B------:R-:W-:Y:S01]  /*52c0*/  IMAD.MOV.U32 R191, RZ, RZ, R69 ;  /* 0x000000ffffbf7224 */ /* 0x000fe200078e0045 */
[----:B------:R-:W-:Y:S05]  /*52d0*/  LDSM.16.MT88.4 R156, [R213+0x1c00] ;  /* 0x001c0000d59c783b */ /* 0x000fea0000004200 */
[----:B------:R-:W-:-:S02]  /*52e0*/  F2FP.PACK_AB R4, R63, R186 ;  /* 0x000000ba3f04723e */ /* 0x000fc400000000ff */
[----:B--2---:R-:W-:Y:S02]  /*52f0*/  F2FP.PACK_AB R5, R61, R60 ;  /* 0x0000003c3d05723e */ /* 0x004fe400000000ff */
[----:B------:R-:W-:Y:S02]  /*5300*/  F2FP.PACK_AB R6, R66, R65 ;  /* 0x000000414206723e */ /* 0x000fe400000000ff */
[----:B---3--:R-:W-:-:S07]  /*5310*/  F2FP.PACK_AB R7, R64, R62 ;  /* 0x0000003e4007723e */ /* 0x008fce00000000ff */
[C---:B------:R-:W-:Y:S01]  /*5320*/  HMMA.16816.F32 R128, R4.reuse, R28, R112 ;  /* 0x0000001c0480723c */ /* 0x040fe20000001870 */
[----:B------:R1:W-:Y:S07]  /*5330*/  MUFU.EX2 R28, R13 ;  /* 0x0000000d001c7308 */ /* 0x0003ee0000000800 */
[----:B------:R-:W-:Y:S01]  /*5340*/  HMMA.16816.F32 R56, R4, R30, R56 ;  /* 0x0000001e0438723c */ /* 0x000fe20000001838 */
[----:B-1----:R-:W-:-:S04]  /*5350*/  FFMA.FTZ R13, R233, c[0x0][0x2d0], -R12 ;  /* 0x0000b400e90d7a23 */ /* 0x002fc8000001080c */
[----:B------:R1:W2:Y:S03]  /*5360*/  MUFU.EX2 R30, R13 ;  /* 0x0000000d001e7308 */ /* 0x0002a60000000800 */
[----:B------:R-:W-:Y:S01]  /*5370*/  HMMA.16816.F32 R108, R4, R24, R108 ;  /* 0x00000018046c723c */ /* 0x000fe2000000186c */
[--C-:B-1----:R-:W-:Y:S02]  /*5380*/  FFMA.FTZ R13, R234, c[0x0][0x2d0], -R12.reuse ;  /* 0x0000b400ea0d7a23 */ /* 0x102fe4000001080c */
[----:B------:R-:W-:-:S04]  /*5390*/  FFMA.FTZ R12, R238, c[0x0][0x2d0], -R12 ;  /* 0x0000b400ee0c7a23 */ /* 0x000fc8000001080c */
[----:B------:R1:W-:Y:S01]  /*53a0*/  MUFU.EX2 R25, R12 ;  /* 0x0000000c00197308 */ /* 0x0003e20000000800 */
[----:B------:R-:W-:Y:S01]  /*53b0*/  HMMA.16816.F32 R160, R4, R20, R92 ;  /* 0x0000001404a0723c */ /* 0x000fe2000000185c */
[----:B-1----:R-:W-:-:S06]  /*53c0*/  FFMA.FTZ R12, R208, c[0x0][0x2d0], -R3 ;  /* 0x0000b400d00c7a23 */ /* 0x002fcc0000010803 */
[----:B------:R1:W-:Y:S01]  /*53d0*/  MUFU.EX2 R24, R12 ;  /* 0x0000000c00187308 */ /* 0x0003e20000000800 */
[----:B------:R-:W-:Y:S01]  /*53e0*/  HMMA.16816.F32 R44, R4, R18, R44 ;  /* 0x00000012042c723c */ /* 0x000fe2000000182c */
[----:B-1----:R-:W-:-:S06]  /*53f0*/  FFMA.FTZ R12, R229, c[0x0][0x2d0], -R3 ;  /* 0x0000b400e50c7a23 */ /* 0x002fcc0000010803 */
[----:B------:R1:W3:Y:S01]  /*5400*/  MUFU.EX2 R21, R12 ;  /* 0x0000000c00157308 */ /* 0x0002e20000000800 */
[----:B------:R-:W-:Y:S01]  /*5410*/  HMMA.16816.F32 R68, R4, R16, R96 ;  /* 0x000000100444723c */ /* 0x000fe20000001860 */
[--C-:B-1----:R-:W-:Y:S02]  /*5420*/  FFMA.FTZ R12, R230, c[0x0][0x2d0], -R3.reuse ;  /* 0x0000b400e60c7a23 */ /* 0x102fe40000010803 */
[----:B------:R-:W-:-:S04]  /*5430*/  FFMA.FTZ R3, R232, c[0x0][0x2d0], -R3 ;  /* 0x0000b400e8037a23 */ /* 0x000fc80000010803 */
[----:B------:R1:W-:Y:S02]  /*5440*/  MUFU.EX2 R20, R3 ;  /* 0x0000000300147308 */ /* 0x0003e40000000800 */
[----:B-1----:R-:W-:-:S06]  /*5450*/  FFMA.FTZ R3, R199, c[0x0][0x2d0], -R0 ;  /* 0x0000b400c7037a23 */ /* 0x002fcc0000010800 */
[----:B------:R1:W-:Y:S01]  /*5460*/  MUFU.EX2 R19, R3 ;  /* 0x0000000300137308 */ /* 0x0003e20000000800 */
[----:B------:R-:W-:Y:S01]  /*5470*/  HMMA.16816.F32 R36, R4, R22, R36 ;  /* 0x000000160424723c */ /* 0x000fe20000001824 */
[----:B-1----:R-:W-:-:S06]  /*5480*/  FFMA.FTZ R3, R196, c[0x0][0x2d0], -R0 ;  /* 0x0000b400c4037a23 */ /* 0x002fcc0000010800 */
[----:B------:R1:W-:Y:S01]  /*5490*/  MUFU.EX2 R16, R3 ;  /* 0x0000000300107308 */ /* 0x0003e20000000800 */
[----:B------:R-:W-:Y:S01]  /*54a0*/  HMMA.16816.F32 R180, R4, R32, R124 ;  /* 0x0000002004b4723c */ /* 0x000fe2000000187c */
[----:B------:R-:W-:-:S07]  /*54b0*/  IMAD.MOV.U32 R107, RZ, RZ, R15 ;  /* 0x000000ffff6b7224 */ /* 0x000fce00078e000f */
[C---:B------:R-:W-:Y:S01]  /*54c0*/  HMMA.16816.F32 R52, R4.reuse, R34, R52 ;  /* 0x000000220434723c */ /* 0x040fe20000001834 */
[----:B------:R-:W-:Y:S07]  /*54d0*/  MUFU.EX2 R22, R12 ;  /* 0x0000000c00167308 */ /* 0x000fee0000000800 */
[----:B------:R-:W-:Y:S01]  /*54e0*/  HMMA.16816.F32 R40, R4, R26, R40 ;  /* 0x0000001a0428723c */ /* 0x000fe20000001828 */
[--C-:B-1----:R-:W-:Y:S01]  /*54f0*/  FFMA.FTZ R3, R206, c[0x0][0x2d0], -R0.reuse ;  /* 0x0000b400ce037a23 */ /* 0x102fe20000010800 */
[----:B------:R-:W1:Y:S01]  /*5500*/  MUFU.EX2 R29, R13 ;  /* 0x0000000d001d7308 */ /* 0x000e620000000800 */
[----:B------:R-:W-:-:S05]  /*5510*/  FFMA.FTZ R0, R210, c[0x0][0x2d0], -R0 ;  /* 0x0000b400d2007a23 */ /* 0x000fca0000010800 */
[C---:B------:R-:W-:Y:S08]  /*5520*/  HMMA.16816.F32 R84, R4.reuse, R8, R84 ;  /* 0x000000080454723c */ /* 0x040ff00000001854 */
[----:B------:R-:W-:Y:S01]  /*5530*/  HMMA.16816.F32 R48, R4, R10, R48 ;  /* 0x0000000a0430723c */ /* 0x000fe20000001830 */
[----:B------:R4:W-:Y:S01]  /*5540*/  MUFU.EX2 R17, R0 ;  /* 0x0000000000117308 */ /* 0x0009e20000000800 */
[----:B------:R-:W1:Y:S01]  /*5550*/  LDSM.16.MT88.4 R4, [R214+0x2c00] ;  /* 0x002c0000d604783b */ /* 0x000e620000004200 */
[----:B------:R-:W-:Y:S01]  /*5560*/  IMAD.MOV.U32 R188, RZ, RZ, R14 ;  /* 0x000000ffffbc7224 */ /* 0x000fe200078e000e */
[----:B--2---:R-:W-:-:S02]  /*5570*/  F2FP.PACK_AB R92, R30, R28 ;  /* 0x0000001c1e5c723e */ /* 0x004fc400000000ff */
[----:B---3--:R-:W-:Y:S01]  /*5580*/  F2FP.PACK_AB R93, R21, R24 ;  /* 0x00000018155d723e */ /* 0x008fe200000000ff */
[----:B------:R-:W2:Y:S01]  /*5590*/  LDSM.16.MT88.4 R124, [R213+0xc00] ;  /* 0x000c0000d57c783b */ /* 0x000ea20000004200 */
[----:B----4-:R-:W-:-:S04]  /*55a0*/  FFMA.FTZ R0, R195, c[0x0][0x2d0], -R2 ;  /* 0x0000b400c3007a23 */ /* 0x010fc80000010802 */
[----:B------:R3:W-:Y:S02]  /*55b0*/  MUFU.EX2 R12, R0 ;  /* 0x00000000000c7308 */ /* 0x0007e40000000800 */
[----:B---3--:R-:W-:-:S06]  /*55c0*/  FFMA.FTZ R0, R197, c[0x0][0x2d0], -R2 ;  /* 0x0000b400c5007a23 */ /* 0x008fcc0000010802 */
[----:B------:R3:W4:Y:S02]  /*55d0*/  MUFU.EX2 R13, R0 ;  /* 0x00000000000d7308 */ /* 0x0007240000000800 */
[--C-:B---3--:R-:W-:Y:S02]  /*55e0*/  FFMA.FTZ R0, R198, c[0x0][0x2d0], -R2.reuse ;  /* 0x0000b400c6007a23 */ /* 0x108fe40000010802 */
[----:B------:R-:W-:-:S04]  /*55f0*/  FFMA.FTZ R2, R201, c[0x0][0x2d0], -R2 ;  /* 0x0000b400c9027a23 */ /* 0x000fc80000010802 */
[----:B------:R3:W-:Y:S08]  /*5600*/  MUFU.EX2 R15, R2 ;  /* 0x00000002000f7308 */ /* 0x0007f00000000800 */
[----:B------:R1:W-:Y:S01]  /*5610*/  MUFU.EX2 R14, R0 ;  /* 0x00000000000e7308 */ /* 0x0003e20000000800 */
[----:B---3--:R-:W-:-:S07]  /*5620*/  @P2 IMAD.HI.U32 R2, R107, c[0x0][0x2c8], RZ ;  /* 0x0000b2006b022a27 */ /* 0x008fce00078e00ff */
[----:B------:R3:W2:Y:S01]  /*5630*/  MUFU.EX2 R18, R3 ;  /* 0x0000000300127308 */ /* 0x0006a20000000800 */
[----:B-1----:R-:W-:Y:S01]  /*5640*/  IMAD.MOV.U32 R0, RZ, RZ, R107 ;  /* 0x000000ffff007224 */ /* 0x002fe200078e006b */
[----:B------:R-:W-:Y:S01]  /*5650*/  @P2 SHF.R.U32.HI R0, RZ, c[0x0][0x2cc], R2 ;  /* 0x0000b300ff002a19 */ /* 0x000fe20000011602 */
[----:B------:R-:W-:-:S05]  /*5660*/  IMAD.MOV.U32 R2, RZ, RZ, c[0x0][0x168] ;  /* 0x00005a00ff027624 */ /* 0x000fca00078e00ff */
[----:B------:R-:W-:-:S04]  /*5670*/  IADD3 R0, R0, c[0x0][0x1d0], -R2 ;  /* 0x0000740000007a10 */ /* 0x000fc80007ffe802 */
[----:B------:R-:W-:Y:S01]  /*5680*/  SHF.R.S32.HI R2, RZ, 0x1f, R0 ;  /* 0x0000001fff027819 */ /* 0x000fe20000011400 */
[----:B------:R-:W-:-:S03]  /*5690*/  FADD.FTZ R8, R211, R205 ;  /* 0x000000cdd3087221 */ /* 0x000fc60000010000 */
[----:B------:R-:W-:Y:S01]  /*56a0*/  LEA.HI R23, R2, R0, RZ, 0x6 ;  /* 0x0000000002177211 */ /* 0x000fe200078f30ff */
[----:B------:R-:W-:Y:S02]  /*56b0*/  FADD.FTZ R0, R239, R236 ;  /* 0x000000ecef007221 */ /* 0x000fe40000010000 */
[----:B---3--:R-:W-:Y:S01]  /*56c0*/  FADD.FTZ R3, R189, R188 ;  /* 0x000000bcbd037221 */ /* 0x008fe20000010000 */
[----:B------:R-:W-:Y:S01]  /*56d0*/  F2FP.PACK_AB R94, R25, R29 ;  /* 0x0000001d195e723e */ /* 0x000fe200000000ff */
[----:B------:R-:W-:Y:S01]  /*56e0*/  FADD.FTZ R2, R251, R249 ;  /* 0x000000f9fb027221 */ /* 0x000fe20000010000 */
[----:B------:R-:W-:Y:S01]  /*56f0*/  F2FP.PACK_AB R95, R20, R22 ;  /* 0x00000016145f723e */ /* 0x000fe200000000ff */
[----:B------:R-:W-:Y:S01]  /*5700*/  FADD.FTZ R0, R237, R0 ;  /* 0x00000000ed007221 */ /* 0x000fe20000010000 */
[----:B------:R-:W-:Y:S01]  /*5710*/  F2FP.PACK_AB R96, R16, R19 ;  /* 0x000000131060723e */ /* 0x000fe200000000ff */
[----:B------:R-:W-:Y:S01]  /*5720*/  FADD.FTZ R11, R207, R8 ;  /* 0x00000008cf0b7221 */ /* 0x000fe20000010000 */
[----:B----4-:R-:W-:-:S02]  /*5730*/  F2FP.PACK_AB R97, R13, R12 ;  /* 0x0000000c0d61723e */ /* 0x010fc400000000ff */
[----:B--2---:R-:W-:Y:S02]  /*5740*/  F2FP.PACK_AB R98, R17, R18 ;  /* 0x000000121162723e */ /* 0x004fe400000000ff */
[----:B------:R-:W-:Y:S01]  /*5750*/  F2FP.PACK_AB R99, R15, R14 ;  /* 0x0000000e0f63723e */ /* 0x000fe200000000ff */
[----:B------:R-:W-:Y:S02]  /*5760*/  FADD.FTZ R10, R252, R3 ;  /* 0x00000003fc0a7221 */ /* 0x000fe40000010000 */
[----:B------:R-:W-:Y:S02]  /*5770*/  FADD.FTZ R9, R248, R2 ;  /* 0x00000002f8097221 */ /* 0x000fe40000010000 */
[----:B------:R-:W-:Y:S02]  /*5780*/  FADD.FTZ R8, R235, R0 ;  /* 0x00000000eb087221 */ /* 0x000fe40000010000 */
[----:B------:R-:W-:Y:S01]  /*5790*/  FADD.FTZ R3, R209, R11 ;  /* 0x0000000bd1037221 */ /* 0x000fe20000010000 */
[----:B------:R-:W-:Y:S01]  /*57a0*/  HMMA.16816.F32 R88, R92, R4, R88 ;  /* 0x000000045c58723c */ /* 0x000fe20000001858 */
[----:B------:R-:W-:-:S02]  /*57b0*/  FADD.FTZ R2, R190, R10 ;  /* 0x0000000abe027221 */ /* 0x000fc40000010000 */
[----:B------:R-:W-:Y:S02]  /*57c0*/  FADD.FTZ R0, R250, R9 ;  /* 0x00000009fa007221 */ /* 0x000fe40000010000 */
[----:B------:R-:W-:-:S03]  /*57d0*/  FADD.FTZ R3, R187, R3 ;  /* 0x00000003bb037221 */ /* 0x000fc60000010000 */
[----:B------:R-:W-:Y:S01]  /*57e0*/  HMMA.16816.F32 R84, R96, R4, R84 ;  /* 0x000000046054723c */ /* 0x000fe20000001854 */
[----:B------:R-:W-:-:S06]  /*57f0*/  FADD.FTZ R3, R194, R3 ;  /* 0x00000003c2037221 */ /* 0x000fcc0000010000 */
        /* <DEDUP_REMOVED lines=34> */
[----:B------:R-:W-:Y:S01]  /*5a20*/  SHF.R.S32.HI R5, RZ, 0x6, R23 ;  /* 0x00000006ff057819 */ /* 0x000fe20000011417 */
[----:B------:R-:W-:Y:S02]  /*5a30*/  FADD.FTZ R3, R16, R3 ;  /* 0x0000000310037221 */ /* 0x000fe40000010000 */
[----:B------:R-:W-:Y:S01]  /*5a40*/  FADD.FTZ R2, R13, R2 ;  /* 0x000000020d027221 */ /* 0x000fe20000010000 */
[----:B------:R-:W-:Y:S01]  /*5a50*/  IMNMX R5, R106, R5, !PT ;  /* 0x000000056a057217 */ /* 0x000fe20007800200 */
[----:B------:R-:W-:Y:S01]  /*5a60*/  FADD.FTZ R0, R30, R0 ;  /* 0x000000001e007221 */ /* 0x000fe20000010000 */
[----:B------:R-:W-:Y:S01]  /*5a70*/  IADD3 R204, R191, -0x2, RZ ;  /* 0xfffffffebfcc7810 */ /* 0x000fe20007ffe0ff */
[----:B------:R-:W-:-:S02]  /*5a80*/  FADD.FTZ R4, R21, R4 ;  /* 0x0000000415047221 */ /* 0x000fc40000010000 */
[----:B------:R-:W-:Y:S02]  /*5a90*/  FADD.FTZ R3, R18, R3 ;  /* 0x0000000312037221 */ /* 0x000fe40000010000 */
[----:B------:R-:W-:Y:S01]  /*5aa0*/  FADD.FTZ R2, R14, R2 ;  /* 0x000000020e027221 */ /* 0x000fe20000010000 */
[----:B------:R1:W-:Y:S01]  /*5ab0*/  STL [R1+0x38], R5 ;  /* 0x0000380501007387 */ /* 0x0003e20000100800 */
[----:B------:R-:W-:Y:S01]  /*5ac0*/  FADD.FTZ R0, R29, R0 ;  /* 0x000000001d007221 */ /* 0x000fe20000010000 */
[----:B------:R-:W-:Y:S01]  /*5ad0*/  ISETP.GE.AND P0, PT, R204, R5, PT ;  /* 0x00000005cc00720c */ /* 0x000fe20003f06270 */
[----:B------:R-:W-:Y:S02]  /*5ae0*/  FADD.FTZ R4, R22, R4 ;  /* 0x0000000416047221 */ /* 0x000fe40000010000 */
[----:B-1----:R-:W-:Y:S02]  /*5af0*/  FADD.FTZ R5, R17, R3 ;  /* 0x0000000311057221 */ /* 0x002fe40000010000 */
[----:B------:R-:W-:-:S02]  /*5b00*/  FADD.FTZ R3, R15, R2 ;  /* 0x000000020f037221 */ /* 0x000fc40000010000 */
[----:B------:R-:W-:Y:S02]  /*5b10*/  FADD.FTZ R2, R25, R0 ;  /* 0x0000000019027221 */ /* 0x000fe40000010000 */
[----:B------:R-:W-:Y:S01]  /*5b20*/  FADD.FTZ R0, R20, R4 ;  /* 0x0000000414007221 */ /* 0x000fe20000010000 */
[----:B------:R1:W-:Y:S04]  /*5b30*/  STL [R1+0x20], R5 ;  /* 0x0000200501007387 */ /* 0x0003e80000100800 */
[----:B------:R1:W-:Y:S04]  /*5b40*/  STL [R1+0x24], R3 ;  /* 0x0000240301007387 */ /* 0x0003e80000100800 */
[----:B------:R1:W-:Y:S04]  /*5b50*/  STL [R1+0x2c], R0 ;  /* 0x00002c0001007387 */ /* 0x0003e80000100800 */
[----:B------:R1:W-:Y:S01]  /*5b60*/  STL [R1+0x28], R2 ;  /* 0x0000280201007387 */ /* 0x0003e20000100800 */
        /* <DEDUP_REMOVED lines=10> */
[----:B------:R-:W-:Y:S08]  /*5c10*/  HMMA.16816.F32 R92, R92, R6, R144 ;  /* 0x000000065c5c723c */ /* 0x000ff00000001890 */
        /* <DEDUP_REMOVED lines=11> */
[----:B------:R-:W-:Y:S01]  /*5cd0*/  @!UPT UIADD3 URZ, URZ, URZ, URZ ;  /* 0x0000003f3f3ff290 */ /* 0x000fe2000fffe03f */
[----:B------:R-:W-:Y:S11]  /*5ce0*/  @!P0 BRA `(.L_x_1010) ;  /* 0x000047d000008947 */ /* 0x000ff60003800000 */
[----:B-1----:R-:W-:Y:S01]  /*5cf0*/  MOV R106, R104 ;  /* 0x00000068006a7202 */ /* 0x002fe20000000f00 */
[----:B------:R-:W-:Y:S01]  /*5d00*/  IMAD.MOV.U32 R108, RZ, RZ, R102 ;  /* 0x000000ffff6c7224 */ /* 0x000fe200078e0066 */
[----:B------:R-:W-:Y:S01]  /*5d10*/  MOV R100, R105 ;  /* 0x0000006900647202 */ /* 0x000fe20000000f00 */
[----:B------:R-:W-:Y:S01]  /*5d20*/  IMAD.MOV.U32 R229, RZ, RZ, R204 ;  /* 0x000000ffffe57224 */ /* 0x000fe200078e00cc */
[----:B------:R-:W-:-:S07]  /*5d30*/  MOV R107, R103 ;  /* 0x00000067006b7202 */ /* 0x000fce0000000f00 */
.L_x_1011:
[----:B------:R-:W2:Y:S01]  /*5d40*/  LDL R235, [R1+0x1c] ;  /* 0x00001c0001eb7983 */ /* 0x000ea20000100800 */
[----:B------:R-:W-:Y:S04]  /*5d50*/  DEPBAR.LE SB0, 0x0 ;  /* 0x000080000000791a */ /* 0x000fe80000000000 */
[----:B------:R-:W3:Y:S01]  /*5d60*/  LDL.64 R206, [R1+0x10] ;  /* 0x0000100001ce7983 */ /* 0x000ee20000100a00 */
[----:B------:R-:W-:Y:S05]  /*5d70*/  WARPSYNC 0xffffffff ;  /* 0xffffffff00007948 */ /* 0x000fea0003800000 */
[----:B------:R-:W4:Y:S04]  /*5d80*/  LDL R204, [R1+0x18] ;  /* 0x0000180001cc7983 */ /* 0x000f280000100800 */
[----:B------:R-:W3:Y:S04]  /*5d90*/  LDL R230, [R1+0x34] ;  /* 0x0000340001e67983 */ /* 0x000ee80000100800 */
[----:B------:R-:W-:Y:S08]  /*5da0*/  BAR.SYNC.DEFER_BLOCKING 0x0 ;  /* 0x0000000000007b1d */ /* 0x000ff00000010000 */
[----:B------:R-:W-:Y:S08]  /*5db0*/  LDSM.16.M88.4 R64, [R215] ;  /* 0x00000000d740783b */ /* 0x000ff00000000200 */
[----:B-1----:R-:W1:Y:S08]  /*5dc0*/  LDSM.16.M88.4 R16, [R212] ;  /* 0x00000000d410783b */ /* 0x002e700000000200 */
[----:B------:R-:W1:Y:S08]  /*5dd0*/  LDSM.16.M88.4 R60, [R215+0x1000] ;  /* 0x00100000d73c783b */ /* 0x000e700000000200 */
[----:B------:R-:W1:Y:S08]  /*5de0*/  LDSM.16.M88.4 R32, [R212+0x400] ;  /* 0x00040000d420783b */ /* 0x000e700000000200 */
[----:B------:R-:W1:Y:S08]  /*5df0*/  LDSM.16.M88.4 R48, [R212+0x800] ;  /* 0x00080000d430783b */ /* 0x000e700000000200 */
[----:B------:R-:W2:Y:S01]  /*5e00*/  LDSM.16.M88.4 R176, [R212+0xc00] ;  /* 0x000c0000d4b0783b */ /* 0x000ea20000000200 */
[-C--:B-1----:R-:W-:Y:S07]  /*5e10*/  HMMA.16816.F32 R4, R64, R16.reuse, RZ ;  /* 0x000000104004723c */ /* 0x082fee00000018ff */
[----:B------:R-:W-:Y:S01]  /*5e20*/  LDSM.16.M88.4 R180, [R216] ;  /* 0x00000000d8b4783b */ /* 0x000fe20000000200 */
[C---:B------:R-:W-:Y:S07]  /*5e30*/  HMMA.16816.F32 R8, R60.reuse, R16, RZ ;  /* 0x000000103c08723c */ /* 0x040fee00000018ff */
[----:B------:R-:W1:Y:S01]  /*5e40*/  LDSM.16.M88.4 R184, [R217] ;  /* 0x00000000d9b8783b */ /* 0x000e620000000200 */
[-C--:B------:R-:W-:Y:S07]  /*5e50*/  HMMA.16816.F32 R12, R60, R18.reuse, RZ ;  /* 0x000000123c0c723c */ /* 0x080fee00000018ff */
[----:B------:R-:W1:Y:S01]  /*5e60*/  LDSM.16.M88.4 R188, [R216+0x1000] ;  /* 0x00100000d8bc783b */ /* 0x000e620000000200 */
[C---:B------:R-:W-:Y:S07]  /*5e70*/  HMMA.16816.F32 R16, R64.reuse, R18, RZ ;  /* 0x000000124010723c */ /* 0x040fee00000018ff */
[----:B------:R-:W1:Y:S01]  /*5e80*/  LDSM.16.M88.4 R192, [R228] ;  /* 0x00000000e4c0783b */ /* 0x000e620000000200 */
[-C--:B------:R-:W-:Y:S07]  /*5e90*/  HMMA.16816.F32 R20, R64, R32.reuse, RZ ;  /* 0x000000204014723c */ /* 0x080fee00000018ff */
[----:B------:R-:W1:Y:S01]  /*5ea0*/  LDSM.16.M88.4 R196, [R227] ;  /* 0x00000000e3c4783b */ /* 0x000e620000000200 */
[C---:B------:R-:W-:Y:S07]  /*5eb0*/  HMMA.16816.F32 R24, R60.reuse, R32, RZ ;  /* 0x000000203c18723c */ /* 0x040fee00000018ff */
[----:B------:R-:W1:Y:S01]  /*5ec0*/  LDSM.16.M88.4 R200, [R226] ;  /* 0x00000000e2c8783b */ /* 0x000e620000000200 */
[-C--:B------:R-:W-:Y:S07]  /*5ed0*/  HMMA.16816.F32 R28, R60, R34.reuse, RZ ;  /* 0x000000223c1c723c */ /* 0x080fee00000018ff */
[----:B------:R-:W5:Y:S04]  /*5ee0*/  LDL R234, [R1+0x30] ;  /* 0x0000300001ea7983 */ /* 0x000f680000100800 */
[----:B------:R-:W5:Y:S01]  /*5ef0*/  LDL.64 R232, [R1+0x8] ;  /* 0x0000080001e87983 */ /* 0x000f620000100a00 */
[C---:B------:R-:W-:Y:S05]  /*5f00*/  HMMA.16816.F32 R32, R64.reuse, R34, RZ ;  /* 0x000000224020723c */ /* 0x040fea00000018ff */
[----:B------:R-:W5:Y:S03]  /*5f10*/  LDL R231, [R1+0x4] ;  /* 0x0000040001e77983 */ /* 0x000f660000100800 */
[-C--:B------:R-:W-:Y:S08]  /*5f20*/  HMMA.16816.F32 R36, R64, R48.reuse, RZ ;  /* 0x000000304024723c */ /* 0x080ff000000018ff */
[C---:B------:R-:W-:Y:S02]  /*5f30*/  HMMA.16816.F32 R40, R60.reuse, R48, RZ ;  /* 0x000000303c28723c */ /* 0x040fe400000018ff */
[----:B--2---:R-:W-:Y:S11]  /*5f40*/  ISETP.GT.AND P6, PT, R235, R229, PT ;  /* 0x000000e5eb00720c */ /* 0x004ff60003fc4270 */
[----:B------:R-:W-:Y:S02]  /*5f50*/  @!UPT UIADD3 URZ, URZ, URZ, URZ ;  /* 0x0000003f3f3ff290 */ /* 0x000fe4000fffe03f */
[----:B------:R-:W-:Y:S01]  /*5f60*/  @!P6 SHF.R.S32.HI R0, RZ, 0x1f, R229 ;  /* 0x0000001fff00e819 */ /* 0x000fe200000114e5 */
[C---:B------:R-:W-:Y:S01]  /*5f70*/  @!P6 IMAD.WIDE.U32 R44, R229.reuse, c[0x0][0x208], RZ ;  /* 0x00008200e52cea25 */ /* 0x040fe200078e00ff */
[----:B---3--:R-:W-:Y:S02]  /*5f80*/  @!P6 IADD3 R109, P0, R206, 0x20, RZ ;  /* 0x00000020ce6de810 */ /* 0x008fe40007f1e0ff */
[----:B------:R-:W-:Y:S01]  /*5f90*/  @!P6 MOV R110, c[0x0][0x208] ;  /* 0x00008200006eea02 */ /* 0x000fe20000000f00 */
[----:B------:R-:W-:Y:S01]  /*5fa0*/  @!P6 IMAD R0, R0, c[0x0][0x208], RZ ;  /* 0x000082000000ea24 */ /* 0x000fe200078e02ff */
[----:B----4-:R-:W-:Y:S01]  /*5fb0*/  @!P6 IADD3.X R105, RZ, R204, RZ, P0, !PT ;  /* 0x000000ccff69e210 */ /* 0x010fe200007fe4ff */
[----:B------:R-:W-:Y:S02]  /*5fc0*/  @!P6 IMAD.SHL.U32 R2, R44, 0x40, RZ ;  /* 0x000000402c02e824 */ /* 0x000fe400078e00ff */
[----:B------:R-:W-:Y:S02]  /*5fd0*/  @!P6 IMAD R0, R229, c[0x0][0x20c], R0 ;  /* 0x00008300e500ea24 */ /* 0x000fe400078e0200 */
[----:B------:R-:W-:Y:S01]  /*5fe0*/  @!P6 IMAD.SHL.U32 R101, R230, 0x2, RZ ;  /* 0x00000002e665e824 */ /* 0x000fe200078e00ff */
[C---:B------:R-:W-:Y:S01]  /*5ff0*/  @!P6 IADD3 R3, P1, R2.reuse, R206, RZ ;  /* 0x000000ce0203e210 */ /* 0x040fe20007f3e0ff */
[----:B------:R-:W-:Y:S01]  /*6000*/  @!P6 IMAD.MOV.U32 R111, RZ, RZ, c[0x0][0x20c] ;  /* 0x00008300ff6fe624 */ /* 0x000fe200078e00ff */
[----:B------:R-:W-:Y:S02]  /*6010*/  @!P6 IADD3 R0, R45, R0, RZ ;  /* 0x000000002d00e210 */ /* 0x000fe40007ffe0ff */
[----:B------:R-:W-:Y:S02]  /*6020*/  @!P6 IADD3 R48, P0, R2, R109, RZ ;  /* 0x0000006d0230e210 */ /* 0x000fe40007f1e0ff */
[----:B------:R-:W-:Y:S02]  /*6030*/  @!P6 SHF.L.U64.HI R0, R44, 0x6, R0 ;  /* 0x000000062c00e819 */ /* 0x000fe40000010200 */
[-C--:B------:R-:W-:Y:S02]  /*6040*/  HMMA.16816.F32 R44, R60, R50.reuse, RZ ;  /* 0x000000323c2c723c */ /* 0x080fe400000018ff */
[C---:B------:R-:W-:Y:S01]  /*6050*/  @!P6 IADD3.X R52, R0.reuse, R105, RZ, P0, !PT ;  /* 0x000000690034e210 */ /* 0x040fe200007fe4ff */
[----:B------:R-:W-:Y:S01]  /*6060*/  @!P6 IMAD.X R49, R0, 0x1, R204, P1 ;  /* 0x000000010031e824 */ /* 0x000fe200008e06cc */
[C---:B------:R-:W-:Y:S02]  /*6070*/  @!P6 LEA R58, P1, R3.reuse, c[0x0][0x1f8], 0x1 ;  /* 0x00007e00033aea11 */ /* 0x040fe400078208ff */
[C---:B------:R-:W-:Y:S02]  /*6080*/  @!P6 LEA R56, P0, R48.reuse, c[0x0][0x1f8], 0x1 ;  /* 0x00007e003038ea11 */ /* 0x040fe400078008ff */
[----:B------:R-:W-:Y:S04]  /*6090*/  @!P6 LEA.HI.X R59, R3, c[0x0][0x1fc], R49, 0x1, P1 ;  /* 0x00007f00033bea11 */ /* 0x000fe800008f0c31 */
[----:B------:R-:W-:Y:S01]  /*60a0*/  @!P6 LEA.HI.X R57, R48, c[0x0][0x1fc], R52, 0x1, P0 ;  /* 0x00007f003039ea11 */ /* 0x000fe200000f0c34 */
[----:B------:R-:W-:Y:S01]  /*60b0*/  @!PT LDS RZ, [RZ] ;  /* 0x00000000fffff984 */ /* 0x000fe20000000800 */
[----:B------:R-:W-:Y:S01]  /*60c0*/  @!PT LDS RZ, [RZ] ;  /* 0x00000000fffff984 */ /* 0x000fe20000000800 */
[----:B------:R-:W-:Y:S01]  /*60d0*/  @!PT LDS RZ, [RZ] ;  /* 0x00000000fffff984 */ /* 0x000fe20000000800 */
[----:B------:R2:W-:Y:S01]  /*60e0*/  @!P6 LDGSTS.E.BYPASS.LTC128B.128 [R101+0x100], [R58.64], !P5 ;  /* 0x001000003a65efae */ /* 0x0005e2000e901d46 */
[C---:B------:R-:W-:Y:S02]  /*60f0*/  HMMA.16816.F32 R48, R64.reuse, R50, RZ ;  /* 0x000000324030723c */ /* 0x040fe400000018ff */
[----:B------:R-:W-:Y:S04]  /*6100*/  @!P6 IADD3 R103, P0, R206, 0x40, RZ ;  /* 0x00000040ce67e810 */ /* 0x000fe80007f1e0ff */
[----:B------:R-:W-:Y:S01]  /*6110*/  @!P6 IADD3.X R104, RZ, R204, RZ, P0, !PT ;  /* 0x000000ccff68e210 */ /* 0x000fe200007fe4ff */
[----:B------:R2:W-:Y:S01]  /*6120*/  @!P6 LDGSTS.E.BYPASS.LTC128B.128 [R101+0x1100], [R56.64], !P4 ;  /* 0x011000003865efae */ /* 0x0005e2000e101d46 */
[-C--:B------:R-:W-:Y:S01]  /*6130*/  HMMA.16816.F32 R52, R64, R176.reuse, RZ ;  /* 0x000000b04034723c */ /* 0x080fe200000018ff */
[----:B------:R-:W-:Y:S03]  /*6140*/  @!P6 IADD3 R102, P1, R2, R103, RZ ;  /* 0x000000670266e210 */ /* 0x000fe60007f3e0ff */
[C---:B------:R-:W-:Y:S04]  /*6150*/  @!P6 LEA R3, P0, R110.reuse, R2, 0x5 ;  /* 0x000000026e03e211 */ /* 0x040fe800078028ff */
[----:B------:R-:W-:Y:S01]  /*6160*/  @!P6 LEA.HI.X R2, R110, R0, R111, 0x5, P0 ;  /* 0x000000006e02e211 */ /* 0x000fe200000f2c6f */
[--C-:B------:R-:W-:Y:S03]  /*6170*/  @!P6 IMAD.X R111, R0, 0x1, R104.reuse, P1 ;  /* 0x00000001006fe824 */ /* 0x100fe600008e0668 */
[C---:B------:R-:W-:Y:S02]  /*6180*/  @!P6 LEA R110, P0, R102.reuse, c[0x0][0x1f8], 0x1 ;  /* 0x00007e00666eea11 */ /* 0x040fe400078008ff */
[C---:B------:R-:W-:Y:S02]  /*6190*/  @!P6 IADD3 R0, P1, R3.reuse, R109, RZ ;  /* 0x0000006d0300e210 */ /* 0x040fe40007f3e0ff */
[----:B------:R-:W-:Y:S02]  /*61a0*/  @!P6 LEA.HI.X R111, R102, c[0x0][0x1fc], R111, 0x1, P0 ;  /* 0x00007f00666fea11 */ /* 0x000fe400000f0c6f */
[C---:B------:R-:W-:Y:S02]  /*61b0*/  @!P6 IADD3 R109, P0, R3.reuse, R103, RZ ;  /* 0x00000067036de210 */ /* 0x040fe40007f1e0ff */
[C---:B------:R-:W-:Y:S01]  /*61c0*/  @!P6 IADD3.X R105, R2.reuse, R105, RZ, P1, !PT ;  /* 0x000000690269e210 */ /* 0x040fe20000ffe4ff */
[----:B------:R3:W-:Y:S01]  /*61d0*/  @!P6 LDGSTS.E.BYPASS.LTC128B.128 [R101+0x2100], [R110.64], !P3 ;  /* 0x021000006e65efae */ /* 0x0007e2000d901d46 */
[----:B------:R-:W-:Y:S01]  /*61e0*/  @!P6 IADD3 R3, P1, R3, R206, RZ ;  /* 0x000000ce0303e210 */ /* 0x000fe20007f3e0ff */
[C---:B--2---:R-:W-:Y:S07]  /*61f0*/  HMMA.16816.F32 R56, R60.reuse, R176, RZ ;  /* 0x000000b03c38723c */ /* 0x044fee00000018ff */
[C---:B------:R-:W-:Y:S01]  /*6200*/  @!P6 IMAD.X R176, R2.reuse, 0x1, R104, P0 ;  /* 0x0000000102b0e824 */ /* 0x040fe200000e0668 */
[-C--:B------:R-:W-:Y:S01]  /*6210*/  HMMA.16816.F32 R60, R60, R178.reuse, RZ ;  /* 0x000000b23c3c723c */ /* 0x080fe200000018ff */
[C---:B------:R-:W-:Y:S03]  /*6220*/  @!P6 LEA R102, P0, R3.reuse, c[0x0][0x1f8], 0x1 ;  /* 0x00007e000366ea11 */ /* 0x040fe600078008ff */
[----:B------:R-:W-:Y:S04]  /*6230*/  @!P6 IADD3.X R2, R2, R204, RZ, P1, !PT ;  /* 0x000000cc0202e210 */ /* 0x000fe80000ffe4ff */
[----:B------:R-:W-:Y:S04]  /*6240*/  HMMA.16816.F32 R64, R64, R178, RZ ;  /* 0x000000b24040723c */ /* 0x000fe800000018ff */
[----:B------:R-:W-:Y:S02]  /*6250*/  @!P6 LEA.HI.X R103, R3, c[0x0][0x1fc], R2, 0x1, P0 ;  /* 0x00007f000367ea11 */ /* 0x000fe400000f0c02 */
[C---:B------:R-:W-:Y:S02]  /*6260*/  @!P6 LEA R104, P0, R0.reuse, c[0x0][0x1f8], 0x1 ;  /* 0x00007e000068ea11 */ /* 0x040fe400078008ff */
[-C--:B-1----:R-:W-:Y:S01]  /*6270*/  HMMA.16816.F32 R4, R180, R184.reuse, R4 ;  /* 0x000000b8b404723c */ /* 0x082fe20000001804 */
[----:B------:R1:W-:Y:S04]  /*6280*/  @!P6 LDGSTS.E.BYPASS.LTC128B.128 [R101+0x900], [R102.64], !P5 ;  /* 0x009000006665efae */ /* 0x0003e8000e901d46 */
[----:B------:R-:W-:Y:S02]  /*6290*/  @!P6 LEA.HI.X R105, R0, c[0x0][0x1fc], R105, 0x1, P0 ;  /* 0x00007f000069ea11 */ /* 0x000fe400000f0c69 */
[C---:B------:R-:W-:Y:S01]  /*62a0*/  @!P6 LEA R2, P0, R109.reuse, c[0x0][0x1f8], 0x1 ;  /* 0x00007e006d02ea11 */ /* 0x040fe200078008ff */
[C---:B------:R-:W-:Y:S02]  /*62b0*/  HMMA.16816.F32 R8, R188.reuse, R184, R8 ;  /* 0x000000b8bc08723c */ /* 0x040fe40000001808 */
[----:B------:R1:W-:Y:S02]  /*62c0*/  @!P6 LDGSTS.E.BYPASS.LTC128B.128 [R101+0x1900], [R104.64], !P4 ;  /* 0x019000006865efae */ /* 0x0003e4000e101d46 */
[----:B------:R-:W-:Y:S04]  /*62d0*/  @!P6 LEA.HI.X R3, R109, c[0x0][0x1fc], R176, 0x1, P0 ;  /* 0x00007f006d03ea11 */ /* 0x000fe800000f0cb0 */
[-C--:B------:R-:W-:Y:S02]  /*62e0*/  HMMA.16816.F32 R12, R188, R186.reuse, R12 ;  /* 0x000000babc0c723c */ /* 0x080fe4000000180c */
[----:B------:R2:W-:Y:S01]  /*62f0*/  @!P6 LDGSTS.E.BYPASS.LTC128B.128 [R101+0x2900], [R2.64], !P3 ;  /* 0x029000000265efae */ /* 0x0005e2000d901d46 */
[C---:B------:R-:W-:Y:S05]  /*6300*/  ISETP.GT.AND P6, PT, R229.reuse, R235, PT ;  /* 0x000000ebe500720c */ /* 0x040fea0003fc4270 */
[C---:B------:R-:W-:Y:S02]  /*6310*/  HMMA.16816.F32 R16, R180.reuse, R186, R16 ;  /* 0x000000bab410723c */ /* 0x040fe40000001810 */
[----:B------:R-:W-:Y:S06]  /*6320*/  LDSM.16.M88.4 R176, [R215+0x2000] ;  /* 0x00200000d7b0783b */ /* 0x000fec0000000200 */
[-C--:B------:R-:W-:Y:S02]  /*6330*/  HMMA.16816.F32 R20, R180, R192.reuse, R20 ;  /* 0x000000c0b414723c */ /* 0x080fe40000001814 */
[----:B------:R-:W0:Y:S06]  /*6340*/  LDGDEPBAR ;  /* 0x00000000000079af */ /* 0x000e2c0000000000 */
[C---:B------:R-:W-:Y:S02]  /*6350*/  HMMA.16816.F32 R24, R188.reuse, R192, R24 ;  /* 0x000000c0bc18723c */ /* 0x040fe40000001818 */
[----:B------:R-:W4:Y:S06]  /*6360*/  LDSM.16.M88.4 R204, [R212+0x1000] ;  /* 0x00100000d4cc783b */ /* 0x000f2c0000000200 */
[-C--:B------:R-:W-:Y:S02]  /*6370*/  HMMA.16816.F32 R28, R188, R194.reuse, R28 ;  /* 0x000000c2bc1c723c */ /* 0x080fe4000000181c */
[----:B------:R-:W1:Y:S06]  /*6380*/  LDSM.16.M88.4 R208, [R215+0x3000] ;  /* 0x00300000d7d0783b */ /* 0x000e6c0000000200 */
[C---:B------:R-:W-:Y:S02]  /*6390*/  HMMA.16816.F32 R32, R180.reuse, R194, R32 ;  /* 0x000000c2b420723c */ /* 0x040fe40000001820 */
[----:B------:R-:W1:Y:S06]  /*63a0*/  LDSM.16.M88.4 R184, [R212+0x1400] ;  /* 0x00140000d4b8783b */ /* 0x000e6c0000000200 */
[-C--:B------:R-:W-:Y:S02]  /*63b0*/  HMMA.16816.F32 R36, R180, R196.reuse, R36 ;  /* 0x000000c4b424723c */ /* 0x080fe40000001824 */
[----:B------:R-:W1:Y:S06]  /*63c0*/  LDSM.16.M88.4 R192, [R212+0x1800] ;  /* 0x00180000d4c0783b */ /* 0x000e6c0000000200 */
[C---:B------:R-:W-:Y:S08]  /*63d0*/  HMMA.16816.F32 R40, R188.reuse, R196, R40 ;  /* 0x000000c4bc28723c */ /* 0x040ff00000001828 */
[-C--:B------:R-:W-:Y:S08]  /*63e0*/  HMMA.16816.F32 R44, R188, R198.reuse, R44 ;  /* 0x000000c6bc2c723c */ /* 0x080ff0000000182c */
[C---:B------:R-:W-:Y:S01]  /*63f0*/  HMMA.16816.F32 R48, R180.reuse, R198, R48 ;  /* 0x000000c6b430723c */ /* 0x040fe20000001830 */
[----:B------:R-:W-:Y:S07]  /*6400*/  LDSM.16.M88.4 R196, [R225] ;  /* 0x00000000e1c4783b */ /* 0x000fee0000000200 */
[-C--:B------:R-:W-:Y:S08]  /*6410*/  HMMA.16816.F32 R52, R180, R200.reuse, R52 ;  /* 0x000000c8b434723c */ /* 0x080ff00000001834 */
[C---:B------:R-:W-:Y:S08]  /*6420*/  HMMA.16816.F32 R56, R188.reuse, R200, R56 ;  /* 0x000000c8bc38723c */ /* 0x040ff00000001838 */
[-C--:B------:R-:W-:Y:S01]  /*6430*/  HMMA.16816.F32 R60, R188, R202.reuse, R60 ;  /* 0x000000cabc3c723c */ /* 0x080fe2000000183c */
[----:B------:R-:W-:Y:S07]  /*6440*/  LDSM.16.M88.4 R188, [R216+0x2000] ;  /* 0x00200000d8bc783b */ /* 0x000fee0000000200 */
[----:B------:R-:W-:Y:S01]  /*6450*/  HMMA.16816.F32 R64, R180, R202, R64 ;  /* 0x000000cab440723c */ /* 0x000fe20000001840 */
[----:B------:R-:W2:Y:S07]  /*6460*/  LDSM.16.M88.4 R180, [R212+0x1c00] ;  /* 0x001c0000d4b4783b */ /* 0x000eae0000000200 */
[-C--:B----4-:R-:W-:Y:S01]  /*6470*/  HMMA.16816.F32 R4, R176, R204.reuse, R4 ;  /* 0x000000ccb004723c */ /* 0x090fe20000001804 */
[----:B------:R-:W4:Y:S07]  /*6480*/  LDSM.16.M88.4 R200, [R216+0x3000] ;  /* 0x00300000d8c8783b */ /* 0x000f2e0000000200 */
        /* <DEDUP_REMOVED lines=14> */
[-C--:B--2---:R-:W-:Y:S08]  /*6570*/  HMMA.16816.F32 R52, R176, R180.reuse, R52 ;  /* 0x000000b4b034723c */ /* 0x084ff00000001834 */
[C---:B------:R-:W-:Y:S08]  /*6580*/  HMMA.16816.F32 R56, R208.reuse, R180, R56 ;  /* 0x000000b4d038723c */ /* 0x040ff00000001838 */
[-C--:B------:R-:W-:Y:S08]  /*6590*/  HMMA.16816.F32 R60, R208, R182.reuse, R60 ;  /* 0x000000b6d03c723c */ /* 0x080ff0000000183c */
[----:B------:R-:W-:Y:S01]  /*65a0*/  HMMA.16816.F32 R64, R176, R182, R64 ;  /* 0x000000b6b040723c */ /* 0x000fe20000001840 */
[----:B------:R-:W-:Y:S07]  /*65b0*/  LDSM.16.M88.4 R176, [R215+0x4000] ;  /* 0x00400000d7b0783b */ /* 0x000fee0000000200 */
[-C--:B------:R-:W-:Y:S01]  /*65c0*/  HMMA.16816.F32 R4, R188, R196.reuse, R4 ;  /* 0x000000c4bc04723c */ /* 0x080fe20000001804 */
[----:B------:R-:W2:Y:S07]  /*65d0*/  LDSM.16.M88.4 R180, [R212+0x2000] ;  /* 0x00200000d4b4783b */ /* 0x000eae0000000200 */
[C---:B----4-:R-:W-:Y:S08]  /*65e0*/  HMMA.16816.F32 R8, R200.reuse, R196, R8 ;  /* 0x000000c4c808723c */ /* 0x050ff00000001808 */
[-C--:B------:R-:W-:Y:S08]  /*65f0*/  HMMA.16816.F32 R12, R200, R198.reuse, R12 ;  /* 0x000000c6c80c723c */ /* 0x080ff0000000180c */
[C---:B------:R-:W-:Y:S01]  /*6600*/  HMMA.16816.F32 R16, R188.reuse, R198, R16 ;  /* 0x000000c6bc10723c */ /* 0x040fe20000001810 */
[----:B------:R-:W4:Y:S07]  /*6610*/  LDSM.16.M88.4 R196, [R215+0x5000] ;  /* 0x00500000d7c4783b */ /* 0x000f2e0000000200 */
[-C--:B-1----:R-:W-:Y:S08]  /*6620*/  HMMA.16816.F32 R20, R188, R204.reuse, R20 ;  /* 0x000000ccbc14723c */ /* 0x082ff00000001814 */
[C---:B------:R-:W-:Y:S08]  /*6630*/  HMMA.16816.F32 R24, R200.reuse, R204, R24 ;  /* 0x000000ccc818723c */ /* 0x040ff00000001818 */
[-C--:B------:R-:W-:Y:S08]  /*6640*/  HMMA.16816.F32 R28, R200, R206.reuse, R28 ;  /* 0x000000cec81c723c */ /* 0x080ff0000000181c */
[C---:B------:R-:W-:Y:S01]  /*6650*/  HMMA.16816.F32 R32, R188.reuse, R206, R32 ;  /* 0x000000cebc20723c */ /* 0x040fe20000001820 */
        /* <DEDUP_REMOVED lines=8> */
[-C--:B------:R-:W-:Y:S01]  /*66e0*/  HMMA.16816.F32 R60, R200, R194.reuse, R60 ;  /* 0x000000c2c83c723c */ /* 0x080fe2000000183c */
[----:B------:R-:W1:Y:S07]  /*66f0*/  LDSM.16.M88.4 R200, [R212+0x2800] ;  /* 0x00280000d4c8783b */ /* 0x000e6e0000000200 */
[----:B------:R-:W-:Y:S01]  /*6700*/  HMMA.16816.F32 R64, R188, R194, R64 ;  /* 0x000000c2bc40723c */ /* 0x000fe20000001840 */
[----:B------:R-:W-:Y:S07]  /*6710*/  LDSM.16.M88.4 R188, [R216+0x4000] ;  /* 0x00400000d8bc783b */ /* 0x000fee0000000200 */
[-C--:B--2---:R-:W-:Y:S01]  /*6720*/  HMMA.16816.F32 R4, R176, R180.reuse, R4 ;  /* 0x000000b4b004723c */ /* 0x084fe20000001804 */
[----:B------:R-:W2:Y:S07]  /*6730*/  LDSM.16.M88.4 R192, [R221] ;  /* 0x00000000ddc0783b */ /* 0x000eae0000000200 */
[C---:B----4-:R-:W-:Y:S08]  /*6740*/  HMMA.16816.F32 R8, R196.reuse, R180, R8 ;  /* 0x000000b4c408723c */ /* 0x050ff00000001808 */
[-C--:B------:R-:W-:Y:S08]  /*6750*/  HMMA.16816.F32 R12, R196, R182.reuse, R12 ;  /* 0x000000b6c40c723c */ /* 0x080ff0000000180c */
[C---:B------:R-:W-:Y:S01]  /*6760*/  HMMA.16816.F32 R16, R176.reuse, R182, R16 ;  /* 0x000000b6b010723c */ /* 0x040fe20000001810 */
[----:B------:R-:W4:Y:S07]  /*6770*/  LDSM.16.M88.4 R180, [R216+0x5000] ;  /* 0x00500000d8b4783b */ /* 0x000f2e0000000200 */
        /* <DEDUP_REMOVED lines=9> */
[C---:B------:R-:W-:Y:S07]  /*6810*/  HMMA.16816.F32 R56, R196.reuse, R204, R56 ;  /* 0x000000ccc438723c */ /* 0x040fee0000001838 */
[----:B------:R-:W-:Y:S01]  /*6820*/  IADD3 R204, R229, -0x1, RZ ;  /* 0xffffffffe5cc7810 */ /* 0x000fe20007ffe0ff */
[-C--:B------:R-:W-:Y:S04]  /*6830*/  HMMA.16816.F32 R60, R196, R206.reuse, R60 ;  /* 0x000000cec43c723c */ /* 0x080fe8000000183c */
[----:B------:R-:W-:Y:S01]  /*6840*/  @P6 SHF.R.S32.HI R0, RZ, 0x1f, R204 ;  /* 0x0000001fff006819 */ /* 0x000fe200000114cc */
[----:B------:R-:W-:Y:S03]  /*6850*/  @P6 IMAD.WIDE.U32 R2, R204, c[0x0][0x1e0], RZ ;  /* 0x00007800cc026a25 */ /* 0x000fe600078e00ff */
[----:B------:R-:W-:Y:S04]  /*6860*/  HMMA.16816.F32 R64, R176, R206, R64 ;  /* 0x000000ceb040723c */ /* 0x000fe80000001840 */
[----:B------:R-:W-:Y:S04]  /*6870*/  @P6 IMAD R0, R0, c[0x0][0x1e0], RZ ;  /* 0x0000780000006a24 */ /* 0x000fe800078e02ff */
[-C--:B--2---:R-:W-:Y:S05]  /*6880*/  HMMA.16816.F32 R4, R188, R192.reuse, R4 ;  /* 0x000000c0bc04723c */ /* 0x084fea0000001804 */
[----:B------:R-:W-:Y:S03]  /*6890*/  @P6 IMAD R0, R204, c[0x0][0x1e4], R0 ;  /* 0x00007900cc006a24 */ /* 0x000fe600078e0200 */
[C---:B----4-:R-:W-:Y:S04]  /*68a0*/  HMMA.16816.F32 R8, R180.reuse, R192, R8 ;  /* 0x000000c0b408723c */ /* 0x050fe80000001808 */
[----:B------:R-:W-:Y:S01]  /*68b0*/  @P6 IMAD.IADD R0, R3, 0x1, R0 ;  /* 0x0000000103006824 */ /* 0x000fe200078e0200 */
[C---:B------:R-:W-:Y:S03]  /*68c0*/  @P6 SHF.L.U32 R3, R2.reuse, 0x6, RZ ;  /* 0x0000000602036819 */ /* 0x040fe600000006ff */
[-C--:B------:R-:W-:Y:S04]  /*68d0*/  HMMA.16816.F32 R12, R180, R194.reuse, R12 ;  /* 0x000000c2b40c723c */ /* 0x080fe8000000180c */
[----:B------:R-:W-:Y:S01]  /*68e0*/  @P6 SHF.L.U64.HI R2, R2, 0x6, R0 ;  /* 0x0000000602026819 */ /* 0x000fe20000010200 */
[----:B-----5:R-:W-:Y:S03]  /*68f0*/  IMAD.MOV.U32 R0, RZ, RZ, R234 ;  /* 0x000000ffff007224 */ /* 0x020fe600078e00ea */
[----:B------:R-:W-:Y:S01]  /*6900*/  FMUL.FTZ R4, R4, c[0x0][0x320] ;  /* 0x0000c80004047a20 */ /* 0x000fe20000410000 */
[C---:B------:R-:W-:Y:S03]  /*6910*/  HMMA.16816.F32 R16, R188.reuse, R194, R16 ;  /* 0x000000c2bc10723c */ /* 0x040fe60000001810 */
[----:B------:R-:W-:Y:S01]  /*6920*/  MUFU.TANH R207, R4 ;  /* 0x0000000400cf7308 */ /* 0x000fe20000002400 */
[----:B------:R-:W-:Y:S02]  /*6930*/  FMUL.FTZ R5, R5, c[0x0][0x320] ;  /* 0x0000c80005057a20 */ /* 0x000fe40000410000 */
[----:B------:R-:W-:Y:S02]  /*6940*/  FMUL.FTZ R6, R6, c[0x0][0x320] ;  /* 0x0000c80006067a20 */ /* 0x000fe40000410000 */
[----:B------:R-:W-:Y:S04]  /*6950*/  FMUL.FTZ R7, R7, c[0x0][0x320] ;  /* 0x0000c80007077a20 */ /* 0x000fe80000410000 */
[----:B------:R-:W-:Y:S01]  /*6960*/  FMUL.FTZ R8, R8, c[0x0][0x320] ;  /* 0x0000c80008087a20 */ /* 0x000fe20000410000 */
[----:B------:R-:W1:Y:S01]  /*6970*/  MUFU.TANH R206, R5 ;  /* 0x0000000500ce7308 */ /* 0x000e620000002400 */
[----:B------:R-:W-:Y:S02]  /*6980*/  FMUL.FTZ R9, R9, c[0x0][0x320] ;  /* 0x0000c80009097a20 */ /* 0x000fe40000410000 */
[----:B------:R-:W-:Y:S02]  /*6990*/  FMUL.FTZ R14, R14, c[0x0][0x320] ;  /* 0x0000c8000e0e7a20 */ /* 0x000fe40000410000 */
[----:B------:R-:W-:Y:S02]  /*69a0*/  FMUL.FTZ R10, R10, c[0x0][0x320] ;  /* 0x0000c8000a0a7a20 */ /* 0x000fe40000410000 */
[----:B------:R-:W-:Y:S02]  /*69b0*/  FMUL.FTZ R11, R11, c[0x0][0x320] ;  /* 0x0000c8000b0b7a20 */ /* 0x000fe40000410000 */
[----:B------:R-:W-:Y:S01]  /*69c0*/  FMUL.FTZ R12, R12, c[0x0][0x320] ;  /* 0x0000c8000c0c7a20 */ /* 0x000fe20000410000 */
[----:B------:R2:W-:Y:S01]  /*69d0*/  MUFU.TANH R176, R14 ;  /* 0x0000000e00b07308 */ /* 0x0005e20000002400 */
[----:B------:R-:W-:Y:S02]  /*69e0*/  FMUL.FTZ R15, R15, c[0x0][0x320] ;  /* 0x0000c8000f0f7a20 */ /* 0x000fe40000410000 */
[----:B------:R-:W-:Y:S02]  /*69f0*/  FMUL.FTZ R13, R13, c[0x0][0x320] ;  /* 0x0000c8000d0d7a20 */ /* 0x000fe40000410000 */
[----:B------:R-:W-:Y:S02]  /*6a00*/  FMUL.FTZ R16, R16, c[0x0][0x320] ;  /* 0x0000c80010107a20 */ /* 0x000fe40000410000 */
[----:B------:R-:W-:Y:S02]  /*6a10*/  FMUL.FTZ R17, R17, c[0x0][0x320] ;  /* 0x0000c80011117a20 */ /* 0x000fe40000410000 */
[----:B------:R-:W-:Y:S01]  /*6a20*/  FMUL.FTZ R18, R18, c[0x0][0x320] ;  /* 0x0000c80012127a20 */ /* 0x000fe20000410000 */
[----:B------:R-:W-:Y:S01]  /*6a30*/  MUFU.TANH R210, R6 ;  /* 0x0000000600d27308 */ /* 0x000fe20000002400 */
[----:B------:R-:W-:Y:S09]  /*6a40*/  FMUL.FTZ R19, R19, c[0x0][0x320] ;  /* 0x0000c80013137a20 */ /* 0x000ff20000410000 */
[----:B------:R4:W5:Y:S01]  /*6a50*/  MUFU.TANH R209, R7 ;  /* 0x0000000700d17308 */ /* 0x0009620000002400 */
[----:B--2---:R-:W2:Y:S09]  /*6a60*/  LDL R14, [R1+0x3c] ;  /* 0x00003c00010e7983 */ /* 0x004eb20000100800 */
[----:B------:R-:W-:Y:S10]  /*6a70*/  MUFU.TANH R208, R8 ;  /* 0x0000000800d07308 */ /* 0x000ff40000002400 */
[----:B------:R-:W1:Y:S01]  /*6a80*/  MUFU.TANH R205, R9 ;  /* 0x0000000900cd7308 */ /* 0x000e620000002400 */
[----:B----4-:R-:W4:Y:S09]  /*6a90*/  LDSM.16.M88.4 R4, [R220] ;  /* 0x00000000dc04783b */ /* 0x010f320000000200 */
[----:B------:R-:W-:Y:S10]  /*6aa0*/  MUFU.TANH R203, R10 ;  /* 0x0000000a00cb7308 */ /* 0x000ff40000002400 */
[----:B------:R1:W1:Y:S10]  /*6ab0*/  MUFU.TANH R202, R11 ;  /* 0x0000000b00ca7308 */ /* 0x0002740000002400 */
[----:B------:R-:W-:Y:S10]  /*6ac0*/  MUFU.TANH R199, R16 ;  /* 0x0000001000c77308 */ /* 0x000ff40000002400 */
[----:B------:R3:W-:Y:S01]  /*6ad0*/  MUFU.TANH R185, R17 ;  /* 0x0000001100b97308 */ /* 0x0007e20000002400 */
[-C--:B----4-:R-:W-:Y:S01]  /*6ae0*/  HMMA.16816.F32 R20, R188, R4.reuse, R20 ;  /* 0x00000004bc14723c */ /* 0x090fe20000001814 */
[----:B-1----:R-:W1:Y:S08]  /*6af0*/  LDSM.16.M88.4 R8, [R219] ;  /* 0x00000000db08783b */ /* 0x002e700000000200 */
[----:B------:R-:W-:Y:S01]  /*6b00*/  MUFU.TANH R184, R18 ;  /* 0x0000001200b87308 */ /* 0x000fe20000002400 */
[C---:B------:R-:W-:Y:S07]  /*6b10*/  HMMA.16816.F32 R24, R180.reuse, R4, R24 ;  /* 0x00000004b418723c */ /* 0x040fee0000001818 */
[----:B------:R-:W-:Y:S02]  /*6b20*/  @P6 IADD3 R5, P1, R3, R232, RZ ;  /* 0x000000e803056210 */ /* 0x000fe40007f3e0ff */
[----:B------:R4:W-:Y:S01]  /*6b30*/  MUFU.TANH R179, R19 ;  /* 0x0000001300b37308 */ /* 0x0009e20000002400 */
[-C--:B------:R-:W-:Y:S03]  /*6b40*/  HMMA.16816.F32 R28, R180, R6.reuse, R28 ;  /* 0x00000006b41c723c */ /* 0x080fe6000000181c */
[----:B------:R-:W-:Y:S04]  /*6b50*/  @P2 IMAD.HI.U32 R4, R234, c[0x0][0x2c8], RZ ;  /* 0x0000b200ea042a27 */ /* 0x000fe800078e00ff */
[----:B------:R-:W-:Y:S01]  /*6b60*/  FMUL.FTZ R20, R20, c[0x0][0x320] ;  /* 0x0000c80014147a20 */ /* 0x000fe20000410000 */
[C---:B------:R-:W-:Y:S01]  /*6b70*/  HMMA.16816.F32 R32, R188.reuse, R6, R32 ;  /* 0x00000006bc20723c */ /* 0x040fe20000001820 */
[----:B------:R4:W2:Y:S03]  /*6b80*/  MUFU.TANH R177, R13 ;  /* 0x0000000d00b17308 */ /* 0x0008a60000002400 */
[----:B------:R-:W-:Y:S01]  /*6b90*/  @P2 SHF.R.U32.HI R0, RZ, c[0x0][0x2cc], R4 ;  /* 0x0000b300ff002a19 */ /* 0x000fe20000011604 */
[----:B------:R-:W-:Y:S02]  /*6ba0*/  FMUL.FTZ R23, R23, c[0x0][0x320] ;  /* 0x0000c80017177a20 */ /* 0x000fe40000410000 */
[----:B------:R-:W-:Y:S01]  /*6bb0*/  @P6 IADD3.X R6, R2, R231, RZ, P1, !PT ;  /* 0x000000e702066210 */ /* 0x000fe20000ffe4ff */
[----:B------:R-:W-:Y:S01]  /*6bc0*/  @P6 IMAD.MOV.U32 R7, RZ, RZ, c[0x0][0x1e4] ;  /* 0x00007900ff076624 */ /* 0x000fe200078e00ff */
[----:B---3--:R-:W3:Y:S02]  /*6bd0*/  SHFL.IDX PT, R17, R0, RZ, 0x1c1f ;  /* 0x001c1fff00117589 */ /* 0x008ee400000e0000 */
[----:B------:R-:W-:Y:S01]  /*6be0*/  MUFU.TANH R178, R12 ;  /* 0x0000000c00b27308 */ /* 0x000fe20000002400 */
[----:B------:R-:W-:Y:S02]  /*6bf0*/  FMUL.FTZ R22, R22, c[0x0][0x320] ;  /* 0x0000c80016167a20 */ /* 0x000fe40000410000 */
[----:B------:R-:W-:Y:S01]  /*6c00*/  FMUL.FTZ R21, R21, c[0x0][0x320] ;  /* 0x0000c80015157a20 */ /* 0x000fe20000410000 */
[-C--:B-1----:R-:W-:Y:S02]  /*6c10*/  HMMA.16816.F32 R36, R188, R8.reuse, R36 ;  /* 0x00000008bc24723c */ /* 0x082fe40000001824 */
[----:B------:R-:W-:Y:S01]  /*6c20*/  SHFL.IDX PT, R16, R0, 0x1, 0x1c1f ;  /* 0x003c1f0000107f89 */ /* 0x000fe200000e0000 */
[----:B------:R-:W-:Y:S03]  /*6c30*/  FMUL.FTZ R30, R30, c[0x0][0x320] ;  /* 0x0000c8001e1e7a20 */ /* 0x000fe60000410000 */
[----:B------:R-:W-:Y:S01]  /*6c40*/  MUFU.TANH R111, R20 ;  /* 0x00000014006f7308 */ /* 0x000fe20000002400 */
[----:B------:R-:W-:Y:S02]  /*6c50*/  FMUL.FTZ R27, R27, c[0x0][0x320] ;  /* 0x0000c8001b1b7a20 */ /* 0x000fe40000410000 */
[----:B------:R-:W-:Y:S01]  /*6c60*/  FMUL.FTZ R34, R34, c[0x0][0x320] ;  /* 0x0000c80022227a20 */ /* 0x000fe20000410000 */
[C---:B------:R-:W-:Y:S01]  /*6c70*/  HMMA.16816.F32 R40, R180.reuse, R8, R40 ;  /* 0x00000008b428723c */ /* 0x040fe20000001828 */
[----:B----4-:R-:W1:Y:S01]  /*6c80*/  SHFL.IDX PT, R19, R0, 0x2, 0x1c1f ;  /* 0x005c1f0000137f89 */ /* 0x010e6200000e0000 */
[----:B------:R-:W-:Y:S02]  /*6c90*/  IMAD.MOV.U32 R13, RZ, RZ, -0x40 ;  /* 0xffffffc0ff0d7424 */ /* 0x000fe400078e00ff */
[----:B------:R-:W-:Y:S02]  /*6ca0*/  FMUL.FTZ R35, R35, c[0x0][0x320] ;  /* 0x0000c80023237a20 */ /* 0x000fe40000410000 */
[----:B------:R4:W-:Y:S01]  /*6cb0*/  MUFU.TANH R186, R34 ;  /* 0x0000002200ba7308 */ /* 0x0009e20000002400 */
[----:B------:R-:W-:Y:S01]  /*6cc0*/  @P6 MOV R9, c[0x0][0x1e0] ;  /* 0x0000780000096a02 */ /* 0x000fe20000000f00 */
[----:B------:R-:W-:Y:S01]  /*6cd0*/  FMUL.FTZ R32, R32, c[0x0][0x320] ;  /* 0x0000c80020207a20 */ /* 0x000fe20000410000 */
[-C--:B------:R-:W-:Y:S01]  /*6ce0*/  HMMA.16816.F32 R44, R180, R10.reuse, R44 ;  /* 0x0000000ab42c723c */ /* 0x080fe2000000182c */
[----:B------:R2:W1:Y:S02]  /*6cf0*/  SHFL.IDX PT, R18, R0, 0x3, 0x1c1f ;  /* 0x007c1f0000127f89 */ /* 0x00046400000e0000 */
[----:B------:R-:W-:Y:S01]  /*6d00*/  @P6 LEA R4, P0, R9, R3, 0x5 ;  /* 0x0000000309046211 */ /* 0x000fe200078028ff */
[----:B------:R-:W-:Y:S02]  /*6d10*/  FMUL.FTZ R33, R33, c[0x0][0x320] ;  /* 0x0000c80021217a20 */ /* 0x000fe40000410000 */
[----:B------:R-:W-:Y:S01]  /*6d20*/  FMUL.FTZ R36, R36, c[0x0][0x320] ;  /* 0x0000c80024247a20 */ /* 0x000fe20000410000 */
[----:B------:R-:W1:Y:S01]  /*6d30*/  MUFU.TANH R200, R15 ;  /* 0x0000000f00c87308 */ /* 0x000e620000002400 */
[----:B------:R-:W-:Y:S01]  /*6d40*/  FMUL.FTZ R28, R28, c[0x0][0x320] ;  /* 0x0000c8001c1c7a20 */ /* 0x000fe20000410000 */
[----:B------:R-:W-:Y:S01]  /*6d50*/  @P6 LEA.HI.X R9, R9, R2, R7, 0x5, P0 ;  /* 0x0000000209096211 */ /* 0x000fe200000f2c07 */
[C---:B------:R-:W-:Y:S04]  /*6d60*/  HMMA.16816.F32 R48, R188.reuse, R10, R48 ;  /* 0x0000000abc30723c */ /* 0x040fe80000001830 */
[----:B------:R-:W-:Y:S01]  /*6d70*/  @P6 IADD3 R8, P0, R232, 0x20, RZ ;  /* 0x00000020e8086810 */ /* 0x000fe20007f1e0ff */
[----:B------:R-:W-:Y:S02]  /*6d80*/  FMUL.FTZ R37, R37, c[0x0][0x320] ;  /* 0x0000c80025257a20 */ /* 0x000fe40000410000 */
[----:B------:R1:W-:Y:S01]  /*6d90*/  MUFU.TANH R101, R35 ;  /* 0x0000002300657308 */ /* 0x0003e20000002400 */
[----:B------:R-:W-:Y:S01]  /*6da0*/  @P6 IADD3.X R7, RZ, R231, RZ, P0, !PT ;  /* 0x000000e7ff076210 */ /* 0x000fe200007fe4ff */
[----:B------:R-:W-:Y:S03]  /*6db0*/  FMUL.FTZ R31, R31, c[0x0][0x320] ;  /* 0x0000c8001f1f7a20 */ /* 0x000fe60000410000 */
[----:B----4-:R-:W-:Y:S01]  /*6dc0*/  @P6 LEA R34, P1, R5, c[0x0][0x1c8], 0x1 ;  /* 0x0000720005226a11 */ /* 0x010fe200078208ff */
[----:B------:R-:W-:Y:S02]  /*6dd0*/  FMUL.FTZ R38, R38, c[0x0][0x320] ;  /* 0x0000c80026267a20 */ /* 0x000fe40000410000 */
[----:B------:R-:W-:Y:S02]  /*6de0*/  FMUL.FTZ R29, R29, c[0x0][0x320] ;  /* 0x0000c8001d1d7a20 */ /* 0x000fe40000410000 */
[----:B------:R-:W-:Y:S01]  /*6df0*/  MUFU.TANH R192, R23 ;  /* 0x0000001700c07308 */ /* 0x000fe20000002400 */
[----:B------:R-:W-:Y:S02]  /*6e00*/  FMUL.FTZ R39, R39, c[0x0][0x320] ;  /* 0x0000c80027277a20 */ /* 0x000fe40000410000 */
[----:B------:R-:W-:Y:S02]  /*6e10*/  IMAD R13, R229, R13, 0x1 ;  /* 0x00000001e50d7424 */ /* 0x000fe400078e020d */
[----:B------:R-:W-:Y:S02]  /*6e20*/  FMUL.FTZ R24, R24, c[0x0][0x320] ;  /* 0x0000c80018187a20 */ /* 0x000fe40000410000 */
[----:B------:R-:W-:Y:S02]  /*6e30*/  FMUL.FTZ R25, R25, c[0x0][0x320] ;  /* 0x0000c80019197a20 */ /* 0x000fe40000410000 */
[----:B------:R-:W-:Y:S01]  /*6e40*/  FMUL.FTZ R26, R26, c[0x0][0x320] ;  /* 0x0000c8001a1a7a20 */ /* 0x000fe20000410000 */
[----:B------:R4:W-:Y:S01]  /*6e50*/  MUFU.TANH R103, R32 ;  /* 0x0000002000677308 */ /* 0x0009e20000002400 */
[----:B------:R-:W-:Y:S02]  /*6e60*/  FMUL.FTZ R41, R41, c[0x0][0x320] ;  /* 0x0000c80029297a20 */ /* 0x000fe40000410000 */
[----:B------:R-:W-:Y:S01]  /*6e70*/  FMUL.FTZ R40, R40, c[0x0][0x320] ;  /* 0x0000c80028287a20 */ /* 0x000fe20000410000 */
[----:B-1----:R-:W-:Y:S01]  /*6e80*/  @P6 LEA.HI.X R35, R5, c[0x0][0x1cc], R6, 0x1, P1 ;  /* 0x0000730005236a11 */ /* 0x002fe200008f0c06 */
[----:B------:R-:W-:Y:S01]  /*6e90*/  FMUL.FTZ R44, R44, c[0x0][0x320] ;  /* 0x0000c8002c2c7a20 */ /* 0x000fe20000410000 */
[-C--:B------:R-:W-:Y:S01]  /*6ea0*/  @P6 IADD3 R6, P1, R3, R8.reuse, RZ ;  /* 0x0000000803066210 */ /* 0x080fe20007f3e0ff */
[----:B------:R-:W-:Y:S02]  /*6eb0*/  FMUL.FTZ R45, R45, c[0x0][0x320] ;  /* 0x0000c8002d2d7a20 */ /* 0x000fe40000410000 */
[----:B------:R-:W-:Y:S01]  /*6ec0*/  FMUL.FTZ R42, R42, c[0x0][0x320] ;  /* 0x0000c8002a2a7a20 */ /* 0x000fe20000410000 */
[----:B------:R-:W-:Y:S01]  /*6ed0*/  MUFU.TANH R198, R36 ;  /* 0x0000002400c67308 */ /* 0x000fe20000002400 */
[----:B------:R-:W-:Y:S01]  /*6ee0*/  @P6 IMAD.X R12, R2, 0x1, R7, P1 ;  /* 0x00000001020c6824 */ /* 0x000fe200008e0607 */
[----:B------:R-:W-:Y:S01]  /*6ef0*/  @P6 IADD3 R5, P1, R232, 0x40, RZ ;  /* 0x00000040e8056810 */ /* 0x000fe20007f3e0ff */
[----:B------:R-:W-:Y:S02]  /*6f00*/  FMUL.FTZ R43, R43, c[0x0][0x320] ;  /* 0x0000c8002b2b7a20 */ /* 0x000fe40000410000 */
[----:B------:R-:W-:Y:S02]  /*6f10*/  FMUL.FTZ R48, R48, c[0x0][0x320] ;  /* 0x0000c80030307a20 */ /* 0x000fe40000410000 */
[----:B------:R-:W-:Y:S02]  /*6f20*/  FMUL.FTZ R49, R49, c[0x0][0x320] ;  /* 0x0000c80031317a20 */ /* 0x000fe40000410000 */
[----:B------:R-:W-:Y:S01]  /*6f30*/  FMUL.FTZ R50, R50, c[0x0][0x320] ;  /* 0x0000c80032327a20 */ /* 0x000fe20000410000 */
[----:B------:R1:W-:Y:S01]  /*6f40*/  MUFU.TANH R102, R33 ;  /* 0x0000002100667308 */ /* 0x0003e20000002400 */
[----:B------:R-:W-:Y:S02]  /*6f50*/  FMUL.FTZ R51, R51, c[0x0][0x320] ;  /* 0x0000c80033337a20 */ /* 0x000fe40000410000 */
[----:B------:R-:W-:Y:S01]  /*6f60*/  FMUL.FTZ R46, R46, c[0x0][0x320] ;  /* 0x0000c8002e2e7a20 */ /* 0x000fe20000410000 */
[C---:B----4-:R-:W-:Y:S01]  /*6f70*/  @P6 LEA R32, P0, R6.reuse, c[0x0][0x1c8], 0x1 ;  /* 0x0000720006206a11 */ /* 0x050fe200078008ff */
[----:B------:R-:W-:Y:S05]  /*6f80*/  FMUL.FTZ R47, R47, c[0x0][0x320] ;  /* 0x0000c8002f2f7a20 */ /* 0x000fea0000410000 */
[----:B------:R4:W-:Y:S10]  /*6f90*/  MUFU.TANH R201, R37 ;  /* 0x0000002500c97308 */ /* 0x0009f40000002400 */
[----:B------:R2:W-:Y:S01]  /*6fa0*/  MUFU.TANH R104, R30 ;  /* 0x0000001e00687308 */ /* 0x0005e20000002400 */
[----:B-1----:R-:W-:Y:S09]  /*6fb0*/  @P6 LEA.HI.X R33, R6, c[0x0][0x1cc], R12, 0x1, P0 ;  /* 0x0000730006216a11 */ /* 0x002ff200000f0c0c */
[----:B------:R-:W-:Y:S10]  /*6fc0*/  MUFU.TANH R193, R24 ;  /* 0x0000001800c17308 */ /* 0x000ff40000002400 */
[----:B------:R1:W-:Y:S10]  /*6fd0*/  MUFU.TANH R109, R28 ;  /* 0x0000001c006d7308 */ /* 0x0003f40000002400 */
[----:B------:R-:W-:Y:S10]  /*6fe0*/  MUFU.TANH R187, R22 ;  /* 0x0000001600bb7308 */ /* 0x000ff40000002400 */
[----:B------:R1:W-:Y:S10]  /*6ff0*/  MUFU.TANH R197, R31 ;  /* 0x0000001f00c57308 */ /* 0x0003f40000002400 */
[----:B------:R-:W-:Y:S10]  /*7000*/  MUFU.TANH R194, R25 ;  /* 0x0000001900c27308 */ /* 0x000ff40000002400 */
[----:B------:R1:W-:Y:S10]  /*7010*/  MUFU.TANH R105, R29 ;  /* 0x0000001d00697308 */ /* 0x0003f40000002400 */
[----:B------:R-:W1:Y:S10]  /*7020*/  MUFU.TANH R110, R21 ;  /* 0x00000015006e7308 */ /* 0x000e740000002400 */
[----:B------:R-:W-:Y:S10]  /*7030*/  MUFU.TANH R195, R26 ;  /* 0x0000001a00c37308 */ /* 0x000ff40000002400 */
[----:B------:R-:W-:Y:S10]  /*7040*/  MUFU.TANH R245, R41 ;  /* 0x0000002900f57308 */ /* 0x000ff40000002400 */
[----:B------:R-:W-:Y:S01]  /*7050*/  MUFU.TANH R243, R40 ;  /* 0x0000002800f37308 */ /* 0x000fe20000002400 */
[----:B--2---:R-:W-:Y:S02]  /*7060*/  IADD3 R0, R13, c[0x0][0x1d0], -R14 ;  /* 0x000074000d007a10 */ /* 0x004fe40007ffe80e */
[----:B------:R-:W-:Y:S02]  /*7070*/  @P6 IADD3 R14, P0, R3, R5, RZ ;  /* 0x00000005030e6210 */ /* 0x000fe40007f1e0ff */
[----:B------:R-:W-:Y:S05]  /*7080*/  @P6 IADD3.X R13, RZ, R231, RZ, P1, !PT ;  /* 0x000000e7ff0d6210 */ /* 0x000fea0000ffe4ff */
[----:B------:R2:W2:Y:S01]  /*7090*/  MUFU.TANH R196, R27 ;  /* 0x0000001b00c47308 */ /* 0x0004a20000002400 */
[----:B------:R-:W-:Y:S01]  /*70a0*/  @P6 IADD3 R20, P1, R4, R8, RZ ;  /* 0x0000000804146210 */ /* 0x000fe20007f3e0ff */
[----:B------:R-:W-:Y:S01]  /*70b0*/  @P6 IMAD.X R15, R2, 0x1, R13, P0 ;  /* 0x00000001020f6824 */ /* 0x000fe200000e060d */
[C---:B------:R-:W-:Y:S02]  /*70c0*/  @P6 IADD3 R23, P0, R4.reuse, R5, RZ ;  /* 0x0000000504176210 */ /* 0x040fe40007f1e0ff */
[C---:B------:R-:W-:Y:S02]  /*70d0*/  @P6 IADD3.X R36, R9.reuse, R7, RZ, P1, !PT ;  /* 0x0000000709246210 */ /* 0x040fe40000ffe4ff */
[----:B------:R-:W-:Y:S03]  /*70e0*/  @P6 IADD3 R12, P1, R4, R232, RZ ;  /* 0x000000e8040c6210 */ /* 0x000fe60007f3e0ff */
[----:B------:R2:W-:Y:S01]  /*70f0*/  MUFU.TANH R238, R44 ;  /* 0x0000002c00ee7308 */ /* 0x0005e20000002400 */
[----:B------:R-:W2:Y:S01]  /*7100*/  LDSM.16.M88.4 R4, [R218] ;  /* 0x00000000da04783b */ /* 0x000ea20000000200 */
[----:B------:R-:W-:Y:S01]  /*7110*/  IADD3 R0, R0, -c[0x0][0x168], RZ ;  /* 0x80005a0000007a10 */ /* 0x000fe20007ffe0ff */
[----:B------:R-:W-:Y:S04]  /*7120*/  DEPBAR.LE SB0, 0x0 ;  /* 0x000080000000791a */ /* 0x000fe80000000000 */
[C---:B----4-:R-:W-:Y:S01]  /*7130*/  @P6 IADD3.X R37, R9.reuse, R13, RZ, P0, !PT ;  /* 0x0000000d09256210 */ /* 0x050fe200007fe4ff */
[----:B------:R-:W-:Y:S01]  /*7140*/  @P6 IMAD.X R9, R9, 0x1, R231, P1 ;  /* 0x0000000109096824 */ /* 0x000fe200008e06e7 */
[----:B------:R-:W-:Y:S01]  /*7150*/  @P6 LEA R30, P1, R12, c[0x0][0x1c8], 0x1 ;  /* 0x000072000c1e6a11 */ /* 0x000fe200078208ff */
[----:B------:R4:W-:Y:S01]  /*7160*/  MUFU.TANH R239, R45 ;  /* 0x0000002d00ef7308 */ /* 0x0009e20000002400 */
[----:B---3--:R-:W-:Y:S01]  /*7170*/  IMAD.IADD R8, R0, 0x1, R17 ;  /* 0x0000000100087824 */ /* 0x008fe200078e0211 */
[----:B-1----:R-:W-:Y:S01]  /*7180*/  @P6 LEA R28, P0, R14, c[0x0][0x1c8], 0x1 ;  /* 0x000072000e1c6a11 */ /* 0x002fe200078008ff */
[----:B------:R-:W-:Y:S01]  /*7190*/  IMAD.IADD R2, R0, 0x1, R19 ;  /* 0x0000000100027824 */ /* 0x000fe200078e0213 */
[----:B------:R-:W-:Y:S06]  /*71a0*/  @P6 LEA.HI.X R31, R12, c[0x0][0x1cc], R9, 0x1, P1 ;  /* 0x000073000c1f6a11 */ /* 0x000fec00008f0c09 */
[----:B------:R-:W1:Y:S01]  /*71b0*/  MUFU.TANH R38, R38 ;  /* 0x0000002600267308 */ /* 0x000e620000002400 */
[----:B------:R-:W-:Y:S01]  /*71c0*/  IADD3 R3, R0, R16, RZ ;  /* 0x0000001000037210 */ /* 0x000fe20007ffe0ff */
[----:B------:R-:W-:Y:S01]  /*71d0*/  BAR.SYNC.DEFER_BLOCKING 0x0 ;  /* 0x0000000000007b1d */ /* 0x000fe20000010000 */
[----:B------:R-:W-:Y:S02]  /*71e0*/  ISETP.GT.AND P1, PT, R8, 0x1, PT ;  /* 0x000000010800780c */ /* 0x000fe40003f24270 */
[----:B------:R-:W-:Y:S02]  /*71f0*/  @P6 LEA.HI.X R29, R14, c[0x0][0x1cc], R15, 0x1, P0 ;  /* 0x000073000e1d6a11 */ /* 0x000fe400000f0c0f */
[----:B------:R-:W-:Y:S02]  /*7200*/  FSEL R13, R206, -INF , P1 ;  /* 0xff800000ce0d7808 */ /* 0x000fe40000800000 */
[----:B------:R-:W-:Y:S01]  /*7210*/  ISETP.GT.AND P1, PT, R3, 0x1, PT ;  /* 0x000000010300780c */ /* 0x000fe20003f24270 */
[----:B------:R-:W3:Y:S01]  /*7220*/  MUFU.TANH R39, R39 ;  /* 0x0000002700277308 */ /* 0x000ee20000002400 */
[----:B------:R-:W-:Y:S02]  /*7230*/  ISETP.GT.AND P0, PT, R8, RZ, PT ;  /* 0x000000ff0800720c */ /* 0x000fe40003f04270 */
[----:B-----5:R-:W-:Y:S02]  /*7240*/  FSEL R16, R209, -INF , P1 ;  /* 0xff800000d1107808 */ /* 0x020fe40000800000 */
[----:B------:R-:W-:Y:S02]  /*7250*/  IADD3 R0, R0, R18, RZ ;  /* 0x0000001200007210 */ /* 0x000fe40007ffe0ff */
[----:B------:R-:W-:Y:S02]  /*7260*/  FSEL R12, R207, -INF , P0 ;  /* 0xff800000cf0c7808 */ /* 0x000fe40000000000 */
[----:B------:R-:W-:Y:S01]  /*7270*/  ISETP.GT.AND P1, PT, R2, 0x1, PT ;  /* 0x000000010200780c */ /* 0x000fe20003f24270 */
[----:B------:R-:W5:Y:S01]  /*7280*/  MUFU.TANH R42, R42 ;  /* 0x0000002a002a7308 */ /* 0x000f620000002400 */
[----:B------:R-:W-:Y:S01]  /*7290*/  ISETP.GT.AND P0, PT, R3, RZ, PT ;  /* 0x000000ff0300720c */ /* 0x000fe20003f04270 */
[-C--:B--2---:R-:W-:Y:S05]  /*72a0*/  HMMA.16816.F32 R52, R188, R4.reuse, R52 ;  /* 0x00000004bc34723c */ /* 0x084fea0000001834 */
[----:B------:R-:W-:Y:S02]  /*72b0*/  FSEL R18, R205, -INF , P1 ;  /* 0xff800000cd127808 */ /* 0x000fe40000800000 */
[----:B------:R-:W-:Y:S01]  /*72c0*/  ISETP.GT.AND P1, PT, R0, 0x1, PT ;  /* 0x000000010000780c */ /* 0x000fe20003f24270 */
[----:B------:R-:W2:Y:S01]  /*72d0*/  MUFU.TANH R43, R43 ;  /* 0x0000002b002b7308 */ /* 0x000ea20000002400 */
[----:B------:R-:W-:Y:S01]  /*72e0*/  FSEL R15, R210, -INF , P0 ;  /* 0xff800000d20f7808 */ /* 0x000fe20000000000 */
[C---:B------:R-:W-:Y:S04]  /*72f0*/  HMMA.16816.F32 R56, R180.reuse, R4, R56 ;  /* 0x00000004b438723c */ /* 0x040fe80000001838 */
[----:B------:R-:W-:Y:S02]  /*7300*/  ISETP.GT.AND P0, PT, R2, RZ, PT ;  /* 0x000000ff0200720c */ /* 0x000fe40003f04270 */
[----:B------:R-:W-:Y:S02]  /*7310*/  FSEL R24, R202, -INF , P1 ;  /* 0xff800000ca187808 */ /* 0x000fe40000800000 */
[----:B------:R-:W1:Y:S01]  /*7320*/  MUFU.TANH R48, R48 ;  /* 0x0000003000307308 */ /* 0x000e620000002400 */
[----:B------:R-:W-:Y:S01]  /*7330*/  FSEL R17, R208, -INF , P0 ;  /* 0xff800000d0117808 */ /* 0x000fe20000000000 */
[-C--:B------:R-:W-:Y:S03]  /*7340*/  HMMA.16816.F32 R60, R180, R6.reuse, R60 ;  /* 0x00000006b43c723c */ /* 0x080fe6000000183c */
[----:B------:R-:W-:Y:S01]  /*7350*/  ISETP.GT.AND P1, PT, R2, 0x9, PT ;  /* 0x000000090200780c */ /* 0x000fe20003f24270 */
[----:B------:R-:W-:Y:S01]  /*7360*/  FMUL.FTZ R52, R52, c[0x0][0x320] ;  /* 0x0000c80034347a20 */ /* 0x000fe20000410000 */
[C---:B------:R-:W-:Y:S01]  /*7370*/  ISETP.GT.AND P0, PT, R0.reuse, RZ, PT ;  /* 0x000000ff0000720c */ /* 0x040fe20003f04270 */
[----:B------:R-:W-:Y:S01]  /*7380*/  FMUL.FTZ R53, R53, c[0x0][0x320] ;  /* 0x0000c80035357a20 */ /* 0x000fe20000410000 */
[----:B------:R-:W-:Y:S01]  /*7390*/  FSEL R22, R177, -INF , P1 ;  /* 0xff800000b1167808 */ /* 0x000fe20000800000 */
[----:B------:R-:W1:Y:S01]  /*73a0*/  MUFU.TANH R49, R49 ;  /* 0x0000003100317308 */ /* 0x000e620000002400 */
[----:B------:R-:W-:Y:S01]  /*73b0*/  FSEL R25, R203, -INF , P0 ;  /* 0xff800000cb197808 */ /* 0x000fe20000000000 */
[----:B------:R-:W-:Y:S04]  /*73c0*/  HMMA.16816.F32 R64, R188, R6, R64 ;  /* 0x00000006bc40723c */ /* 0x000fe80000001840 */
[----:B------:R-:W-:Y:S01]  /*73d0*/  ISETP.GT.AND P1, PT, R0, 0x9, PT ;  /* 0x000000090000780c */ /* 0x000fe20003f24270 */
[----:B------:R-:W-:Y:S01]  /*73e0*/  FMUL.FTZ R27, R55, c[0x0][0x320] ;  /* 0x0000c800371b7a20 */ /* 0x000fe20000410000 */
[----:B------:R-:W-:Y:S01]  /*73f0*/  ISETP.GT.AND P0, PT, R2, 0x8, PT ;  /* 0x000000080200780c */ /* 0x000fe20003f04270 */
[----:B------:R-:W-:Y:S01]  /*7400*/  FMUL.FTZ R54, R54, c[0x0][0x320] ;  /* 0x0000c80036367a20 */ /* 0x000fe20000410000 */
[----:B------:R-:W1:Y:S01]  /*7410*/  MUFU.TANH R7, R52 ;  /* 0x0000003400077308 */ /* 0x000e620000002400 */
[----:B------:R-:W-:Y:S02]  /*7420*/  FSEL R21, R200, -INF , P1 ;  /* 0xff800000c8157808 */ /* 0x000fe40000800000 */
[----:B------:R-:W-:Y:S01]  /*7430*/  ISETP.GT.AND P1, PT, R8, 0x9, PT ;  /* 0x000000090800780c */ /* 0x000fe20003f24270 */
[----:B------:R-:W-:Y:S01]  /*7440*/  FMUL.FTZ R59, R59, c[0x0][0x320] ;  /* 0x0000c8003b3b7a20 */ /* 0x000fe20000410000 */
[----:B------:R-:W-:Y:S01]  /*7450*/  FSEL R19, R178, -INF , P0 ;  /* 0xff800000b2137808 */ /* 0x000fe20000000000 */
[----:B------:R-:W-:Y:S01]  /*7460*/  FMUL.FTZ R63, R63, c[0x0][0x320] ;  /* 0x0000c8003f3f7a20 */ /* 0x000fe20000410000 */
[----:B------:R-:W-:Y:S01]  /*7470*/  ISETP.GT.AND P0, PT, R0, 0x8, PT ;  /* 0x000000080000780c */ /* 0x000fe20003f04270 */
[----:B------:R-:W-:Y:S01]  /*7480*/  FMUL.FTZ R56, R56, c[0x0][0x320] ;  /* 0x0000c80038387a20 */ /* 0x000fe20000410000 */
[----:B------:R-:W-:Y:S01]  /*7490*/  FSEL R10, R185, -INF , P1 ;  /* 0xff800000b90a7808 */ /* 0x000fe20000800000 */
[----:B------:R-:W1:Y:S01]  /*74a0*/  MUFU.TANH R6, R53 ;  /* 0x0000003500067308 */ /* 0x000e620000002400 */
[----:B------:R-:W-:Y:S01]  /*74b0*/  FSEL R26, R176, -INF , P0 ;  /* 0xff800000b01a7808 */ /* 0x000fe20000000000 */
[----:B------:R-:W-:Y:S01]  /*74c0*/  IMAD.MOV.U32 R176, RZ, RZ, R230 ;  /* 0x000000ffffb07224 */ /* 0x000fe200078e00e6 */
[----:B------:R-:W-:Y:S01]  /*74d0*/  ISETP.GT.AND P0, PT, R8, 0x8, PT ;  /* 0x000000080800780c */ /* 0x000fe20003f04270 */
[----:B------:R-:W-:Y:S01]  /*74e0*/  FMUL.FTZ R57, R57, c[0x0][0x320] ;  /* 0x0000c80039397a20 */ /* 0x000fe20000410000 */
[----:B------:R-:W-:Y:S01]  /*74f0*/  ISETP.GT.AND P1, PT, R3, 0x9, PT ;  /* 0x000000090300780c */ /* 0x000fe20003f24270 */
[----:B------:R-:W-:Y:S01]  /*7500*/  FMUL.FTZ R4, R64, c[0x0][0x320] ;  /* 0x0000c80040047a20 */ /* 0x000fe20000410000 */
[----:B------:R-:W-:Y:S01]  /*7510*/  FSEL R9, R199, -INF , P0 ;  /* 0xff800000c7097808 */ /* 0x000fe20000000000 */
[----:B------:R-:W-:Y:S01]  /*7520*/  FMUL.FTZ R5, R65, c[0x0][0x320] ;  /* 0x0000c80041057a20 */ /* 0x000fe20000410000 */
[----:B------:R-:W-:Y:S01]  /*7530*/  ISETP.GT.AND P0, PT, R3, 0x8, PT ;  /* 0x000000080300780c */ /* 0x000fe20003f04270 */
[----:B------:R-:W-:Y:S01]  /*7540*/  MUFU.TANH R46, R46 ;  /* 0x0000002e002e7308 */ /* 0x000fe20000002400 */
[----:B------:R-:W-:Y:S01]  /*7550*/  FSEL R14, R179, -INF , P1 ;  /* 0xff800000b30e7808 */ /* 0x000fe20000800000 */
[----:B------:R-:W-:Y:S01]  /*7560*/  FMUL.FTZ R60, R60, c[0x0][0x320] ;  /* 0x0000c8003c3c7a20 */ /* 0x000fe20000410000 */
[----:B------:R-:W-:Y:S01]  /*7570*/  ISETP.GT.AND P1, PT, R8, 0x11, PT ;  /* 0x000000110800780c */ /* 0x000fe20003f24270 */
[----:B------:R-:W-:Y:S01]  /*7580*/  FMUL.FTZ R61, R61, c[0x0][0x320] ;  /* 0x0000c8003d3d7a20 */ /* 0x000fe20000410000 */
[----:B------:R-:W-:Y:S01]  /*7590*/  FSEL R11, R184, -INF , P0 ;  /* 0xff800000b80b7808 */ /* 0x000fe20000000000 */
[----:B------:R-:W-:Y:S01]  /*75a0*/  FMUL.FTZ R58, R58, c[0x0][0x320] ;  /* 0x0000c8003a3a7a20 */ /* 0x000fe20000410000 */
[----:B------:R-:W-:Y:S01]  /*75b0*/  FSEL R41, R110, -INF , P1 ;  /* 0xff8000006e297808 */ /* 0x000fe20000800000 */
[----:B------:R-:W-:Y:S01]  /*75c0*/  FMUL.FTZ R62, R62, c[0x0][0x320] ;  /* 0x0000c8003e3e7a20 */ /* 0x000fe20000410000 */
[----:B------:R-:W-:Y:S01]  /*75d0*/  ISETP.GT.AND P1, PT, R3, 0x11, PT ;  /* 0x000000110300780c */ /* 0x000fe20003f24270 */
[----:B------:R-:W1:Y:S01]  /*75e0*/  MUFU.TANH R4, R4 ;  /* 0x0000000400047308 */ /* 0x000e620000002400 */
[----:B------:R-:W-:Y:S02]  /*75f0*/  ISETP.GT.AND P0, PT, R8, 0x10, PT ;  /* 0x000000100800780c */ /* 0x000fe40003f04270 */
[----:B------:R-:W-:Y:S02]  /*7600*/  FSEL R192, R192, -INF , P1 ;  /* 0xff800000c0c07808 */ /* 0x000fe40000800000 */
[----:B------:R-:W-:Y:S02]  /*7610*/  FSEL R40, R111, -INF , P0 ;  /* 0xff8000006f287808 */ /* 0x000fe40000000000 */
[----:B------:R-:W-:Y:S02]  /*7620*/  ISETP.GT.AND P1, PT, R2, 0x11, PT ;  /* 0x000000110200780c */ /* 0x000fe40003f24270 */
[----:B------:R-:W-:Y:S01]  /*7630*/  ISETP.GT.AND P0, PT, R3, 0x10, PT ;  /* 0x000000100300780c */ /* 0x000fe20003f04270 */
[----:B------:R-:W-:Y:S01]  /*7640*/  MUFU.TANH R62, R62 ;  /* 0x0000003e003e7308 */ /* 0x000fe20000002400 */
[----:B------:R-:W-:Y:S02]  /*7650*/  FSEL R194, R194, -INF , P1 ;  /* 0xff800000c2c27808 */ /* 0x000fe40000800000 */
[----:B------:R-:W-:Y:S02]  /*7660*/  ISETP.GT.AND P1, PT, R0, 0x11, PT ;  /* 0x000000110000780c */ /* 0x000fe40003f24270 */
[----:B------:R-:W-:Y:S02]  /*7670*/  FSEL R187, R187, -INF , P0 ;  /* 0xff800000bbbb7808 */ /* 0x000fe40000000000 */
[----:B------:R-:W-:Y:S02]  /*7680*/  ISETP.GT.AND P0, PT, R2, 0x10, PT ;  /* 0x000000100200780c */ /* 0x000fe40003f04270 */
[----:B------:R-:W-:Y:S01]  /*7690*/  FSEL R196, R196, -INF , P1 ;  /* 0xff800000c4c47808 */ /* 0x000fe20000800000 */
[----:B------:R-:W1:Y:S01]  /*76a0*/  MUFU.TANH R5, R5 ;  /* 0x0000000500057308 */ /* 0x000e620000002400 */
[----:B------:R-:W-:Y:S02]  /*76b0*/  ISETP.GT.AND P1, PT, R2, 0x19, PT ;  /* 0x000000190200780c */ /* 0x000fe40003f24270 */
[----:B------:R-:W-:Y:S02]  /*76c0*/  FSEL R193, R193, -INF , P0 ;  /* 0xff800000c1c17808 */ /* 0x000fe40000000000 */
[----:B------:R-:W-:Y:S02]  /*76d0*/  ISETP.GT.AND P0, PT, R0, 0x10, PT ;  /* 0x000000100000780c */ /* 0x000fe40003f04270 */
[----:B------:R-:W-:Y:S02]  /*76e0*/  FSEL R190, R105, -INF , P1 ;  /* 0xff80000069be7808 */ /* 0x000fe40000800000 */
[----:B------:R-:W-:Y:S01]  /*76f0*/  FMNMX.FTZ R105, R12, R100, !PT ;  /* 0x000000640c697209 */ /* 0x000fe20007810000 */
[----:B------:R-:W1:Y:S01]  /*7700*/  MUFU.TANH R50, R50 ;  /* 0x0000003200327308 */ /* 0x000e620000002400 */
[----:B------:R-:W-:Y:S02]  /*7710*/  FSEL R195, R195, -INF , P0 ;  /* 0xff800000c3c37808 */ /* 0x000fe40000000000 */
[----:B------:R-:W-:Y:S02]  /*7720*/  ISETP.GT.AND P0, PT, R2, 0x18, PT ;  /* 0x000000180200780c */ /* 0x000fe40003f04270 */
[----:B------:R-:W-:Y:S02]  /*7730*/  FMNMX.FTZ R105, R13, R105, !PT ;  /* 0x000000690d697209 */ /* 0x000fe40007810000 */
[----:B------:R-:W-:Y:S02]  /*7740*/  FSEL R189, R109, -INF , P0 ;  /* 0xff8000006dbd7808 */ /* 0x000fe40000000000 */
[C---:B------:R-:W-:Y:S01]  /*7750*/  ISETP.GT.AND P0, PT, R0.reuse, 0x18, PT ;  /* 0x000000180000780c */ /* 0x040fe20003f04270 */
[----:B------:R-:W-:Y:S01]  /*7760*/  MUFU.TANH R109, R63 ;  /* 0x0000003f006d7308 */ /* 0x000fe20000002400 */
[----:B------:R-:W-:Y:S02]  /*7770*/  FMNMX.FTZ R105, R9, R105, !PT ;  /* 0x0000006909697209 */ /* 0x000fe40007810000 */
[----:B------:R-:W-:Y:S02]  /*7780*/  ISETP.GT.AND P1, PT, R0, 0x19, PT ;  /* 0x000000190000780c */ /* 0x000fe40003f24270 */
[----:B------:R-:W-:Y:S02]  /*7790*/  FSEL R191, R104, -INF , P0 ;  /* 0xff80000068bf7808 */ /* 0x000fe40000000000 */
[----:B------:R-:W-:Y:S02]  /*77a0*/  ISETP.GT.AND P0, PT, R8, 0x18, PT ;  /* 0x000000180800780c */ /* 0x000fe40003f04270 */
[----:B------:R-:W-:Y:S01]  /*77b0*/  FMNMX.FTZ R105, R10, R105, !PT ;  /* 0x000000690a697209 */ /* 0x000fe20007810000 */
[----:B------:R-:W1:Y:S01]  /*77c0*/  MUFU.TANH R51, R51 ;  /* 0x0000003300337308 */ /* 0x000e620000002400 */
[----:B------:R-:W-:Y:S02]  /*77d0*/  FSEL R44, R103, -INF , P0 ;  /* 0xff800000672c7808 */ /* 0x000fe40000000000 */
[----:B------:R-:W-:Y:S02]  /*77e0*/  FSEL R197, R197, -INF , P1 ;  /* 0xff800000c5c57808 */ /* 0x000fe40000800000 */
[----:B------:R-:W-:Y:S02]  /*77f0*/  ISETP.GT.AND P1, PT, R8, 0x19, PT ;  /* 0x000000190800780c */ /* 0x000fe40003f24270 */
[C---:B------:R-:W-:Y:S02]  /*7800*/  ISETP.GT.AND P0, PT, R3.reuse, 0x18, PT ;  /* 0x000000180300780c */ /* 0x040fe40003f04270 */
[----:B----4-:R-:W-:Y:S01]  /*7810*/  FSEL R45, R102, -INF , P1 ;  /* 0xff800000662d7808 */ /* 0x010fe20000800000 */
[----:B------:R-:W4:Y:S01]  /*7820*/  MUFU.TANH R54, R54 ;  /* 0x0000003600367308 */ /* 0x000f220000002400 */
[----:B------:R-:W-:Y:S02]  /*7830*/  FSEL R186, R186, -INF , P0 ;  /* 0xff800000baba7808 */ /* 0x000fe40000000000 */
[----:B------:R-:W-:Y:S02]  /*7840*/  ISETP.GT.AND P0, PT, R8, 0x20, PT ;  /* 0x000000200800780c */ /* 0x000fe40003f04270 */
[----:B------:R-:W-:Y:S02]  /*7850*/  FMNMX.FTZ R105, R40, R105, !PT ;  /* 0x0000006928697209 */ /* 0x000fe40007810000 */
[C---:B------:R-:W-:Y:S02]  /*7860*/  ISETP.GT.AND P1, PT, R3.reuse, 0x19, PT ;  /* 0x000000190300780c */ /* 0x040fe40003f24270 */
[----:B------:R-:W-:Y:S01]  /*7870*/  FSEL R198, R198, -INF , P0 ;  /* 0xff800000c6c67808 */ /* 0x000fe20000000000 */
[----:B------:R-:W2:Y:S01]  /*7880*/  MUFU.TANH R27, R27 ;  /* 0x0000001b001b7308 */ /* 0x000ea20000002400 */
[----:B------:R-:W-:Y:S02]  /*7890*/  ISETP.GT.AND P0, PT, R3, 0x20, PT ;  /* 0x000000200300780c */ /* 0x000fe40003f04270 */
[----:B------:R-:W-:Y:S02]  /*78a0*/  FSEL R188, R101, -INF , P1 ;  /* 0xff80000065bc7808 */ /* 0x000fe40000800000 */
[----:B------:R-:W-:Y:S02]  /*78b0*/  ISETP.GT.AND P1, PT, R8, 0x21, PT ;  /* 0x000000210800780c */ /* 0x000fe40003f24270 */
[----:B------:R-:W-:Y:S02]  /*78c0*/  FMNMX.FTZ R105, R41, R105, !PT ;  /* 0x0000006929697209 */ /* 0x000fe40007810000 */
[----:B-1----:R-:W-:Y:S01]  /*78d0*/  FSEL R205, R38, -INF , P0 ;  /* 0xff80000026cd7808 */ /* 0x002fe20000000000 */
[----:B------:R-:W-:Y:S01]  /*78e0*/  MUFU.TANH R56, R56 ;  /* 0x0000003800387308 */ /* 0x000fe20000002400 */
[----:B------:R-:W-:Y:S02]  /*78f0*/  FSEL R201, R201, -INF , P1 ;  /* 0xff800000c9c97808 */ /* 0x000fe40000800000 */
[----:B------:R-:W-:Y:S02]  /*7900*/  ISETP.GT.AND P1, PT, R3, 0x21, PT ;  /* 0x000000210300780c */ /* 0x000fe40003f24270 */
[----:B------:R-:W-:Y:S02]  /*7910*/  FMNMX.FTZ R105, R44, R105, !PT ;  /* 0x000000692c697209 */ /* 0x000fe40007810000 */
[----:B------:R-:W-:Y:S02]  /*7920*/  ISETP.GT.AND P0, PT, R2, 0x20, PT ;  /* 0x000000200200780c */ /* 0x000fe40003f04270 */
[----:B---3--:R-:W-:Y:S01]  /*7930*/  FSEL R206, R39, -INF , P1 ;  /* 0xff80000027ce7808 */ /* 0x008fe20000800000 */
[----:B------:R-:W-:Y:S01]  /*7940*/  MUFU.TANH R57, R57 ;  /* 0x0000003900397308 */ /* 0x000fe20000002400 */
[----:B------:R-:W-:Y:S02]  /*7950*/  FSEL R243, R243, -INF , P0 ;  /* 0xff800000f3f37808 */ /* 0x000fe40000000000 */
[----:B------:R-:W-:Y:S02]  /*7960*/  ISETP.GT.AND P0, PT, R0, 0x20, PT ;  /* 0x000000200000780c */ /* 0x000fe40003f04270 */
[----:B------:R-:W-:Y:S02]  /*7970*/  FMNMX.FTZ R105, R45, R105, !PT ;  /* 0x000000692d697209 */ /* 0x000fe40007810000 */
[----:B------:R-:W-:Y:S02]  /*7980*/  ISETP.GT.AND P1, PT, R2, 0x21, PT ;  /* 0x000000210200780c */ /* 0x000fe40003f24270 */
[----:B-----5:R-:W-:Y:S01]  /*7990*/  FSEL R250, R42, -INF , P0 ;  /* 0xff8000002afa7808 */ /* 0x020fe20000000000 */
[----:B------:R-:W-:Y:S01]  /*79a0*/  MUFU.TANH R60, R60 ;  /* 0x0000003c003c7308 */ /* 0x000fe20000002400 */
[----:B------:R-:W-:Y:S02]  /*79b0*/  FSEL R245, R245, -INF , P1 ;  /* 0xff800000f5f57808 */ /* 0x000fe40000800000 */
[----:B------:R-:W-:Y:S02]  /*79c0*/  ISETP.GT.AND P1, PT, R0, 0x21, PT ;  /* 0x000000210000780c */ /* 0x000fe40003f24270 */
[----:B------:R-:W-:Y:S02]  /*79d0*/  ISETP.GT.AND P0, PT, R8, 0x28, PT ;  /* 0x000000280800780c */ /* 0x000fe40003f04270 */
[----:B------:R-:W-:Y:S02]  /*79e0*/  FMNMX.FTZ R105, R198, R105, !PT ;  /* 0x00000069c6697209 */ /* 0x000fe40007810000 */
[----:B--2---:R-:W-:Y:S01]  /*79f0*/  FSEL R252, R43, -INF , P1 ;  /* 0xff8000002bfc7808 */ /* 0x004fe20000800000 */
[----:B------:R-:W-:Y:S01]  /*7a00*/  MUFU.TANH R47, R47 ;  /* 0x0000002f002f7308 */ /* 0x000fe20000002400 */
[----:B------:R-:W-:Y:S02]  /*7a10*/  FSEL R199, R48, -INF , P0 ;  /* 0xff80000030c77808 */ /* 0x000fe40000000000 */
[C---:B------:R-:W-:Y:S02]  /*7a20*/  ISETP.GT.AND P1, PT, R8.reuse, 0x29, PT ;  /* 0x000000290800780c */ /* 0x040fe40003f24270 */
[----:B------:R-:W-:Y:S02]  /*7a30*/  FMNMX.FTZ R105, R201, R105, !PT ;  /* 0x00000069c9697209 */ /* 0x000fe40007810000 */
[----:B------:R-:W-:Y:S02]  /*7a40*/  FSEL R202, R49, -INF , P1 ;  /* 0xff80000031ca7808 */ /* 0x000fe40000800000 */
[C---:B------:R-:W-:Y:S01]  /*7a50*/  ISETP.GT.AND P0, PT, R8.reuse, 0x30, PT ;  /* 0x000000300800780c */ /* 0x040fe20003f04270 */
[----:B------:R-:W-:Y:S01]  /*7a60*/  MUFU.TANH R61, R61 ;  /* 0x0000003d003d7308 */ /* 0x000fe20000002400 */
[----:B------:R-:W-:Y:S02]  /*7a70*/  FMNMX.FTZ R105, R199, R105, !PT ;  /* 0x00000069c7697209 */ /* 0x000fe40007810000 */
[----:B------:R-:W-:Y:S02]  /*7a80*/  ISETP.GT.AND P1, PT, R8, 0x31, PT ;  /* 0x000000310800780c */ /* 0x000fe40003f24270 */
[----:B------:R-:W-:Y:S01]  /*7a90*/  FSEL R211, R7, -INF , P0 ;  /* 0xff80000007d37808 */ /* 0x000fe20000000000 */
[----:B------:R-:W-:Y:S01]  /*7aa0*/  FMUL.FTZ R7, R66, c[0x0][0x320] ;  /* 0x0000c80042077a20 */ /* 0x000fe20000410000 */
[----:B------:R-:W-:Y:S02]  /*7ab0*/  FMNMX.FTZ R105, R202, R105, !PT ;  /* 0x00000069ca697209 */ /* 0x000fe40007810000 */
[----:B------:R-:W-:Y:S01]  /*7ac0*/  FSEL R230, R6, -INF , P1 ;  /* 0xff80000006e67808 */ /* 0x000fe20000800000 */
[----:B------:R-:W-:Y:S01]  /*7ad0*/  MUFU.TANH R58, R58 ;  /* 0x0000003a003a7308 */ /* 0x000fe20000002400 */
[C---:B------:R-:W-:Y:S02]  /*7ae0*/  ISETP.GT.AND P0, PT, R8.reuse, 0x38, PT ;  /* 0x000000380800780c */ /* 0x040fe40003f04270 */
[----:B------:R-:W-:Y:S02]  /*7af0*/  FMNMX.FTZ R105, R211, R105, !PT ;  /* 0x00000069d3697209 */ /* 0x000fe40007810000 */
[----:B------:R-:W-:Y:S01]  /*7b00*/  ISETP.GT.AND P1, PT, R8, 0x39, PT ;  /* 0x000000390800780c */ /* 0x000fe20003f24270 */
[----:B------:R-:W-:Y:S01]  /*7b10*/  FMUL.FTZ R8, R67, c[0x0][0x320] ;  /* 0x0000c80043087a20 */ /* 0x000fe20000410000 */
[----:B------:R-:W-:Y:S02]  /*7b20*/  FSEL R251, R4, -INF , P0 ;  /* 0xff80000004fb7808 */ /* 0x000fe40000000000 */
[----:B------:R-:W-:Y:S01]  /*7b30*/  FMNMX.FTZ R105, R230, R105, !PT ;  /* 0x00000069e6697209 */ /* 0x000fe20007810000 */
[----:B------:R-:W1:Y:S01]  /*7b40*/  MUFU.TANH R7, R7 ;  /* 0x0000000700077308 */ /* 0x000e620000002400 */
[----:B------:R-:W-:Y:S02]  /*7b50*/  FSEL R231, R5, -INF , P1 ;  /* 0xff80000005e77808 */ /* 0x000fe40000800000 */
[----:B------:R-:W-:Y:S02]  /*7b60*/  FMNMX.FTZ R105, R251, R105, !PT ;  /* 0x00000069fb697209 */ /* 0x000fe40007810000 */
[----:B------:R-:W-:Y:S02]  /*7b70*/  FMNMX.FTZ R4, R15, R106, !PT ;  /* 0x0000006a0f047209 */ /* 0x000fe40007810000 */
[----:B------:R-:W-:Y:S02]  /*7b80*/  FMNMX.FTZ R105, R231, R105, !PT ;  /* 0x00000069e7697209 */ /* 0x000fe40007810000 */
[----:B------:R-:W-:Y:S01]  /*7b90*/  FMNMX.FTZ R4, R16, R4, !PT ;  /* 0x0000000410047209 */ /* 0x000fe20007810000 */
[----:B------:R-:W2:Y:S01]  /*7ba0*/  MUFU.TANH R8, R8 ;  /* 0x0000000800087308 */ /* 0x000ea20000002400 */
[----:B------:R-:W-:Y:S01]  /*7bb0*/  FMNMX.FTZ R5, R17, R107, !PT ;  /* 0x0000006b11057209 */ /* 0x000fe20007810000 */
[----:B------:R-:W3:Y:S01]  /*7bc0*/  SHFL.BFLY PT, R6, R105, 0x2, 0x1f ;  /* 0x0c401f0069067f89 */ /* 0x000ee200000e0000 */
[----:B------:R-:W-:Y:S02]  /*7bd0*/  FMNMX.FTZ R4, R11, R4, !PT ;  /* 0x000000040b047209 */ /* 0x000fe40007810000 */
[----:B------:R-:W-:Y:S02]  /*7be0*/  ISETP.GT.AND P0, PT, R2, 0x28, PT ;  /* 0x000000280200780c */ /* 0x000fe40003f04270 */
[----:B------:R-:W-:Y:S02]  /*7bf0*/  FMNMX.FTZ R4, R14, R4, !PT ;  /* 0x000000040e047209 */ /* 0x000fe40007810000 */
[----:B------:R-:W-:Y:S02]  /*7c00*/  ISETP.GT.AND P1, PT, R2, 0x29, PT ;  /* 0x000000290200780c */ /* 0x000fe40003f24270 */
[----:B------:R-:W-:Y:S02]  /*7c10*/  FMNMX.FTZ R4, R187, R4, !PT ;  /* 0x00000004bb047209 */ /* 0x000fe40007810000 */
[----:B------:R-:W-:Y:S02]  /*7c20*/  FMNMX.FTZ R5, R18, R5, !PT ;  /* 0x0000000512057209 */ /* 0x000fe40007810000 */
[----:B------:R-:W-:Y:S02]  /*7c30*/  FSEL R238, R238, -INF , P0 ;  /* 0xff800000eeee7808 */ /* 0x000fe40000000000 */
[----:B------:R-:W-:Y:S02]  /*7c40*/  ISETP.GT.AND P0, PT, R0, 0x28, PT ;  /* 0x000000280000780c */ /* 0x000fe40003f04270 */
[----:B------:R-:W-:Y:S02]  /*7c50*/  FMNMX.FTZ R4, R192, R4, !PT ;  /* 0x00000004c0047209 */ /* 0x000fe40007810000 */
[----:B------:R-:W-:Y:S02]  /*7c60*/  FSEL R239, R239, -INF , P1 ;  /* 0xff800000efef7808 */ /* 0x000fe40000800000 */
[----:B------:R-:W-:Y:S02]  /*7c70*/  ISETP.GT.AND P1, PT, R3, 0x28, PT ;  /* 0x000000280300780c */ /* 0x000fe40003f24270 */
[----:B------:R-:W-:Y:S02]  /*7c80*/  FMNMX.FTZ R5, R19, R5, !PT ;  /* 0x0000000513057209 */ /* 0x000fe40007810000 */
[----:B------:R-:W-:Y:S02]  /*7c90*/  FMNMX.FTZ R4, R186, R4, !PT ;  /* 0x00000004ba047209 */ /* 0x000fe40007810000 */
[----:B------:R-:W-:Y:S02]  /*7ca0*/  FSEL R246, R46, -INF , P0 ;  /* 0xff8000002ef67808 */ /* 0x000fe40000000000 */
[C---:B------:R-:W-:Y:S02]  /*7cb0*/  ISETP.GT.AND P0, PT, R3.reuse, 0x29, PT ;  /* 0x000000290300780c */ /* 0x040fe40003f04270 */
[----:B------:R-:W-:Y:S02]  /*7cc0*/  FSEL R200, R50, -INF , P1 ;  /* 0xff80000032c87808 */ /* 0x000fe40000800000 */
[----:B------:R-:W-:Y:S02]  /*7cd0*/  ISETP.GT.AND P1, PT, R3, 0x30, PT ;  /* 0x000000300300780c */ /* 0x000fe40003f24270 */
[----:B------:R-:W-:Y:S02]  /*7ce0*/  FMNMX.FTZ R5, R22, R5, !PT ;  /* 0x0000000516057209 */ /* 0x000fe40007810000 */
[----:B------:R-:W-:Y:S02]  /*7cf0*/  FSEL R203, R51, -INF , P0 ;  /* 0xff80000033cb7808 */ /* 0x000fe40000000000 */
[C---:B------:R-:W-:Y:S02]  /*7d00*/  ISETP.GT.AND P0, PT, R3.reuse, 0x31, PT ;  /* 0x000000310300780c */ /* 0x040fe40003f04270 */
[----:B------:R-:W-:Y:S02]  /*7d10*/  FMNMX.FTZ R4, R188, R4, !PT ;  /* 0x00000004bc047209 */ /* 0x000fe40007810000 */
[----:B----4-:R-:W-:Y:S02]  /*7d20*/  FSEL R64, R54, -INF , P1 ;  /* 0xff80000036407808 */ /* 0x010fe40000800000 */
[----:B------:R-:W-:Y:S02]  /*7d30*/  ISETP.GT.AND P1, PT, R3, 0x38, PT ;  /* 0x000000380300780c */ /* 0x000fe40003f24270 */
[----:B------:R-:W-:Y:S02]  /*7d40*/  FSEL R43, R27, -INF , P0 ;  /* 0xff8000001b2b7808 */ /* 0x000fe40000000000 */
[----:B---3--:R-:W-:Y:S02]  /*7d50*/  FMNMX.FTZ R105, R105, R6, !PT ;  /* 0x0000000669697209 */ /* 0x008fe40007810000 */
[----:B------:R-:W-:Y:S02]  /*7d60*/  ISETP.GT.AND P0, PT, R3, 0x39, PT ;  /* 0x000000390300780c */ /* 0x000fe40003f04270 */
[----:B------:R-:W-:Y:S02]  /*7d70*/  FMNMX.FTZ R3, R205, R4, !PT ;  /* 0x00000004cd037209 */ /* 0x000fe40007810000 */
[----:B------:R-:W-:Y:S02]  /*7d80*/  FMNMX.FTZ R4, R193, R5, !PT ;  /* 0x00000005c1047209 */ /* 0x000fe40007810000 */
[----:B-1----:R-:W-:Y:S02]  /*7d90*/  FSEL R233, R7, -INF , P1 ;  /* 0xff80000007e97808 */ /* 0x002fe40000800000 */
[----:B------:R-:W-:Y:S01]  /*7da0*/  FMNMX.FTZ R5, R25, R108, !PT ;  /* 0x0000006c19057209 */ /* 0x000fe20007810000 */
[----:B------:R-:W1:Y:S01]  /*7db0*/  SHFL.BFLY PT, R7, R105, 0x1, 0x1f ;  /* 0x0c201f0069077f89 */ /* 0x000e6200000e0000 */
[----:B------:R-:W-:Y:S02]  /*7dc0*/  FMNMX.FTZ R4, R194, R4, !PT ;  /* 0x00000004c2047209 */ /* 0x000fe40007810000 */
[----:B------:R-:W-:Y:S02]  /*7dd0*/  FMNMX.FTZ R5, R24, R5, !PT ;  /* 0x0000000518057209 */ /* 0x000fe40007810000 */
[----:B------:R-:W-:Y:S02]  /*7de0*/  FMNMX.FTZ R4, R189, R4, !PT ;  /* 0x00000004bd047209 */ /* 0x000fe40007810000 */
[----:B------:R-:W-:Y:S02]  /*7df0*/  FMNMX.FTZ R5, R26, R5, !PT ;  /* 0x000000051a057209 */ /* 0x000fe40007810000 */
[----:B------:R-:W-:Y:S02]  /*7e00*/  FMNMX.FTZ R4, R190, R4, !PT ;  /* 0x00000004be047209 */ /* 0x000fe40007810000 */
[----:B------:R-:W-:Y:S02]  /*7e10*/  FMNMX.FTZ R5, R21, R5, !PT ;  /* 0x0000000515057209 */ /* 0x000fe40007810000 */
[----:B------:R-:W-:Y:S02]  /*7e20*/  FMNMX.FTZ R4, R243, R4, !PT ;  /* 0x00000004f3047209 */ /* 0x000fe40007810000 */
[----:B--2---:R-:W-:Y:S02]  /*7e30*/  FSEL R65, R8, -INF , P0 ;  /* 0xff80000008417808 */ /* 0x004fe40000000000 */
[C---:B------:R-:W-:Y:S01]  /*7e40*/  ISETP.GT.AND P1, PT, R2.reuse, 0x30, PT ;  /* 0x000000300200780c */ /* 0x040fe20003f24270 */
[----:B------:R-:W2:Y:S01]  /*7e50*/  MUFU.TANH R8, R59 ;  /* 0x0000003b00087308 */ /* 0x000ea20000002400 */
        /* <DEDUP_REMOVED lines=8> */
[----:B------:R-:W-:Y:S02]  /*7ee0*/  FMNMX.FTZ R4, R196, R5, !PT ;  /* 0x00000005c4047209 */ /* 0x000fe40007810000 */
[----:B------:R-:W-:Y:S02]  /*7ef0*/  FMNMX.FTZ R3, R206, R3, !PT ;  /* 0x00000003ce037209 */ /* 0x000fe40007810000 */
[----:B------:R-:W-:Y:S02]  /*7f00*/  FMNMX.FTZ R4, R191, R4, !PT ;  /* 0x00000004bf047209 */ /* 0x000fe40007810000 */
[----:B-1----:R-:W-:Y:S02]  /*7f10*/  FMNMX.FTZ R105, R105, R7, !PT ;  /* 0x0000000769697209 */ /* 0x002fe40007810000 */
[----:B------:R-:W-:Y:S02]  /*7f20*/  FSEL R234, R60, -INF , P1 ;  /* 0xff8000003cea7808 */ /* 0x000fe40000800000 */
[----:B------:R-:W-:Y:S01]  /*7f30*/  ISETP.GT.AND P1, PT, R0, 0x29, PT ;  /* 0x000000290000780c */ /* 0x000fe20003f24270 */
[----:B------:R-:W-:Y:S01]  /*7f40*/  FMUL.FTZ R110, R105, c[0x0][0x2d0] ;  /* 0x0000b400696e7a20 */ /* 0x000fe20000410000 */
[----:B------:R-:W-:Y:S02]  /*7f50*/  FMNMX.FTZ R3, R200, R3, !PT ;  /* 0x00000003c8037209 */ /* 0x000fe40007810000 */
[----:B------:R-:W-:Y:S02]  /*7f60*/  FMNMX.FTZ R4, R197, R4, !PT ;  /* 0x00000004c5047209 */ /* 0x000fe40007810000 */
[----:B------:R-:W-:Y:S02]  /*7f70*/  FMNMX.FTZ R3, R203, R3, !PT ;  /* 0x00000003cb037209 */ /* 0x000fe40007810000 */
[----:B------:R-:W-:Y:S02]  /*7f80*/  FSEL R236, R47, -INF , P1 ;  /* 0xff8000002fec7808 */ /* 0x000fe40000800000 */
[----:B------:R-:W-:Y:S02]  /*7f90*/  FSETP.NEU.FTZ.AND P1, PT, R105, -INF , PT ;  /* 0xff8000006900780b */ /* 0x000fe40003f3d000 */
[----:B------:R-:W-:Y:S02]  /*7fa0*/  FMNMX.FTZ R4, R250, R4, !PT ;  /* 0x00000004fa047209 */ /* 0x000fe40007810000 */
[----:B------:R-:W-:Y:S02]  /*7fb0*/  FMNMX.FTZ R3, R64, R3, !PT ;  /* 0x0000000340037209 */ /* 0x000fe40007810000 */
[----:B------:R-:W-:Y:S02]  /*7fc0*/  FSEL R110, R110, RZ, P1 ;  /* 0x000000ff6e6e7208 */ /* 0x000fe40000800000 */
[----:B------:R-:W-:Y:S02]  /*7fd0*/  FMNMX.FTZ R4, R252, R4, !PT ;  /* 0x00000004fc047209 */ /* 0x000fe40007810000 */
[----:B------:R-:W-:Y:S02]  /*7fe0*/  FMNMX.FTZ R3, R43, R3, !PT ;  /* 0x000000032b037209 */ /* 0x000fe40007810000 */
[----:B------:R-:W-:Y:S01]  /*7ff0*/  FMNMX.FTZ R5, R246, R4, !PT ;  /* 0x00000004f6057209 */ /* 0x000fe20007810000 */
[--C-:B------:R-:W-:Y:S01]  /*8000*/  FFMA.FTZ R4, R12, c[0x0][0x2d0], -R110.reuse ;  /* 0x0000b4000c047a23 */ /* 0x100fe2000001086e */
[----:B------:R-:W-:Y:S02]  /*8010*/  FMNMX.FTZ R3, R233, R3, !PT ;  /* 0x00000003e9037209 */ /* 0x000fe40007810000 */
[----:B------:R-:W-:Y:S01]  /*8020*/  FSEL R244, R61, -INF , P0 ;  /* 0xff8000003df47808 */ /* 0x000fe20000000000 */
[----:B------:R1:W-:Y:S01]  /*8030*/  MUFU.EX2 R178, R4 ;  /* 0x0000000400b27308 */ /* 0x0003e20000000800 */
[----:B------:R-:W-:Y:S02]  /*8040*/  FMNMX.FTZ R3, R65, R3, !PT ;  /* 0x0000000341037209 */ /* 0x000fe40007810000 */
[----:B------:R-:W-:Y:S02]  /*8050*/  ISETP.GT.AND P0, PT, R0, 0x30, PT ;  /* 0x000000300000780c */ /* 0x000fe40003f04270 */
[----:B------:R-:W-:Y:S01]  /*8060*/  FMNMX.FTZ R5, R236, R5, !PT ;  /* 0x00000005ec057209 */ /* 0x000fe20007810000 */
[----:B------:R-:W3:Y:S01]  /*8070*/  SHFL.BFLY PT, R6, R3, 0x2, 0x1f ;  /* 0x0c401f0003067f89 */ /* 0x000ee200000e0000 */
[----:B------:R-:W-:Y:S02]  /*8080*/  FSEL R67, R58, -INF , P0 ;  /* 0xff8000003a437808 */ /* 0x000fe40000000000 */
[----:B------:R-:W-:Y:S02]  /*8090*/  FMNMX.FTZ R2, R239, R2, !PT ;  /* 0x00000002ef027209 */ /* 0x000fe40007810000 */
[----:B------:R-:W-:Y:S02]  /*80a0*/  ISETP.GT.AND P0, PT, R0, 0x31, PT ;  /* 0x000000310000780c */ /* 0x000fe40003f04270 */
[----:B------:R-:W-:Y:S02]  /*80b0*/  FMNMX.FTZ R2, R209, R2, !PT ;  /* 0x00000002d1027209 */ /* 0x000fe40007810000 */
[----:B--2---:R-:W-:Y:S02]  /*80c0*/  FSEL R235, R8, -INF , P0 ;  /* 0xff80000008eb7808 */ /* 0x004fe40000000000 */
[----:B------:R-:W-:Y:S02]  /*80d0*/  FMNMX.FTZ R2, R249, R2, !PT ;  /* 0x00000002f9027209 */ /* 0x000fe40007810000 */
[----:B------:R-:W-:Y:S02]  /*80e0*/  ISETP.GT.AND P0, PT, R0, 0x38, PT ;  /* 0x000000380000780c */ /* 0x000fe40003f04270 */
[----:B------:R-:W-:Y:S02]  /*80f0*/  FMNMX.FTZ R2, R234, R2, !PT ;  /* 0x00000002ea027209 */ /* 0x000fe40007810000 */
[----:B------:R-:W-:Y:S01]  /*8100*/  FSEL R241, R62, -INF , P0 ;  /* 0xff8000003ef17808 */ /* 0x000fe20000000000 */
[----:B------:R-:W-:Y:S01]  /*8110*/  IMAD.MOV.U32 R62, RZ, RZ, R251 ;  /* 0x000000ffff3e7224 */ /* 0x000fe200078e00fb */
[----:B-1----:R-:W-:Y:S01]  /*8120*/  FMNMX.FTZ R4, R67, R5, !PT ;  /* 0x0000000543047209 */ /* 0x002fe20007810000 */
[----:B------:R-:W-:Y:S01]  /*8130*/  FFMA.FTZ R5, R13, c[0x0][0x2d0], -R110 ;  /* 0x0000b4000d057a23 */ /* 0x000fe2000001086e */
[----:B------:R-:W-:Y:S02]  /*8140*/  FMNMX.FTZ R2, R244, R2, !PT ;  /* 0x00000002f4027209 */ /* 0x000fe40007810000 */
[----:B------:R-:W-:Y:S01]  /*8150*/  ISETP.GT.AND P0, PT, R0, 0x39, PT ;  /* 0x000000390000780c */ /* 0x000fe20003f04270 */
[----:B------:R1:W-:Y:S01]  /*8160*/  MUFU.EX2 R247, R5 ;  /* 0x0000000500f77308 */ /* 0x0003e20000000800 */
[----:B---3--:R-:W-:Y:S01]  /*8170*/  FMNMX.FTZ R3, R3, R6, !PT ;  /* 0x0000000603037209 */ /* 0x008fe20007810000 */
[----:B------:R-:W2:Y:S01]  /*8180*/  SHFL.BFLY PT, R103, R2, 0x2, 0x1f ;  /* 0x0c401f0002677f89 */ /* 0x000ea200000e0000 */
[----:B------:R-:W-:Y:S02]  /*8190*/  FMNMX.FTZ R0, R235, R4, !PT ;  /* 0x00000004eb007209 */ /* 0x000fe40007810000 */
[----:B------:R-:W-:Y:S02]  /*81a0*/  FSEL R109, R109, -INF , P0 ;  /* 0xff8000006d6d7808 */ /* 0x000fe40000000000 */
[----:B------:R-:W-:Y:S02]  /*81b0*/  FMNMX.FTZ R0, R241, R0, !PT ;  /* 0x00000000f1007209 */ /* 0x000fe40007810000 */
[C---:B------:R-:W-:Y:S01]  /*81c0*/  @P6 LEA R6, P0, R20.reuse, c[0x0][0x1c8], 0x1 ;  /* 0x0000720014066a11 */ /* 0x040fe200078008ff */
[----:B------:R-:W3:Y:S01]  /*81d0*/  SHFL.BFLY PT, R104, R3, 0x1, 0x1f ;  /* 0x0c201f0003687f89 */ /* 0x000ee200000e0000 */
[----:B------:R-:W-:Y:S02]  /*81e0*/  FMNMX.FTZ R0, R109, R0, !PT ;  /* 0x000000006d007209 */ /* 0x000fe40007810000 */
[----:B------:R-:W-:Y:S02]  /*81f0*/  @P6 LEA.HI.X R7, R20, c[0x0][0x1cc], R36, 0x1, P0 ;  /* 0x0000730014076a11 */ /* 0x000fe400000f0c24 */
[----:B------:R-:W-:Y:S02]  /*8200*/  @P6 LEA R4, P0, R23, c[0x0][0x1c8], 0x1 ;  /* 0x0000720017046a11 */ /* 0x000fe400078008ff */
[----:B------:R-:W-:Y:S02]  /*8210*/  MOV R63, R43 ;  /* 0x0000002b003f7202 */ /* 0x000fe40000000f00 */
[----:B------:R-:W-:Y:S01]  /*8220*/  MOV R58, R249 ;  /* 0x000000f9003a7202 */ /* 0x000fe20000000f00 */
[--C-:B-1----:R-:W-:Y:S01]  /*8230*/  FFMA.FTZ R5, R9, c[0x0][0x2d0], -R110.reuse ;  /* 0x0000b40009057a23 */ /* 0x102fe2000001086e */
[----:B--2---:R-:W-:Y:S03]  /*8240*/  FMNMX.FTZ R103, R2, R103, !PT ;  /* 0x0000006702677209 */ /* 0x004fe60007810000 */
[----:B------:R1:W-:Y:S01]  /*8250*/  MUFU.EX2 R208, R5 ;  /* 0x0000000500d07308 */ /* 0x0003e20000000800 */
[----:B------:R-:W2:Y:S01]  /*8260*/  SHFL.BFLY PT, R2, R0, 0x2, 0x1f ;  /* 0x0c401f0000027f89 */ /* 0x000ea200000e0000 */
[----:B---3--:R-:W-:Y:S01]  /*8270*/  FMNMX.FTZ R104, R3, R104, !PT ;  /* 0x0000006803687209 */ /* 0x008fe20007810000 */
[----:B------:R-:W-:Y:S06]  /*8280*/  FFMA.FTZ R3, R10, c[0x0][0x2d0], -R110 ;  /* 0x0000b4000a037a23 */ /* 0x000fec000001086e */
[----:B------:R-:W3:Y:S01]  /*8290*/  SHFL.BFLY PT, R8, R103, 0x1, 0x1f ;  /* 0x0c201f0067087f89 */ /* 0x000ee200000e0000 */
[----:B------:R4:W-:Y:S01]  /*82a0*/  MUFU.EX2 R207, R3 ;  /* 0x0000000300cf7308 */ /* 0x0009e20000000800 */
[C---:B------:R-:W-:Y:S01]  /*82b0*/  FMUL.FTZ R111, R104.reuse, c[0x0][0x2d0] ;  /* 0x0000b400686f7a20 */ /* 0x040fe20000410000 */
[----:B-1----:R-:W-:Y:S02]  /*82c0*/  @P6 LEA.HI.X R5, R23, c[0x0][0x1cc], R37, 0x1, P0 ;  /* 0x0000730017056a11 */ /* 0x002fe400000f0c25 */
[----:B------:R-:W-:Y:S02]  /*82d0*/  FSETP.NEU.FTZ.AND P0, PT, R104, -INF , PT ;  /* 0xff8000006800780b */ /* 0x000fe40003f1d000 */
[----:B--2---:R-:W-:Y:S02]  /*82e0*/  FMNMX.FTZ R0, R0, R2, !PT ;  /* 0x0000000200007209 */ /* 0x004fe40007810000 */
[----:B------:R-:W-:Y:S02]  /*82f0*/  FSEL R111, R111, RZ, P0 ;  /* 0x000000ff6f6f7208 */ /* 0x000fe40000000000 */
[----:B---3--:R-:W-:Y:S03]  /*8300*/  FMNMX.FTZ R103, R103, R8, !PT ;  /* 0x0000000867677209 */ /* 0x008fe60007810000 */
[--C-:B----4-:R-:W-:Y:S02]  /*8310*/  FFMA.FTZ R3, R15, c[0x0][0x2d0], -R111.reuse ;  /* 0x0000b4000f037a23 */ /* 0x110fe4000001086f */
[--C-:B------:R-:W-:Y:S02]  /*8320*/  FFMA.FTZ R2, R11, c[0x0][0x2d0], -R111.reuse ;  /* 0x0000b4000b027a23 */ /* 0x100fe4000001086f */
[----:B------:R1:W-:Y:S01]  /*8330*/  MUFU.EX2 R60, R3 ;  /* 0x00000003003c7308 */ /* 0x0003e20000000800 */
[----:B------:R-:W-:Y:S02]  /*8340*/  FMUL.FTZ R184, R103, c[0x0][0x2d0] ;  /* 0x0000b40067b87a20 */ /* 0x000fe40000410000 */
[--C-:B------:R-:W-:Y:S07]  /*8350*/  FFMA.FTZ R8, R14, c[0x0][0x2d0], -R111.reuse ;  /* 0x0000b4000e087a23 */ /* 0x100fee000001086f */
[----:B------:R2:W-:Y:S10]  /*8360*/  MUFU.EX2 R61, R2 ;  /* 0x00000002003d7308 */ /* 0x0005f40000000800 */
[----:B------:R-:W3:Y:S01]  /*8370*/  MUFU.EX2 R240, R8 ;  /* 0x0000000800f07308 */ /* 0x000ee20000000800 */
[----:B-1----:R-:W-:Y:S09]  /*8380*/  FFMA.FTZ R3, R16, c[0x0][0x2d0], -R111 ;  /* 0x0000b40010037a23 */ /* 0x002ff2000001086f */
[----:B------:R1:W-:Y:S01]  /*8390*/  MUFU.EX2 R248, R3 ;  /* 0x0000000300f87308 */ /* 0x0003e20000000800 */
[----:B--2---:R-:W2:Y:S01]  /*83a0*/  SHFL.BFLY PT, R2, R0, 0x1, 0x1f ;  /* 0x0c201f0000027f89 */ /* 0x004ea200000e0000 */
[----:B---3--:R-:W-:Y:S02]  /*83b0*/  F2FP.PACK_AB R179, R240, R61 ;  /* 0x0000003df0b3723e */ /* 0x008fe400000000ff */
[----:B-1----:R-:W-:Y:S02]  /*83c0*/  FSEL R3, R105, RZ, P1 ;  /* 0x000000ff69037208 */ /* 0x002fe40000800000 */
[----:B------:R-:W-:Y:S02]  /*83d0*/  FSETP.NEU.FTZ.AND P1, PT, R103, -INF , PT ;  /* 0xff8000006700780b */ /* 0x000fe40003f3d000 */
[----:B--2---:R-:W-:Y:S02]  /*83e0*/  FMNMX.FTZ R102, R0, R2, !PT ;  /* 0x0000000200667209 */ /* 0x004fe40007810000 */
[----:B------:R-:W-:Y:S02]  /*83f0*/  FSEL R184, R184, RZ, P1 ;  /* 0x000000ffb8b87208 */ /* 0x000fe40000800000 */
[----:B------:R-:W-:Y:S01]  /*8400*/  FSEL R2, R104, RZ, P0 ;  /* 0x000000ff68027208 */ /* 0x000fe20000000000 */
[C---:B------:R-:W-:Y:S01]  /*8410*/  FMUL.FTZ R185, R102.reuse, c[0x0][0x2d0] ;  /* 0x0000b40066b97a20 */ /* 0x040fe20000410000 */
[----:B------:R-:W-:Y:S01]  /*8420*/  FSETP.NEU.FTZ.AND P0, PT, R102, -INF , PT ;  /* 0xff8000006600780b */ /* 0x000fe20003f1d000 */
[--C-:B------:R-:W-:Y:S02]  /*8430*/  FFMA.FTZ R0, R19, c[0x0][0x2d0], -R184.reuse ;  /* 0x0000b40013007a23 */ /* 0x100fe400000108b8 */
[--C-:B------:R-:W-:Y:S01]  /*8440*/  FFMA.FTZ R8, R17, c[0x0][0x2d0], -R184.reuse ;  /* 0x0000b40011087a23 */ /* 0x100fe200000108b8 */
[----:B------:R-:W-:Y:S01]  /*8450*/  FSEL R185, R185, RZ, P0 ;  /* 0x000000ffb9b97208 */ /* 0x000fe20000000000 */
[----:B------:R1:W-:Y:S10]  /*8460*/  MUFU.EX2 R242, R0 ;  /* 0x0000000000f27308 */ /* 0x0003f40000000800 */
[----:B------:R2:W-:Y:S01]  /*8470*/  MUFU.EX2 R59, R8 ;  /* 0x00000008003b7308 */ /* 0x0005e20000000800 */
[--C-:B-1----:R-:W-:Y:S09]  /*8480*/  FFMA.FTZ R0, R22, c[0x0][0x2d0], -R184.reuse ;  /* 0x0000b40016007a23 */ /* 0x102ff200000108b8 */
[----:B------:R1:W3:Y:S01]  /*8490*/  MUFU.EX2 R210, R0 ;  /* 0x0000000000d27308 */ /* 0x0002e20000000800 */
[----:B--2---:R-:W-:Y:S09]  /*84a0*/  FFMA.FTZ R8, R18, c[0x0][0x2d0], -R184 ;  /* 0x0000b40012087a23 */ /* 0x004ff200000108b8 */
[----:B------:R2:W-:Y:S01]  /*84b0*/  MUFU.EX2 R177, R8 ;  /* 0x0000000800b17308 */ /* 0x0005e20000000800 */
[--C-:B-1----:R-:W-:Y:S01]  /*84c0*/  FFMA.FTZ R0, R25, c[0x0][0x2d0], -R185.reuse ;  /* 0x0000b40019007a23 */ /* 0x102fe200000108b9 */
[----:B---3--:R-:W-:Y:S08]  /*84d0*/  F2FP.PACK_AB R182, R210, R242 ;  /* 0x000000f2d2b6723e */ /* 0x008ff000000000ff */
[----:B------:R1:W-:Y:S01]  /*84e0*/  MUFU.EX2 R237, R0 ;  /* 0x0000000000ed7308 */ /* 0x0003e20000000800 */
[--C-:B--2---:R-:W-:Y:S09]  /*84f0*/  FFMA.FTZ R8, R21, c[0x0][0x2d0], -R185.reuse ;  /* 0x0000b40015087a23 */ /* 0x104ff200000108b9 */
[----:B------:R-:W-:Y:S01]  /*8500*/  MUFU.EX2 R57, R8 ;  /* 0x0000000800397308 */ /* 0x000fe20000000800 */
[--C-:B-1----:R-:W-:Y:S09]  /*8510*/  FFMA.FTZ R0, R24, c[0x0][0x2d0], -R185.reuse ;  /* 0x0000b40018007a23 */ /* 0x102ff200000108b9 */
[----:B------:R1:W2:Y:S02]  /*8520*/  MUFU.EX2 R66, R0 ;  /* 0x0000000000427308 */ /* 0x0002a40000000800 */
[----:B-1----:R-:W-:Y:S01]  /*8530*/  FFMA.FTZ R0, R26, c[0x0][0x2d0], -R185 ;  /* 0x0000b4001a007a23 */ /* 0x002fe200000108b9 */
[----:B--2---:R-:W-:Y:S07]  /*8540*/  F2FP.PACK_AB R181, R66, R237 ;  /* 0x000000ed42b5723e */ /* 0x004fee00000000ff */
[----:B------:R1:W2:Y:S02]  /*8550*/  MUFU.EX2 R232, R0 ;  /* 0x0000000000e87308 */ /* 0x0002a40000000800 */
[----:B-1----:R-:W-:Y:S01]  /*8560*/  FADD.FTZ R0, -R3, R100 ;  /* 0x0000006403007221 */ /* 0x002fe20000010100 */
[----:B------:R-:W-:Y:S02]  /*8570*/  @P6 SHF.L.U32 R3, R176, 0x1, RZ ;  /* 0x00000001b0036819 */ /* 0x000fe400000006ff */
[----:B--2---:R-:W-:Y:S01]  /*8580*/  F2FP.PACK_AB R183, R57, R232 ;  /* 0x000000e839b7723e */ /* 0x004fe200000000ff */
[----:B------:R-:W-:Y:S02]  /*8590*/  FMUL.FTZ R0, R0, c[0x0][0x2d0] ;  /* 0x0000b40000007a20 */ /* 0x000fe40000410000 */
[----:B------:R1:W-:Y:S02]  /*85a0*/  @P6 LDGSTS.E.BYPASS.LTC128B.128 [R3+0x3100], [R34.64], !P5 ;  /* 0x0310000022036fae */ /* 0x0003e4000e901d46 */
[----:B------:R2:W3:Y:S06]  /*85b0*/  MUFU.EX2 R101, R0 ;  /* 0x0000000000657308 */ /* 0x0004ec0000000800 */
[----:B------:R4:W-:Y:S08]  /*85c0*/  @P6 LDGSTS.E.BYPASS.LTC128B.128 [R3+0x4100], [R32.64], !P4 ;  /* 0x0410000020036fae */ /* 0x0009f0000e101d46 */
[----:B------:R1:W-:Y:S08]  /*85d0*/  @P6 LDGSTS.E.BYPASS.LTC128B.128 [R3+0x5100], [R28.64], !P3 ;  /* 0x051000001c036fae */ /* 0x0003f0000d901d46 */
[----:B------:R1:W-:Y:S01]  /*85e0*/  @P6 LDGSTS.E.BYPASS.LTC128B.128 [R3+0x3900], [R30.64], !P5 ;  /* 0x039000001e036fae */ /* 0x0003e2000e901d46 */
[----:B--2---:R-:W-:Y:S01]  /*85f0*/  FADD.FTZ R0, -R2, R106 ;  /* 0x0000006a02007221 */ /* 0x004fe20000010100 */
[----:B------:R-:W-:Y:S01]  /*8600*/  FSEL R2, R103, RZ, P1 ;  /* 0x000000ff67027208 */ /* 0x000fe20000800000 */
[C---:B---3--:R-:W-:Y:S02]  /*8610*/  FMUL.FTZ R16, R101.reuse, R124 ;  /* 0x0000007c65107220 */ /* 0x048fe40000410000 */
[----:B------:R-:W-:Y:S03]  /*8620*/  FMUL.FTZ R0, R0, c[0x0][0x2d0] ;  /* 0x0000b40000007a20 */ /* 0x000fe60000410000 */
[----:B------:R2:W-:Y:S01]  /*8630*/  @P6 LDGSTS.E.BYPASS.LTC128B.128 [R3+0x4900], [R6.64], !P4 ;  /* 0x0490000006036fae */ /* 0x0005e2000e101d46 */
[C---:B------:R-:W-:Y:S01]  /*8640*/  FMUL.FTZ R17, R101.reuse, R125 ;  /* 0x0000007d65117220 */ /* 0x040fe20000410000 */
[----:B------:R3:W2:Y:S01]  /*8650*/  MUFU.EX2 R100, R0 ;  /* 0x0000000000647308 */ /* 0x0006a20000000800 */
[C---:B----4-:R-:W-:Y:S02]  /*8660*/  FMUL.FTZ R32, R101.reuse, R140 ;  /* 0x0000008c65207220 */ /* 0x050fe40000410000 */
[C---:B------:R-:W-:Y:S01]  /*8670*/  FMUL.FTZ R33, R101.reuse, R141 ;  /* 0x0000008d65217220 */ /* 0x040fe20000410000 */
[----:B------:R-:W-:Y:S01]  /*8680*/  MOV R141, R242 ;  /* 0x000000f2008d7202 */ /* 0x000fe20000000f00 */
[C---:B------:R-:W-:Y:S01]  /*8690*/  FMUL.FTZ R49, R101.reuse, R157 ;  /* 0x0000009d65317220 */ /* 0x040fe20000410000 */
[----:B------:R1:W-:Y:S01]  /*86a0*/  @P6 LDGSTS.E.BYPASS.LTC128B.128 [R3+0x5900], [R4.64], !P3 ;  /* 0x0590000004036fae */ /* 0x0003e2000d901d46 */
[----:B------:R-:W-:Y:S02]  /*86b0*/  IMAD.MOV.U32 R157, RZ, RZ, R244 ;  /* 0x000000ffff9d7224 */ /* 0x000fe400078e00f4 */
[C---:B------:R-:W-:Y:S02]  /*86c0*/  FMUL.FTZ R48, R101.reuse, R156 ;  /* 0x0000009c65307220 */ /* 0x040fe40000410000 */
[----:B------:R-:W-:Y:S02]  /*86d0*/  IMAD.MOV.U32 R140, RZ, RZ, R57 ;  /* 0x000000ffff8c7224 */ /* 0x000fe400078e0039 */
[----:B------:R-:W-:Y:S01]  /*86e0*/  IMAD.MOV.U32 R156, RZ, RZ, R67 ;  /* 0x000000ffff9c7224 */ /* 0x000fe200078e0043 */
[----:B------:R-:W4:Y:S01]  /*86f0*/  LDSM.16.MT88.4 R20, [R213] ;  /* 0x00000000d514783b */ /* 0x000f220000004200 */
[C---:B------:R-:W-:Y:S02]  /*8700*/  FMUL.FTZ R68, R101.reuse, R68 ;  /* 0x0000004465447220 */ /* 0x040fe40000410000 */
[C---:B------:R-:W-:Y:S02]  /*8710*/  FMUL.FTZ R69, R101.reuse, R69 ;  /* 0x0000004565457220 */ /* 0x040fe40000410000 */
[C---:B------:R-:W-:Y:S02]  /*8720*/  FMUL.FTZ R80, R101.reuse, R80 ;  /* 0x0000005065507220 */ /* 0x040fe40000410000 */
[C---:B------:R-:W-:Y:S01]  /*8730*/  FMUL.FTZ R81, R101.reuse, R81 ;  /* 0x0000005165517220 */ /* 0x040fe20000410000 */
[----:B------:R-:W5:Y:S01]  /*8740*/  LDSM.16.MT88.4 R36, [R214] ;  /* 0x00000000d624783b */ /* 0x000f620000004200 */
[C---:B------:R-:W-:Y:S02]  /*8750*/  FMUL.FTZ R84, R101.reuse, R84 ;  /* 0x0000005465547220 */ /* 0x040fe40000410000 */
[----:B---3--:R-:W-:Y:S01]  /*8760*/  FADD.FTZ R0, -R2, R107 ;  /* 0x0000006b02007221 */ /* 0x008fe20000010100 */
[----:B------:R-:W-:Y:S01]  /*8770*/  FSEL R2, R102, RZ, P0 ;  /* 0x000000ff66027208 */ /* 0x000fe20000000000 */
[----:B--2---:R-:W-:Y:S02]  /*8780*/  FMUL.FTZ R6, R100, R114 ;  /* 0x0000007264067220 */ /* 0x004fe40000410000 */
[----:B------:R-:W-:Y:S01]  /*8790*/  FMUL.FTZ R0, R0, c[0x0][0x2d0] ;  /* 0x0000b40000007a20 */ /* 0x000fe20000410000 */
[----:B------:R-:W2:Y:S01]  /*87a0*/  LDSM.16.MT88.4 R52, [R213+0x1000] ;  /* 0x00100000d534783b */ /* 0x000ea20000004200 */
[----:B------:R-:W-:Y:S02]  /*87b0*/  FMUL.FTZ R7, R100, R115 ;  /* 0x0000007364077220 */ /* 0x000fe40000410000 */
[----:B-1----:R1:W3:Y:S01]  /*87c0*/  MUFU.EX2 R3, R0 ;  /* 0x0000000000037308 */ /* 0x0022e20000000800 */
[C---:B------:R-:W-:Y:S02]  /*87d0*/  FMUL.FTZ R4, R101.reuse, R112 ;  /* 0x0000007065047220 */ /* 0x040fe40000410000 */
[----:B------:R-:W-:Y:S02]  /*87e0*/  FMUL.FTZ R5, R101, R113 ;  /* 0x0000007165057220 */ /* 0x000fe40000410000 */
[----:B------:R-:W-:Y:S01]  /*87f0*/  IMAD.MOV.U32 R107, RZ, RZ, R177 ;  /* 0x000000ffff6b7224 */ /* 0x000fe200078e00b1 */
[----:B------:R-:W-:Y:S01]  /*8800*/  F2FP.PACK_AB R177, R248, R60 ;  /* 0x0000003cf8b1723e */ /* 0x000fe200000000ff */
[C---:B------:R-:W-:Y:S01]  /*8810*/  FMUL.FTZ R18, R100.reuse, R126 ;  /* 0x0000007e64127220 */ /* 0x040fe20000410000 */
[----:B------:R-:W2:Y:S01]  /*8820*/  LDSM.16.MT88.4 R112, [R214+0x1000] ;  /* 0x00100000d670783b */ /* 0x000ea20000004200 */
[C---:B------:R-:W-:Y:S01]  /*8830*/  FMUL.FTZ R19, R100.reuse, R127 ;  /* 0x0000007f64137220 */ /* 0x040fe20000410000 */
[----:B------:R-:W-:Y:S01]  /*8840*/  F2FP.PACK_AB R180, R107, R59 ;  /* 0x0000003b6bb4723e */ /* 0x000fe200000000ff */
[C---:B------:R-:W-:Y:S01]  /*8850*/  FMUL.FTZ R34, R100.reuse, R142 ;  /* 0x0000008e64227220 */ /* 0x040fe20000410000 */
[----:B------:R-:W-:Y:S01]  /*8860*/  MOV R142, R232 ;  /* 0x000000e8008e7202 */ /* 0x000fe20000000f00 */
[C---:B------:R-:W-:Y:S02]  /*8870*/  FMUL.FTZ R35, R100.reuse, R143 ;  /* 0x0000008f64237220 */ /* 0x040fe40000410000 */
[C---:B------:R-:W-:Y:S01]  /*8880*/  FMUL.FTZ R50, R100.reuse, R158 ;  /* 0x0000009e64327220 */ /* 0x040fe20000410000 */
[----:B------:R-:W-:Y:S01]  /*8890*/  MOV R158, R234 ;  /* 0x000000ea009e7202 */ /* 0x000fe20000000f00 */
[C---:B------:R-:W-:Y:S01]  /*88a0*/  FMUL.FTZ R51, R100.reuse, R159 ;  /* 0x0000009f64337220 */ /* 0x040fe20000410000 */
[----:B------:R-:W-:Y:S01]  /*88b0*/  MOV R159, R58 ;  /* 0x0000003a009f7202 */ /* 0x000fe20000000f00 */
[C---:B------:R-:W-:Y:S01]  /*88c0*/  FMUL.FTZ R67, R100.reuse, R175 ;  /* 0x000000af64437220 */ /* 0x040fe20000410000 */
[----:B------:R-:W-:Y:S01]  /*88d0*/  LDSM.16.MT88.4 R124, [R214+0x400] ;  /* 0x00040000d67c783b */ /* 0x000fe20000004200 */
[C---:B------:R-:W-:Y:S02]  /*88e0*/  FMUL.FTZ R70, R100.reuse, R70 ;  /* 0x0000004664467220 */ /* 0x040fe40000410000 */
[----:B------:R-:W-:Y:S02]  /*88f0*/  FMUL.FTZ R71, R100, R71 ;  /* 0x0000004764477220 */ /* 0x000fe40000410000 */
[----:B-1----:R-:W-:Y:S01]  /*8900*/  FADD.FTZ R0, -R2, R108 ;  /* 0x0000006c02007221 */ /* 0x002fe20000010100 */
[----:B------:R-:W-:Y:S01]  /*8910*/  MOV R108, R178 ;  /* 0x000000b2006c7202 */ /* 0x000fe20000000f00 */
[--C-:B------:R-:W-:Y:S01]  /*8920*/  FFMA.FTZ R2, R40, c[0x0][0x2d0], -R110.reuse ;  /* 0x0000b40028027a23 */ /* 0x100fe2000001086e */
[----:B------:R-:W-:Y:S01]  /*8930*/  F2FP.PACK_AB R178, R207, R208 ;  /* 0x000000d0cfb2723e */ /* 0x000fe200000000ff */
[----:B------:R-:W-:Y:S01]  /*8940*/  FMUL.FTZ R0, R0, c[0x0][0x2d0] ;  /* 0x0000b40000007a20 */ /* 0x000fe20000410000 */
[----:B------:R-:W-:Y:S01]  /*8950*/  F2FP.PACK_AB R176, R247, R108 ;  /* 0x0000006cf7b0723e */ /* 0x000fe200000000ff */
[----:B------:R1:W-:Y:S01]  /*8960*/  MUFU.EX2 R47, R2 ;  /* 0x00000002002f7308 */ /* 0x0003e20000000800 */
[----:B------:R-:W0:Y:S01]  /*8970*/  LDGDEPBAR ;  /* 0x00000000000079af */ /* 0x000e220000000000 */
[C---:B---3--:R-:W-:Y:S02]  /*8980*/  FMUL.FTZ R8, R3.reuse, R116 ;  /* 0x0000007403087220 */ /* 0x048fe40000410000 */
[C---:B------:R-:W-:Y:S02]  /*8990*/  FMUL.FTZ R9, R3.reuse, R117 ;  /* 0x0000007503097220 */ /* 0x040fe40000410000 */
[-C--:B----4-:R-:W-:Y:S04]  /*89a0*/  HMMA.16816.F32 R4, R176, R20.reuse, R4 ;  /* 0x00000014b004723c */ /* 0x090fe80000001804 */
[----:B------:R-:W3:Y:S01]  /*89b0*/  MUFU.EX2 R0, R0 ;  /* 0x0000000000007308 */ /* 0x000ee20000000800 */
[C---:B------:R-:W-:Y:S02]  /*89c0*/  FMUL.FTZ R12, R3.reuse, R120 ;  /* 0x00000078030c7220 */ /* 0x040fe40000410000 */
[C---:B------:R-:W-:Y:S02]  /*89d0*/  FMUL.FTZ R13, R3.reuse, R121 ;  /* 0x00000079030d7220 */ /* 0x040fe40000410000 */
[C---:B------:R-:W-:Y:S03]  /*89e0*/  FMUL.FTZ R24, R3.reuse, R132 ;  /* 0x0000008403187220 */ /* 0x040fe60000410000 */
[C---:B------:R-:W-:Y:S02]  /*89f0*/  FMUL.FTZ R25, R3.reuse, R133 ;  /* 0x0000008503197220 */ /* 0x040fe40000410000 */
[C---:B------:R-:W-:Y:S01]  /*8a00*/  FMUL.FTZ R28, R3.reuse, R136 ;  /* 0x00000088031c7220 */ /* 0x040fe20000410000 */
[----:B------:R-:W-:Y:S01]  /*8a10*/  MOV R136, R61 ;  /* 0x0000003d00887202 */ /* 0x000fe20000000f00 */
[----:B------:R-:W-:Y:S02]  /*8a20*/  FMUL.FTZ R29, R3, R137 ;  /* 0x00000089031d7220 */ /* 0x000fe40000410000 */
[----:B-1----:R-:W-:Y:S02]  /*8a30*/  FFMA.FTZ R2, R41, c[0x0][0x2d0], -R110 ;  /* 0x0000b40029027a23 */ /* 0x002fe4000001086e */
[C---:B------:R-:W-:Y:S01]  /*8a40*/  FMUL.FTZ R41, R3.reuse, R149 ;  /* 0x0000009503297220 */ /* 0x040fe20000410000 */
[----:B------:R-:W-:Y:S01]  /*8a50*/  MOV R149, R241 ;  /* 0x000000f100957202 */ /* 0x000fe20000000f00 */
[----:B------:R1:W4:Y:S01]  /*8a60*/  MUFU.EX2 R46, R2 ;  /* 0x00000002002e7308 */ /* 0x0003220000000800 */
[C---:B------:R-:W-:Y:S01]  /*8a70*/  FMUL.FTZ R40, R3.reuse, R148 ;  /* 0x0000009403287220 */ /* 0x040fe20000410000 */
[----:B------:R-:W-:Y:S01]  /*8a80*/  MOV R148, R237 ;  /* 0x000000ed00947202 */ /* 0x000fe20000000f00 */
[----:B------:R-:W-:Y:S01]  /*8a90*/  FMUL.FTZ R57, R3, R165 ;  /* 0x000000a503397220 */ /* 0x000fe20000410000 */
[----:B------:R-:W-:Y:S01]  /*8aa0*/  MOV R165, R230 ;  /* 0x000000e600a57202 */ /* 0x000fe20000000f00 */
[----:B------:R-:W-:Y:S02]  /*8ab0*/  IMAD.MOV.U32 R137, RZ, RZ, R208 ;  /* 0x000000ffff897224 */ /* 0x000fe400078e00d0 */
[C---:B---3--:R-:W-:Y:S02]  /*8ac0*/  FMUL.FTZ R43, R0.reuse, R151 ;  /* 0x00000097002b7220 */ /* 0x048fe40000410000 */
[C---:B------:R-:W-:Y:S02]  /*8ad0*/  FMUL.FTZ R10, R0.reuse, R118 ;  /* 0x00000076000a7220 */ /* 0x040fe40000410000 */
[C---:B------:R-:W-:Y:S02]  /*8ae0*/  FMUL.FTZ R11, R0.reuse, R119 ;  /* 0x00000077000b7220 */ /* 0x040fe40000410000 */
[----:B------:R-:W3:Y:S01]  /*8af0*/  LDSM.16.MT88.4 R116, [R213+0x2000] ;  /* 0x00200000d574783b */ /* 0x000ee20000004200 */
[C---:B------:R-:W-:Y:S02]  /*8b00*/  FMUL.FTZ R26, R0.reuse, R134 ;  /* 0x00000086001a7220 */ /* 0x040fe40000410000 */
[C---:B------:R-:W-:Y:S02]  /*8b10*/  FMUL.FTZ R27, R0.reuse, R135 ;  /* 0x00000087001b7220 */ /* 0x040fe40000410000 */
[C---:B------:R-:W-:Y:S03]  /*8b20*/  HMMA.16816.F32 R8, R180.reuse, R20, R8 ;  /* 0x00000014b408723c */ /* 0x040fe60000001808 */
[----:B------:R-:W-:Y:S01]  /*8b30*/  LDSM.16.MT88.4 R132, [R214+0x800] ;  /* 0x00080000d684783b */ /* 0x000fe20000004200 */
[----:B------:R-:W-:Y:S02]  /*8b40*/  FMUL.FTZ R14, R0, R122 ;  /* 0x0000007a000e7220 */ /* 0x000fe40000410000 */
[----:B-1----:R-:W-:Y:S02]  /*8b50*/  FFMA.FTZ R2, R44, c[0x0][0x2d0], -R110 ;  /* 0x0000b4002c027a23 */ /* 0x002fe4000001086e */
[----:B----4-:R-:W-:Y:S02]  /*8b60*/  IMAD.MOV.U32 R151, RZ, RZ, R46 ;  /* 0x000000ffff977224 */ /* 0x010fe400078e002e */
[----:B------:R-:W1:Y:S02]  /*8b70*/  MUFU.EX2 R46, R2 ;  /* 0x00000002002e7308 */ /* 0x000e640000000800 */
[C---:B------:R-:W-:Y:S02]  /*8b80*/  FMUL.FTZ R15, R0.reuse, R123 ;  /* 0x0000007b000f7220 */ /* 0x040fe40000410000 */
[C---:B------:R-:W-:Y:S02]  /*8b90*/  FMUL.FTZ R20, R101.reuse, R128 ;  /* 0x0000008065147220 */ /* 0x040fe40000410000 */
[----:B------:R-:W-:Y:S02]  /*8ba0*/  FMUL.FTZ R21, R101, R129 ;  /* 0x0000008165157220 */ /* 0x000fe40000410000 */
[----:B------:R-:W-:Y:S01]  /*8bb0*/  IMAD.MOV.U32 R143, RZ, RZ, R210 ;  /* 0x000000ffff8f7224 */ /* 0x000fe200078e00d2 */
[-C--:B------:R-:W-:Y:S03]  /*8bc0*/  HMMA.16816.F32 R12, R180, R22.reuse, R12 ;  /* 0x00000016b40c723c */ /* 0x080fe6000000180c */
[----:B------:R-:W-:Y:S01]  /*8bd0*/  FMUL.FTZ R30, R0, R138 ;  /* 0x0000008a001e7220 */ /* 0x000fe20000410000 */
[----:B------:R-:W-:Y:S01]  /*8be0*/  MOV R138, R66 ;  /* 0x00000042008a7202 */ /* 0x000fe20000000f00 */
[----:B------:R-:W-:Y:S02]  /*8bf0*/  FMUL.FTZ R66, R100, R174 ;  /* 0x000000ae64427220 */ /* 0x000fe40000410000 */
[C---:B------:R-:W-:Y:S01]  /*8c00*/  FMUL.FTZ R31, R0.reuse, R139 ;  /* 0x0000008b001f7220 */ /* 0x040fe20000410000 */
[C---:B------:R-:W-:Y:S04]  /*8c10*/  HMMA.16816.F32 R16, R176.reuse, R22, R16 ;  /* 0x00000016b010723c */ /* 0x040fe80000001810 */
[----:B------:R-:W-:Y:S02]  /*8c20*/  FMUL.FTZ R44, R3, R152 ;  /* 0x00000098032c7220 */ /* 0x000fe40000410000 */
[----:B------:R-:W-:Y:S01]  /*8c30*/  FMUL.FTZ R42, R0, R150 ;  /* 0x00000096002a7220 */ /* 0x000fe20000410000 */
[----:B-1----:R-:W-:Y:S01]  /*8c40*/  MOV R152, R46 ;  /* 0x0000002e00987202 */ /* 0x002fe20000000f00 */
[----:B------:R-:W-:Y:S04]  /*8c50*/  FFMA.FTZ R2, R45, c[0x0][0x2d0], -R110 ;  /* 0x0000b4002d027a23 */ /* 0x000fe8000001086e */
[C---:B------:R-:W-:Y:S02]  /*8c60*/  FMUL.FTZ R45, R3.reuse, R153 ;  /* 0x00000099032d7220 */ /* 0x040fe40000410000 */
[----:B------:R1:W-:Y:S01]  /*8c70*/  MUFU.EX2 R153, R2 ;  /* 0x0000000200997308 */ /* 0x0003e20000000800 */
[C---:B------:R-:W-:Y:S02]  /*8c80*/  FMUL.FTZ R22, R100.reuse, R130 ;  /* 0x0000008264167220 */ /* 0x040fe40000410000 */
[----:B------:R-:W-:Y:S02]  /*8c90*/  FMUL.FTZ R23, R100, R131 ;  /* 0x0000008364177220 */ /* 0x000fe40000410000 */
[----:B------:R-:W-:Y:S01]  /*8ca0*/  LDSM.16.MT88.4 R128, [R213+0x1400] ;  /* 0x00140000d580783b */ /* 0x000fe20000004200 */
[C---:B------:R-:W-:Y:S02]  /*8cb0*/  FMUL.FTZ R46, R0.reuse, R154 ;  /* 0x0000009a002e7220 */ /* 0x040fe40000410000 */
[C---:B------:R-:W-:Y:S02]  /*8cc0*/  FMUL.FTZ R58, R0.reuse, R166 ;  /* 0x000000a6003a7220 */ /* 0x040fe40000410000 */
[-C--:B-----5:R-:W-:Y:S03]  /*8cd0*/  HMMA.16816.F32 R20, R176, R36.reuse, R20 ;  /* 0x00000024b014723c */ /* 0x0a0fe60000001814 */
[C---:B------:R-:W-:Y:S02]  /*8ce0*/  FMUL.FTZ R56, R3.reuse, R164 ;  /* 0x000000a403387220 */ /* 0x040fe40000410000 */
[C---:B------:R-:W-:Y:S02]  /*8cf0*/  FMUL.FTZ R61, R3.reuse, R169 ;  /* 0x000000a9033d7220 */ /* 0x040fe40000410000 */
[C---:B------:R-:W-:Y:S01]  /*8d00*/  FMUL.FTZ R72, R3.reuse, R72 ;  /* 0x0000004803487220 */ /* 0x040fe20000410000 */
[C---:B------:R-:W-:Y:S04]  /*8d10*/  HMMA.16816.F32 R24, R180.reuse, R36, R24 ;  /* 0x00000024b418723c */ /* 0x040fe80000001818 */
[----:B------:R-:W-:Y:S02]  /*8d20*/  FMUL.FTZ R73, R3, R73 ;  /* 0x0000004903497220 */ /* 0x000fe40000410000 */
[----:B-1----:R-:W-:Y:S01]  /*8d30*/  FFMA.FTZ R2, R187, c[0x0][0x2d0], -R111 ;  /* 0x0000b400bb027a23 */ /* 0x002fe2000001086f */
[----:B------:R-:W-:Y:S01]  /*8d40*/  MOV R187, R209 ;  /* 0x000000d100bb7202 */ /* 0x000fe20000000f00 */
[-C--:B------:R-:W-:Y:S02]  /*8d50*/  HMMA.16816.F32 R28, R180, R38.reuse, R28 ;  /* 0x00000026b41c723c */ /* 0x080fe4000000181c */
[----:B------:R1:W-:Y:S02]  /*8d60*/  MUFU.EX2 R251, R2 ;  /* 0x0000000200fb7308 */ /* 0x0003e40000000800 */
[C---:B------:R-:W-:Y:S02]  /*8d70*/  FMUL.FTZ R74, R0.reuse, R74 ;  /* 0x0000004a004a7220 */ /* 0x040fe40000410000 */
[----:B------:R-:W-:Y:S02]  /*8d80*/  FMUL.FTZ R75, R0, R75 ;  /* 0x0000004b004b7220 */ /* 0x000fe40000410000 */
[C---:B------:R-:W-:Y:S04]  /*8d90*/  HMMA.16816.F32 R32, R176.reuse, R38, R32 ;  /* 0x00000026b020723c */ /* 0x040fe80000001820 */
[C---:B------:R-:W-:Y:S02]  /*8da0*/  FMUL.FTZ R36, R101.reuse, R144 ;  /* 0x0000009065247220 */ /* 0x040fe40000410000 */
[----:B------:R-:W-:Y:S02]  /*8db0*/  IMAD.MOV.U32 R144, RZ, RZ, R240 ;  /* 0x000000ffff907224 */ /* 0x000fe400078e00f0 */
[C---:B------:R-:W-:Y:S04]  /*8dc0*/  FMUL.FTZ R38, R100.reuse, R146 ;  /* 0x0000009264267220 */ /* 0x040fe80000410000 */
[----:B------:R-:W-:Y:S02]  /*8dd0*/  IMAD.MOV.U32 R146, RZ, RZ, R248 ;  /* 0x000000ffff927224 */ /* 0x000fe400078e00f8 */
[----:B------:R-:W-:Y:S01]  /*8de0*/  FMUL.FTZ R39, R100, R147 ;  /* 0x0000009364277220 */ /* 0x000fe20000410000 */
[----:B------:R-:W-:Y:S01]  /*8df0*/  MOV R147, R247 ;  /* 0x000000f700937202 */ /* 0x000fe20000000f00 */
[----:B------:R-:W-:Y:S02]  /*8e00*/  IMAD.MOV.U32 R154, RZ, RZ, R235 ;  /* 0x000000ffff9a7224 */ /* 0x000fe400078e00eb */
[----:B-1----:R-:W-:Y:S02]  /*8e10*/  FFMA.FTZ R2, R192, c[0x0][0x2d0], -R111 ;  /* 0x0000b400c0027a23 */ /* 0x002fe4000001086f */
[----:B------:R-:W-:Y:S02]  /*8e20*/  IMAD.MOV.U32 R192, RZ, RZ, R233 ;  /* 0x000000ffffc07224 */ /* 0x000fe400078e00e9 */
[----:B------:R1:W-:Y:S01]  /*8e30*/  MUFU.EX2 R249, R2 ;  /* 0x0000000200f97308 */ /* 0x0003e20000000800 */
[----:B------:R-:W-:Y:S01]  /*8e40*/  FMUL.FTZ R37, R101, R145 ;  /* 0x0000009165257220 */ /* 0x000fe20000410000 */
[----:B------:R-:W-:Y:S01]  /*8e50*/  MOV R145, R207 ;  /* 0x000000cf00917202 */ /* 0x000fe20000000f00 */
[C---:B------:R-:W-:Y:S02]  /*8e60*/  FMUL.FTZ R76, R3.reuse, R76 ;  /* 0x0000004c034c7220 */ /* 0x040fe40000410000 */
[----:B------:R-:W-:Y:S02]  /*8e70*/  FMUL.FTZ R77, R3, R77 ;  /* 0x0000004d034d7220 */ /* 0x000fe40000410000 */
[C---:B------:R-:W-:Y:S01]  /*8e80*/  FMUL.FTZ R78, R0.reuse, R78 ;  /* 0x0000004e004e7220 */ /* 0x040fe20000410000 */
[-C--:B--2---:R-:W-:Y:S03]  /*8e90*/  HMMA.16816.F32 R36, R176, R52.reuse, R36 ;  /* 0x00000034b024723c */ /* 0x084fe60000001824 */
[----:B------:R-:W-:Y:S02]  /*8ea0*/  IMAD.MOV.U32 R166, RZ, RZ, R211 ;  /* 0x000000ffffa67224 */ /* 0x000fe400078e00d3 */
[----:B------:R-:W-:Y:S02]  /*8eb0*/  FMUL.FTZ R79, R0, R79 ;  /* 0x0000004f004f7220 */ /* 0x000fe40000410000 */
[----:B------:R-:W-:Y:S01]  /*8ec0*/  FMUL.FTZ R82, R100, R82 ;  /* 0x0000005264527220 */ /* 0x000fe20000410000 */
[C---:B------:R-:W-:Y:S04]  /*8ed0*/  HMMA.16816.F32 R40, R180.reuse, R52, R40 ;  /* 0x00000034b428723c */ /* 0x040fe80000001828 */
[----:B------:R-:W-:Y:S02]  /*8ee0*/  IMAD.MOV.U32 R150, RZ, RZ, R47 ;  /* 0x000000ffff967224 */ /* 0x000fe400078e002f */
[----:B------:R-:W-:Y:S01]  /*8ef0*/  FMUL.FTZ R47, R0, R155 ;  /* 0x0000009b002f7220 */ /* 0x000fe20000410000 */
[----:B------:R-:W-:Y:S01]  /*8f00*/  MOV R155, R59 ;  /* 0x0000003b009b7202 */ /* 0x000fe20000000f00 */
[----:B-1----:R-:W-:Y:S04]  /*8f10*/  FFMA.FTZ R2, R186, c[0x0][0x2d0], -R111 ;  /* 0x0000b400ba027a23 */ /* 0x002fe8000001086f */
[----:B------:R1:W-:Y:S01]  /*8f20*/  MUFU.EX2 R248, R2 ;  /* 0x0000000200f87308 */ /* 0x0003e20000000800 */
[-C--:B------:R-:W-:Y:S03]  /*8f30*/  HMMA.16816.F32 R44, R180, R54.reuse, R44 ;  /* 0x00000036b42c723c */ /* 0x080fe6000000182c */
[C---:B------:R-:W-:Y:S02]  /*8f40*/  FMUL.FTZ R52, R101.reuse, R160 ;  /* 0x000000a065347220 */ /* 0x040fe40000410000 */
[C---:B------:R-:W-:Y:S02]  /*8f50*/  FMUL.FTZ R53, R101.reuse, R161 ;  /* 0x000000a165357220 */ /* 0x040fe40000410000 */
[C---:B------:R-:W-:Y:S01]  /*8f60*/  FMUL.FTZ R59, R0.reuse, R167 ;  /* 0x000000a7003b7220 */ /* 0x040fe20000410000 */
[C---:B------:R-:W-:Y:S04]  /*8f70*/  HMMA.16816.F32 R48, R176.reuse, R54, R48 ;  /* 0x00000036b030723c */ /* 0x040fe80000001830 */
[----:B------:R-:W-:Y:S02]  /*8f80*/  IMAD.MOV.U32 R164, RZ, RZ, R62 ;  /* 0x000000ffffa47224 */ /* 0x000fe400078e003e */
[----:B------:R-:W-:Y:S02]  /*8f90*/  FMUL.FTZ R62, R0, R170 ;  /* 0x000000aa003e7220 */ /* 0x000fe40000410000 */
[C---:B------:R-:W-:Y:S04]  /*8fa0*/  FMUL.FTZ R55, R100.reuse, R163 ;  /* 0x000000a364377220 */ /* 0x040fe80000410000 */
[----:B------:R-:W-:Y:S02]  /*8fb0*/  IMAD.MOV.U32 R163, RZ, RZ, R231 ;  /* 0x000000ffffa37224 */ /* 0x000fe400078e00e7 */
[----:B------:R-:W-:Y:S01]  /*8fc0*/  FMUL.FTZ R54, R100, R162 ;  /* 0x000000a264367220 */ /* 0x000fe20000410000 */
[----:B------:R-:W-:Y:S01]  /*8fd0*/  MOV R162, R64 ;  /* 0x0000004000a27202 */ /* 0x000fe20000000f00 */
[----:B-1----:R-:W-:Y:S02]  /*8fe0*/  FFMA.FTZ R2, R188, c[0x0][0x2d0], -R111 ;  /* 0x0000b400bc027a23 */ /* 0x002fe4000001086f */
[C---:B------:R-:W-:Y:S02]  /*8ff0*/  FMUL.FTZ R64, R101.reuse, R172 ;  /* 0x000000ac65407220 */ /* 0x040fe40000410000 */
[----:B------:R1:W-:Y:S01]  /*9000*/  MUFU.EX2 R247, R2 ;  /* 0x0000000200f77308 */ /* 0x0003e20000000800 */
[-C--:B------:R-:W-:Y:S03]  /*9010*/  HMMA.16816.F32 R52, R176, R112.reuse, R52 ;  /* 0x00000070b034723c */ /* 0x080fe60000001834 */
[----:B------:R-:W-:Y:S02]  /*9020*/  IMAD.MOV.U32 R160, RZ, RZ, R65 ;  /* 0x000000ffffa07224 */ /* 0x000fe400078e0041 */
[----:B------:R-:W-:Y:S02]  /*9030*/  FMUL.FTZ R65, R101, R173 ;  /* 0x000000ad65417220 */ /* 0x000fe40000410000 */
[----:B------:R-:W-:Y:S01]  /*9040*/  LDSM.16.MT88.4 R172, [R214+0x1c00] ;  /* 0x001c0000d6ac783b */ /* 0x000fe20000004200 */
[C---:B------:R-:W-:Y:S04]  /*9050*/  HMMA.16816.F32 R56, R180.reuse, R112, R56 ;  /* 0x00000070b438723c */ /* 0x040fe80000001838 */
[----:B------:R-:W-:Y:S02]  /*9060*/  IMAD.MOV.U32 R161, RZ, RZ, R63 ;  /* 0x000000ffffa17224 */ /* 0x000fe400078e003f */
[----:B------:R-:W-:Y:S02]  /*9070*/  FMUL.FTZ R63, R0, R171 ;  /* 0x000000ab003f7220 */ /* 0x000fe40000410000 */
[----:B------:R-:W-:Y:S04]  /*9080*/  IMAD.MOV.U32 R139, RZ, RZ, R60 ;  /* 0x000000ffff8b7224 */ /* 0x000fe800078e003c */
[----:B------:R-:W-:Y:S02]  /*9090*/  FMUL.FTZ R60, R3, R168 ;  /* 0x000000a8033c7220 */ /* 0x000fe40000410000 */
[----:B------:R-:W-:Y:S02]  /*90a0*/  FMUL.FTZ R83, R100, R83 ;  /* 0x0000005364537220 */ /* 0x000fe40000410000 */
[--C-:B-1----:R-:W-:Y:S02]  /*90b0*/  FFMA.FTZ R2, R193, c[0x0][0x2d0], -R184.reuse ;  /* 0x0000b400c1027a23 */ /* 0x102fe400000108b8 */
[C---:B------:R-:W-:Y:S01]  /*90c0*/  FMUL.FTZ R88, R3.reuse, R88 ;  /* 0x0000005803587220 */ /* 0x040fe20000410000 */
[-C--:B------:R-:W-:Y:S01]  /*90d0*/  HMMA.16816.F32 R60, R180, R114.reuse, R60 ;  /* 0x00000072b43c723c */ /* 0x080fe2000000183c */
[----:B------:R1:W-:Y:S02]  /*90e0*/  MUFU.EX2 R244, R2 ;  /* 0x0000000200f47308 */ /* 0x0003e40000000800 */
[C---:B------:R-:W-:Y:S02]  /*90f0*/  FMUL.FTZ R89, R3.reuse, R89 ;  /* 0x0000005903597220 */ /* 0x040fe40000410000 */
[C---:B------:R-:W-:Y:S02]  /*9100*/  FMUL.FTZ R90, R0.reuse, R90 ;  /* 0x0000005a005a7220 */ /* 0x040fe40000410000 */
[C---:B------:R-:W-:Y:S01]  /*9110*/  FMUL.FTZ R91, R0.reuse, R91 ;  /* 0x0000005b005b7220 */ /* 0x040fe20000410000 */
[C---:B------:R-:W-:Y:S01]  /*9120*/  HMMA.16816.F32 R64, R176.reuse, R114, R64 ;  /* 0x00000072b040723c */ /* 0x040fe20000001840 */
[----:B------:R-:W2:Y:S03]  /*9130*/  LDSM.16.MT88.4 R112, [R214+0x2000] ;  /* 0x00200000d670783b */ /* 0x000ea60000004200 */
[C---:B------:R-:W-:Y:S02]  /*9140*/  FMUL.FTZ R92, R3.reuse, R92 ;  /* 0x0000005c035c7220 */ /* 0x040fe40000410000 */
[----:B------:R-:W-:Y:S02]  /*9150*/  FMUL.FTZ R93, R3, R93 ;  /* 0x0000005d035d7220 */ /* 0x000fe40000410000 */
[-C--:B---3--:R-:W-:Y:S04]  /*9160*/  HMMA.16816.F32 R68, R176, R116.reuse, R68 ;  /* 0x00000074b044723c */ /* 0x088fe80000001844 */
[C---:B------:R-:W-:Y:S02]  /*9170*/  FMUL.FTZ R94, R0.reuse, R94 ;  /* 0x0000005e005e7220 */ /* 0x040fe40000410000 */
[----:B------:R-:W-:Y:S02]  /*9180*/  FMUL.FTZ R95, R0, R95 ;  /* 0x0000005f005f7220 */ /* 0x000fe40000410000 */
[C---:B------:R-:W-:Y:S04]  /*9190*/  HMMA.16816.F32 R72, R180.reuse, R116, R72 ;  /* 0x00000074b448723c */ /* 0x040fe80000001848 */
[--C-:B-1----:R-:W-:Y:S02]  /*91a0*/  FFMA.FTZ R2, R194, c[0x0][0x2d0], -R184.reuse ;  /* 0x0000b400c2027a23 */ /* 0x102fe400000108b8 */
[----:B------:R-:W-:Y:S02]  /*91b0*/  FFMA.FTZ R106, R205, c[0x0][0x2d0], -R111 ;  /* 0x0000b400cd6a7a23 */ /* 0x000fe4000001086f */
[-C--:B------:R-:W-:Y:S01]  /*91c0*/  HMMA.16816.F32 R76, R180, R118.reuse, R76 ;  /* 0x00000076b44c723c */ /* 0x080fe2000000184c */
[----:B------:R-:W1:Y:S03]  /*91d0*/  MUFU.EX2 R242, R2 ;  /* 0x0000000200f27308 */ /* 0x000e660000000800 */
[C---:B------:R-:W-:Y:S02]  /*91e0*/  FMUL.FTZ R85, R101.reuse, R85 ;  /* 0x0000005565557220 */ /* 0x040fe40000410000 */
[C---:B------:R-:W-:Y:S02]  /*91f0*/  FMUL.FTZ R86, R100.reuse, R86 ;  /* 0x0000005664567220 */ /* 0x040fe40000410000 */
[C---:B------:R-:W-:Y:S01]  /*9200*/  HMMA.16816.F32 R80, R176.reuse, R118, R80 ;  /* 0x00000076b050723c */ /* 0x040fe20000001850 */
[----:B------:R-:W3:Y:S02]  /*9210*/  LDSM.16.MT88.4 R116, [R213+0x400] ;  /* 0x00040000d574783b */ /* 0x000ee40000004200 */
[----:B------:R4:W-:Y:S01]  /*9220*/  MUFU.EX2 R210, R106 ;  /* 0x0000006a00d27308 */ /* 0x0009e20000000800 */
[C---:B------:R-:W-:Y:S02]  /*9230*/  FMUL.FTZ R87, R100.reuse, R87 ;  /* 0x0000005764577220 */ /* 0x040fe40000410000 */
[C---:B------:R-:W-:Y:S02]  /*9240*/  FMUL.FTZ R96, R101.reuse, R96 ;  /* 0x0000006065607220 */ /* 0x040fe40000410000 */
[----:B------:R-:W-:Y:S03]  /*9250*/  FMUL.FTZ R97, R101, R97 ;  /* 0x0000006165617220 */ /* 0x000fe60000410000 */
[-C--:B--2---:R-:W-:Y:S03]  /*9260*/  HMMA.16816.F32 R84, R176, R112.reuse, R84 ;  /* 0x00000070b054723c */ /* 0x084fe60000001854 */
[C---:B------:R-:W-:Y:S02]  /*9270*/  FMUL.FTZ R98, R100.reuse, R98 ;  /* 0x0000006264627220 */ /* 0x040fe40000410000 */
[----:B------:R-:W-:Y:S01]  /*9280*/  FMUL.FTZ R99, R100, R99 ;  /* 0x0000006364637220 */ /* 0x000fe20000410000 */
[----:B-1----:R-:W-:Y:S01]  /*9290*/  F2FP.PACK_AB R120, R242, R244 ;  /* 0x000000f4f278723e */ /* 0x002fe200000000ff */
[--C-:B------:R-:W-:Y:S01]  /*92a0*/  FFMA.FTZ R2, R189, c[0x0][0x2d0], -R184.reuse ;  /* 0x0000b400bd027a23 */ /* 0x100fe200000108b8 */
[C---:B------:R-:W-:Y:S03]  /*92b0*/  HMMA.16816.F32 R88, R180.reuse, R112, R88 ;  /* 0x00000070b458723c */ /* 0x040fe60000001858 */
[----:B------:R1:W-:Y:S04]  /*92c0*/  MUFU.EX2 R241, R2 ;  /* 0x0000000200f17308 */ /* 0x0003e80000000800 */
[----:B------:R-:W-:Y:S01]  /*92d0*/  F2FP.PACK_AB R112, R151, R150 ;  /* 0x000000969770723e */ /* 0x000fe200000000ff */
[-C--:B------:R-:W-:Y:S01]  /*92e0*/  HMMA.16816.F32 R92, R180, R114.reuse, R92 ;  /* 0x00000072b45c723c */ /* 0x080fe2000000185c */
[----:B------:R-:W-:Y:S03]  /*92f0*/  LDSM.16.MT88.4 R180, [R213+0x2c00] ;  /* 0x002c0000d5b4783b */ /* 0x000fe60000004200 */
[----:B------:R-:W-:Y:S01]  /*9300*/  F2FP.PACK_AB R113, R249, R251 ;  /* 0x000000fbf971723e */ /* 0x000fe200000000ff */
[--C-:B----4-:R-:W-:Y:S01]  /*9310*/  FFMA.FTZ R106, R243, c[0x0][0x2d0], -R184.reuse ;  /* 0x0000b400f36a7a23 */ /* 0x110fe200000108b8 */
[----:B------:R-:W-:Y:S02]  /*9320*/  MOV R243, R153 ;  /* 0x0000009900f37202 */ /* 0x000fe40000000f00 */
[----:B------:R-:W-:Y:S07]  /*9330*/  HMMA.16816.F32 R96, R176, R114, R96 ;  /* 0x00000072b060723c */ /* 0x000fee0000001860 */
[----:B------:R-:W-:Y:S02]  /*9340*/  F2FP.PACK_AB R114, R153, R152 ;  /* 0x000000989972723e */ /* 0x000fe400000000ff */
[----:B------:R-:W-:Y:S03]  /*9350*/  F2FP.PACK_AB R115, R247, R248 ;  /* 0x000000f8f773723e */ /* 0x000fe600000000ff */
[----:B-1----:R-:W-:Y:S04]  /*9360*/  FFMA.FTZ R2, R190, c[0x0][0x2d0], -R184 ;  /* 0x0000b400be027a23 */ /* 0x002fe800000108b8 */
[-C--:B---3--:R-:W-:Y:S01]  /*9370*/  HMMA.16816.F32 R4, R112, R116.reuse, R4 ;  /* 0x000000747004723c */ /* 0x088fe20000001804 */
[----:B------:R1:W2:Y:S04]  /*9380*/  MUFU.EX2 R240, R2 ;  /* 0x0000000200f07308 */ /* 0x0002a80000000800 */
[--C-:B-1----:R-:W-:Y:S01]  /*9390*/  FFMA.FTZ R2, R195, c[0x0][0x2d0], -R185.reuse ;  /* 0x0000b400c3027a23 */ /* 0x102fe200000108b9 */
[----:B--2---:R-:W-:Y:S05]  /*93a0*/  F2FP.PACK_AB R122, R240, R241 ;  /* 0x000000f1f07a723e */ /* 0x004fea00000000ff */
[----:B------:R1:W-:Y:S02]  /*93b0*/  MUFU.EX2 R237, R2 ;  /* 0x0000000200ed7308 */ /* 0x0003e40000000800 */
        /* <DEDUP_REMOVED lines=10> */
[C---:B------:R-:W-:Y:S08]  /*9460*/  HMMA.16816.F32 R8, R120.reuse, R116, R8 ;  /* 0x000000747808723c */ /* 0x040ff00000001808 */
[-C--:B------:R-:W-:Y:S08]  /*9470*/  HMMA.16816.F32 R12, R120, R118.reuse, R12 ;  /* 0x00000076780c723c */ /* 0x080ff0000000180c */
[C---:B------:R-:W-:Y:S01]  /*9480*/  HMMA.16816.F32 R16, R112.reuse, R118, R16 ;  /* 0x000000767010723c */ /* 0x040fe20000001810 */
[----:B------:R-:W2:Y:S03]  /*9490*/  LDSM.16.MT88.4 R116, [R214+0x1400] ;  /* 0x00140000d674783b */ /* 0x000ea60000004200 */
[--C-:B-1----:R-:W-:Y:S04]  /*94a0*/  FFMA.FTZ R2, R201, c[0x0][0x2d0], -R110.reuse ;  /* 0x0000b400c9027a23 */ /* 0x102fe8000001086e */
[-C--:B------:R-:W-:Y:S01]  /*94b0*/  HMMA.16816.F32 R20, R112, R124.reuse, R20 ;  /* 0x0000007c7014723c */ /* 0x080fe20000001814 */
[----:B------:R1:W3:Y:S07]  /*94c0*/  MUFU.EX2 R231, R2 ;  /* 0x0000000200e77308 */ /* 0x0002ee0000000800 */
        /* <DEDUP_REMOVED lines=18> */
[--C-:B-1----:R-:W-:Y:S02]  /*95f0*/  FFMA.FTZ R2, R206, c[0x0][0x2d0], -R111.reuse ;  /* 0x0000b400ce027a23 */ /* 0x102fe4000001086f */
[----:B------:R-:W-:Y:S02]  /*9600*/  MUFU.EX2 R206, R106 ;  /* 0x0000006a00ce7308 */ /* 0x000fe40000000800 */
[-C--:B----4-:R-:W-:Y:S08]  /*9610*/  HMMA.16816.F32 R68, R112, R124.reuse, R68 ;  /* 0x0000007c7044723c */ /* 0x090ff00000001844 */
[C---:B------:R-:W-:Y:S01]  /*9620*/  HMMA.16816.F32 R72, R120.reuse, R124, R72 ;  /* 0x0000007c7848723c */ /* 0x040fe20000001848 */
[----:B------:R1:W4:Y:S07]  /*9630*/  MUFU.EX2 R208, R2 ;  /* 0x0000000200d07308 */ /* 0x00032e0000000800 */
[-C--:B------:R-:W-:Y:S08]  /*9640*/  HMMA.16816.F32 R76, R120, R126.reuse, R76 ;  /* 0x0000007e784c723c */ /* 0x080ff0000000184c */
[C---:B------:R-:W-:Y:S01]  /*9650*/  HMMA.16816.F32 R80, R112.reuse, R126, R80 ;  /* 0x0000007e7050723c */ /* 0x040fe20000001850 */
[----:B------:R-:W2:Y:S07]  /*9660*/  LDSM.16.MT88.4 R124, [R213+0x1800] ;  /* 0x00180000d57c783b */ /* 0x000eae0000004200 */
[-C--:B-----5:R-:W-:Y:S04]  /*9670*/  HMMA.16816.F32 R84, R112, R128.reuse, R84 ;  /* 0x000000807054723c */ /* 0x0a0fe80000001854 */
[--C-:B-1----:R-:W-:Y:S04]  /*9680*/  FFMA.FTZ R2, R200, c[0x0][0x2d0], -R111.reuse ;  /* 0x0000b400c8027a23 */ /* 0x102fe8000001086f */
[C---:B------:R-:W-:Y:S01]  /*9690*/  HMMA.16816.F32 R88, R120.reuse, R128, R88 ;  /* 0x000000807858723c */ /* 0x040fe20000001858 */
[----:B------:R1:W-:Y:S07]  /*96a0*/  MUFU.EX2 R209, R2 ;  /* 0x0000000200d17308 */ /* 0x0003ee0000000800 */
[-C--:B------:R-:W-:Y:S08]  /*96b0*/  HMMA.16816.F32 R92, R120, R130.reuse, R92 ;  /* 0x00000082785c723c */ /* 0x080ff0000000185c */
[----:B------:R-:W-:Y:S01]  /*96c0*/  HMMA.16816.F32 R96, R112, R130, R96 ;  /* 0x000000827060723c */ /* 0x000fe20000001860 */
[----:B------:R-:W-:Y:S06]  /*96d0*/  LDSM.16.MT88.4 R128, [R213+0x2800] ;  /* 0x00280000d580783b */ /* 0x000fec0000004200 */
[----:B---3--:R-:W-:Y:S01]  /*96e0*/  F2FP.PACK_AB R112, R231, R211 ;  /* 0x000000d3e770723e */ /* 0x008fe200000000ff */
[----:B-1----:R-:W-:Y:S01]  /*96f0*/  FFMA.FTZ R2, R203, c[0x0][0x2d0], -R111 ;  /* 0x0000b400cb027a23 */ /* 0x002fe2000001086f */
[----:B--2---:R-:W-:Y:S03]  /*9700*/  F2FP.PACK_AB R114, R230, R232 ;  /* 0x000000e8e672723e */ /* 0x004fe600000000ff */
[----:B------:R1:W2:Y:S01]  /*9710*/  MUFU.EX2 R207, R2 ;  /* 0x0000000200cf7308 */ /* 0x0002a20000000800 */
[----:B----4-:R-:W-:Y:S01]  /*9720*/  F2FP.PACK_AB R113, R208, R210 ;  /* 0x000000d2d071723e */ /* 0x010fe200000000ff */
[----:B-1----:R-:W-:Y:S01]  /*9730*/  FFMA.FTZ R2, R245, c[0x0][0x2d0], -R184 ;  /* 0x0000b400f5027a23 */ /* 0x002fe200000108b8 */
[----:B--2---:R-:W-:Y:S01]  /*9740*/  F2FP.PACK_AB R115, R207, R209 ;  /* 0x000000d1cf73723e */ /* 0x004fe200000000ff */
[----:B------:R-:W-:Y:S06]  /*9750*/  IMAD.MOV.U32 R245, RZ, RZ, R152 ;  /* 0x000000fffff57224 */ /* 0x000fec00078e0098 */
[----:B------:R1:W2:Y:S01]  /*9760*/  MUFU.EX2 R203, R2 ;  /* 0x0000000200cb7308 */ /* 0x0002a20000000800 */
[-C--:B------:R-:W-:Y:S03]  /*9770*/  HMMA.16816.F32 R4, R112, R116.reuse, R4 ;  /* 0x000000747004723c */ /* 0x080fe60000001804 */
[--C-:B-1----:R-:W-:Y:S01]  /*9780*/  FFMA.FTZ R2, R238, c[0x0][0x2d0], -R184.reuse ;  /* 0x0000b400ee027a23 */ /* 0x102fe200000108b8 */
[----:B--2---:R-:W-:Y:S02]  /*9790*/  F2FP.PACK_AB R120, R203, R206 ;  /* 0x000000cecb78723e */ /* 0x004fe400000000ff */
[----:B------:R-:W-:Y:S03]  /*97a0*/  MOV R238, R151 ;  /* 0x0000009700ee7202 */ /* 0x000fe60000000f00 */
[----:B------:R1:W-:Y:S03]  /*97b0*/  MUFU.EX2 R205, R2 ;  /* 0x0000000200cd7308 */ /* 0x0003e60000000800 */
[----:B-1----:R-:W-:Y:S01]  /*97c0*/  FFMA.FTZ R2, R239, c[0x0][0x2d0], -R184 ;  /* 0x0000b400ef027a23 */ /* 0x002fe200000108b8 */
[----:B------:R-:W-:Y:S06]  /*97d0*/  MOV R239, R150 ;  /* 0x0000009600ef7202 */ /* 0x000fec0000000f00 */
[----:B------:R1:W2:Y:S02]  /*97e0*/  MUFU.EX2 R202, R2 ;  /* 0x0000000200ca7308 */ /* 0x0002a40000000800 */
[--C-:B-1----:R-:W-:Y:S01]  /*97f0*/  FFMA.FTZ R2, R250, c[0x0][0x2d0], -R185.reuse ;  /* 0x0000b400fa027a23 */ /* 0x102fe200000108b9 */
[----:B--2---:R-:W-:Y:S07]  /*9800*/  F2FP.PACK_AB R122, R202, R205 ;  /* 0x000000cdca7a723e */ /* 0x004fee00000000ff */
[----:B------:R1:W-:Y:S02]  /*9810*/  MUFU.EX2 R201, R2 ;  /* 0x0000000200c97308 */ /* 0x0003e40000000800 */
[--C-:B-1----:R-:W-:Y:S08]  /*9820*/  FFMA.FTZ R2, R252, c[0x0][0x2d0], -R185.reuse ;  /* 0x0000b400fc027a23 */ /* 0x102ff000000108b9 */
[----:B------:R1:W2:Y:S02]  /*9830*/  MUFU.EX2 R199, R2 ;  /* 0x0000000200c77308 */ /* 0x0002a40000000800 */
[--C-:B-1----:R-:W-:Y:S01]  /*9840*/  FFMA.FTZ R2, R246, c[0x0][0x2d0], -R185.reuse ;  /* 0x0000b400f6027a23 */ /* 0x102fe200000108b9 */
[----:B--2---:R-:W-:Y:S02]  /*9850*/  F2FP.PACK_AB R121, R199, R201 ;  /* 0x000000c9c779723e */ /* 0x004fe400000000ff */
[----:B------:R-:W-:Y:S05]  /*9860*/  MOV R246, R144 ;  /* 0x0000009000f67202 */ /* 0x000fea0000000f00 */
[----:B------:R1:W-:Y:S02]  /*9870*/  MUFU.EX2 R200, R2 ;  /* 0x0000000200c87308 */ /* 0x0003e40000000800 */
[----:B-1----:R-:W-:Y:S01]  /*9880*/  FFMA.FTZ R2, R236, c[0x0][0x2d0], -R185 ;  /* 0x0000b400ec027a23 */ /* 0x002fe200000108b9 */
[----:B------:R-:W-:Y:S07]  /*9890*/  MOV R236, R145 ;  /* 0x0000009100ec7202 */ /* 0x000fee0000000f00 */
        /* <DEDUP_REMOVED lines=10> */
[----:B------:R1:W-:Y:S07]  /*9940*/  MUFU.EX2 R195, R2 ;  /* 0x0000000200c37308 */ /* 0x0003ee0000000800 */
[C---:B------:R-:W-:Y:S08]  /*9950*/  HMMA.16816.F32 R24, R120.reuse, R132, R24 ;  /* 0x000000847818723c */ /* 0x040ff00000001818 */
[-C--:B------:R-:W-:Y:S08]  /*9960*/  HMMA.16816.F32 R28, R120, R134.reuse, R28 ;  /* 0x00000086781c723c */ /* 0x080ff0000000181c */
[C---:B------:R-:W-:Y:S01]  /*9970*/  HMMA.16816.F32 R32, R112.reuse, R134, R32 ;  /* 0x000000867020723c */ /* 0x040fe20000001820 */
[----:B------:R-:W-:Y:S03]  /*9980*/  LDSM.16.MT88.4 R132, [R213+0xc00] ;  /* 0x000c0000d584783b */ /* 0x000fe60000004200 */
[--C-:B-1----:R-:W-:Y:S02]  /*9990*/  FFMA.FTZ R2, R164, c[0x0][0x2d0], -R110.reuse ;  /* 0x0000b400a4027a23 */ /* 0x102fe4000001086e */
[----:B------:R-:W-:Y:S01]  /*99a0*/  FFMA.FTZ R110, R163, c[0x0][0x2d0], -R110 ;  /* 0x0000b400a36e7a23 */ /* 0x000fe2000001086e */
[----:B------:R-:W-:Y:S01]  /*99b0*/  MOV R163, R108 ;  /* 0x0000006c00a37202 */ /* 0x000fe20000000f00 */
[-C--:B------:R-:W-:Y:S01]  /*99c0*/  HMMA.16816.F32 R36, R112, R124.reuse, R36 ;  /* 0x0000007c7024723c */ /* 0x080fe20000001824 */
[----:B------:R1:W-:Y:S07]  /*99d0*/  MUFU.EX2 R196, R2 ;  /* 0x0000000200c47308 */ /* 0x0003ee0000000800 */
[C---:B------:R-:W-:Y:S03]  /*99e0*/  HMMA.16816.F32 R40, R120.reuse, R124, R40 ;  /* 0x0000007c7828723c */ /* 0x040fe60000001828 */
[----:B------:R-:W-:Y:S05]  /*99f0*/  MUFU.EX2 R194, R110 ;  /* 0x0000006e00c27308 */ /* 0x000fea0000000800 */
[-C--:B------:R-:W-:Y:S08]  /*9a00*/  HMMA.16816.F32 R44, R120, R126.reuse, R44 ;  /* 0x0000007e782c723c */ /* 0x080ff0000000182c */
[C---:B------:R-:W-:Y:S01]  /*9a10*/  HMMA.16816.F32 R48, R112.reuse, R126, R48 ;  /* 0x0000007e7030723c */ /* 0x040fe20000001830 */
[----:B------:R-:W3:Y:S03]  /*9a20*/  LDSM.16.MT88.4 R124, [R214+0x2800] ;  /* 0x00280000d67c783b */ /* 0x000ee60000004200 */
[----:B-1----:R-:W-:Y:S02]  /*9a30*/  FFMA.FTZ R2, R162, c[0x0][0x2d0], -R111 ;  /* 0x0000b400a2027a23 */ /* 0x002fe4000001086f */
[----:B------:R-:W-:Y:S02]  /*9a40*/  IMAD.MOV.U32 R162, RZ, RZ, R139 ;  /* 0x000000ffffa27224 */ /* 0x000fe400078e008b */
[-C--:B--2---:R-:W-:Y:S01]  /*9a50*/  HMMA.16816.F32 R52, R112, R116.reuse, R52 ;  /* 0x000000747034723c */ /* 0x084fe20000001834 */
[----:B------:R1:W-:Y:S03]  /*9a60*/  MUFU.EX2 R193, R2 ;  /* 0x0000000200c17308 */ /* 0x0003e60000000800 */
[----:B------:R-:W-:Y:S04]  /*9a70*/  IMAD.MOV.U32 R139, RZ, RZ, R107 ;  /* 0x000000ffff8b7224 */ /* 0x000fe800078e006b */
[C---:B------:R-:W-:Y:S01]  /*9a80*/  HMMA.16816.F32 R56, R120.reuse, R116, R56 ;  /* 0x000000747838723c */ /* 0x040fe20000001838 */
[----:B------:R-:W2:Y:S07]  /*9a90*/  LDL R117, [R1+0x38] ;  /* 0x0000380001757983 */ /* 0x000eae0000100800 */
[-C--:B------:R-:W-:Y:S08]  /*9aa0*/  HMMA.16816.F32 R60, R120, R118.reuse, R60 ;  /* 0x00000076783c723c */ /* 0x080ff0000000183c */
[C---:B------:R-:W-:Y:S04]  /*9ab0*/  HMMA.16816.F32 R64, R112.reuse, R118, R64 ;  /* 0x000000767040723c */ /* 0x040fe80000001840 */
[--C-:B-1----:R-:W-:Y:S01]  /*9ac0*/  FFMA.FTZ R2, R161, c[0x0][0x2d0], -R111.reuse ;  /* 0x0000b400a1027a23 */ /* 0x102fe2000001086f */
[----:B------:R-:W-:Y:S02]  /*9ad0*/  MOV R161, R155 ;  /* 0x0000009b00a17202 */ /* 0x000fe40000000f00 */
[----:B------:R-:W-:Y:S01]  /*9ae0*/  MOV R155, R147 ;  /* 0x00000093009b7202 */ /* 0x000fe20000000f00 */
[-C--:B------:R-:W-:Y:S01]  /*9af0*/  HMMA.16816.F32 R68, R112, R128.reuse, R68 ;  /* 0x000000807044723c */ /* 0x080fe20000001844 */
[----:B------:R1:W-:Y:S03]  /*9b00*/  MUFU.EX2 R191, R2 ;  /* 0x0000000200bf7308 */ /* 0x0003e60000000800 */
[----:B------:R-:W-:Y:S04]  /*9b10*/  MOV R147, R142 ;  /* 0x0000008e00937202 */ /* 0x000fe80000000f00 */
[C---:B------:R-:W-:Y:S08]  /*9b20*/  HMMA.16816.F32 R72, R120.reuse, R128, R72 ;  /* 0x000000807848723c */ /* 0x040ff00000001848 */
[-C--:B------:R-:W-:Y:S08]  /*9b30*/  HMMA.16816.F32 R76, R120, R130.reuse, R76 ;  /* 0x00000082784c723c */ /* 0x080ff0000000184c */
[C---:B------:R-:W-:Y:S04]  /*9b40*/  HMMA.16816.F32 R80, R112.reuse, R130, R80 ;  /* 0x000000827050723c */ /* 0x040fe80000001850 */
[--C-:B-1----:R-:W-:Y:S02]  /*9b50*/  FFMA.FTZ R2, R192, c[0x0][0x2d0], -R111.reuse ;  /* 0x0000b400c0027a23 */ /* 0x102fe4000001086f */
[----:B------:R-:W-:Y:S01]  /*9b60*/  FFMA.FTZ R111, R160, c[0x0][0x2d0], -R111 ;  /* 0x0000b400a06f7a23 */ /* 0x000fe2000001086f */
[----:B------:R-:W-:Y:S01]  /*9b70*/  MOV R160, R148 ;  /* 0x0000009400a07202 */ /* 0x000fe20000000f00 */
[-C--:B---3--:R-:W-:Y:S01]  /*9b80*/  HMMA.16816.F32 R84, R112, R124.reuse, R84 ;  /* 0x0000007c7054723c */ /* 0x088fe20000001854 */
[----:B------:R1:W-:Y:S03]  /*9b90*/  MUFU.EX2 R192, R2 ;  /* 0x0000000200c07308 */ /* 0x0003e60000000800 */
[----:B------:R-:W-:Y:S04]  /*9ba0*/  IMAD.MOV.U32 R148, RZ, RZ, R141 ;  /* 0x000000ffff947224 */ /* 0x000fe800078e008d */
[C---:B------:R-:W-:Y:S03]  /*9bb0*/  HMMA.16816.F32 R88, R120.reuse, R124, R88 ;  /* 0x0000007c7858723c */ /* 0x040fe60000001858 */
[----:B------:R3:W-:Y:S05]  /*9bc0*/  MUFU.EX2 R190, R111 ;  /* 0x0000006f00be7308 */ /* 0x0007ea0000000800 */
[-C--:B------:R-:W-:Y:S08]  /*9bd0*/  HMMA.16816.F32 R92, R120, R126.reuse, R92 ;  /* 0x0000007e785c723c */ /* 0x080ff0000000185c */
[----:B------:R-:W-:Y:S04]  /*9be0*/  HMMA.16816.F32 R96, R112, R126, R96 ;  /* 0x0000007e7060723c */ /* 0x000fe80000001860 */
[--C-:B-1----:R-:W-:Y:S04]  /*9bf0*/  FFMA.FTZ R2, R187, c[0x0][0x2d0], -R184.reuse ;  /* 0x0000b400bb027a23 */ /* 0x102fe800000108b8 */
[----:B------:R1:W-:Y:S01]  /*9c00*/  MUFU.EX2 R188, R2 ;  /* 0x0000000200bc7308 */ /* 0x0003e20000000800 */
[----:B---3--:R-:W3:Y:S04]  /*9c10*/  LDL.LU R111, [R1+0x20] ;  /* 0x00002000016f7983 */ /* 0x008ee80000300800 */
[----:B------:R-:W4:Y:S04]  /*9c20*/  LDL.LU R110, [R1+0x24] ;  /* 0x00002400016e7983 */ /* 0x000f280000300800 */
[----:B------:R-:W5:Y:S04]  /*9c30*/  LDL.LU R108, [R1+0x28] ;  /* 0x00002800016c7983 */ /* 0x000f680000300800 */
[----:B------:R-:W5:Y:S01]  /*9c40*/  LDL.LU R116, [R1+0x2c] ;  /* 0x00002c0001747983 */ /* 0x000f620000300800 */
[--C-:B-1----:R-:W-:Y:S04]  /*9c50*/  FFMA.FTZ R2, R159, c[0x0][0x2d0], -R184.reuse ;  /* 0x0000b4009f027a23 */ /* 0x102fe800000108b8 */
[----:B------:R1:W1:Y:S02]  /*9c60*/  MUFU.EX2 R189, R2 ;  /* 0x0000000200bd7308 */ /* 0x0002640000000800 */
[--C-:B-1----:R-:W-:Y:S01]  /*9c70*/  FFMA.FTZ R2, R158, c[0x0][0x2d0], -R184.reuse ;  /* 0x0000b4009e027a23 */ /* 0x102fe200000108b8 */
[----:B------:R-:W-:Y:S01]  /*9c80*/  F2FP.PACK_AB R176, R189, R188 ;  /* 0x000000bcbdb0723e */ /* 0x000fe200000000ff */
[----:B------:R-:W-:Y:S06]  /*9c90*/  FFMA.FTZ R184, R157, c[0x0][0x2d0], -R184 ;  /* 0x0000b4009db87a23 */ /* 0x000fec00000108b8 */
[----:B------:R1:W-:Y:S10]  /*9ca0*/  MUFU.EX2 R187, R2 ;  /* 0x0000000200bb7308 */ /* 0x0003f40000000800 */
[----:B------:R-:W1:Y:S02]  /*9cb0*/  MUFU.EX2 R186, R184 ;  /* 0x000000b800ba7308 */ /* 0x000e640000000800 */
[--C-:B-1----:R-:W-:Y:S02]  /*9cc0*/  FFMA.FTZ R2, R156, c[0x0][0x2d0], -R185.reuse ;  /* 0x0000b4009c027a23 */ /* 0x102fe400000108b9 */
[----:B------:R-:W-:Y:S06]  /*9cd0*/  LDSM.16.MT88.4 R156, [R213+0x1c00] ;  /* 0x001c0000d59c783b */ /* 0x000fec0000004200 */
[----:B------:R1:W-:Y:S01]  /*9ce0*/  MUFU.EX2 R107, R2 ;  /* 0x00000002006b7308 */ /* 0x0003e20000000800 */
[----:B------:R-:W-:Y:S01]  /*9cf0*/  F2FP.PACK_AB R178, R186, R187 ;  /* 0x000000bbbab2723e */ /* 0x000fe200000000ff */
[--C-:B-1----:R-:W-:Y:S02]  /*9d00*/  FFMA.FTZ R2, R154, c[0x0][0x2d0], -R185.reuse ;  /* 0x0000b4009a027a23 */ /* 0x102fe400000108b9 */
[----:B------:R-:W-:Y:S01]  /*9d10*/  IMAD.MOV.U32 R154, RZ, RZ, R146 ;  /* 0x000000ffff9a7224 */ /* 0x000fe200078e0092 */
[----:B------:R-:W-:Y:S05]  /*9d20*/  MOV R146, R143 ;  /* 0x0000008f00927202 */ /* 0x000fea0000000f00 */
[----:B------:R1:W1:Y:S01]  /*9d30*/  MUFU.EX2 R184, R2 ;  /* 0x0000000200b87308 */ /* 0x0002620000000800 */
[----:B------:R-:W-:Y:S02]  /*9d40*/  IMAD.MOV.U32 R252, RZ, RZ, R146 ;  /* 0x000000fffffc7224 */ /* 0x000fe400078e0092 */
[--C-:B-1----:R-:W-:Y:S01]  /*9d50*/  FFMA.FTZ R2, R149, c[0x0][0x2d0], -R185.reuse ;  /* 0x0000b40095027a23 */ /* 0x102fe200000108b9 */
[----:B------:R-:W-:Y:S01]  /*9d60*/  MOV R149, R140 ;  /* 0x0000008c00957202 */ /* 0x000fe20000000f00 */
[----:B------:R-:W-:Y:S01]  /*9d70*/  FFMA.FTZ R185, R109, c[0x0][0x2d0], -R185 ;  /* 0x0000b4006db97a23 */ /* 0x000fe200000108b9 */
[----:B------:R-:W1:Y:S04]  /*9d80*/  LDSM.16.MT88.4 R140, [R214+0xc00] ;  /* 0x000c0000d68c783b */ /* 0x000e680000004200 */
[----:B------:R-:W-:Y:S01]  /*9d90*/  MUFU.EX2 R106, R2 ;  /* 0x00000002006a7308 */ /* 0x000fe20000000800 */
[----:B------:R-:W-:Y:S01]  /*9da0*/  F2FP.PACK_AB R109, R191, R193 ;  /* 0x000000c1bf6d723e */ /* 0x000fe200000000ff */
[----:B------:R-:W-:Y:S01]  /*9db0*/  IMAD.MOV.U32 R250, RZ, RZ, R149 ;  /* 0x000000fffffa7224 */ /* 0x000fe200078e0095 */
[----:B------:R-:W-:Y:S07]  /*9dc0*/  F2FP.PACK_AB R177, R184, R107 ;  /* 0x0000006bb8b1723e */ /* 0x000fee00000000ff */
[----:B------:R-:W1:Y:S02]  /*9dd0*/  MUFU.EX2 R185, R185 ;  /* 0x000000b900b97308 */ /* 0x000e640000000800 */
[----:B-1----:R-:W-:Y:S02]  /*9de0*/  F2FP.PACK_AB R179, R185, R106 ;  /* 0x0000006ab9b3723e */ /* 0x002fe400000000ff */
[----:B--2---:R-:W-:Y:S02]  /*9df0*/  ISETP.GT.AND P0, PT, R229, R117, PT ;  /* 0x00000075e500720c */ /* 0x004fe40003f04270 */
[----:B------:R-:W-:Y:S01]  /*9e00*/  MOV R229, R147 ;  /* 0x0000009300e57202 */ /* 0x000fe20000000f00 */
[----:B---3--:R-:W-:Y:S01]  /*9e10*/  FFMA.FTZ R101, R101, R111, R163 ;  /* 0x0000006f65657223 */ /* 0x008fe200000100a3 */
[----:B------:R-:W-:Y:S01]  /*9e20*/  F2FP.PACK_AB R111, R190, R192 ;  /* 0x000000c0be6f723e */ /* 0x000fe200000000ff */
[----:B----4-:R-:W-:Y:S01]  /*9e30*/  FFMA.FTZ R100, R100, R110, R162 ;  /* 0x0000006e64647223 */ /* 0x010fe200000100a2 */
[----:B------:R-:W-:Y:S01]  /*9e40*/  F2FP.PACK_AB R110, R194, R196 ;  /* 0x000000c4c26e723e */ /* 0x000fe200000000ff */
[----:B-----5:R-:W-:Y:S01]  /*9e50*/  FFMA.FTZ R2, R3, R108, R161 ;  /* 0x0000006c03027223 */ /* 0x020fe200000100a1 */
[----:B------:R-:W-:Y:S01]  /*9e60*/  F2FP.PACK_AB R108, R195, R197 ;  /* 0x000000c5c36c723e */ /* 0x000fe200000000ff */
[----:B------:R-:W-:Y:S01]  /*9e70*/  FADD.FTZ R3, R155, R101 ;  /* 0x000000659b037221 */ /* 0x000fe20000010000 */
[----:B------:R-:W-:Y:S01]  /*9e80*/  MOV R101, R148 ;  /* 0x0000009400657202 */ /* 0x000fe20000000f00 */
[----:B------:R-:W-:Y:S02]  /*9e90*/  FFMA.FTZ R0, R0, R116, R160 ;  /* 0x0000007400007223 */ /* 0x000fe400000100a0 */
[----:B------:R-:W-:Y:S02]  /*9ea0*/  FADD.FTZ R100, R154, R100 ;  /* 0x000000649a647221 */ /* 0x000fe40000010000 */
[-C--:B------:R-:W-:Y:S01]  /*9eb0*/  HMMA.16816.F32 R112, R108, R132.reuse, R4 ;  /* 0x000000846c70723c */ /* 0x080fe20000001804 */
[----:B------:R-:W1:Y:S07]  /*9ec0*/  LDSM.16.MT88.4 R4, [R214+0x2c00] ;  /* 0x002c0000d604783b */ /* 0x000e6e0000004200 */
[C---:B------:R-:W-:Y:S07]  /*9ed0*/  HMMA.16816.F32 R116, R176.reuse, R132, R8 ;  /* 0x00000084b074723c */ /* 0x040fee0000001808 */
[----:B------:R-:W-:Y:S01]  /*9ee0*/  MOV R10, R137 ;  /* 0x00000089000a7202 */ /* 0x000fe20000000f00 */
[-C--:B------:R-:W-:Y:S04]  /*9ef0*/  HMMA.16816.F32 R120, R176, R134.reuse, R12 ;  /* 0x00000086b078723c */ /* 0x080fe8000000180c */
[----:B------:R-:W-:Y:S01]  /*9f00*/  FADD.FTZ R3, R10, R3 ;  /* 0x000000030a037221 */ /* 0x000fe20000010000 */
[----:B------:R-:W-:Y:S01]  /*9f10*/  MOV R9, R138 ;  /* 0x0000008a00097202 */ /* 0x000fe20000000f00 */
[----:B------:R-:W-:Y:S02]  /*9f20*/  IMAD.MOV.U32 R8, RZ, RZ, R139 ;  /* 0x000000ffff087224 */ /* 0x000fe400078e008b */
[C---:B------:R-:W-:Y:S04]  /*9f30*/  HMMA.16816.F32 R124, R108.reuse, R134, R16 ;  /* 0x000000866c7c723c */ /* 0x040fe80000001810 */
[----:B------:R-:W-:Y:S02]  /*9f40*/  FADD.FTZ R3, R236, R3 ;  /* 0x00000003ec037221 */ /* 0x000fe40000010000 */
[----:B------:R-:W-:Y:S02]  /*9f50*/  FADD.FTZ R2, R8, R2 ;  /* 0x0000000208027221 */ /* 0x000fe40000010000 */
[-C--:B------:R-:W-:Y:S04]  /*9f60*/  HMMA.16816.F32 R128, R108, R140.reuse, R20 ;  /* 0x0000008c6c80723c */ /* 0x080fe80000001814 */
[----:B------:R-:W-:Y:S02]  /*9f70*/  FADD.FTZ R10, R239, R3 ;  /* 0x00000003ef0a7221 */ /* 0x000fe40000010000 */
[----:B------:R-:W-:Y:S02]  /*9f80*/  FADD.FTZ R0, R9, R0 ;  /* 0x0000000009007221 */ /* 0x000fe40000010000 */
[C---:B------:R-:W-:Y:S04]  /*9f90*/  HMMA.16816.F32 R132, R176.reuse, R140, R24 ;  /* 0x0000008cb084723c */ /* 0x040fe80000001818 */
[----:B------:R-:W-:Y:S02]  /*9fa0*/  IMAD.MOV.U32 R11, RZ, RZ, R136 ;  /* 0x000000ffff0b7224 */ /* 0x000fe400078e0088 */
[----:B------:R-:W-:Y:S02]  /*9fb0*/  FADD.FTZ R8, R101, R2 ;  /* 0x0000000265087221 */ /* 0x000fe40000010000 */
[-C--:B------:R-:W-:Y:S04]  /*9fc0*/  HMMA.16816.F32 R136, R176, R142.reuse, R28 ;  /* 0x0000008eb088723c */ /* 0x080fe8000000181c */
[----:B------:R-:W-:Y:S01]  /*9fd0*/  FADD.FTZ R9, R11, R100 ;  /* 0x000000640b097221 */ /* 0x000fe20000010000 */
[----:B------:R-:W-:Y:S01]  /*9fe0*/  MOV R100, R105 ;  /* 0x0000006900647202 */ /* 0x000fe20000000f00 */
[----:B------:R-:W-:Y:S01]  /*9ff0*/  FADD.FTZ R11, R229, R0 ;  /* 0x00000000e50b7221 */ /* 0x000fe20000010000 */
[----:B------:R-:W-:Y:S01]  /*a000*/  MOV R229, R204 ;  /* 0x000000cc00e57202 */ /* 0x000fe20000000f00 */
        /* <DEDUP_REMOVED lines=44> */
[-C--:B-1----:R-:W-:Y:S03]  /*a2d0*/  HMMA.16816.F32 R84, R108, R4.reuse, R84 ;  /* 0x000000046c54723c */ /* 0x082fe60000001854 */
[----:B------:R-:W-:Y:S04]  /*a2e0*/  FADD.FTZ R3, R198, R9 ;  /* 0x00000009c6037221 */ /* 0x000fe80000010000 */
[----:B------:R-:W-:Y:S01]  /*a2f0*/  FADD.FTZ R3, R107, R3 ;  /* 0x000000036b037221 */ /* 0x000fe20000010000 */
[C---:B------:R-:W-:Y:S04]  /*a300*/  HMMA.16816.F32 R88, R176.reuse, R4, R88 ;  /* 0x00000004b058723c */ /* 0x040fe80000001858 */
[----:B------:R-:W-:Y:S01]  /*a310*/  FADD.FTZ R3, R184, R3 ;  /* 0x00000003b8037221 */ /* 0x000fe20000010000 */
[----:B------:R-:W-:Y:S02]  /*a320*/  MOV R107, R103 ;  /* 0x00000067006b7202 */ /* 0x000fe40000000f00 */
[----:B------:R-:W-:Y:S01]  /*a330*/  FADD.FTZ R4, R207, R2 ;  /* 0x00000002cf047221 */ /* 0x000fe20000010000 */
[-C--:B------:R-:W-:Y:S04]  /*a340*/  HMMA.16816.F32 R92, R176, R6.reuse, R92 ;  /* 0x00000006b05c723c */ /* 0x080fe8000000185c */
        /* <DEDUP_REMOVED lines=12> */
[----:B------:R-:W-:Y:S02]  /*a410*/  FADD.FTZ R2, R187, R0 ;  /* 0x00000000bb027221 */ /* 0x000fe40000010000 */
[----:B------:R-:W-:Y:S01]  /*a420*/  FADD.FTZ R0, R106, R3 ;  /* 0x000000036a007221 */ /* 0x000fe20000010000 */
[----:B------:R1:W-:Y:S01]  /*a430*/  STL [R1+0x20], R5 ;  /* 0x0000200501007387 */ /* 0x0003e20000100800 */
[----:B------:R-:W-:Y:S02]  /*a440*/  FADD.FTZ R3, R190, R4 ;  /* 0x00000004be037221 */ /* 0x000fe40000010000 */
[----:B------:R-:W-:Y:S02]  /*a450*/  FADD.FTZ R2, R186, R2 ;  /* 0x00000002ba027221 */ /* 0x000fe40000010000 */
[----:B------:R-:W-:Y:S01]  /*a460*/  FADD.FTZ R0, R185, R0 ;  /* 0x00000000b9007221 */ /* 0x000fe20000010000 */
[----:B------:R1:W-:Y:S01]  /*a470*/  STL [R1+0x24], R3 ;  /* 0x0000240301007387 */ /* 0x0003e20000100800 */
[----:B------:R-:W-:Y:S03]  /*a480*/  IMAD.MOV.U32 R106, RZ, RZ, R104 ;  /* 0x000000ffff6a7224 */ /* 0x000fe600078e0068 */
[----:B------:R1:W-:Y:S04]  /*a490*/  STL [R1+0x28], R2 ;  /* 0x0000280201007387 */ /* 0x0003e80000100800 */
[----:B------:R1:W-:Y:S01]  /*a4a0*/  STL [R1+0x2c], R0 ;  /* 0x00002c0001007387 */ /* 0x0003e20000100800 */
[----:B------:R-:W-:-:S05]  /*a4b0*/  @P0 BRA `(.L_x_1011) ;  /* 0xffffb88000000947 */ /* 0x000fca000383ffff */
.L_x_1010:
[----:B-1----:R-:W2:Y:S02]  /*a4c0*/  LDL R0, [R1+0x1c] ;  /* 0x00001c0001007983 */ /* 0x002ea40000100800 */
[----:B--2---:R-:W-:-:S13]  /*a4d0*/  ISETP.GE.AND P0, PT, R204, R0, PT ;  /* 0x00000000cc00720c */ /* 0x004fda0003f06270 */
[----:B------:R-:W-:Y:S05]  /*a4e0*/  @!P0 BRA `(.L_x_1012) ;  /* 0x00003ca000008947 */ /* 0x000fea0003800000 */
[----:B------:R-:W-:Y:S01]  /*a4f0*/  IMAD.MOV.U32 R3, RZ, RZ, R104 ;  /* 0x000000ffff037224 */ /* 0x000fe200078e0068 */
[----:B------:R-:W-:Y:S01]  /*a500*/  MOV R107, R102 ;  /* 0x00000066006b7202 */ /* 0x000fe20000000f00 */
[----:B------:R-:W-:Y:S01]  /*a510*/  IMAD.MOV.U32 R2, RZ, RZ, R105 ;  /* 0x000000ffff027224 */ /* 0x000fe200078e0069 */
[----:B------:R-:W-:Y:S02]  /*a520*/  MOV R106, R103 ;  /* 0x00000067006a7202 */ /* 0x000fe40000000f00 */
.L_x_1013:
[----:B------:R-:W2:Y:S01]  /*a530*/  LDL.64 R208, [R1+0x10] ;  /* 0x0000100001d07983 */ /* 0x000ea20000100a00 */
[----:B------:R-:W-:Y:S04]  /*a540*/  DEPBAR.LE SB0, 0x0 ;  /* 0x000080000000791a */ /* 0x000fe80000000000 */
[----:B------:R-:W-:Y:S01]  /*a550*/  WARPSYNC 0xffffffff ;  /* 0xffffffff00007948 */ /* 0x000fe20003800000 */
[----:B---3--:R-:W3:Y:S01]  /*a560*/  LDL R206, [R1+0x18] ;  /* 0x0000180001ce7983 */ /* 0x008ee20000100800 */
[----:B------:R-:W-:Y:S02]  /*a570*/  SHF.R.S32.HI R0, RZ, 0x1f, R204 ;  /* 0x0000001fff007819 */ /* 0x000fe400000114cc */
[----:B------:R-:W-:Y:S01]  /*a580*/  MOV R105, c[0x0][0x208] ;  /* 0x0000820000697a02 */ /* 0x000fe20000000f00 */
[----:B------:R-:W4:Y:S01]  /*a590*/  LDL R184, [R1+0x34] ;  /* 0x0000340001b87983 */ /* 0x000f220000100800 */
[----:B------:R-:W-:Y:S01]  /*a5a0*/  MOV R180, c[0x0][0x20c] ;  /* 0x0000830000b47a02 */ /* 0x000fe20000000f00 */
[----:B------:R-:W-:Y:S02]  /*a5b0*/  IMAD R0, R0, c[0x0][0x208], RZ ;  /* 0x0000820000007a24 */ /* 0x000fe400078e02ff */
[----:B------:R-:W-:Y:S02]  /*a5c0*/  BAR.SYNC.DEFER_BLOCKING 0x0 ;  /* 0x0000000000007b1d */ /* 0x000fe40000010000 */
[C---:B------:R-:W-:Y:S06]  /*a5d0*/  IMAD R0, R204.reuse, c[0x0][0x20c], R0 ;  /* 0x00008300cc007a24 */ /* 0x040fec00078e0200 */
[----:B------:R-:W-:Y:S08]  /*a5e0*/  LDSM.16.M88.4 R64, [R215] ;  /* 0x00000000d740783b */ /* 0x000ff00000000200 */
[----:B------:R-:W1:Y:S08]  /*a5f0*/  LDSM.16.M88.4 R16, [R212] ;  /* 0x00000000d410783b */ /* 0x000e700000000200 */
[----:B------:R-:W5:Y:S08]  /*a600*/  LDSM.16.M88.4 R60, [R215+0x1000] ;  /* 0x00100000d73c783b */ /* 0x000f700000000200 */
[----:B------:R-:W5:Y:S08]  /*a610*/  LDSM.16.M88.4 R32, [R212+0x400] ;  /* 0x00040000d420783b */ /* 0x000f700000000200 */
[----:B------:R-:W4:Y:S04]  /*a620*/  LDL R251, [R1+0x1c] ;  /* 0x00001c0001fb7983 */ /* 0x000f280000100800 */
[----:B------:R-:W5:Y:S08]  /*a630*/  LDSM.16.M88.4 R48, [R212+0x800] ;  /* 0x00080000d430783b */ /* 0x000f700000000200 */
[----:B------:R-:W5:Y:S01]  /*a640*/  LDSM.16.M88.4 R100, [R212+0xc00] ;  /* 0x000c0000d464783b */ /* 0x000f620000000200 */
[-C--:B-1----:R-:W-:Y:S07]  /*a650*/  HMMA.16816.F32 R4, R64, R16.reuse, RZ ;  /* 0x000000104004723c */ /* 0x082fee00000018ff */
[----:B------:R-:W-:Y:S01]  /*a660*/  LDSM.16.M88.4 R108, [R216] ;  /* 0x00000000d86c783b */ /* 0x000fe20000000200 */
[C---:B-----5:R-:W-:Y:S07]  /*a670*/  HMMA.16816.F32 R8, R60.reuse, R16, RZ ;  /* 0x000000103c08723c */ /* 0x060fee00000018ff */
[----:B------:R-:W1:Y:S01]  /*a680*/  LDSM.16.M88.4 R176, [R217] ;  /* 0x00000000d9b0783b */ /* 0x000e620000000200 */
[-C--:B------:R-:W-:Y:S07]  /*a690*/  HMMA.16816.F32 R12, R60, R18.reuse, RZ ;  /* 0x000000123c0c723c */ /* 0x080fee00000018ff */
[----:B------:R-:W-:Y:S01]  /*a6a0*/  LDSM.16.M88.4 R188, [R227] ;  /* 0x00000000e3bc783b */ /* 0x000fe20000000200 */
[C---:B------:R-:W-:Y:S07]  /*a6b0*/  HMMA.16816.F32 R16, R64.reuse, R18, RZ ;  /* 0x000000124010723c */ /* 0x040fee00000018ff */
[----:B------:R-:W-:Y:S01]  /*a6c0*/  LDSM.16.M88.4 R192, [R226] ;  /* 0x00000000e2c0783b */ /* 0x000fe20000000200 */
[-C--:B------:R-:W-:Y:S08]  /*a6d0*/  HMMA.16816.F32 R20, R64, R32.reuse, RZ ;  /* 0x000000204014723c */ /* 0x080ff000000018ff */
[C---:B------:R-:W-:Y:S08]  /*a6e0*/  HMMA.16816.F32 R24, R60.reuse, R32, RZ ;  /* 0x000000203c18723c */ /* 0x040ff000000018ff */
[-C--:B------:R-:W-:Y:S08]  /*a6f0*/  HMMA.16816.F32 R28, R60, R34.reuse, RZ ;  /* 0x000000223c1c723c */ /* 0x080ff000000018ff */
[C---:B------:R-:W-:Y:S08]  /*a700*/  HMMA.16816.F32 R32, R64.reuse, R34, RZ ;  /* 0x000000224020723c */ /* 0x040ff000000018ff */
[-C--:B------:R-:W-:Y:S08]  /*a710*/  HMMA.16816.F32 R36, R64, R48.reuse, RZ ;  /* 0x000000304024723c */ /* 0x080ff000000018ff */
[C---:B------:R-:W-:Y:S07]  /*a720*/  HMMA.16816.F32 R40, R60.reuse, R48, RZ ;  /* 0x000000303c28723c */ /* 0x040fee00000018ff */
[----:B------:R-:W-:Y:S01]  /*a730*/  IMAD.WIDE.U32 R48, R204, c[0x0][0x208], RZ ;  /* 0x00008200cc307a25 */ /* 0x000fe200078e00ff */
[-C--:B------:R-:W-:Y:S04]  /*a740*/  HMMA.16816.F32 R44, R60, R50.reuse, RZ ;  /* 0x000000323c2c723c */ /* 0x080fe800000018ff */
[----:B------:R-:W-:Y:S02]  /*a750*/  IADD3 R0, R49, R0, RZ ;  /* 0x0000000031007210 */ /* 0x000fe40007ffe0ff */
[C---:B------:R-:W-:Y:S02]  /*a760*/  SHF.L.U32 R196, R48.reuse, 0x6, RZ ;  /* 0x0000000630c47819 */ /* 0x040fe400000006ff */
[----:B------:R-:W-:Y:S02]  /*a770*/  SHF.L.U64.HI R0, R48, 0x6, R0 ;  /* 0x0000000630007819 */ /* 0x000fe40000010200 */
[C---:B------:R-:W-:Y:S08]  /*a780*/  HMMA.16816.F32 R48, R64.reuse, R50, RZ ;  /* 0x000000324030723c */ /* 0x040ff000000018ff */
[-C--:B------:R-:W-:Y:S01]  /*a790*/  HMMA.16816.F32 R52, R64, R100.reuse, RZ ;  /* 0x000000644034723c */ /* 0x080fe200000018ff */
[----:B--2---:R-:W-:Y:S03]  /*a7a0*/  IADD3 R200, P0, R208, 0x20, RZ ;  /* 0x00000020d0c87810 */ /* 0x004fe60007f1e0ff */
[C---:B------:R-:W-:Y:S02]  /*a7b0*/  IADD3 R57, P1, R196.reuse, R208, RZ ;  /* 0x000000d0c4397210 */ /* 0x040fe40007f3e0ff */
[----:B------:R-:W-:Y:S02]  /*a7c0*/  IADD3 R56, P2, R196, R200, RZ ;  /* 0x000000c8c4387210 */ /* 0x000fe40007f5e0ff */
[----:B---3--:R-:W-:Y:S04]  /*a7d0*/  IADD3.X R201, RZ, R206, RZ, P0, !PT ;  /* 0x000000ceffc97210 */ /* 0x008fe800007fe4ff */
[----:B------:R-:W-:Y:S02]  /*a7e0*/  LEA R104, P0, R105, R196, 0x5 ;  /* 0x000000c469687211 */ /* 0x000fe400078028ff */
[----:B------:R-:W-:Y:S02]  /*a7f0*/  LEA R198, P6, R57, c[0x0][0x1f8], 0x1 ;  /* 0x00007e0039c67a11 */ /* 0x000fe400078c08ff */
[----:B------:R-:W-:Y:S02]  /*a800*/  LEA.HI.X R105, R105, R0, R180, 0x5, P0 ;  /* 0x0000000069697211 */ /* 0x000fe400000f2cb4 */
[----:B------:R-:W2:Y:S01]  /*a810*/  LDSM.16.M88.4 R180, [R216+0x1000] ;  /* 0x00100000d8b4783b */ /* 0x000ea20000000200 */
[-C--:B------:R-:W-:Y:S02]  /*a820*/  IADD3.X R58, R0, R206.reuse, RZ, P1, !PT ;  /* 0x000000ce003a7210 */ /* 0x080fe40000ffe4ff */
[----:B------:R-:W-:Y:S02]  /*a830*/  LEA R202, P1, R56, c[0x0][0x1f8], 0x1 ;  /* 0x00007e0038ca7a11 */ /* 0x000fe400078208ff */
[----:B------:R-:W-:Y:S02]  /*a840*/  IADD3.X R59, R0, R201, RZ, P2, !PT ;  /* 0x000000c9003b7210 */ /* 0x000fe400017fe4ff */
[----:B------:R-:W-:Y:S02]  /*a850*/  LEA.HI.X R199, R57, c[0x0][0x1fc], R58, 0x1, P6 ;  /* 0x00007f0039c77a11 */ /* 0x000fe400030f0c3a */
[----:B------:R-:W-:Y:S02]  /*a860*/  LEA.HI.X R203, R56, c[0x0][0x1fc], R59, 0x1, P1 ;  /* 0x00007f0038cb7a11 */ /* 0x000fe400008f0c3b */
[C---:B------:R-:W-:Y:S02]  /*a870*/  HMMA.16816.F32 R56, R60.reuse, R100, RZ ;  /* 0x000000643c38723c */ /* 0x040fe400000018ff */
[----:B------:R-:W-:Y:S02]  /*a880*/  IADD3 R197, P1, R208, 0x40, RZ ;  /* 0x00000040d0c57810 */ /* 0x000fe40007f3e0ff */
[----:B----4-:R-:W-:Y:S02]  /*a890*/  SHF.L.U32 R205, R184, 0x1, RZ ;  /* 0x00000001b8cd7819 */ /* 0x010fe400000006ff */
[----:B------:R-:W3:Y:S01]  /*a8a0*/  LDSM.16.M88.4 R184, [R228] ;  /* 0x00000000e4b8783b */ /* 0x000ee20000000200 */
[-C--:B------:R-:W-:Y:S01]  /*a8b0*/  IADD3 R196, P0, R196, R197.reuse, RZ ;  /* 0x000000c5c4c47210 */ /* 0x080fe20007f1e0ff */
[-C--:B------:R-:W-:Y:S01]  /*a8c0*/  HMMA.16816.F32 R60, R60, R102.reuse, RZ ;  /* 0x000000663c3c723c */ /* 0x080fe200000018ff */
[----:B------:R-:W-:Y:S03]  /*a8d0*/  IADD3.X R100, RZ, R206, RZ, P1, !PT ;  /* 0x000000ceff647210 */ /* 0x000fe60000ffe4ff */
[----:B------:R-:W-:Y:S02]  /*a8e0*/  IADD3 R101, P1, R104, R200, RZ ;  /* 0x000000c868657210 */ /* 0x000fe40007f3e0ff */
[----:B------:R-:W-:Y:S01]  /*a8f0*/  @!PT LDS RZ, [RZ] ;  /* 0x00000000fffff984 */ /* 0x000fe20000000800 */
[----:B------:R-:W-:Y:S01]  /*a900*/  @!PT LDS RZ, [RZ] ;  /* 0x00000000fffff984 */ /* 0x000fe20000000800 */
[----:B------:R-:W-:Y:S01]  /*a910*/  @!PT LDS RZ, [RZ] ;  /* 0x00000000fffff984 */ /* 0x000fe20000000800 */
[----:B------:R4:W-:Y:S01]  /*a920*/  LDGSTS.E.BYPASS.LTC128B.128 [R205+0x100], [R198.64], !P5 ;  /* 0x00100000c6cd7fae */ /* 0x0009e2000e901d46 */
[----:B------:R-:W-:Y:S01]  /*a930*/  IADD3.X R0, R0, R100, RZ, P0, !PT ;  /* 0x0000006400007210 */ /* 0x000fe200007fe4ff */
[----:B------:R-:W-:Y:S04]  /*a940*/  HMMA.16816.F32 R64, R64, R102, RZ ;  /* 0x000000664040723c */ /* 0x000fe800000018ff */
[C---:B------:R-:W-:Y:S02]  /*a950*/  IADD3 R197, P0, R104.reuse, R197, RZ ;  /* 0x000000c568c57210 */ /* 0x040fe40007f1e0ff */
[----:B------:R3:W-:Y:S01]  /*a960*/  LDGSTS.E.BYPASS.LTC128B.128 [R205+0x1100], [R202.64], !P4 ;  /* 0x01100000cacd7fae */ /* 0x0007e2000e101d46 */
[----:B------:R-:W-:Y:S01]  /*a970*/  IADD3 R104, P6, R104, R208, RZ ;  /* 0x000000d068687210 */ /* 0x000fe20007fde0ff */
[-C--:B-1----:R-:W-:Y:S05]  /*a980*/  HMMA.16816.F32 R4, R108, R176.reuse, R4 ;  /* 0x000000b06c04723c */ /* 0x082fea0000001804 */
[C---:B------:R-:W-:Y:S01]  /*a990*/  IADD3.X R201, R105.reuse, R201, RZ, P1, !PT ;  /* 0x000000c969c97210 */ /* 0x040fe20000ffe4ff */
[----:B------:R-:W5:Y:S02]  /*a9a0*/  LDL R208, [R1+0x4] ;  /* 0x0000040001d07983 */ /* 0x000f640000100800 */
[C---:B--2---:R-:W-:Y:S08]  /*a9b0*/  HMMA.16816.F32 R8, R180.reuse, R176, R8 ;  /* 0x000000b0b408723c */ /* 0x044ff00000001808 */
[-C--:B------:R-:W-:Y:S04]  /*a9c0*/  HMMA.16816.F32 R12, R180, R178.reuse, R12 ;  /* 0x000000b2b40c723c */ /* 0x080fe8000000180c */
[C---:B----4-:R-:W-:Y:S04]  /*a9d0*/  LEA R198, P2, R196.reuse, c[0x0][0x1f8], 0x1 ;  /* 0x00007e00c4c67a11 */ /* 0x050fe800078408ff */
[C---:B------:R-:W-:Y:S04]  /*a9e0*/  HMMA.16816.F32 R16, R108.reuse, R178, R16 ;  /* 0x000000b26c10723c */ /* 0x040fe80000001810 */
[----:B------:R-:W-:Y:S02]  /*a9f0*/  LEA.HI.X R199, R196, c[0x0][0x1fc], R0, 0x1, P2 ;  /* 0x00007f00c4c77a11 */ /* 0x000fe400010f0c00 */
[C---:B------:R-:W-:Y:S02]  /*aa00*/  LEA R102, P2, R104.reuse, c[0x0][0x1f8], 0x1 ;  /* 0x00007e0068667a11 */ /* 0x040fe400078408ff */
[-C--:B---3--:R-:W-:Y:S01]  /*aa10*/  HMMA.16816.F32 R20, R108, R184.reuse, R20 ;  /* 0x000000b86c14723c */ /* 0x088fe20000001814 */
[----:B------:R1:W-:Y:S03]  /*aa20*/  LDGSTS.E.BYPASS.LTC128B.128 [R205+0x2100], [R198.64], !P3 ;  /* 0x02100000c6cd7fae */ /* 0x0003e6000d901d46 */
[C---:B------:R-:W-:Y:S02]  /*aa30*/  IADD3.X R0, R105.reuse, R100, RZ, P0, !PT ;  /* 0x0000006469007210 */ /* 0x040fe400007fe4ff */
[----:B------:R-:W-:Y:S02]  /*aa40*/  IADD3.X R105, R105, R206, RZ, P6, !PT ;  /* 0x000000ce69697210 */ /* 0x000fe400037fe4ff */
[C---:B------:R-:W-:Y:S04]  /*aa50*/  HMMA.16816.F32 R24, R180.reuse, R184, R24 ;  /* 0x000000b8b418723c */ /* 0x040fe80000001818 */
[----:B------:R-:W-:Y:S02]  /*aa60*/  LEA.HI.X R103, R104, c[0x0][0x1fc], R105, 0x1, P2 ;  /* 0x00007f0068677a11 */ /* 0x000fe400010f0c69 */
[C---:B------:R-:W-:Y:S02]  /*aa70*/  LEA R104, P0, R101.reuse, c[0x0][0x1f8], 0x1 ;  /* 0x00007e0065687a11 */ /* 0x040fe400078008ff */
[-C--:B------:R-:W-:Y:S01]  /*aa80*/  HMMA.16816.F32 R28, R180, R186.reuse, R28 ;  /* 0x000000bab41c723c */ /* 0x080fe2000000181c */
[----:B------:R2:W-:Y:S03]  /*aa90*/  LDGSTS.E.BYPASS.LTC128B.128 [R205+0x900], [R102.64], !P5 ;  /* 0x0090000066cd7fae */ /* 0x0005e6000e901d46 */
[----:B------:R-:W-:Y:S02]  /*aaa0*/  LEA.HI.X R105, R101, c[0x0][0x1fc], R201, 0x1, P0 ;  /* 0x00007f0065697a11 */ /* 0x000fe400000f0cc9 */
[C---:B------:R-:W-:Y:S02]  /*aab0*/  LEA R100, P0, R197.reuse, c[0x0][0x1f8], 0x1 ;  /* 0x00007e00c5647a11 */ /* 0x040fe400078008ff */
[C---:B------:R-:W-:Y:S01]  /*aac0*/  HMMA.16816.F32 R32, R108.reuse, R186, R32 ;  /* 0x000000ba6c20723c */ /* 0x040fe20000001820 */
[----:B------:R3:W-:Y:S03]  /*aad0*/  LDGSTS.E.BYPASS.LTC128B.128 [R205+0x1900], [R104.64], !P4 ;  /* 0x0190000068cd7fae */ /* 0x0007e6000e101d46 */
[----:B------:R-:W-:Y:S02]  /*aae0*/  LEA.HI.X R101, R197, c[0x0][0x1fc], R0, 0x1, P0 ;  /* 0x00007f00c5657a11 */ /* 0x000fe400000f0c00 */
[C---:B------:R-:W-:Y:S02]  /*aaf0*/  ISETP.GT.AND P0, PT, R204.reuse, R251, PT ;  /* 0x000000fbcc00720c */ /* 0x040fe40003f04270 */
[-C--:B------:R-:W-:Y:S01]  /*ab00*/  HMMA.16816.F32 R36, R108, R188.reuse, R36 ;  /* 0x000000bc6c24723c */ /* 0x080fe20000001824 */
[----:B------:R2:W-:Y:S03]  /*ab10*/  LDGSTS.E.BYPASS.LTC128B.128 [R205+0x2900], [R100.64], !P3 ;  /* 0x0290000064cd7fae */ /* 0x0005e6000d901d46 */
[----:B------:R-:W-:Y:S04]  /*ab20*/  IADD3 R204, R204, -0x1, RZ ;  /* 0xffffffffcccc7810 */ /* 0x000fe80007ffe0ff */
[C---:B------:R-:W-:Y:S01]  /*ab30*/  HMMA.16816.F32 R40, R180.reuse, R188, R40 ;  /* 0x000000bcb428723c */ /* 0x040fe20000001828 */
[----:B-1----:R-:W-:Y:S07]  /*ab40*/  LDSM.16.M88.4 R196, [R212+0x1000] ;  /* 0x00100000d4c4783b */ /* 0x002fee0000000200 */
[-C--:B------:R-:W-:Y:S01]  /*ab50*/  HMMA.16816.F32 R44, R180, R190.reuse, R44 ;  /* 0x000000beb42c723c */ /* 0x080fe2000000182c */
[----:B------:R-:W-:Y:S07]  /*ab60*/  LDSM.16.M88.4 R200, [R215+0x3000] ;  /* 0x00300000d7c8783b */ /* 0x000fee0000000200 */
[C---:B------:R-:W-:Y:S01]  /*ab70*/  HMMA.16816.F32 R48, R108.reuse, R190, R48 ;  /* 0x000000be6c30723c */ /* 0x040fe20000001830 */
[----:B------:R-:W-:Y:S07]  /*ab80*/  LDSM.16.M88.4 R176, [R212+0x1400] ;  /* 0x00140000d4b0783b */ /* 0x000fee0000000200 */
[-C--:B------:R-:W-:Y:S01]  /*ab90*/  HMMA.16816.F32 R52, R108, R192.reuse, R52 ;  /* 0x000000c06c34723c */ /* 0x080fe20000001834 */
[----:B--2---:R-:W1:Y:S07]  /*aba0*/  LDSM.16.M88.4 R100, [R215+0x2000] ;  /* 0x00200000d764783b */ /* 0x004e6e0000000200 */
[C---:B------:R-:W-:Y:S01]  /*abb0*/  HMMA.16816.F32 R56, R180.reuse, R192, R56 ;  /* 0x000000c0b438723c */ /* 0x040fe20000001838 */
[----:B------:R-:W2:Y:S07]  /*abc0*/  LDSM.16.M88.4 R184, [R212+0x1800] ;  /* 0x00180000d4b8783b */ /* 0x000eae0000000200 */
[-C--:B------:R-:W-:Y:S01]  /*abd0*/  HMMA.16816.F32 R60, R180, R194.reuse, R60 ;  /* 0x000000c2b43c723c */ /* 0x080fe2000000183c */
[----:B------:R-:W-:Y:S07]  /*abe0*/  LDSM.16.M88.4 R180, [R216+0x2000] ;  /* 0x00200000d8b4783b */ /* 0x000fee0000000200 */
[----:B------:R-:W-:Y:S01]  /*abf0*/  HMMA.16816.F32 R64, R108, R194, R64 ;  /* 0x000000c26c40723c */ /* 0x000fe20000001840 */
[----:B------:R-:W4:Y:S08]  /*ac00*/  LDSM.16.M88.4 R108, [R212+0x1c00] ;  /* 0x001c0000d46c783b */ /* 0x000f300000000200 */
[----:B------:R-:W2:Y:S01]  /*ac10*/  LDSM.16.M88.4 R188, [R225] ;  /* 0x00000000e1bc783b */ /* 0x000ea20000000200 */
[-C--:B-1----:R-:W-:Y:S07]  /*ac20*/  HMMA.16816.F32 R4, R100, R196.reuse, R4 ;  /* 0x000000c46404723c */ /* 0x082fee0000001804 */
[----:B------:R-:W1:Y:S01]  /*ac30*/  LDSM.16.M88.4 R192, [R216+0x3000] ;  /* 0x00300000d8c0783b */ /* 0x000e620000000200 */
[C---:B------:R-:W-:Y:S07]  /*ac40*/  HMMA.16816.F32 R8, R200.reuse, R196, R8 ;  /* 0x000000c4c808723c */ /* 0x040fee0000001808 */
[----:B------:R-:W0:Y:S01]  /*ac50*/  LDGDEPBAR ;  /* 0x00000000000079af */ /* 0x000e220000000000 */
        /* <DEDUP_REMOVED lines=11> */
[C---:B------:R-:W-:Y:S01]  /*ad10*/  HMMA.16816.F32 R48, R100.reuse, R186, R48 ;  /* 0x000000ba6430723c */ /* 0x040fe20000001830 */
[----:B------:R-:W2:Y:S07]  /*ad20*/  LDSM.16.M88.4 R184, [R222] ;  /* 0x00000000deb8783b */ /* 0x000eae0000000200 */
[-C--:B----4-:R-:W-:Y:S08]  /*ad30*/  HMMA.16816.F32 R52, R100, R108.reuse, R52 ;  /* 0x0000006c6434723c */ /* 0x090ff00000001834 */
[C---:B------:R-:W-:Y:S08]  /*ad40*/  HMMA.16816.F32 R56, R200.reuse, R108, R56 ;  /* 0x0000006cc838723c */ /* 0x040ff00000001838 */
[-C--:B------:R-:W-:Y:S08]  /*ad50*/  HMMA.16816.F32 R60, R200, R110.reuse, R60 ;  /* 0x0000006ec83c723c */ /* 0x080ff0000000183c */
[----:B------:R-:W-:Y:S01]  /*ad60*/  HMMA.16816.F32 R64, R100, R110, R64 ;  /* 0x0000006e6440723c */ /* 0x000fe20000001840 */
[----:B------:R-:W-:Y:S07]  /*ad70*/  LDSM.16.M88.4 R100, [R215+0x4000] ;  /* 0x00400000d764783b */ /* 0x000fee0000000200 */
[-C--:B------:R-:W-:Y:S01]  /*ad80*/  HMMA.16816.F32 R4, R180, R188.reuse, R4 ;  /* 0x000000bcb404723c */ /* 0x080fe20000001804 */
[----:B------:R-:W4:Y:S07]  /*ad90*/  LDSM.16.M88.4 R108, [R212+0x2000] ;  /* 0x00200000d46c783b */ /* 0x000f2e0000000200 */
[C---:B-1----:R-:W-:Y:S08]  /*ada0*/  HMMA.16816.F32 R8, R192.reuse, R188, R8 ;  /* 0x000000bcc008723c */ /* 0x042ff00000001808 */
        /* <DEDUP_REMOVED lines=17> */
[----:B------:R-:W-:Y:S01]  /*aec0*/  HMMA.16816.F32 R64, R180, R186, R64 ;  /* 0x000000bab440723c */ /* 0x000fe20000001840 */
[----:B------:R-:W-:Y:S07]  /*aed0*/  LDSM.16.M88.4 R180, [R216+0x4000] ;  /* 0x00400000d8b4783b */ /* 0x000fee0000000200 */
[-C--:B----4-:R-:W-:Y:S01]  /*aee0*/  HMMA.16816.F32 R4, R100, R108.reuse, R4 ;  /* 0x0000006c6404723c */ /* 0x090fe20000001804 */
[----:B------:R-:W4:Y:S07]  /*aef0*/  LDSM.16.M88.4 R184, [R221] ;  /* 0x00000000ddb8783b */ /* 0x000f2e0000000200 */
[C---:B-1----:R-:W-:Y:S08]  /*af00*/  HMMA.16816.F32 R8, R188.reuse, R108, R8 ;  /* 0x0000006cbc08723c */ /* 0x042ff00000001808 */
[-C--:B------:R-:W-:Y:S08]  /*af10*/  HMMA.16816.F32 R12, R188, R110.reuse, R12 ;  /* 0x0000006ebc0c723c */ /* 0x080ff0000000180c */
[C---:B------:R-:W-:Y:S01]  /*af20*/  HMMA.16816.F32 R16, R100.reuse, R110, R16 ;  /* 0x0000006e6410723c */ /* 0x040fe20000001810 */
[----:B------:R-:W1:Y:S07]  /*af30*/  LDSM.16.M88.4 R108, [R216+0x5000] ;  /* 0x00500000d86c783b */ /* 0x000e6e0000000200 */
[-C--:B------:R-:W-:Y:S08]  /*af40*/  HMMA.16816.F32 R20, R100, R176.reuse, R20 ;  /* 0x000000b06414723c */ /* 0x080ff00000001814 */
[C---:B------:R-:W-:Y:S08]  /*af50*/  HMMA.16816.F32 R24, R188.reuse, R176, R24 ;  /* 0x000000b0bc18723c */ /* 0x040ff00000001818 */
        /* <DEDUP_REMOVED lines=10> */
[-C--:B----4-:R-:W-:Y:S08]  /*b000*/  HMMA.16816.F32 R4, R180, R184.reuse, R4 ;  /* 0x000000b8b404723c */ /* 0x090ff00000001804 */
[C---:B-1----:R-:W-:Y:S08]  /*b010*/  HMMA.16816.F32 R8, R108.reuse, R184, R8 ;  /* 0x000000b86c08723c */ /* 0x042ff00000001808 */
[-C--:B------:R-:W-:Y:S08]  /*b020*/  HMMA.16816.F32 R12, R108, R186.reuse, R12 ;  /* 0x000000ba6c0c723c */ /* 0x080ff0000000180c */
[----:B------:R-:W-:Y:S01]  /*b030*/  FMUL.FTZ R4, R4, c[0x0][0x320] ;  /* 0x0000c80004047a20 */ /* 0x000fe20000410000 */
[C---:B------:R-:W-:Y:S03]  /*b040*/  HMMA.16816.F32 R16, R180.reuse, R186, R16 ;  /* 0x000000bab410723c */ /* 0x040fe60000001810 */
[----:B------:R-:W3:Y:S01]  /*b050*/  MUFU.TANH R176, R4 ;  /* 0x0000000400b07308 */ /* 0x000ee20000002400 */
        /* <DEDUP_REMOVED lines=11> */
[----:B------:R-:W-:Y:S02]  /*b110*/  FMUL.FTZ R16, R16, c[0x0][0x320] ;  /* 0x0000c80010107a20 */ /* 0x000fe40000410000 */
[----:B------:R-:W-:Y:S01]  /*b120*/  FMUL.FTZ R13, R13, c[0x0][0x320] ;  /* 0x0000c8000d0d7a20 */ /* 0x000fe20000410000 */
[----:B---3--:R-:W-:Y:S01]  /*b130*/  FMNMX.FTZ R105, R176, R2, !PT ;  /* 0x00000002b0697209 */ /* 0x008fe20007810000 */
[----:B------:R-:W-:Y:S02]  /*b140*/  FMUL.FTZ R17, R17, c[0x0][0x320] ;  /* 0x0000c80011117a20 */ /* 0x000fe40000410000 */
[----:B------:R-:W-:Y:S02]  /*b150*/  FMUL.FTZ R15, R15, c[0x0][0x320] ;  /* 0x0000c8000f0f7a20 */ /* 0x000fe40000410000 */
[----:B------:R-:W-:Y:S01]  /*b160*/  FMUL.FTZ R19, R19, c[0x0][0x320] ;  /* 0x0000c80013137a20 */ /* 0x000fe20000410000 */
[----:B------:R-:W-:Y:S01]  /*b170*/  MUFU.TANH R185, R12 ;  /* 0x0000000c00b97308 */ /* 0x000fe20000002400 */
[----:B------:R-:W-:Y:S01]  /*b180*/  FMUL.FTZ R18, R18, c[0x0][0x320] ;  /* 0x0000c80012127a20 */ /* 0x000fe20000410000 */
[----:B-1----:R-:W-:Y:S08]  /*b190*/  FMNMX.FTZ R105, R102, R105, !PT ;  /* 0x0000006966697209 */ /* 0x002ff00007810000 */
[----:B------:R1:W-:Y:S10]  /*b1a0*/  MUFU.TANH R178, R7 ;  /* 0x0000000700b27308 */ /* 0x0003f40000002400 */
[----:B------:R-:W-:Y:S10]  /*b1b0*/  MUFU.TANH R18, R18 ;  /* 0x0000001200127308 */ /* 0x000ff40000002400 */
[----:B------:R-:W2:Y:S01]  /*b1c0*/  MUFU.TANH R184, R8 ;  /* 0x0000000800b87308 */ /* 0x000ea20000002400 */
[----:B-1----:R-:W1:Y:S09]  /*b1d0*/  LDSM.16.M88.4 R4, [R220] ;  /* 0x00000000dc04783b */ /* 0x002e720000000200 */
[----:B------:R-:W-:Y:S10]  /*b1e0*/  MUFU.TANH R179, R13 ;  /* 0x0000000d00b37308 */ /* 0x000ff40000002400 */
[----:B------:R-:W3:Y:S01]  /*b1f0*/  MUFU.TANH R188, R9 ;  /* 0x0000000900bc7308 */ /* 0x000ee20000002400 */
[----:B--2---:R-:W-:Y:S09]  /*b200*/  FMNMX.FTZ R0, R184, R106, !PT ;  /* 0x0000006ab8007209 */ /* 0x004ff20007810000 */
[----:B------:R-:W-:Y:S10]  /*b210*/  MUFU.TANH R187, R14 ;  /* 0x0000000e00bb7308 */ /* 0x000ff40000002400 */
[----:B------:R-:W-:Y:S01]  /*b220*/  MUFU.TANH R189, R10 ;  /* 0x0000000a00bd7308 */ /* 0x000fe20000002400 */
[-C--:B-1----:R-:W-:Y:S03]  /*b230*/  HMMA.16816.F32 R20, R180, R4.reuse, R20 ;  /* 0x00000004b414723c */ /* 0x082fe60000001814 */
        /* <DEDUP_REMOVED lines=9> */
[----:B------:R-:W2:Y:S01]  /*b2d0*/  MUFU.TANH R16, R16 ;  /* 0x0000001000107308 */ /* 0x000ea20000002400 */
        /* <DEDUP_REMOVED lines=10> */
[----:B------:R3:W-:Y:S01]  /*b380*/  MUFU.TANH R194, R21 ;  /* 0x0000001500c27308 */ /* 0x0007e20000002400 */
[----:B------:R-:W-:Y:S01]  /*b390*/  FMUL.FTZ R31, R31, c[0x0][0x320] ;  /* 0x0000c8001f1f7a20 */ /* 0x000fe20000410000 */
[----:B------:R-:W-:Y:S01]  /*b3a0*/  BAR.SYNC.DEFER_BLOCKING 0x0 ;  /* 0x0000000000007b1d */ /* 0x000fe20000010000 */
[----:B------:R-:W-:Y:S01]  /*b3b0*/  FMUL.FTZ R32, R32, c[0x0][0x320] ;  /* 0x0000c80020207a20 */ /* 0x000fe20000410000 */
[----:B--2---:R-:W-:Y:S01]  /*b3c0*/  FMNMX.FTZ R105, R16, R105, !PT ;  /* 0x0000006910697209 */ /* 0x004fe20007810000 */
[----:B------:R-:W-:Y:S02]  /*b3d0*/  FMUL.FTZ R35, R35, c[0x0][0x320] ;  /* 0x0000c80023237a20 */ /* 0x000fe40000410000 */
[----:B------:R-:W-:Y:S02]  /*b3e0*/  FMUL.FTZ R33, R33, c[0x0][0x320] ;  /* 0x0000c80021217a20 */ /* 0x000fe40000410000 */
[----:B------:R-:W-:Y:S01]  /*b3f0*/  FMUL.FTZ R34, R34, c[0x0][0x320] ;  /* 0x0000c80022227a20 */ /* 0x000fe20000410000 */
[----:B------:R-:W2:Y:S01]  /*b400*/  MUFU.TANH R17, R17 ;  /* 0x0000001100117308 */ /* 0x000ea20000002400 */
[----:B------:R-:W-:Y:S02]  /*b410*/  FMUL.FTZ R28, R28, c[0x0][0x320] ;  /* 0x0000c8001c1c7a20 */ /* 0x000fe40000410000 */
[----:B------:R-:W-:Y:S02]  /*b420*/  FMUL.FTZ R29, R29, c[0x0][0x320] ;  /* 0x0000c8001d1d7a20 */ /* 0x000fe40000410000 */
[----:B------:R-:W-:Y:S02]  /*b430*/  FMUL.FTZ R26, R26, c[0x0][0x320] ;  /* 0x0000c8001a1a7a20 */ /* 0x000fe40000410000 */
[----:B------:R-:W-:Y:S03]  /*b440*/  FMUL.FTZ R27, R27, c[0x0][0x320] ;  /* 0x0000c8001b1b7a20 */ /* 0x000fe60000410000 */
[----:B------:R-:W-:Y:S01]  /*b450*/  MUFU.TANH R192, R33 ;  /* 0x0000002100c07308 */ /* 0x000fe20000002400 */
[----:B---3--:R-:W3:Y:S09]  /*b460*/  LDL.64 R20, [R1+0x8] ;  /* 0x0000080001147983 */ /* 0x008ef20000100a00 */
[----:B------:R-:W-:Y:S01]  /*b470*/  MUFU.TANH R19, R19 ;  /* 0x0000001300137308 */ /* 0x000fe20000002400 */
[-C--:B-1----:R-:W-:Y:S05]  /*b480*/  HMMA.16816.F32 R36, R180, R8.reuse, R36 ;  /* 0x00000008b424723c */ /* 0x082fea0000001824 */
[----:B--2---:R-:W-:Y:S04]  /*b490*/  FMNMX.FTZ R105, R17, R105, !PT ;  /* 0x0000006911697209 */ /* 0x004fe80007810000 */
[----:B------:R-:W1:Y:S01]  /*b4a0*/  MUFU.TANH R191, R32 ;  /* 0x0000002000bf7308 */ /* 0x000e620000002400 */
[C---:B------:R-:W-:Y:S04]  /*b4b0*/  HMMA.16816.F32 R40, R108.reuse, R8, R40 ;  /* 0x000000086c28723c */ /* 0x040fe80000001828 */
[----:B------:R-:W-:Y:S05]  /*b4c0*/  FMNMX.FTZ R105, R193, R105, !PT ;  /* 0x00000069c1697209 */ /* 0x000fea0007810000 */
[----:B------:R-:W-:Y:S01]  /*b4d0*/  MUFU.TANH R197, R22 ;  /* 0x0000001600c57308 */ /* 0x000fe20000002400 */
[-C--:B------:R-:W-:Y:S03]  /*b4e0*/  HMMA.16816.F32 R44, R108, R10.reuse, R44 ;  /* 0x0000000a6c2c723c */ /* 0x080fe6000000182c */
[----:B------:R-:W-:Y:S01]  /*b4f0*/  FMNMX.FTZ R105, R194, R105, !PT ;  /* 0x00000069c2697209 */ /* 0x000fe20007810000 */
[----:B------:R-:W-:Y:S04]  /*b500*/  FMUL.FTZ R36, R36, c[0x0][0x320] ;  /* 0x0000c80024247a20 */ /* 0x000fe80000410000 */
[C---:B------:R-:W-:Y:S01]  /*b510*/  HMMA.16816.F32 R48, R180.reuse, R10, R48 ;  /* 0x0000000ab430723c */ /* 0x040fe20000001830 */
[----:B------:R-:W2:Y:S03]  /*b520*/  MUFU.TANH R200, R24 ;  /* 0x0000001800c87308 */ /* 0x000ea60000002400 */
[----:B------:R-:W-:Y:S01]  /*b530*/  FMUL.FTZ R37, R37, c[0x0][0x320] ;  /* 0x0000c80025257a20 */ /* 0x000fe20000410000 */
[----:B-1----:R-:W-:Y:S01]  /*b540*/  FMNMX.FTZ R105, R191, R105, !PT ;  /* 0x00000069bf697209 */ /* 0x002fe20007810000 */
[----:B------:R-:W-:Y:S02]  /*b550*/  FMUL.FTZ R38, R38, c[0x0][0x320] ;  /* 0x0000c80026267a20 */ /* 0x000fe40000410000 */
[-C--:B------:R-:W-:Y:S03]  /*b560*/  HMMA.16816.F32 R52, R180, R4.reuse, R52 ;  /* 0x00000004b434723c */ /* 0x080fe60000001834 */
[----:B------:R-:W-:Y:S01]  /*b570*/  MUFU.TANH R198, R23 ;  /* 0x0000001700c67308 */ /* 0x000fe20000002400 */
[----:B------:R-:W-:Y:S01]  /*b580*/  FMUL.FTZ R39, R39, c[0x0][0x320] ;  /* 0x0000c80027277a20 */ /* 0x000fe20000410000 */
[----:B------:R-:W-:Y:S01]  /*b590*/  FMNMX.FTZ R105, R192, R105, !PT ;  /* 0x00000069c0697209 */ /* 0x000fe20007810000 */
[----:B------:R-:W-:Y:S02]  /*b5a0*/  FMUL.FTZ R40, R40, c[0x0][0x320] ;  /* 0x0000c80028287a20 */ /* 0x000fe40000410000 */
[C---:B------:R-:W-:Y:S04]  /*b5b0*/  HMMA.16816.F32 R56, R108.reuse, R4, R56 ;  /* 0x000000046c38723c */ /* 0x040fe80000001838 */
[----:B------:R-:W-:Y:S01]  /*b5c0*/  FMUL.FTZ R44, R44, c[0x0][0x320] ;  /* 0x0000c8002c2c7a20 */ /* 0x000fe20000410000 */
[----:B------:R-:W1:Y:S01]  /*b5d0*/  MUFU.TANH R199, R25 ;  /* 0x0000001900c77308 */ /* 0x000e620000002400 */
[----:B------:R-:W-:Y:S01]  /*b5e0*/  FMUL.FTZ R43, R43, c[0x0][0x320] ;  /* 0x0000c8002b2b7a20 */ /* 0x000fe20000410000 */
[----:B------:R-:W-:Y:S01]  /*b5f0*/  FMNMX.FTZ R5, R189, R107, !PT ;  /* 0x0000006bbd057209 */ /* 0x000fe20007810000 */
[-C--:B------:R-:W-:Y:S04]  /*b600*/  HMMA.16816.F32 R60, R108, R6.reuse, R60 ;  /* 0x000000066c3c723c */ /* 0x080fe8000000183c */
[----:B------:R-:W-:Y:S01]  /*b610*/  FMUL.FTZ R48, R48, c[0x0][0x320] ;  /* 0x0000c80030307a20 */ /* 0x000fe20000410000 */
[----:B--2---:R-:W-:Y:S01]  /*b620*/  FMNMX.FTZ R0, R200, R0, !PT ;  /* 0x00000000c8007209 */ /* 0x004fe20007810000 */
[----:B------:R-:W-:Y:S01]  /*b630*/  FMUL.FTZ R49, R49, c[0x0][0x320] ;  /* 0x0000c80031317a20 */ /* 0x000fe20000410000 */
[----:B------:R-:W2:Y:S01]  /*b640*/  MUFU.TANH R231, R36 ;  /* 0x0000002400e77308 */ /* 0x000ea20000002400 */
[----:B------:R-:W-:Y:S04]  /*b650*/  HMMA.16816.F32 R64, R180, R6, R64 ;  /* 0x00000006b440723c */ /* 0x000fe80000001840 */
[----:B------:R-:W-:Y:S01]  /*b660*/  FMUL.FTZ R52, R52, c[0x0][0x320] ;  /* 0x0000c80034347a20 */ /* 0x000fe20000410000 */
[----:B------:R-:W-:Y:S01]  /*b670*/  FMNMX.FTZ R4, R177, R3, !PT ;  /* 0x00000003b1047209 */ /* 0x000fe20007810000 */
[----:B------:R-:W-:Y:S01]  /*b680*/  FMUL.FTZ R53, R53, c[0x0][0x320] ;  /* 0x0000c80035357a20 */ /* 0x000fe20000410000 */
[----:B------:R-:W-:Y:S01]  /*b690*/  FMNMX.FTZ R5, R190, R5, !PT ;  /* 0x00000005be057209 */ /* 0x000fe20007810000 */
[----:B------:R-:W-:Y:S01]  /*b6a0*/  FMUL.FTZ R54, R54, c[0x0][0x320] ;  /* 0x0000c80036367a20 */ /* 0x000fe20000410000 */
[----:B------:R-:W4:Y:S03]  /*b6b0*/  MUFU.TANH R195, R34 ;  /* 0x0000002200c37308 */ /* 0x000f260000002400 */
[----:B------:R-:W-:Y:S01]  /*b6c0*/  FMUL.FTZ R55, R55, c[0x0][0x320] ;  /* 0x0000c80037377a20 */ /* 0x000fe20000410000 */
[----:B------:R-:W-:Y:S01]  /*b6d0*/  FMNMX.FTZ R4, R178, R4, !PT ;  /* 0x00000004b2047209 */ /* 0x000fe20007810000 */
[----:B------:R-:W-:Y:S01]  /*b6e0*/  FMUL.FTZ R50, R50, c[0x0][0x320] ;  /* 0x0000c80032327a20 */ /* 0x000fe20000410000 */
[----:B-1----:R-:W-:Y:S01]  /*b6f0*/  FMNMX.FTZ R0, R199, R0, !PT ;  /* 0x00000000c7007209 */ /* 0x002fe20007810000 */
[----:B------:R-:W-:Y:S01]  /*b700*/  FMUL.FTZ R51, R51, c[0x0][0x320] ;  /* 0x0000c80033337a20 */ /* 0x000fe20000410000 */
[----:B------:R-:W-:Y:S01]  /*b710*/  FMNMX.FTZ R4, R18, R4, !PT ;  /* 0x0000000412047209 */ /* 0x000fe20007810000 */
[----:B------:R-:W-:Y:S01]  /*b720*/  FMUL.FTZ R46, R46, c[0x0][0x320] ;  /* 0x0000c8002e2e7a20 */ /* 0x000fe20000410000 */
[----:B------:R-:W1:Y:S01]  /*b730*/  MUFU.TANH R206, R28 ;  /* 0x0000001c00ce7308 */ /* 0x000e620000002400 */
[----:B------:R-:W-:Y:S01]  /*b740*/  FMUL.FTZ R47, R47, c[0x0][0x320] ;  /* 0x0000c8002f2f7a20 */ /* 0x000fe20000410000 */
[----:B------:R-:W-:Y:S01]  /*b750*/  FMNMX.FTZ R4, R19, R4, !PT ;  /* 0x0000000413047209 */ /* 0x000fe20007810000 */
[----:B------:R-:W-:Y:S01]  /*b760*/  FMUL.FTZ R41, R41, c[0x0][0x320] ;  /* 0x0000c80029297a20 */ /* 0x000fe20000410000 */
[----:B--2---:R-:W-:Y:S01]  /*b770*/  FMNMX.FTZ R105, R231, R105, !PT ;  /* 0x00000069e7697209 */ /* 0x004fe20007810000 */
[----:B------:R-:W-:Y:S01]  /*b780*/  FMUL.FTZ R65, R65, c[0x0][0x320] ;  /* 0x0000c80041417a20 */ /* 0x000fe20000410000 */
[----:B------:R-:W-:Y:S01]  /*b790*/  FMNMX.FTZ R4, R197, R4, !PT ;  /* 0x00000004c5047209 */ /* 0x000fe20007810000 */
[----:B------:R-:W-:Y:S01]  /*b7a0*/  FMUL.FTZ R66, R66, c[0x0][0x320] ;  /* 0x0000c80042427a20 */ /* 0x000fe20000410000 */
[----:B------:R-:W-:Y:S01]  /*b7b0*/  FMNMX.FTZ R5, R187, R5, !PT ;  /* 0x00000005bb057209 */ /* 0x000fe20007810000 */
[----:B------:R-:W-:Y:S01]  /*b7c0*/  FMUL.FTZ R67, R67, c[0x0][0x320] ;  /* 0x0000c80043437a20 */ /* 0x000fe20000410000 */
[----:B------:R-:W2:Y:S01]  /*b7d0*/  MUFU.TANH R233, R37 ;  /* 0x0000002500e97308 */ /* 0x000ea20000002400 */
[----:B------:R-:W-:Y:S01]  /*b7e0*/  FMUL.FTZ R64, R64, c[0x0][0x320] ;  /* 0x0000c80040407a20 */ /* 0x000fe20000410000 */
[----:B------:R-:W-:Y:S01]  /*b7f0*/  FMNMX.FTZ R4, R198, R4, !PT ;  /* 0x00000004c6047209 */ /* 0x000fe20007810000 */
[----:B------:R-:W-:Y:S01]  /*b800*/  FMUL.FTZ R56, R56, c[0x0][0x320] ;  /* 0x0000c80038387a20 */ /* 0x000fe20000410000 */
[----:B------:R-:W-:Y:S01]  /*b810*/  FMNMX.FTZ R5, R186, R5, !PT ;  /* 0x00000005ba057209 */ /* 0x000fe20007810000 */
[----:B------:R-:W-:Y:S01]  /*b820*/  FMUL.FTZ R57, R57, c[0x0][0x320] ;  /* 0x0000c80039397a20 */ /* 0x000fe20000410000 */
[----:B----4-:R-:W-:Y:S01]  /*b830*/  FMNMX.FTZ R4, R195, R4, !PT ;  /* 0x00000004c3047209 */ /* 0x010fe20007810000 */
[----:B------:R-:W-:Y:S02]  /*b840*/  FMUL.FTZ R60, R60, c[0x0][0x320] ;  /* 0x0000c8003c3c7a20 */ /* 0x000fe40000410000 */
[----:B------:R-:W-:Y:S01]  /*b850*/  FMUL.FTZ R61, R61, c[0x0][0x320] ;  /* 0x0000c8003d3d7a20 */ /* 0x000fe20000410000 */
[----:B------:R-:W4:Y:S01]  /*b860*/  MUFU.TANH R196, R35 ;  /* 0x0000002300c47308 */ /* 0x000f220000002400 */
[----:B------:R-:W-:Y:S02]  /*b870*/  FMUL.FTZ R58, R58, c[0x0][0x320] ;  /* 0x0000c8003a3a7a20 */ /* 0x000fe40000410000 */
[----:B------:R-:W-:Y:S01]  /*b880*/  FMUL.FTZ R59, R59, c[0x0][0x320] ;  /* 0x0000c8003b3b7a20 */ /* 0x000fe20000410000 */
[----:B-1----:R-:W-:Y:S01]  /*b890*/  FMNMX.FTZ R0, R206, R0, !PT ;  /* 0x00000000ce007209 */ /* 0x002fe20007810000 */
[----:B------:R-:W-:Y:S02]  /*b8a0*/  FMUL.FTZ R62, R62, c[0x0][0x320] ;  /* 0x0000c8003e3e7a20 */ /* 0x000fe40000410000 */
[----:B------:R-:W-:Y:S02]  /*b8b0*/  FMUL.FTZ R45, R45, c[0x0][0x320] ;  /* 0x0000c8002d2d7a20 */ /* 0x000fe40000410000 */
[----:B------:R-:W-:Y:S01]  /*b8c0*/  FMUL.FTZ R42, R42, c[0x0][0x320] ;  /* 0x0000c8002a2a7a20 */ /* 0x000fe20000410000 */
[----:B------:R-:W1:Y:S01]  /*b8d0*/  MUFU.TANH R203, R29 ;  /* 0x0000001d00cb7308 */ /* 0x000e620000002400 */
[----:B--2---:R-:W-:Y:S09]  /*b8e0*/  FMNMX.FTZ R105, R233, R105, !PT ;  /* 0x00000069e9697209 */ /* 0x004ff20007810000 */
[----:B------:R-:W2:Y:S01]  /*b8f0*/  MUFU.TANH R229, R48 ;  /* 0x0000003000e57308 */ /* 0x000ea20000002400 */
[----:B----4-:R-:W-:Y:S09]  /*b900*/  FMNMX.FTZ R4, R196, R4, !PT ;  /* 0x00000004c4047209 */ /* 0x010ff20007810000 */
[----:B------:R-:W4:Y:S01]  /*b910*/  MUFU.TANH R234, R38 ;  /* 0x0000002600ea7308 */ /* 0x000f220000002400 */
[----:B-1----:R-:W-:Y:S09]  /*b920*/  FMNMX.FTZ R0, R203, R0, !PT ;  /* 0x00000000cb007209 */ /* 0x002ff20007810000 */
        /* <DEDUP_REMOVED lines=31> */
[----:B--2---:R-:W-:Y:S05]  /*bb20*/  FMNMX.FTZ R105, R244, R105, !PT ;  /* 0x00000069f4697209 */ /* 0x004fea0007810000 */
[----:B------:R-:W2:Y:S04]  /*bb30*/  SHFL.BFLY PT, R7, R105, 0x2, 0x1f ;  /* 0x0c401f0069077f89 */ /* 0x000ea800000e0000 */
[----:B------:R-:W3:Y:S01]  /*bb40*/  MUFU.TANH R209, R66 ;  /* 0x0000004200d17308 */ /* 0x000ee20000002400 */
[----:B----4-:R-:W-:Y:S09]  /*bb50*/  FMNMX.FTZ R4, R249, R4, !PT ;  /* 0x00000004f9047209 */ /* 0x010ff20007810000 */
[----:B------:R-:W4:Y:S01]  /*bb60*/  MUFU.TANH R243, R60 ;  /* 0x0000003c00f37308 */ /* 0x000f220000002400 */
[----:B-1----:R-:W-:Y:S09]  /*bb70*/  FMNMX.FTZ R0, R248, R0, !PT ;  /* 0x00000000f8007209 */ /* 0x002ff20007810000 */
[----:B------:R-:W-:Y:S01]  /*bb80*/  MUFU.TANH R210, R30 ;  /* 0x0000001e00d27308 */ /* 0x000fe20000002400 */
[----:B--2---:R-:W-:Y:S02]  /*bb90*/  FMNMX.FTZ R105, R105, R7, !PT ;  /* 0x0000000769697209 */ /* 0x004fe40007810000 */
[----:B---3--:R-:W-:Y:S03]  /*bba0*/  FMNMX.FTZ R4, R209, R4, !PT ;  /* 0x00000004d1047209 */ /* 0x008fe60007810000 */
[----:B------:R-:W1:Y:S04]  /*bbb0*/  SHFL.BFLY PT, R7, R105, 0x1, 0x1f ;  /* 0x0c201f0069077f89 */ /* 0x000e6800000e0000 */
[----:B------:R-:W2:Y:S01]  /*bbc0*/  MUFU.TANH R30, R67 ;  /* 0x00000043001e7308 */ /* 0x000ea20000002400 */
[----:B----4-:R-:W-:Y:S09]  /*bbd0*/  FMNMX.FTZ R0, R243, R0, !PT ;  /* 0x00000000f3007209 */ /* 0x010ff20007810000 */
[----:B------:R-:W3:Y:S10]  /*bbe0*/  MUFU.TANH R241, R61 ;  /* 0x0000003d00f17308 */ /* 0x000ef40000002400 */
[----:B------:R-:W4:Y:S01]  /*bbf0*/  MUFU.TANH R201, R26 ;  /* 0x0000001a00c97308 */ /* 0x000f220000002400 */
[----:B-1----:R-:W-:Y:S02]  /*bc00*/  FMNMX.FTZ R105, R105, R7, !PT ;  /* 0x0000000769697209 */ /* 0x002fe40007810000 */
[----:B--2---:R-:W-:Y:S03]  /*bc10*/  FMNMX.FTZ R4, R30, R4, !PT ;  /* 0x000000041e047209 */ /* 0x004fe60007810000 */
[----:B------:R-:W-:Y:S02]  /*bc20*/  FMUL.FTZ R110, R105, c[0x0][0x2d0] ;  /* 0x0000b400696e7a20 */ /* 0x000fe40000410000 */
[----:B------:R-:W1:Y:S02]  /*bc30*/  SHFL.BFLY PT, R6, R4, 0x2, 0x1f ;  /* 0x0c401f0004067f89 */ /* 0x000e6400000e0000 */
[----:B------:R-:W2:Y:S01]  /*bc40*/  MUFU.TANH R202, R27 ;  /* 0x0000001b00ca7308 */ /* 0x000ea20000002400 */
[--C-:B------:R-:W-:Y:S02]  /*bc50*/  FFMA.FTZ R48, R192, c[0x0][0x2d0], -R110.reuse ;  /* 0x0000b400c0307a23 */ /* 0x100fe4000001086e */
[--C-:B------:R-:W-:Y:S01]  /*bc60*/  FFMA.FTZ R44, R191, c[0x0][0x2d0], -R110.reuse ;  /* 0x0000b400bf2c7a23 */ /* 0x100fe2000001086e */
[----:B---3--:R-:W-:Y:S05]  /*bc70*/  FMNMX.FTZ R0, R241, R0, !PT ;  /* 0x00000000f1007209 */ /* 0x008fea0007810000 */
[----:B------:R-:W3:Y:S01]  /*bc80*/  SHFL.BFLY PT, R103, R0, 0x2, 0x1f ;  /* 0x0c401f0000677f89 */ /* 0x000ee200000e0000 */
[----:B------:R-:W2:Y:S01]  /*bc90*/  MUFU.TANH R211, R31 ;  /* 0x0000001f00d37308 */ /* 0x000ea20000002400 */
[----:B----4-:R-:W-:Y:S09]  /*bca0*/  FMNMX.FTZ R5, R201, R5, !PT ;  /* 0x00000005c9057209 */ /* 0x010ff20007810000 */
[----:B------:R-:W4:Y:S01]  /*bcb0*/  MUFU.TANH R237, R42 ;  /* 0x0000002a00ed7308 */ /* 0x000f220000002400 */
[----:B-1----:R-:W-:Y:S05]  /*bcc0*/  FMNMX.FTZ R4, R4, R6, !PT ;  /* 0x0000000604047209 */ /* 0x002fea0007810000 */
[----:B------:R-:W1:Y:S04]  /*bcd0*/  SHFL.BFLY PT, R104, R4, 0x1, 0x1f ;  /* 0x0c201f0004687f89 */ /* 0x000e6800000e0000 */
[----:B------:R-:W5:Y:S01]  /*bce0*/  MUFU.TANH R181, R43 ;  /* 0x0000002b00b57308 */ /* 0x000f620000002400 */
[----:B---3--:R-:W-:Y:S02]  /*bcf0*/  FMNMX.FTZ R103, R0, R103, !PT ;  /* 0x0000006700677209 */ /* 0x008fe40007810000 */
[----:B--2---:R-:W-:Y:S03]  /*bd00*/  FMNMX.FTZ R0, R202, R5, !PT ;  /* 0x00000005ca007209 */ /* 0x004fe60007810000 */
[----:B------:R-:W2:Y:S01]  /*bd10*/  SHFL.BFLY PT, R6, R103, 0x1, 0x1f ;  /* 0x0c201f0067067f89 */ /* 0x000ea200000e0000 */
[----:B------:R-:W-:Y:S03]  /*bd20*/  FMNMX.FTZ R0, R210, R0, !PT ;  /* 0x00000000d2007209 */ /* 0x000fe60007810000 */
[----:B------:R-:W3:Y:S01]  /*bd30*/  MUFU.TANH R182, R46 ;  /* 0x0000002e00b67308 */ /* 0x000ee20000002400 */
[----:B------:R-:W-:Y:S01]  /*bd40*/  FMNMX.FTZ R5, R211, R0, !PT ;  /* 0x00000000d3057209 */ /* 0x000fe20007810000 */
[----:B------:R-:W-:Y:S03]  /*bd50*/  FMUL.FTZ R0, R63, c[0x0][0x320] ;  /* 0x0000c8003f007a20 */ /* 0x000fe60000410000 */
[----:B----4-:R-:W-:Y:S05]  /*bd60*/  FMNMX.FTZ R5, R237, R5, !PT ;  /* 0x00000005ed057209 */ /* 0x010fea0007810000 */
[----:B------:R4:W-:Y:S01]  /*bd70*/  MUFU.TANH R109, R0 ;  /* 0x00000000006d7308 */ /* 0x0009e20000002400 */
[----:B-1----:R-:W-:Y:S01]  /*bd80*/  FMNMX.FTZ R104, R4, R104, !PT ;  /* 0x0000006804687209 */ /* 0x002fe20007810000 */
[----:B------:R-:W-:Y:S01]  /*bd90*/  FFMA.FTZ R4, R176, c[0x0][0x2d0], -R110 ;  /* 0x0000b400b0047a23 */ /* 0x000fe2000001086e */
[----:B-----5:R-:W-:Y:S03]  /*bda0*/  FMNMX.FTZ R5, R181, R5, !PT ;  /* 0x00000005b5057209 */ /* 0x020fe60007810000 */
[----:B------:R-:W-:Y:S04]  /*bdb0*/  FMUL.FTZ R111, R104, c[0x0][0x2d0] ;  /* 0x0000b400686f7a20 */ /* 0x000fe80000410000 */
[----:B------:R1:W-:Y:S01]  /*bdc0*/  MUFU.EX2 R180, R4 ;  /* 0x0000000400b47308 */ /* 0x0003e20000000800 */
[--C-:B------:R-:W-:Y:S01]  /*bdd0*/  FFMA.FTZ R7, R18, c[0x0][0x2d0], -R111.reuse ;  /* 0x0000b40012077a23 */ /* 0x100fe2000001086f */
[----:B--2---:R-:W-:Y:S01]  /*bde0*/  FMNMX.FTZ R103, R103, R6, !PT ;  /* 0x0000000667677209 */ /* 0x004fe20007810000 */
[--C-:B------:R-:W-:Y:S02]  /*bdf0*/  FFMA.FTZ R8, R19, c[0x0][0x2d0], -R111.reuse ;  /* 0x0000b40013087a23 */ /* 0x100fe4000001086f */
[--C-:B------:R-:W-:Y:S02]  /*be00*/  FFMA.FTZ R64, R196, c[0x0][0x2d0], -R111.reuse ;  /* 0x0000b400c4407a23 */ /* 0x100fe4000001086f */
[----:B------:R-:W-:Y:S02]  /*be10*/  FMUL.FTZ R176, R103, c[0x0][0x2d0] ;  /* 0x0000b40067b07a20 */ /* 0x000fe40000410000 */
[--C-:B------:R-:W-:Y:S01]  /*be20*/  FFMA.FTZ R56, R198, c[0x0][0x2d0], -R111.reuse ;  /* 0x0000b400c6387a23 */ /* 0x100fe2000001086f */
[----:B------:R-:W2:Y:S01]  /*be30*/  MUFU.TANH R183, R47 ;  /* 0x0000002f00b77308 */ /* 0x000ea20000002400 */
[--C-:B------:R-:W-:Y:S02]  /*be40*/  FFMA.FTZ R15, R184, c[0x0][0x2d0], -R176.reuse ;  /* 0x0000b400b80f7a23 */ /* 0x100fe400000108b0 */
[----:B------:R-:W-:Y:S02]  /*be50*/  FFMA.FTZ R19, R185, c[0x0][0x2d0], -R176 ;  /* 0x0000b400b9137a23 */ /* 0x000fe400000108b0 */
[----:B----4-:R-:W-:Y:S01]  /*be60*/  FADD.FTZ R0, -R105, R2 ;  /* 0x0000000269007221 */ /* 0x010fe20000010100 */
[----:B---3--:R-:W-:Y:S01]  /*be70*/  FMNMX.FTZ R2, R182, R5, !PT ;  /* 0x00000005b6027209 */ /* 0x008fe20007810000 */
[--C-:B------:R-:W-:Y:S02]  /*be80*/  FFMA.FTZ R5, R178, c[0x0][0x2d0], -R111.reuse ;  /* 0x0000b400b2057a23 */ /* 0x100fe4000001086f */
[----:B------:R-:W-:Y:S01]  /*be90*/  FMUL.FTZ R0, R0, c[0x0][0x2d0] ;  /* 0x0000b40000007a20 */ /* 0x000fe20000410000 */
[----:B------:R-:W3:Y:S01]  /*bea0*/  MUFU.TANH R247, R58 ;  /* 0x0000003a00f77308 */ /* 0x000ee20000002400 */
[----:B------:R-:W-:Y:S02]  /*beb0*/  FFMA.FTZ R60, R195, c[0x0][0x2d0], -R111 ;  /* 0x0000b400c33c7a23 */ /* 0x000fe4000001086f */
[--C-:B-1----:R-:W-:Y:S07]  /*bec0*/  FFMA.FTZ R4, R102, c[0x0][0x2d0], -R110.reuse ;  /* 0x0000b40066047a23 */ /* 0x102fee000001086e */
[----:B------:R1:W4:Y:S01]  /*bed0*/  MUFU.EX2 R100, R0 ;  /* 0x0000000000647308 */ /* 0x0003220000000800 */
[----:B--2---:R-:W-:Y:S09]  /*bee0*/  FMNMX.FTZ R2, R183, R2, !PT ;  /* 0x00000002b7027209 */ /* 0x004ff20007810000 */
[----:B------:R2:W-:Y:S01]  /*bef0*/  MUFU.EX2 R207, R4 ;  /* 0x0000000400cf7308 */ /* 0x0005e20000000800 */
[----:B---3--:R-:W-:Y:S09]  /*bf00*/  MOV R184, R247 ;  /* 0x000000f700b87202 */ /* 0x008ff20000000f00 */
[----:B------:R-:W3:Y:S01]  /*bf10*/  MUFU.TANH R245, R59 ;  /* 0x0000003b00f57308 */ /* 0x000ee20000002400 */
[----:B-1----:R-:W-:Y:S01]  /*bf20*/  FADD.FTZ R0, -R104, R3 ;  /* 0x0000000368007221 */ /* 0x002fe20000010100 */
[----:B------:R-:W-:Y:S01]  /*bf30*/  FMNMX.FTZ R3, R247, R2, !PT ;  /* 0x00000002f7037209 */ /* 0x000fe20007810000 */
[----:B----4-:R-:W-:Y:S02]  /*bf40*/  FMUL.FTZ R49, R100, R157 ;  /* 0x0000009d64317220 */ /* 0x010fe40000410000 */
[----:B------:R-:W-:Y:S05]  /*bf50*/  FMUL.FTZ R2, R0, c[0x0][0x2d0] ;  /* 0x0000b40000027a20 */ /* 0x000fea0000410000 */
[----:B------:R-:W1:Y:S01]  /*bf60*/  MUFU.TANH R108, R62 ;  /* 0x0000003e006c7308 */ /* 0x000e620000002400 */
[C---:B------:R-:W-:Y:S02]  /*bf70*/  FMUL.FTZ R65, R100.reuse, R173 ;  /* 0x000000ad64417220 */ /* 0x040fe40000410000 */
[----:B------:R-:W-:Y:S02]  /*bf80*/  FMUL.FTZ R68, R100, R68 ;  /* 0x0000004464447220 */ /* 0x000fe40000410000 */
[----:B--2---:R-:W-:Y:S01]  /*bf90*/  FFMA.FTZ R4, R16, c[0x0][0x2d0], -R110 ;  /* 0x0000b40010047a23 */ /* 0x004fe2000001086e */
[----:B------:R-:W-:Y:S01]  /*bfa0*/  @P0 IADD3 R16, P1, R20, 0x20, RZ ;  /* 0x0000002014100810 */ /* 0x000fe20007f3e0ff */
[C---:B------:R-:W-:Y:S02]  /*bfb0*/  FMUL.FTZ R69, R100.reuse, R69 ;  /* 0x0000004564457220 */ /* 0x040fe40000410000 */
[C---:B------:R-:W-:Y:S01]  /*bfc0*/  FMUL.FTZ R80, R100.reuse, R80 ;  /* 0x0000005064507220 */ /* 0x040fe20000410000 */
[----:B------:R2:W4:Y:S01]  /*bfd0*/  MUFU.EX2 R101, R2 ;  /* 0x0000000200657308 */ /* 0x0005220000000800 */
[----:B------:R-:W-:Y:S01]  /*bfe0*/  @P0 IADD3.X R9, RZ, R208, RZ, P1, !PT ;  /* 0x000000d0ff090210 */ /* 0x000fe20000ffe4ff */
[C---:B------:R-:W-:Y:S01]  /*bff0*/  FMUL.FTZ R81, R100.reuse, R81 ;  /* 0x0000005164517220 */ /* 0x040fe20000410000 */
[----:B---3--:R-:W-:Y:S01]  /*c000*/  FMNMX.FTZ R0, R245, R3, !PT ;  /* 0x00000003f5007209 */ /* 0x008fe20007810000 */
[C---:B------:R-:W-:Y:S01]  /*c010*/  FMUL.FTZ R84, R100.reuse, R84 ;  /* 0x0000005464547220 */ /* 0x040fe20000410000 */
[----:B------:R-:W-:Y:S01]  /*c020*/  MOV R185, R245 ;  /* 0x000000f500b97202 */ /* 0x000fe20000000f00 */
[C---:B------:R-:W-:Y:S02]  /*c030*/  FMUL.FTZ R85, R100.reuse, R85 ;  /* 0x0000005564557220 */ /* 0x040fe40000410000 */
[C---:B------:R-:W-:Y:S02]  /*c040*/  FMUL.FTZ R96, R100.reuse, R96 ;  /* 0x0000006064607220 */ /* 0x040fe40000410000 */
[----:B------:R3:W-:Y:S01]  /*c050*/  MUFU.EX2 R34, R4 ;  /* 0x0000000400227308 */ /* 0x0007e20000000800 */
[----:B------:R-:W-:Y:S01]  /*c060*/  FMUL.FTZ R97, R100, R97 ;  /* 0x0000006164617220 */ /* 0x000fe20000410000 */
[----:B-1----:R-:W-:Y:S04]  /*c070*/  FMNMX.FTZ R0, R108, R0, !PT ;  /* 0x000000006c007209 */ /* 0x002fe80007810000 */
[----:B------:R-:W-:Y:S04]  /*c080*/  FMNMX.FTZ R0, R109, R0, !PT ;  /* 0x000000006d007209 */ /* 0x000fe80007810000 */
[----:B------:R-:W-:Y:S01]  /*c090*/  MUFU.EX2 R25, R5 ;  /* 0x0000000500197308 */ /* 0x000fe20000000800 */
[----:B--2---:R-:W-:Y:S02]  /*c0a0*/  FADD.FTZ R2, -R103, R106 ;  /* 0x0000006a67027221 */ /* 0x004fe40000010100 */
[----:B------:R-:W-:Y:S02]  /*c0b0*/  FFMA.FTZ R106, R200, c[0x0][0x2d0], -R176 ;  /* 0x0000b400c86a7a23 */ /* 0x000fe400000108b0 */
[----:B------:R-:W-:Y:S05]  /*c0c0*/  FMUL.FTZ R2, R2, c[0x0][0x2d0] ;  /* 0x0000b40002027a20 */ /* 0x000fea0000410000 */
[----:B------:R1:W-:Y:S01]  /*c0d0*/  MUFU.EX2 R24, R7 ;  /* 0x0000000700187308 */ /* 0x0003e20000000800 */
[C---:B----4-:R-:W-:Y:S02]  /*c0e0*/  FMUL.FTZ R50, R101.reuse, R158 ;  /* 0x0000009e65327220 */ /* 0x050fe40000410000 */
[----:B------:R-:W-:Y:S02]  /*c0f0*/  FMUL.FTZ R51, R101, R159 ;  /* 0x0000009f65337220 */ /* 0x000fe40000410000 */
[--C-:B---3--:R-:W-:Y:S01]  /*c100*/  FFMA.FTZ R4, R17, c[0x0][0x2d0], -R110.reuse ;  /* 0x0000b40011047a23 */ /* 0x108fe2000001086e */
[----:B------:R-:W-:Y:S01]  /*c110*/  @P0 IADD3 R17, P2, R20, 0x40, RZ ;  /* 0x0000004014110810 */ /* 0x000fe20007f5e0ff */
[C---:B------:R-:W-:Y:S02]  /*c120*/  FMUL.FTZ R66, R101.reuse, R174 ;  /* 0x000000ae65427220 */ /* 0x040fe40000410000 */
[C---:B------:R-:W-:Y:S01]  /*c130*/  FMUL.FTZ R67, R101.reuse, R175 ;  /* 0x000000af65437220 */ /* 0x040fe20000410000 */
[----:B------:R2:W3:Y:S01]  /*c140*/  MUFU.EX2 R3, R2 ;  /* 0x0000000200037308 */ /* 0x0004e20000000800 */
[----:B------:R-:W-:Y:S01]  /*c150*/  @P0 IADD3.X R18, RZ, R208, RZ, P2, !PT ;  /* 0x000000d0ff120210 */ /* 0x000fe200017fe4ff */
[C---:B------:R-:W-:Y:S02]  /*c160*/  FMUL.FTZ R70, R101.reuse, R70 ;  /* 0x0000004665467220 */ /* 0x040fe40000410000 */
[C---:B------:R-:W-:Y:S02]  /*c170*/  FMUL.FTZ R71, R101.reuse, R71 ;  /* 0x0000004765477220 */ /* 0x040fe40000410000 */
[C---:B------:R-:W-:Y:S02]  /*c180*/  FMUL.FTZ R82, R101.reuse, R82 ;  /* 0x0000005265527220 */ /* 0x040fe40000410000 */
[C---:B------:R-:W-:Y:S02]  /*c190*/  FMUL.FTZ R83, R101.reuse, R83 ;  /* 0x0000005365537220 */ /* 0x040fe40000410000 */
[----:B------:R4:W-:Y:S01]  /*c1a0*/  MUFU.EX2 R29, R4 ;  /* 0x00000004001d7308 */ /* 0x0009e20000000800 */
[C---:B------:R-:W-:Y:S02]  /*c1b0*/  FMUL.FTZ R86, R101.reuse, R86 ;  /* 0x0000005665567220 */ /* 0x040fe40000410000 */
[C---:B------:R-:W-:Y:S01]  /*c1c0*/  FMUL.FTZ R87, R101.reuse, R87 ;  /* 0x0000005765577220 */ /* 0x040fe20000410000 */
[----:B-1----:R-:W-:Y:S01]  /*c1d0*/  @P0 MOV R7, c[0x0][0x1e0] ;  /* 0x0000780000070a02 */ /* 0x002fe20000000f00 */
[C---:B------:R-:W-:Y:S02]  /*c1e0*/  FMUL.FTZ R98, R101.reuse, R98 ;  /* 0x0000006265627220 */ /* 0x040fe40000410000 */
[----:B------:R-:W-:Y:S03]  /*c1f0*/  FMUL.FTZ R99, R101, R99 ;  /* 0x0000006365637220 */ /* 0x000fe60000410000 */
[----:B------:R-:W-:Y:S01]  /*c200*/  MUFU.EX2 R178, R15 ;  /* 0x0000000f00b27308 */ /* 0x000fe20000000800 */
[----:B--2---:R-:W1:Y:S01]  /*c210*/  SHFL.BFLY PT, R2, R0, 0x2, 0x1f ;  /* 0x0c401f0000027f89 */ /* 0x004e6200000e0000 */
[C---:B---3--:R-:W-:Y:S01]  /*c220*/  FMUL.FTZ R28, R3.reuse, R136 ;  /* 0x00000088031c7220 */ /* 0x048fe20000410000 */
[----:B------:R-:W-:Y:S01]  /*c230*/  MOV R136, R40 ;  /* 0x0000002800887202 */ /* 0x000fe20000000f00 */
[----:B------:R-:W-:Y:S01]  /*c240*/  FFMA.FTZ R40, R194, c[0x0][0x2d0], -R110 ;  /* 0x0000b400c2287a23 */ /* 0x000fe2000001086e */
[----:B------:R-:W-:Y:S01]  /*c250*/  MOV R194, R244 ;  /* 0x000000f400c27202 */ /* 0x000fe20000000f00 */
[C---:B------:R-:W-:Y:S04]  /*c260*/  FMUL.FTZ R57, R3.reuse, R165 ;  /* 0x000000a503397220 */ /* 0x040fe80000410000 */
[----:B------:R-:W-:Y:S01]  /*c270*/  MUFU.EX2 R31, R8 ;  /* 0x00000008001f7308 */ /* 0x000fe20000000800 */
[C---:B------:R-:W-:Y:S02]  /*c280*/  FMUL.FTZ R61, R3.reuse, R169 ;  /* 0x000000a9033d7220 */ /* 0x040fe40000410000 */
[----:B------:R-:W-:Y:S02]  /*c290*/  FMUL.FTZ R72, R3, R72 ;  /* 0x0000004803487220 */ /* 0x000fe40000410000 */
[----:B----4-:R-:W-:Y:S02]  /*c2a0*/  FFMA.FTZ R4, R177, c[0x0][0x2d0], -R111 ;  /* 0x0000b400b1047a23 */ /* 0x010fe4000001086f */
[C---:B------:R-:W-:Y:S02]  /*c2b0*/  FMUL.FTZ R73, R3.reuse, R73 ;  /* 0x0000004903497220 */ /* 0x040fe40000410000 */
[C---:B------:R-:W-:Y:S01]  /*c2c0*/  FMUL.FTZ R76, R3.reuse, R76 ;  /* 0x0000004c034c7220 */ /* 0x040fe20000410000 */
[----:B------:R2:W-:Y:S01]  /*c2d0*/  MUFU.EX2 R41, R4 ;  /* 0x0000000400297308 */ /* 0x0005e20000000800 */
[C---:B------:R-:W-:Y:S02]  /*c2e0*/  FMUL.FTZ R77, R3.reuse, R77 ;  /* 0x0000004d034d7220 */ /* 0x040fe40000410000 */
[C---:B------:R-:W-:Y:S02]  /*c2f0*/  FMUL.FTZ R88, R3.reuse, R88 ;  /* 0x0000005803587220 */ /* 0x040fe40000410000 */
[C---:B------:R-:W-:Y:S02]  /*c300*/  FMUL.FTZ R89, R3.reuse, R89 ;  /* 0x0000005903597220 */ /* 0x040fe40000410000 */
[C---:B------:R-:W-:Y:S01]  /*c310*/  FMUL.FTZ R92, R3.reuse, R92 ;  /* 0x0000005c035c7220 */ /* 0x040fe20000410000 */
[----:B-1----:R-:W-:Y:S01]  /*c320*/  FMNMX.FTZ R0, R0, R2, !PT ;  /* 0x0000000200007209 */ /* 0x002fe20007810000 */
[C---:B------:R-:W-:Y:S01]  /*c330*/  FMUL.FTZ R93, R3.reuse, R93 ;  /* 0x0000005d035d7220 */ /* 0x040fe20000410000 */
[----:B------:R1:W-:Y:S01]  /*c340*/  MUFU.EX2 R252, R19 ;  /* 0x0000001300fc7308 */ /* 0x0003e20000000800 */
[----:B------:R-:W-:Y:S02]  /*c350*/  FMUL.FTZ R45, R3, R153 ;  /* 0x00000099032d7220 */ /* 0x000fe40000410000 */
[----:B------:R-:W3:Y:S07]  /*c360*/  SHFL.BFLY PT, R2, R0, 0x1, 0x1f ;  /* 0x0c201f0000027f89 */ /* 0x000eee00000e0000 */
[----:B------:R4:W-:Y:S01]  /*c370*/  MUFU.EX2 R247, R48 ;  /* 0x0000003000f77308 */ /* 0x0009e20000000800 */
[----:B--2---:R-:W-:Y:S05]  /*c380*/  @P0 SHF.R.S32.HI R4, RZ, 0x1f, R204 ;  /* 0x0000001fff040819 */ /* 0x004fea00000114cc */
[----:B------:R-:W-:Y:S04]  /*c390*/  @P0 IMAD R6, R4, c[0x0][0x1e0], RZ ;  /* 0x0000780004060a24 */ /* 0x000fe800078e02ff */
[----:B------:R2:W-:Y:S01]  /*c3a0*/  MUFU.EX2 R245, R56 ;  /* 0x0000003800f57308 */ /* 0x0005e20000000800 */
[C---:B------:R-:W-:Y:S04]  /*c3b0*/  @P0 IMAD.WIDE.U32 R4, R204.reuse, c[0x0][0x1e0], RZ ;  /* 0x00007800cc040a25 */ /* 0x040fe800078e00ff */
[----:B------:R-:W-:Y:S01]  /*c3c0*/  @P0 IMAD R6, R204, c[0x0][0x1e4], R6 ;  /* 0x00007900cc060a24 */ /* 0x000fe200078e0206 */
[----:B---3--:R-:W-:Y:S01]  /*c3d0*/  FMNMX.FTZ R102, R0, R2, !PT ;  /* 0x0000000200667209 */ /* 0x008fe20007810000 */
[----:B-1----:R-:W-:Y:S01]  /*c3e0*/  FMUL.FTZ R19, R101, R127 ;  /* 0x0000007f65137220 */ /* 0x002fe20000410000 */
[----:B------:R-:W-:Y:S02]  /*c3f0*/  @P0 MOV R2, c[0x0][0x1e4] ;  /* 0x0000790000020a02 */ /* 0x000fe40000000f00 */
[----:B------:R1:W-:Y:S01]  /*c400*/  MUFU.EX2 R244, R60 ;  /* 0x0000003c00f47308 */ /* 0x0003e20000000800 */
[----:B------:R-:W-:Y:S01]  /*c410*/  @P0 IADD3 R6, R5, R6, RZ ;  /* 0x0000000605060210 */ /* 0x000fe20007ffe0ff */
[----:B------:R-:W-:Y:S01]  /*c420*/  FADD.FTZ R0, -R102, R107 ;  /* 0x0000006b66007221 */ /* 0x000fe20000010100 */
[----:B------:R-:W-:Y:S01]  /*c430*/  @P0 SHF.L.U32 R5, R4, 0x6, RZ ;  /* 0x0000000604050819 */ /* 0x000fe200000006ff */
[----:B------:R-:W-:Y:S01]  /*c440*/  FFMA.FTZ R107, R230, c[0x0][0x2d0], -R110 ;  /* 0x0000b400e66b7a23 */ /* 0x000fe2000001086e */
[----:B------:R-:W-:Y:S01]  /*c450*/  @P0 SHF.L.U64.HI R4, R4, 0x6, R6 ;  /* 0x0000000604040819 */ /* 0x000fe20000010206 */
[----:B------:R-:W-:Y:S01]  /*c460*/  FMUL.FTZ R0, R0, c[0x0][0x2d0] ;  /* 0x0000b40000007a20 */ /* 0x000fe20000410000 */
[----:B------:R-:W-:Y:S01]  /*c470*/  @P0 LEA R6, P6, R7, R5, 0x5 ;  /* 0x0000000507060211 */ /* 0x000fe200078c28ff */
[----:B----4-:R-:W-:Y:S01]  /*c480*/  FMUL.FTZ R48, R100, R156 ;  /* 0x0000009c64307220 */ /* 0x010fe20000410000 */
[----:B------:R-:W-:Y:S02]  /*c490*/  @P0 IADD3 R8, P2, R5, R16, RZ ;  /* 0x0000001005080210 */ /* 0x000fe40007f5e0ff */
[----:B------:R-:W-:Y:S01]  /*c4a0*/  @P0 LEA.HI.X R2, R7, R4, R2, 0x5, P6 ;  /* 0x0000000407020211 */ /* 0x000fe200030f2c02 */
[----:B------:R-:W3:Y:S01]  /*c4b0*/  MUFU.EX2 R0, R0 ;  /* 0x0000000000007308 */ /* 0x000ee20000000800 */
[----:B------:R-:W-:Y:S01]  /*c4c0*/  @P0 IADD3 R7, P6, R5, R20, RZ ;  /* 0x0000001405070210 */ /* 0x000fe20007fde0ff */
[----:B--2---:R-:W-:Y:S01]  /*c4d0*/  FMUL.FTZ R56, R3, R164 ;  /* 0x000000a403387220 */ /* 0x004fe20000410000 */
[----:B------:R-:W-:Y:S02]  /*c4e0*/  @P0 IADD3 R5, P1, R5, R17, RZ ;  /* 0x0000001105050210 */ /* 0x000fe40007f3e0ff */
[C---:B------:R-:W-:Y:S02]  /*c4f0*/  @P0 IADD3.X R11, R4.reuse, R208, RZ, P6, !PT ;  /* 0x000000d0040b0210 */ /* 0x040fe400037fe4ff */
[C---:B------:R-:W-:Y:S02]  /*c500*/  @P0 LEA R14, P6, R7.reuse, c[0x0][0x1c8], 0x1 ;  /* 0x00007200070e0a11 */ /* 0x040fe400078c08ff */
[----:B------:R-:W-:Y:S02]  /*c510*/  @P0 IADD3.X R13, R4, R9, RZ, P2, !PT ;  /* 0x00000009040d0210 */ /* 0x000fe400017fe4ff */
[----:B------:R-:W-:Y:S01]  /*c520*/  @P0 LEA.HI.X R15, R7, c[0x0][0x1cc], R11, 0x1, P6 ;  /* 0x00007300070f0a11 */ /* 0x000fe200030f0c0b */
[----:B-1----:R-:W-:Y:S01]  /*c530*/  FMUL.FTZ R60, R3, R168 ;  /* 0x000000a8033c7220 */ /* 0x002fe20000410000 */
[----:B------:R-:W-:Y:S02]  /*c540*/  @P0 LEA R12, P2, R8, c[0x0][0x1c8], 0x1 ;  /* 0x00007200080c0a11 */ /* 0x000fe400078408ff */
[----:B------:R-:W-:Y:S01]  /*c550*/  @P0 IADD3.X R4, R4, R18, RZ, P1, !PT ;  /* 0x0000001204040210 */ /* 0x000fe20000ffe4ff */
[----:B------:R1:W-:Y:S01]  /*c560*/  @P0 LDGSTS.E.BYPASS.LTC128B.128 [R205+0x3100], [R14.64], !P5 ;  /* 0x031000000ecd0fae */ /* 0x0003e2000e901d46 */
[C---:B------:R-:W-:Y:S02]  /*c570*/  @P0 LEA R10, P1, R5.reuse, c[0x0][0x1c8], 0x1 ;  /* 0x00007200050a0a11 */ /* 0x040fe400078208ff */
[----:B------:R-:W-:Y:S02]  /*c580*/  @P0 LEA.HI.X R13, R8, c[0x0][0x1cc], R13, 0x1, P2 ;  /* 0x00007300080d0a11 */ /* 0x000fe400010f0c0d */
[----:B------:R-:W-:Y:S01]  /*c590*/  @P0 LEA.HI.X R11, R5, c[0x0][0x1cc], R4, 0x1, P1 ;  /* 0x00007300050b0a11 */ /* 0x000fe200008f0c04 */
[----:B------:R-:W-:Y:S01]  /*c5a0*/  FFMA.FTZ R4, R188, c[0x0][0x2d0], -R176 ;  /* 0x0000b400bc047a23 */ /* 0x000fe200000108b0 */
[C---:B------:R-:W-:Y:S01]  /*c5b0*/  @P0 IADD3 R7, P2, R6.reuse, R20, RZ ;  /* 0x0000001406070210 */ /* 0x040fe20007f5e0ff */
[----:B------:R2:W-:Y:S01]  /*c5c0*/  @P0 LDGSTS.E.BYPASS.LTC128B.128 [R205+0x4100], [R12.64], !P4 ;  /* 0x041000000ccd0fae */ /* 0x0005e2000e101d46 */
[C---:B------:R-:W-:Y:S01]  /*c5d0*/  @P0 IADD3 R16, P6, R6.reuse, R16, RZ ;  /* 0x0000001006100210 */ /* 0x040fe20007fde0ff */
[----:B------:R4:W5:Y:S01]  /*c5e0*/  MUFU.EX2 R33, R4 ;  /* 0x0000000400217308 */ /* 0x0009620000000800 */
[----:B------:R-:W-:Y:S01]  /*c5f0*/  @P0 IADD3 R5, P1, R6, R17, RZ ;  /* 0x0000001106050210 */ /* 0x000fe20007f3e0ff */
[----:B---3--:R-:W-:Y:S01]  /*c600*/  FMUL.FTZ R26, R0, R134 ;  /* 0x00000086001a7220 */ /* 0x008fe20000410000 */
[----:B------:R-:W-:Y:S01]  /*c610*/  @P0 IADD3.X R17, R2, R9, RZ, P6, !PT ;  /* 0x0000000902110210 */ /* 0x000fe200037fe4ff */
[----:B------:R-:W-:Y:S01]  /*c620*/  FMUL.FTZ R27, R0, R135 ;  /* 0x00000087001b7220 */ /* 0x000fe20000410000 */
[C---:B------:R-:W-:Y:S01]  /*c630*/  @P0 LEA R8, P6, R7.reuse, c[0x0][0x1c8], 0x1 ;  /* 0x0000720007080a11 */ /* 0x040fe200078c08ff */
[----:B------:R3:W-:Y:S01]  /*c640*/  @P0 LDGSTS.E.BYPASS.LTC128B.128 [R205+0x5100], [R10.64], !P3 ;  /* 0x051000000acd0fae */ /* 0x0007e2000d901d46 */
[----:B------:R-:W-:Y:S01]  /*c650*/  @P0 IADD3.X R18, R2, R18, RZ, P1, !PT ;  /* 0x0000001202120210 */ /* 0x000fe20000ffe4ff */
[----:B------:R-:W-:Y:S01]  /*c660*/  FMUL.FTZ R42, R0, R150 ;  /* 0x00000096002a7220 */ /* 0x000fe20000410000 */
[----:B------:R-:W-:Y:S01]  /*c670*/  @P0 IADD3.X R2, R2, R208, RZ, P2, !PT ;  /* 0x000000d002020210 */ /* 0x000fe200017fe4ff */
[----:B------:R-:W-:Y:S01]  /*c680*/  FMUL.FTZ R43, R0, R151 ;  /* 0x00000097002b7220 */ /* 0x000fe20000410000 */
[----:B------:R-:W-:Y:S01]  /*c690*/  @P0 LEA R6, P2, R16, c[0x0][0x1c8], 0x1 ;  /* 0x0000720010060a11 */ /* 0x000fe200078408ff */
[----:B------:R-:W-:Y:S01]  /*c6a0*/  FMUL.FTZ R58, R0, R166 ;  /* 0x000000a6003a7220 */ /* 0x000fe20000410000 */
[----:B------:R-:W-:Y:S01]  /*c6b0*/  @P0 LEA.HI.X R9, R7, c[0x0][0x1cc], R2, 0x1, P6 ;  /* 0x0000730007090a11 */ /* 0x000fe200030f0c02 */
[----:B------:R-:W-:Y:S01]  /*c6c0*/  FFMA.FTZ R2, R179, c[0x0][0x2d0], -R176 ;  /* 0x0000b400b3027a23 */ /* 0x000fe200000108b0 */
[----:B------:R-:W-:Y:S01]  /*c6d0*/  @P0 LEA.HI.X R7, R16, c[0x0][0x1cc], R17, 0x1, P2 ;  /* 0x0000730010070a11 */ /* 0x000fe200010f0c11 */
[----:B------:R-:W-:Y:S01]  /*c6e0*/  FMUL.FTZ R16, R100, R124 ;  /* 0x0000007c64107220 */ /* 0x000fe20000410000 */
[----:B------:R-:W-:Y:S01]  /*c6f0*/  MOV R179, R207 ;  /* 0x000000cf00b37202 */ /* 0x000fe20000000f00 */
[----:B------:R5:W-:Y:S01]  /*c700*/  @P0 LDGSTS.E.BYPASS.LTC128B.128 [R205+0x3900], [R8.64], !P5 ;  /* 0x0390000008cd0fae */ /* 0x000be2000e901d46 */
[----:B------:R5:W5:Y:S01]  /*c710*/  MUFU.EX2 R251, R2 ;  /* 0x0000000200fb7308 */ /* 0x000b620000000800 */
[C---:B-1----:R-:W-:Y:S01]  /*c720*/  FMUL.FTZ R14, R0.reuse, R122 ;  /* 0x0000007a000e7220 */ /* 0x042fe20000410000 */
[----:B------:R-:W-:Y:S01]  /*c730*/  MOV R134, R31 ;  /* 0x0000001f00867202 */ /* 0x000fe20000000f00 */
[----:B------:R-:W-:Y:S01]  /*c740*/  FMUL.FTZ R15, R0, R123 ;  /* 0x0000007b000f7220 */ /* 0x000fe20000410000 */
[----:B------:R-:W-:Y:S01]  /*c750*/  MOV R135, R29 ;  /* 0x0000001d00877202 */ /* 0x000fe20000000f00 */
[----:B------:R-:W-:Y:S01]  /*c760*/  FMUL.FTZ R17, R100, R125 ;  /* 0x0000007d64117220 */ /* 0x000fe20000410000 */
[----:B----4-:R-:W-:Y:S01]  /*c770*/  @P0 LEA R4, P1, R5, c[0x0][0x1c8], 0x1 ;  /* 0x0000720005040a11 */ /* 0x010fe200078208ff */
[----:B------:R1:W-:Y:S01]  /*c780*/  @P0 LDGSTS.E.BYPASS.LTC128B.128 [R205+0x4900], [R6.64], !P4 ;  /* 0x0490000006cd0fae */ /* 0x0003e2000e101d46 */
[C---:B--2---:R-:W-:Y:S01]  /*c790*/  FMUL.FTZ R12, R3.reuse, R120 ;  /* 0x00000078030c7220 */ /* 0x044fe20000410000 */
[----:B------:R-:W-:Y:S01]  /*c7a0*/  MOV R188, R237 ;  /* 0x000000ed00bc7202 */ /* 0x000fe20000000f00 */
[----:B------:R-:W-:Y:S01]  /*c7b0*/  FMUL.FTZ R13, R3, R121 ;  /* 0x00000079030d7220 */ /* 0x000fe20000410000 */
[----:B------:R-:W-:Y:S01]  /*c7c0*/  @P0 LEA.HI.X R5, R5, c[0x0][0x1cc], R18, 0x1, P1 ;  /* 0x0000730005050a11 */ /* 0x000fe200008f0c12 */
[----:B------:R-:W-:Y:S02]  /*c7d0*/  FMUL.FTZ R18, R101, R126 ;  /* 0x0000007e65127220 */ /* 0x000fe40000410000 */
[C---:B---3--:R-:W-:Y:S02]  /*c7e0*/  FMUL.FTZ R11, R0.reuse, R119 ;  /* 0x00000077000b7220 */ /* 0x048fe40000410000 */
[----:B------:R2:W-:Y:S01]  /*c7f0*/  @P0 LDGSTS.E.BYPASS.LTC128B.128 [R205+0x5900], [R4.64], !P3 ;  /* 0x0590000004cd0fae */ /* 0x0005e2000d901d46 */
[C---:B------:R-:W-:Y:S02]  /*c800*/  FMUL.FTZ R59, R0.reuse, R167 ;  /* 0x000000a7003b7220 */ /* 0x040fe40000410000 */
[C---:B------:R-:W-:Y:S02]  /*c810*/  FMUL.FTZ R62, R0.reuse, R170 ;  /* 0x000000aa003e7220 */ /* 0x040fe40000410000 */
[C---:B------:R-:W-:Y:S02]  /*c820*/  FMUL.FTZ R63, R0.reuse, R171 ;  /* 0x000000ab003f7220 */ /* 0x040fe40000410000 */
[----:B------:R-:W-:Y:S01]  /*c830*/  FMUL.FTZ R74, R0, R74 ;  /* 0x0000004a004a7220 */ /* 0x000fe20000410000 */
[----:B------:R-:W3:Y:S01]  /*c840*/  LDSM.16.MT88.4 R20, [R213] ;  /* 0x00000000d514783b */ /* 0x000ee20000004200 */
[----:B-----5:R-:W-:Y:S02]  /*c850*/  FMUL.FTZ R2, R102, c[0x0][0x2d0] ;  /* 0x0000b40066027a20 */ /* 0x020fe40000410000 */
[----:B------:R-:W-:Y:S01]  /*c860*/  FMUL.FTZ R8, R3, R116 ;  /* 0x0000007403087220 */ /* 0x000fe20000410000 */
[----:B------:R-:W-:Y:S01]  /*c870*/  F2FP.PACK_AB R116, R33, R178 ;  /* 0x000000b22174723e */ /* 0x000fe200000000ff */
[--C-:B------:R-:W-:Y:S01]  /*c880*/  FFMA.FTZ R10, R189, c[0x0][0x2d0], -R2.reuse ;  /* 0x0000b400bd0a7a23 */ /* 0x100fe20000010802 */
[----:B------:R-:W-:Y:S01]  /*c890*/  MOV R189, R209 ;  /* 0x000000d100bd7202 */ /* 0x000fe20000000f00 */
[----:B------:R-:W-:Y:S01]  /*c8a0*/  FMUL.FTZ R9, R3, R117 ;  /* 0x0000007503097220 */ /* 0x000fe20000410000 */
[----:B------:R-:W4:Y:S01]  /*c8b0*/  LDSM.16.MT88.4 R36, [R214] ;  /* 0x00000000d624783b */ /* 0x000f220000004200 */
[----:B------:R5:W-:Y:S01]  /*c8c0*/  MUFU.EX2 R177, R10 ;  /* 0x0000000a00b17308 */ /* 0x000be20000000800 */
[----:B-1----:R-:W-:Y:S01]  /*c8d0*/  FMUL.FTZ R6, R101, R114 ;  /* 0x0000007265067220 */ /* 0x002fe20000410000 */
[----:B------:R-:W-:Y:S01]  /*c8e0*/  F2FP.PACK_AB R114, R29, R34 ;  /* 0x000000221d72723e */ /* 0x000fe200000000ff */
[----:B------:R-:W-:Y:S02]  /*c8f0*/  FMUL.FTZ R7, R101, R115 ;  /* 0x0000007365077220 */ /* 0x000fe40000410000 */
[C---:B------:R-:W-:Y:S01]  /*c900*/  FMUL.FTZ R29, R3.reuse, R137 ;  /* 0x00000089031d7220 */ /* 0x040fe20000410000 */
[----:B------:R-:W-:Y:S01]  /*c910*/  MOV R137, R30 ;  /* 0x0000001e00897202 */ /* 0x000fe20000000f00 */
[----:B------:R-:W1:Y:S01]  /*c920*/  LDSM.16.MT88.4 R52, [R213+0x1000] ;  /* 0x00100000d534783b */ /* 0x000e620000004200 */
[----:B------:R-:W-:Y:S01]  /*c930*/  FMUL.FTZ R30, R0, R138 ;  /* 0x0000008a001e7220 */ /* 0x000fe20000410000 */
[----:B------:R-:W-:Y:S01]  /*c940*/  MOV R138, R41 ;  /* 0x00000029008a7202 */ /* 0x000fe20000000f00 */
[--C-:B--2---:R-:W-:Y:S01]  /*c950*/  FFMA.FTZ R4, R190, c[0x0][0x2d0], -R2.reuse ;  /* 0x0000b400be047a23 */ /* 0x104fe20000010802 */
[----:B------:R-:W-:Y:S01]  /*c960*/  MOV R190, R25 ;  /* 0x0000001900be7202 */ /* 0x000fe20000000f00 */
[----:B------:R-:W-:Y:S01]  /*c970*/  FMUL.FTZ R5, R100, R113 ;  /* 0x0000007164057220 */ /* 0x000fe20000410000 */
[----:B------:R-:W-:Y:S01]  /*c980*/  MOV R205, R32 ;  /* 0x0000002000cd7202 */ /* 0x000fe20000000f00 */
[----:B------:R2:W2:Y:S01]  /*c990*/  MUFU.EX2 R207, R4 ;  /* 0x0000000400cf7308 */ /* 0x0004a20000000800 */
[----:B------:R-:W-:Y:S01]  /*c9a0*/  F2FP.PACK_AB R113, R190, R41 ;  /* 0x00000029be71723e */ /* 0x000fe200000000ff */
[C---:B------:R-:W-:Y:S01]  /*c9b0*/  FMUL.FTZ R25, R3.reuse, R133 ;  /* 0x0000008503197220 */ /* 0x040fe20000410000 */
[----:B------:R-:W-:Y:S01]  /*c9c0*/  MOV R133, R33 ;  /* 0x0000002100857202 */ /* 0x000fe20000000f00 */
[C---:B------:R-:W-:Y:S01]  /*c9d0*/  FMUL.FTZ R33, R100.reuse, R141 ;  /* 0x0000008d64217220 */ /* 0x040fe20000410000 */
[----:B------:R-:W-:Y:S01]  /*c9e0*/  MOV R141, R250 ;  /* 0x000000fa008d7202 */ /* 0x000fe20000000f00 */
[----:B------:R-:W-:Y:S01]  /*c9f0*/  FMUL.FTZ R32, R100, R140 ;  /* 0x0000008c64207220 */ /* 0x000fe20000410000 */
[----:B------:R-:W-:Y:S01]  /*ca00*/  MOV R140, R248 ;  /* 0x000000f8008c7202 */ /* 0x000fe20000000f00 */
[----:B------:R-:W-:Y:S01]  /*ca10*/  FMUL.FTZ R41, R3, R149 ;  /* 0x0000009503297220 */ /* 0x000fe20000410000 */
[----:B------:R-:W-:Y:S01]  /*ca20*/  MOV R149, R236 ;  /* 0x000000ec00957202 */ /* 0x000fe20000000f00 */
[C---:B-----5:R-:W-:Y:S01]  /*ca30*/  FMUL.FTZ R10, R0.reuse, R118 ;  /* 0x00000076000a7220 */ /* 0x060fe20000410000 */
[----:B------:R-:W-:Y:S01]  /*ca40*/  F2FP.PACK_AB R118, R251, R252 ;  /* 0x000000fcfb76723e */ /* 0x000fe200000000ff */
[----:B------:R5:W-:Y:S01]  /*ca50*/  MUFU.EX2 R248, R44 ;  /* 0x0000002c00f87308 */ /* 0x000be20000000800 */
[----:B------:R-:W1:Y:S01]  /*ca60*/  LDSM.16.MT88.4 R120, [R214+0x1000] ;  /* 0x00100000d678783b */ /* 0x000e620000004200 */
[C---:B------:R-:W-:Y:S02]  /*ca70*/  FMUL.FTZ R75, R0.reuse, R75 ;  /* 0x0000004b004b7220 */ /* 0x040fe40000410000 */
[C---:B------:R-:W-:Y:S02]  /*ca80*/  FMUL.FTZ R78, R0.reuse, R78 ;  /* 0x0000004e004e7220 */ /* 0x040fe40000410000 */
[C---:B------:R-:W-:Y:S02]  /*ca90*/  FMUL.FTZ R79, R0.reuse, R79 ;  /* 0x0000004f004f7220 */ /* 0x040fe40000410000 */
[C---:B------:R-:W-:Y:S01]  /*caa0*/  FMUL.FTZ R90, R0.reuse, R90 ;  /* 0x0000005a005a7220 */ /* 0x040fe20000410000 */
[----:B------:R-:W1:Y:S01]  /*cab0*/  LDSM.16.MT88.4 R124, [R213+0x2000] ;  /* 0x00200000d57c783b */ /* 0x000e620000004200 */
[C---:B------:R-:W-:Y:S02]  /*cac0*/  FMUL.FTZ R91, R0.reuse, R91 ;  /* 0x0000005b005b7220 */ /* 0x040fe40000410000 */
[--C-:B--2---:R-:W-:Y:S01]  /*cad0*/  FFMA.FTZ R4, R187, c[0x0][0x2d0], -R2.reuse ;  /* 0x0000b400bb047a23 */ /* 0x104fe20000010802 */
[----:B------:R-:W-:Y:S01]  /*cae0*/  F2FP.PACK_AB R117, R207, R177 ;  /* 0x000000b1cf75723e */ /* 0x000fe200000000ff */
[C---:B------:R-:W-:Y:S01]  /*caf0*/  FMUL.FTZ R94, R0.reuse, R94 ;  /* 0x0000005e005e7220 */ /* 0x040fe20000410000 */
[----:B------:R-:W-:Y:S01]  /*cb00*/  MOV R187, R241 ;  /* 0x000000f100bb7202 */ /* 0x000fe20000000f00 */
[----:B------:R2:W-:Y:S01]  /*cb10*/  MUFU.EX2 R208, R4 ;  /* 0x0000000400d07308 */ /* 0x0005e20000000800 */
[----:B------:R-:W-:Y:S01]  /*cb20*/  LDSM.16.MT88.4 R156, [R213+0x1c00] ;  /* 0x001c0000d59c783b */ /* 0x000fe20000004200 */
[C---:B------:R-:W-:Y:S02]  /*cb30*/  FMUL.FTZ R95, R0.reuse, R95 ;  /* 0x0000005f005f7220 */ /* 0x040fe40000410000 */
[C---:B------:R-:W-:Y:S02]  /*cb40*/  FMUL.FTZ R46, R0.reuse, R154 ;  /* 0x0000009a002e7220 */ /* 0x040fe40000410000 */
[----:B------:R-:W-:Y:S02]  /*cb50*/  FMUL.FTZ R47, R0, R155 ;  /* 0x0000009b002f7220 */ /* 0x000fe40000410000 */
[C---:B-----5:R-:W-:Y:S01]  /*cb60*/  FMUL.FTZ R44, R3.reuse, R152 ;  /* 0x00000098032c7220 */ /* 0x060fe20000410000 */
[----:B------:R-:W0:Y:S01]  /*cb70*/  LDGDEPBAR ;  /* 0x00000000000079af */ /* 0x000e220000000000 */
[--C-:B------:R-:W-:Y:S02]  /*cb80*/  FFMA.FTZ R108, R108, c[0x0][0x2d0], -R2.reuse ;  /* 0x0000b4006c6c7a23 */ /* 0x100fe40000010802 */
[----:B--2---:R-:W-:Y:S01]  /*cb90*/  FFMA.FTZ R4, R186, c[0x0][0x2d0], -R2 ;  /* 0x0000b400ba047a23 */ /* 0x004fe20000010802 */
[----:B------:R-:W-:Y:S01]  /*cba0*/  MOV R186, R24 ;  /* 0x0000001800ba7202 */ /* 0x000fe20000000f00 */
[----:B------:R-:W-:Y:S01]  /*cbb0*/  FMUL.FTZ R24, R3, R132 ;  /* 0x0000008403187220 */ /* 0x000fe20000410000 */
[----:B------:R-:W-:Y:S01]  /*cbc0*/  MOV R132, R34 ;  /* 0x0000002200847202 */ /* 0x000fe20000000f00 */
[----:B------:R2:W5:Y:S01]  /*cbd0*/  MUFU.EX2 R209, R4 ;  /* 0x0000000400d17308 */ /* 0x0005620000000800 */
[----:B------:R-:W-:Y:S01]  /*cbe0*/  F2FP.PACK_AB R115, R31, R186 ;  /* 0x000000ba1f73723e */ /* 0x000fe200000000ff */
[----:B------:R-:W-:Y:S01]  /*cbf0*/  FMUL.FTZ R31, R0, R139 ;  /* 0x0000008b001f7220 */ /* 0x000fe20000410000 */
[----:B------:R-:W-:Y:S01]  /*cc00*/  MOV R139, R243 ;  /* 0x000000f3008b7202 */ /* 0x000fe20000000f00 */
[C---:B------:R-:W-:Y:S01]  /*cc10*/  FMUL.FTZ R34, R101.reuse, R142 ;  /* 0x0000008e65227220 */ /* 0x040fe20000410000 */
[----:B------:R-:W-:Y:S01]  /*cc20*/  MOV R142, R35 ;  /* 0x00000023008e7202 */ /* 0x000fe20000000f00 */
[----:B------:R-:W-:Y:S01]  /*cc30*/  FMUL.FTZ R35, R101, R143 ;  /* 0x0000008f65237220 */ /* 0x000fe20000410000 */
[----:B------:R-:W-:Y:S03]  /*cc40*/  MOV R143, R249 ;  /* 0x000000f9008f7202 */ /* 0x000fe60000000f00 */
[----:B------:R1:W-:Y:S10]  /*cc50*/  MUFU.EX2 R249, R40 ;  /* 0x0000002800f97308 */ /* 0x0003f40000000800 */
[----:B------:R4:W-:Y:S01]  /*cc60*/  MUFU.EX2 R243, R64 ;  /* 0x0000004000f37308 */ /* 0x0009e20000000800 */
[C---:B--2---:R-:W-:Y:S01]  /*cc70*/  FMUL.FTZ R4, R100.reuse, R112 ;  /* 0x0000007064047220 */ /* 0x044fe20000410000 */
[----:B------:R-:W-:Y:S02]  /*cc80*/  F2FP.PACK_AB R112, R179, R180 ;  /* 0x000000b4b370723e */ /* 0x000fe400000000ff */
[----:B-----5:R-:W-:Y:S05]  /*cc90*/  F2FP.PACK_AB R119, R209, R208 ;  /* 0x000000d0d177723e */ /* 0x020fea00000000ff */
[-C--:B---3--:R-:W-:Y:S05]  /*cca0*/  HMMA.16816.F32 R4, R112, R20.reuse, R4 ;  /* 0x000000147004723c */ /* 0x088fea0000001804 */
[----:B-1----:R-:W-:Y:S01]  /*ccb0*/  FMUL.FTZ R40, R3, R148 ;  /* 0x0000009403287220 */ /* 0x002fe20000410000 */
[----:B------:R-:W-:Y:S02]  /*ccc0*/  MOV R148, R238 ;  /* 0x000000ee00947202 */ /* 0x000fe40000000f00 */
[C---:B------:R-:W-:Y:S04]  /*ccd0*/  HMMA.16816.F32 R8, R116.reuse, R20, R8 ;  /* 0x000000147408723c */ /* 0x040fe80000001808 */
[C---:B----4-:R-:W-:Y:S02]  /*cce0*/  FMUL.FTZ R64, R100.reuse, R172 ;  /* 0x000000ac64407220 */ /* 0x050fe40000410000 */
[----:B------:R-:W-:Y:S01]  /*ccf0*/  LDSM.16.MT88.4 R172, [R214+0x1c00] ;  /* 0x001c0000d6ac783b */ /* 0x000fe20000004200 */
        /* <DEDUP_REMOVED lines=9> */
[C---:B------:R-:W-:Y:S01]  /*cd90*/  FMUL.FTZ R37, R100.reuse, R145 ;  /* 0x0000009164257220 */ /* 0x040fe20000410000 */
[-C--:B------:R-:W-:Y:S04]  /*cda0*/  HMMA.16816.F32 R28, R116, R38.reuse, R28 ;  /* 0x00000026741c723c */ /* 0x080fe8000000181c */
[----:B------:R-:W-:Y:S01]  /*cdb0*/  MOV R145, R242 ;  /* 0x000000f200917202 */ /* 0x000fe20000000f00 */
[----:B------:R-:W-:Y:S01]  /*cdc0*/  FFMA.FTZ R36, R193, c[0x0][0x2d0], -R110 ;  /* 0x0000b400c1247a23 */ /* 0x000fe2000001086e */
[----:B------:R1:W-:Y:S02]  /*cdd0*/  MUFU.EX2 R242, R106 ;  /* 0x0000006a00f27308 */ /* 0x0003e40000000800 */
[C---:B------:R-:W-:Y:S07]  /*cde0*/  HMMA.16816.F32 R32, R112.reuse, R38, R32 ;  /* 0x000000267020723c */ /* 0x040fee0000001820 */
[C---:B------:R-:W-:Y:S01]  /*cdf0*/  FMUL.FTZ R38, R101.reuse, R146 ;  /* 0x0000009265267220 */ /* 0x040fe20000410000 */
[----:B------:R2:W-:Y:S01]  /*ce00*/  MUFU.EX2 R250, R36 ;  /* 0x0000002400fa7308 */ /* 0x0005e20000000800 */
[----:B------:R-:W-:Y:S03]  /*ce10*/  FMUL.FTZ R39, R101, R147 ;  /* 0x0000009365277220 */ /* 0x000fe60000410000 */
[----:B------:R-:W-:Y:S02]  /*ce20*/  MOV R146, R240 ;  /* 0x000000f000927202 */ /* 0x000fe40000000f00 */
[----:B------:R-:W-:Y:S01]  /*ce30*/  MOV R147, R239 ;  /* 0x000000ef00937202 */ /* 0x000fe20000000f00 */
[----:B-1----:R-:W-:Y:S04]  /*ce40*/  FFMA.FTZ R106, R199, c[0x0][0x2d0], -R176 ;  /* 0x0000b400c76a7a23 */ /* 0x002fe800000108b0 */
[----:B------:R1:W3:Y:S01]  /*ce50*/  MUFU.EX2 R241, R106 ;  /* 0x0000006a00f17308 */ /* 0x0002e20000000800 */
[C---:B--2---:R-:W-:Y:S01]  /*ce60*/  FMUL.FTZ R36, R100.reuse, R144 ;  /* 0x0000009064247220 */ /* 0x044fe20000410000 */
[----:B------:R-:W-:Y:S06]  /*ce70*/  MOV R144, R246 ;  /* 0x000000f600907202 */ /* 0x000fec0000000f00 */
[-C--:B------:R-:W-:Y:S08]  /*ce80*/  HMMA.16816.F32 R36, R112, R52.reuse, R36 ;  /* 0x000000347024723c */ /* 0x080ff00000001824 */
[C---:B------:R-:W-:Y:S04]  /*ce90*/  HMMA.16816.F32 R40, R116.reuse, R52, R40 ;  /* 0x000000347428723c */ /* 0x040fe80000001828 */
[--C-:B-1----:R-:W-:Y:S03]  /*cea0*/  FFMA.FTZ R106, R201, c[0x0][0x2d0], -R2.reuse ;  /* 0x0000b400c96a7a23 */ /* 0x102fe60000010802 */
[--C-:B------:R-:W-:Y:S01]  /*ceb0*/  FFMA.FTZ R52, R197, c[0x0][0x2d0], -R111.reuse ;  /* 0x0000b400c5347a23 */ /* 0x100fe2000001086f */
[-C--:B------:R-:W-:Y:S01]  /*cec0*/  HMMA.16816.F32 R44, R116, R54.reuse, R44 ;  /* 0x00000036742c723c */ /* 0x080fe2000000182c */
[----:B------:R1:W-:Y:S03]  /*ced0*/  MUFU.EX2 R197, R106 ;  /* 0x0000006a00c57308 */ /* 0x0003e60000000800 */
[----:B------:R-:W-:Y:S04]  /*cee0*/  FMUL.FTZ R53, R100, R161 ;  /* 0x000000a164357220 */ /* 0x000fe80000410000 */
[C---:B------:R-:W-:Y:S03]  /*cef0*/  HMMA.16816.F32 R48, R112.reuse, R54, R48 ;  /* 0x000000367030723c */ /* 0x040fe60000001830 */
[----:B------:R2:W-:Y:S04]  /*cf00*/  MUFU.EX2 R246, R52 ;  /* 0x0000003400f67308 */ /* 0x0005e80000000800 */
[C---:B------:R-:W-:Y:S02]  /*cf10*/  FMUL.FTZ R54, R101.reuse, R162 ;  /* 0x000000a265367220 */ /* 0x040fe40000410000 */
[----:B------:R-:W-:Y:S03]  /*cf20*/  FMUL.FTZ R55, R101, R163 ;  /* 0x000000a365377220 */ /* 0x000fe60000410000 */
[----:B-1----:R-:W-:Y:S04]  /*cf30*/  FFMA.FTZ R106, R202, c[0x0][0x2d0], -R2 ;  /* 0x0000b400ca6a7a23 */ /* 0x002fe80000010802 */
[----:B------:R1:W4:Y:S01]  /*cf40*/  MUFU.EX2 R196, R106 ;  /* 0x0000006a00c47308 */ /* 0x0003220000000800 */
[----:B--2---:R-:W-:Y:S07]  /*cf50*/  FMUL.FTZ R52, R100, R160 ;  /* 0x000000a064347220 */ /* 0x004fee0000410000 */
[-C--:B------:R-:W-:Y:S08]  /*cf60*/  HMMA.16816.F32 R52, R112, R120.reuse, R52 ;  /* 0x000000787034723c */ /* 0x080ff00000001834 */
[C---:B------:R-:W-:Y:S04]  /*cf70*/  HMMA.16816.F32 R56, R116.reuse, R120, R56 ;  /* 0x000000787438723c */ /* 0x040fe80000001838 */
[--C-:B-1----:R-:W-:Y:S04]  /*cf80*/  FFMA.FTZ R106, R206, c[0x0][0x2d0], -R176.reuse ;  /* 0x0000b400ce6a7a23 */ /* 0x102fe800000108b0 */
[-C--:B------:R-:W-:Y:S01]  /*cf90*/  HMMA.16816.F32 R60, R116, R122.reuse, R60 ;  /* 0x0000007a743c723c */ /* 0x080fe2000000183c */
[----:B------:R1:W-:Y:S07]  /*cfa0*/  MUFU.EX2 R240, R106 ;  /* 0x0000006a00f07308 */ /* 0x0003ee0000000800 */
[C---:B------:R-:W-:Y:S01]  /*cfb0*/  HMMA.16816.F32 R64, R112.reuse, R122, R64 ;  /* 0x0000007a7040723c */ /* 0x040fe20000001840 */
[----:B------:R-:W2:Y:S07]  /*cfc0*/  LDSM.16.MT88.4 R120, [R214+0x2000] ;  /* 0x00200000d678783b */ /* 0x000eae0000004200 */
[-C--:B------:R-:W-:Y:S08]  /*cfd0*/  HMMA.16816.F32 R68, R112, R124.reuse, R68 ;  /* 0x0000007c7044723c */ /* 0x080ff00000001844 */
[C---:B------:R-:W-:Y:S04]  /*cfe0*/  HMMA.16816.F32 R72, R116.reuse, R124, R72 ;  /* 0x0000007c7448723c */ /* 0x040fe80000001848 */
[----:B-1----:R-:W-:Y:S04]  /*cff0*/  FFMA.FTZ R106, R203, c[0x0][0x2d0], -R176 ;  /* 0x0000b400cb6a7a23 */ /* 0x002fe800000108b0 */
[-C--:B------:R-:W-:Y:S01]  /*d000*/  HMMA.16816.F32 R76, R116, R126.reuse, R76 ;  /* 0x0000007e744c723c */ /* 0x080fe2000000184c */
[----:B------:R1:W5:Y:S07]  /*d010*/  MUFU.EX2 R239, R106 ;  /* 0x0000006a00ef7308 */ /* 0x00036e0000000800 */
[C---:B------:R-:W-:Y:S01]  /*d020*/  HMMA.16816.F32 R80, R112.reuse, R126, R80 ;  /* 0x0000007e7050723c */ /* 0x040fe20000001850 */
[----:B------:R-:W5:Y:S07]  /*d030*/  LDSM.16.MT88.4 R124, [R213+0x400] ;  /* 0x00040000d57c783b */ /* 0x000f6e0000004200 */
[-C--:B--2---:R-:W-:Y:S08]  /*d040*/  HMMA.16816.F32 R84, R112, R120.reuse, R84 ;  /* 0x000000787054723c */ /* 0x084ff00000001854 */
[C---:B------:R-:W-:Y:S04]  /*d050*/  HMMA.16816.F32 R88, R116.reuse, R120, R88 ;  /* 0x000000787458723c */ /* 0x040fe80000001858 */
[--C-:B-1----:R-:W-:Y:S04]  /*d060*/  FFMA.FTZ R106, R210, c[0x0][0x2d0], -R2.reuse ;  /* 0x0000b400d26a7a23 */ /* 0x102fe80000010802 */
[-C--:B------:R-:W-:Y:S01]  /*d070*/  HMMA.16816.F32 R92, R116, R122.reuse, R92 ;  /* 0x0000007a745c723c */ /* 0x080fe2000000185c */
[----:B------:R1:W-:Y:S06]  /*d080*/  MUFU.EX2 R193, R106 ;  /* 0x0000006a00c17308 */ /* 0x0003ec0000000800 */
[----:B---3--:R-:W-:Y:S01]  /*d090*/  F2FP.PACK_AB R116, R241, R242 ;  /* 0x000000f2f174723e */ /* 0x008fe200000000ff */
[----:B------:R-:W-:Y:S01]  /*d0a0*/  HMMA.16816.F32 R96, R112, R122, R96 ;  /* 0x0000007a7060723c */ /* 0x000fe20000001860 */
[----:B------:R-:W2:Y:S03]  /*d0b0*/  LDSM.16.MT88.4 R120, [R213+0x1400] ;  /* 0x00140000d578783b */ /* 0x000ea60000004200 */
[----:B----4-:R-:W-:Y:S02]  /*d0c0*/  F2FP.PACK_AB R117, R196, R197 ;  /* 0x000000c5c475723e */ /* 0x010fe400000000ff */
[----:B-----5:R-:W-:Y:S02]  /*d0d0*/  F2FP.PACK_AB R118, R239, R240 ;  /* 0x000000f0ef76723e */ /* 0x020fe400000000ff */
[----:B------:R-:W-:Y:S04]  /*d0e0*/  F2FP.PACK_AB R112, R249, R250 ;  /* 0x000000faf970723e */ /* 0x000fe800000000ff */
[----:B------:R-:W-:Y:S02]  /*d0f0*/  F2FP.PACK_AB R114, R247, R248 ;  /* 0x000000f8f772723e */ /* 0x000fe400000000ff */
[----:B------:R-:W-:Y:S02]  /*d100*/  F2FP.PACK_AB R113, R245, R246 ;  /* 0x000000f6f571723e */ /* 0x000fe400000000ff */
[----:B------:R-:W-:Y:S01]  /*d110*/  F2FP.PACK_AB R115, R243, R244 ;  /* 0x000000f4f373723e */ /* 0x000fe200000000ff */
[----:B-1----:R-:W-:Y:S04]  /*d120*/  FFMA.FTZ R106, R211, c[0x0][0x2d0], -R2 ;  /* 0x0000b400d36a7a23 */ /* 0x002fe80000010802 */
[----:B------:R1:W3:Y:S02]  /*d130*/  MUFU.EX2 R192, R106 ;  /* 0x0000006a00c07308 */ /* 0x0002e40000000800 */
[-C--:B------:R-:W-:Y:S03]  /*d140*/  HMMA.16816.F32 R4, R112, R124.reuse, R4 ;  /* 0x0000007c7004723c */ /* 0x080fe60000001804 */
[--C-:B-1----:R-:W-:Y:S01]  /*d150*/  FFMA.FTZ R106, R231, c[0x0][0x2d0], -R110.reuse ;  /* 0x0000b400e76a7a23 */ /* 0x102fe2000001086e */
[----:B---3--:R-:W-:Y:S04]  /*d160*/  F2FP.PACK_AB R119, R192, R193 ;  /* 0x000000c1c077723e */ /* 0x008fe800000000ff */
[----:B------:R1:W-:Y:S03]  /*d170*/  MUFU.EX2 R238, R106 ;  /* 0x0000006a00ee7308 */ /* 0x0003e60000000800 */
[C---:B------:R-:W-:Y:S08]  /*d180*/  HMMA.16816.F32 R8, R116.reuse, R124, R8 ;  /* 0x0000007c7408723c */ /* 0x040ff00000001808 */
[-C--:B------:R-:W-:Y:S08]  /*d190*/  HMMA.16816.F32 R12, R116, R126.reuse, R12 ;  /* 0x0000007e740c723c */ /* 0x080ff0000000180c */
[C---:B------:R-:W-:Y:S01]  /*d1a0*/  HMMA.16816.F32 R16, R112.reuse, R126, R16 ;  /* 0x0000007e7010723c */ /* 0x040fe20000001810 */
[----:B------:R-:W3:Y:S03]  /*d1b0*/  LDSM.16.MT88.4 R124, [R214+0x1400] ;  /* 0x00140000d67c783b */ /* 0x000ee60000004200 */
[----:B-1----:R-:W-:Y:S02]  /*d1c0*/  FFMA.FTZ R106, R233, c[0x0][0x2d0], -R110 ;  /* 0x0000b400e96a7a23 */ /* 0x002fe4000001086e */
[----:B------:R1:W-:Y:S02]  /*d1d0*/  MUFU.EX2 R233, R107 ;  /* 0x0000006b00e97308 */ /* 0x0003e40000000800 */
[-C--:B------:R-:W-:Y:S08]  /*d1e0*/  HMMA.16816.F32 R20, R112, R128.reuse, R20 ;  /* 0x000000807014723c */ /* 0x080ff00000001814 */
[C---:B------:R-:W-:Y:S01]  /*d1f0*/  HMMA.16816.F32 R24, R116.reuse, R128, R24 ;  /* 0x000000807418723c */ /* 0x040fe20000001818 */
[----:B------:R4:W5:Y:S07]  /*d200*/  MUFU.EX2 R237, R106 ;  /* 0x0000006a00ed7308 */ /* 0x00096e0000000800 */
[-C--:B------:R-:W-:Y:S04]  /*d210*/  HMMA.16816.F32 R28, R116, R130.reuse, R28 ;  /* 0x00000082741c723c */ /* 0x080fe8000000181c */
[----:B-1----:R-:W-:Y:S01]  /*d220*/  FFMA.FTZ R107, R146, c[0x0][0x2d0], -R176 ;  /* 0x0000b400926b7a23 */ /* 0x002fe200000108b0 */
[----:B------:R-:W-:Y:S03]  /*d230*/  MOV R146, R145 ;  /* 0x0000009100927202 */ /* 0x000fe60000000f00 */
[C---:B------:R-:W-:Y:S01]  /*d240*/  HMMA.16816.F32 R32, R112.reuse, R130, R32 ;  /* 0x000000827020723c */ /* 0x040fe20000001820 */
[----:B------:R-:W1:Y:S01]  /*d250*/  LDSM.16.MT88.4 R128, [R213+0x2400] ;  /* 0x00240000d580783b */ /* 0x000e620000004200 */
[----:B------:R3:W-:Y:S02]  /*d260*/  MUFU.EX2 R230, R107 ;  /* 0x0000006b00e67308 */ /* 0x0007e40000000800 */
[----:B------:R-:W-:Y:S02]  /*d270*/  MOV R145, R143 ;  /* 0x0000008f00917202 */ /* 0x000fe40000000f00 */
[----:B------:R-:W-:Y:S02]  /*d280*/  MOV R143, R142 ;  /* 0x0000008e008f7202 */ /* 0x000fe40000000f00 */
[-C--:B--2---:R-:W-:Y:S04]  /*d290*/  HMMA.16816.F32 R36, R112, R120.reuse, R36 ;  /* 0x000000787024723c */ /* 0x084fe80000001824 */
[--C-:B----4-:R-:W-:Y:S01]  /*d2a0*/  FFMA.FTZ R106, R234, c[0x0][0x2d0], -R111.reuse ;  /* 0x0000b400ea6a7a23 */ /* 0x110fe2000001086f */
[----:B------:R-:W-:Y:S02]  /*d2b0*/  MOV R142, R137 ;  /* 0x00000089008e7202 */ /* 0x000fe40000000f00 */
[----:B------:R-:W-:Y:S01]  /*d2c0*/  MOV R137, R136 ;  /* 0x0000008800897202 */ /* 0x000fe20000000f00 */
[C---:B------:R-:W-:Y:S01]  /*d2d0*/  HMMA.16816.F32 R40, R116.reuse, R120, R40 ;  /* 0x000000787428723c */ /* 0x040fe20000001828 */
[----:B------:R2:W-:Y:S03]  /*d2e0*/  MUFU.EX2 R236, R106 ;  /* 0x0000006a00ec7308 */ /* 0x0005e60000000800 */
[----:B------:R-:W-:Y:S04]  /*d2f0*/  MOV R136, R189 ;  /* 0x000000bd00887202 */ /* 0x000fe80000000f00 */
[-C--:B------:R-:W-:Y:S04]  /*d300*/  HMMA.16816.F32 R44, R116, R122.reuse, R44 ;  /* 0x0000007a742c723c */ /* 0x080fe8000000182c */
[----:B---3--:R-:W-:Y:S04]  /*d310*/  FFMA.FTZ R107, R194, c[0x0][0x2d0], -R110 ;  /* 0x0000b400c26b7a23 */ /* 0x008fe8000001086e */
[C---:B------:R-:W-:Y:S01]  /*d320*/  HMMA.16816.F32 R48, R112.reuse, R122, R48 ;  /* 0x0000007a7030723c */ /* 0x040fe20000001830 */
[----:B------:R-:W3:Y:S01]  /*d330*/  LDSM.16.MT88.4 R120, [R214+0x2400] ;  /* 0x00240000d678783b */ /* 0x000ee20000004200 */
[----:B------:R4:W-:Y:S06]  /*d340*/  MUFU.EX2 R200, R107 ;  /* 0x0000006b00c87308 */ /* 0x0009ec0000000800 */
[-C--:B------:R-:W-:Y:S04]  /*d350*/  HMMA.16816.F32 R52, R112, R124.reuse, R52 ;  /* 0x0000007c7034723c */ /* 0x080fe80000001834 */
[--C-:B--2---:R-:W-:Y:S04]  /*d360*/  FFMA.FTZ R106, R235, c[0x0][0x2d0], -R111.reuse ;  /* 0x0000b400eb6a7a23 */ /* 0x104fe8000001086f */
[C---:B------:R-:W-:Y:S01]  /*d370*/  HMMA.16816.F32 R56, R116.reuse, R124, R56 ;  /* 0x0000007c7438723c */ /* 0x040fe20000001838 */
[----:B------:R2:W2:Y:S07]  /*d380*/  MUFU.EX2 R234, R106 ;  /* 0x0000006a00ea7308 */ /* 0x0004ae0000000800 */
[-C--:B------:R-:W-:Y:S04]  /*d390*/  HMMA.16816.F32 R60, R116, R126.reuse, R60 ;  /* 0x0000007e743c723c */ /* 0x080fe8000000183c */
[----:B----4-:R-:W-:Y:S04]  /*d3a0*/  FFMA.FTZ R107, R140, c[0x0][0x2d0], -R176 ;  /* 0x0000b4008c6b7a23 */ /* 0x010fe800000108b0 */
[C---:B------:R-:W-:Y:S01]  /*d3b0*/  HMMA.16816.F32 R64, R112.reuse, R126, R64 ;  /* 0x0000007e7040723c */ /* 0x040fe20000001840 */
[----:B------:R-:W4:Y:S01]  /*d3c0*/  LDSM.16.MT88.4 R124, [R213+0x800] ;  /* 0x00080000d57c783b */ /* 0x000f220000004200 */
[----:B------:R-:W-:Y:S06]  /*d3d0*/  MUFU.EX2 R195, R107 ;  /* 0x0000006b00c37308 */ /* 0x000fec0000000800 */
[-C--:B-1----:R-:W-:Y:S04]  /*d3e0*/  HMMA.16816.F32 R68, R112, R128.reuse, R68 ;  /* 0x000000807044723c */ /* 0x082fe80000001844 */
[----:B--2---:R-:W-:Y:S01]  /*d3f0*/  FFMA.FTZ R106, R229, c[0x0][0x2d0], -R110 ;  /* 0x0000b400e56a7a23 */ /* 0x004fe2000001086e */
[----:B------:R-:W-:Y:S03]  /*d400*/  MUFU.EX2 R107, R108 ;  /* 0x0000006c006b7308 */ /* 0x000fe60000000800 */
[C---:B------:R-:W-:Y:S07]  /*d410*/  HMMA.16816.F32 R72, R116.reuse, R128, R72 ;  /* 0x000000807448723c */ /* 0x040fee0000001848 */
[----:B------:R1:W2:Y:S01]  /*d420*/  MUFU.EX2 R235, R106 ;  /* 0x0000006a00eb7308 */ /* 0x0002a20000000800 */
[-C--:B------:R-:W-:Y:S08]  /*d430*/  HMMA.16816.F32 R76, R116, R130.reuse, R76 ;  /* 0x00000082744c723c */ /* 0x080ff0000000184c */
[C---:B------:R-:W-:Y:S01]  /*d440*/  HMMA.16816.F32 R80, R112.reuse, R130, R80 ;  /* 0x000000827050723c */ /* 0x040fe20000001850 */
[----:B------:R-:W2:Y:S07]  /*d450*/  LDSM.16.MT88.4 R128, [R214+0x800] ;  /* 0x00080000d680783b */ /* 0x000eae0000004200 */
[-C--:B---3--:R-:W-:Y:S04]  /*d460*/  HMMA.16816.F32 R84, R112, R120.reuse, R84 ;  /* 0x000000787054723c */ /* 0x088fe80000001854 */
[--C-:B-1----:R-:W-:Y:S04]  /*d470*/  FFMA.FTZ R106, R232, c[0x0][0x2d0], -R111.reuse ;  /* 0x0000b400e86a7a23 */ /* 0x102fe8000001086f */
[C---:B------:R-:W-:Y:S01]  /*d480*/  HMMA.16816.F32 R88, R116.reuse, R120, R88 ;  /* 0x000000787458723c */ /* 0x040fe20000001858 */
[----:B------:R1:W-:Y:S07]  /*d490*/  MUFU.EX2 R231, R106 ;  /* 0x0000006a00e77308 */ /* 0x0003ee0000000800 */
[-C--:B------:R-:W-:Y:S08]  /*d4a0*/  HMMA.16816.F32 R92, R116, R122.reuse, R92 ;  /* 0x0000007a745c723c */ /* 0x080ff0000000185c */
[----:B------:R-:W-:Y:S01]  /*d4b0*/  HMMA.16816.F32 R96, R112, R122, R96 ;  /* 0x0000007a7060723c */ /* 0x000fe20000001860 */
[----:B------:R-:W3:Y:S06]  /*d4c0*/  LDSM.16.MT88.4 R120, [R213+0x1800] ;  /* 0x00180000d578783b */ /* 0x000eec0000004200 */
[----:B-----5:R-:W-:Y:S02]  /*d4d0*/  F2FP.PACK_AB R112, R237, R238 ;  /* 0x000000eeed70723e */ /* 0x020fe400000000ff */
[----:B------:R-:W-:Y:S03]  /*d4e0*/  F2FP.PACK_AB R113, R234, R236 ;  /* 0x000000ecea71723e */ /* 0x000fe600000000ff */
[--C-:B-1----:R-:W-:Y:S01]  /*d4f0*/  FFMA.FTZ R106, R149, c[0x0][0x2d0], -R111.reuse ;  /* 0x0000b400956a7a23 */ /* 0x102fe2000001086f */
[----:B--2---:R-:W-:Y:S03]  /*d500*/  F2FP.PACK_AB R114, R233, R235 ;  /* 0x000000ebe972723e */ /* 0x004fe600000000ff */
[----:B------:R1:W2:Y:S02]  /*d510*/  MUFU.EX2 R232, R106 ;  /* 0x0000006a00e87308 */ /* 0x0002a40000000800 */
[----:B-1----:R-:W-:Y:S01]  /*d520*/  FFMA.FTZ R106, R148, c[0x0][0x2d0], -R176 ;  /* 0x0000b400946a7a23 */ /* 0x002fe200000108b0 */
[----:B--2---:R-:W-:Y:S07]  /*d530*/  F2FP.PACK_AB R115, R232, R231 ;  /* 0x000000e7e873723e */ /* 0x004fee00000000ff */
[----:B------:R1:W2:Y:S01]  /*d540*/  MUFU.EX2 R229, R106 ;  /* 0x0000006a00e57308 */ /* 0x0002a20000000800 */
[-C--:B----4-:R-:W-:Y:S03]  /*d550*/  HMMA.16816.F32 R4, R112, R124.reuse, R4 ;  /* 0x0000007c7004723c */ /* 0x090fe60000001804 */
[--C-:B-1----:R-:W-:Y:S01]  /*d560*/  FFMA.FTZ R106, R188, c[0x0][0x2d0], -R2.reuse ;  /* 0x0000b400bc6a7a23 */ /* 0x102fe20000010802 */
[----:B--2---:R-:W-:Y:S05]  /*d570*/  F2FP.PACK_AB R116, R230, R229 ;  /* 0x000000e5e674723e */ /* 0x004fea00000000ff */
[----:B------:R1:W-:Y:S03]  /*d580*/  MUFU.EX2 R188, R106 ;  /* 0x0000006a00bc7308 */ /* 0x0003e60000000800 */
[----:B-1----:R-:W-:Y:S07]  /*d590*/  FFMA.FTZ R106, R181, c[0x0][0x2d0], -R2 ;  /* 0x0000b400b56a7a23 */ /* 0x002fee0000010802 */
[----:B------:R1:W2:Y:S02]  /*d5a0*/  MUFU.EX2 R189, R106 ;  /* 0x0000006a00bd7308 */ /* 0x0002a40000000800 */
[--C-:B-1----:R-:W-:Y:S01]  /*d5b0*/  FFMA.FTZ R106, R147, c[0x0][0x2d0], -R176.reuse ;  /* 0x0000b400936a7a23 */ /* 0x102fe200000108b0 */
[----:B------:R-:W-:Y:S02]  /*d5c0*/  MOV R147, R137 ;  /* 0x0000008900937202 */ /* 0x000fe40000000f00 */
[----:B------:R-:W-:Y:S05]  /*d5d0*/  MOV R137, R187 ;  /* 0x000000bb00897202 */ /* 0x000fea0000000f00 */
[----:B------:R1:W-:Y:S01]  /*d5e0*/  MUFU.EX2 R210, R106 ;  /* 0x0000006a00d27308 */ /* 0x0003e20000000800 */
[----:B--2---:R-:W-:Y:S01]  /*d5f0*/  F2FP.PACK_AB R117, R189, R188 ;  /* 0x000000bcbd75723e */ /* 0x004fe200000000ff */
[----:B-1----:R-:W-:Y:S01]  /*d600*/  FFMA.FTZ R106, R146, c[0x0][0x2d0], -R176 ;  /* 0x0000b400926a7a23 */ /* 0x002fe200000108b0 */
[----:B------:R-:W-:Y:S02]  /*d610*/  MOV R146, R143 ;  /* 0x0000008f00927202 */ /* 0x000fe40000000f00 */
[----:B------:R-:W-:Y:S05]  /*d620*/  MOV R143, R136 ;  /* 0x00000088008f7202 */ /* 0x000fea0000000f00 */
[----:B------:R1:W2:Y:S01]  /*d630*/  MUFU.EX2 R211, R106 ;  /* 0x0000006a00d37308 */ /* 0x0002a20000000800 */
[----:B------:R-:W-:Y:S01]  /*d640*/  MOV R136, R186 ;  /* 0x000000ba00887202 */ /* 0x000fe20000000f00 */
        /* <DEDUP_REMOVED lines=14> */
[----:B------:R1:W4:Y:S07]  /*d730*/  MUFU.EX2 R206, R106 ;  /* 0x0000006a00ce7308 */ /* 0x00032e0000000800 */
[C---:B------:R-:W-:Y:S08]  /*d740*/  HMMA.16816.F32 R24, R116.reuse, R128, R24 ;  /* 0x000000807418723c */ /* 0x040ff00000001818 */
[-C--:B------:R-:W-:Y:S08]  /*d750*/  HMMA.16816.F32 R28, R116, R130.reuse, R28 ;  /* 0x00000082741c723c */ /* 0x080ff0000000181c */
[C---:B------:R-:W-:Y:S01]  /*d760*/  HMMA.16816.F32 R32, R112.reuse, R130, R32 ;  /* 0x000000827020723c */ /* 0x040fe20000001820 */
[----:B------:R-:W5:Y:S03]  /*d770*/  LDSM.16.MT88.4 R128, [R213+0x2800] ;  /* 0x00280000d580783b */ /* 0x000f660000004200 */
[--C-:B-1----:R-:W-:Y:S01]  /*d780*/  FFMA.FTZ R106, R146, c[0x0][0x2d0], -R111.reuse ;  /* 0x0000b400926a7a23 */ /* 0x102fe2000001086f */
[----:B----4-:R-:W-:Y:S03]  /*d790*/  F2FP.PACK_AB R108, R206, R205 ;  /* 0x000000cdce6c723e */ /* 0x010fe600000000ff */
[-C--:B---3--:R-:W-:Y:S01]  /*d7a0*/  HMMA.16816.F32 R36, R112, R120.reuse, R36 ;  /* 0x000000787024723c */ /* 0x088fe20000001824 */
[----:B------:R1:W-:Y:S07]  /*d7b0*/  MUFU.EX2 R202, R106 ;  /* 0x0000006a00ca7308 */ /* 0x0003ee0000000800 */
[C---:B------:R-:W-:Y:S08]  /*d7c0*/  HMMA.16816.F32 R40, R116.reuse, R120, R40 ;  /* 0x000000787428723c */ /* 0x040ff00000001828 */
[-C--:B------:R-:W-:Y:S08]  /*d7d0*/  HMMA.16816.F32 R44, R116, R122.reuse, R44 ;  /* 0x0000007a742c723c */ /* 0x080ff0000000182c */
[C---:B------:R-:W-:Y:S01]  /*d7e0*/  HMMA.16816.F32 R48, R112.reuse, R122, R48 ;  /* 0x0000007a7030723c */ /* 0x040fe20000001830 */
[----:B------:R-:W3:Y:S03]  /*d7f0*/  LDSM.16.MT88.4 R120, [R214+0x2800] ;  /* 0x00280000d678783b */ /* 0x000ee60000004200 */
[--C-:B-1----:R-:W-:Y:S01]  /*d800*/  FFMA.FTZ R106, R145, c[0x0][0x2d0], -R111.reuse ;  /* 0x0000b400916a7a23 */ /* 0x102fe2000001086f */
[----:B------:R-:W-:Y:S03]  /*d810*/  MOV R145, R138 ;  /* 0x0000008a00917202 */ /* 0x000fe60000000f00 */
[-C--:B--2---:R-:W-:Y:S01]  /*d820*/  HMMA.16816.F32 R52, R112, R124.reuse, R52 ;  /* 0x0000007c7034723c */ /* 0x084fe20000001834 */
[----:B------:R1:W-:Y:S07]  /*d830*/  MUFU.EX2 R203, R106 ;  /* 0x0000006a00cb7308 */ /* 0x0003ee0000000800 */
[C---:B------:R-:W-:Y:S08]  /*d840*/  HMMA.16816.F32 R56, R116.reuse, R124, R56 ;  /* 0x0000007c7438723c */ /* 0x040ff00000001838 */
[-C--:B------:R-:W-:Y:S08]  /*d850*/  HMMA.16816.F32 R60, R116, R126.reuse, R60 ;  /* 0x0000007e743c723c */ /* 0x080ff0000000183c */
[C---:B------:R-:W-:Y:S01]  /*d860*/  HMMA.16816.F32 R64, R112.reuse, R126, R64 ;  /* 0x0000007e7040723c */ /* 0x040fe20000001840 */
[----:B------:R-:W2:Y:S03]  /*d870*/  LDSM.16.MT88.4 R124, [R213+0xc00] ;  /* 0x000c0000d57c783b */ /* 0x000ea60000004200 */
[----:B-1----:R-:W-:Y:S04]  /*d880*/  FFMA.FTZ R106, R144, c[0x0][0x2d0], -R110 ;  /* 0x0000b400906a7a23 */ /* 0x002fe8000001086e */
[-C--:B-----5:R-:W-:Y:S01]  /*d890*/  HMMA.16816.F32 R68, R112, R128.reuse, R68 ;  /* 0x000000807044723c */ /* 0x0a0fe20000001844 */
[----:B------:R1:W-:Y:S01]  /*d8a0*/  MUFU.EX2 R201, R106 ;  /* 0x0000006a00c97308 */ /* 0x0003e20000000800 */
[----:B------:R-:W4:Y:S04]  /*d8b0*/  LDL.LU R110, [R1+0x20] ;  /* 0x00002000016e7983 */ /* 0x000f280000300800 */
[----:B------:R-:W5:Y:S02]  /*d8c0*/  LDL.LU R144, [R1+0x24] ;  /* 0x0000240001907983 */ /* 0x000f640000300800 */
[C---:B------:R-:W-:Y:S08]  /*d8d0*/  HMMA.16816.F32 R72, R116.reuse, R128, R72 ;  /* 0x000000807448723c */ /* 0x040ff00000001848 */
[-C--:B------:R-:W-:Y:S08]  /*d8e0*/  HMMA.16816.F32 R76, R116, R130.reuse, R76 ;  /* 0x00000082744c723c */ /* 0x080ff0000000184c */
[C---:B------:R-:W-:Y:S04]  /*d8f0*/  HMMA.16816.F32 R80, R112.reuse, R130, R80 ;  /* 0x000000827050723c */ /* 0x040fe80000001850 */
[--C-:B-1----:R-:W-:Y:S04]  /*d900*/  FFMA.FTZ R106, R143, c[0x0][0x2d0], -R111.reuse ;  /* 0x0000b4008f6a7a23 */ /* 0x102fe8000001086f */
[-C--:B---3--:R-:W-:Y:S01]  /*d910*/  HMMA.16816.F32 R84, R112, R120.reuse, R84 ;  /* 0x000000787054723c */ /* 0x088fe20000001854 */
[----:B------:R1:W-:Y:S07]  /*d920*/  MUFU.EX2 R199, R106 ;  /* 0x0000006a00c77308 */ /* 0x0003ee0000000800 */
[C---:B------:R-:W-:Y:S08]  /*d930*/  HMMA.16816.F32 R88, R116.reuse, R120, R88 ;  /* 0x000000787458723c */ /* 0x040ff00000001858 */
[-C--:B------:R-:W-:Y:S08]  /*d940*/  HMMA.16816.F32 R92, R116, R122.reuse, R92 ;  /* 0x0000007a745c723c */ /* 0x080ff0000000185c */
[----:B------:R-:W-:Y:S04]  /*d950*/  HMMA.16816.F32 R96, R112, R122, R96 ;  /* 0x0000007a7060723c */ /* 0x000fe80000001860 */
[----:B-1----:R-:W-:Y:S04]  /*d960*/  FFMA.FTZ R106, R142, c[0x0][0x2d0], -R111 ;  /* 0x0000b4008e6a7a23 */ /* 0x002fe8000001086f */
[----:B------:R1:W3:Y:S04]  /*d970*/  MUFU.EX2 R198, R106 ;  /* 0x0000006a00c67308 */ /* 0x0002e80000000800 */
[----:B-1----:R-:W-:Y:S01]  /*d980*/  FFMA.FTZ R106, R141, c[0x0][0x2d0], -R176 ;  /* 0x0000b4008d6a7a23 */ /* 0x002fe200000108b0 */
[----:B---3--:R-:W-:Y:S01]  /*d990*/  F2FP.PACK_AB R111, R198, R199 ;  /* 0x000000c7c66f723e */ /* 0x008fe200000000ff */
[----:B------:R-:W1:Y:S04]  /*d9a0*/  LDSM.16.MT88.4 R140, [R214+0xc00] ;  /* 0x000c0000d68c783b */ /* 0x000e680000004200 */
[----:B------:R3:W1:Y:S02]  /*d9b0*/  MUFU.EX2 R194, R106 ;  /* 0x0000006a00c27308 */ /* 0x0006640000000800 */
[--C-:B---3--:R-:W-:Y:S08]  /*d9c0*/  FFMA.FTZ R106, R184, c[0x0][0x2d0], -R2.reuse ;  /* 0x0000b400b86a7a23 */ /* 0x108ff00000010802 */
[----:B------:R3:W-:Y:S02]  /*d9d0*/  MUFU.EX2 R184, R106 ;  /* 0x0000006a00b87308 */ /* 0x0007e40000000800 */
[--C-:B---3--:R-:W-:Y:S02]  /*d9e0*/  FFMA.FTZ R106, R185, c[0x0][0x2d0], -R2.reuse ;  /* 0x0000b400b96a7a23 */ /* 0x108fe40000010802 */
[----:B------:R-:W-:Y:S01]  /*d9f0*/  FFMA.FTZ R2, R109, c[0x0][0x2d0], -R2 ;  /* 0x0000b4006d027a23 */ /* 0x000fe20000010802 */
[----:B------:R-:W-:Y:S05]  /*da00*/  F2FP.PACK_AB R109, R203, R202 ;  /* 0x000000cacb6d723e */ /* 0x000fea00000000ff */
[----:B------:R3:W-:Y:S02]  /*da10*/  MUFU.EX2 R185, R106 ;  /* 0x0000006a00b97308 */ /* 0x0007e40000000800 */
[--C-:B---3--:R-:W-:Y:S02]  /*da20*/  FFMA.FTZ R106, R139, c[0x0][0x2d0], -R176.reuse ;  /* 0x0000b4008b6a7a23 */ /* 0x108fe400000108b0 */
[----:B------:R-:W3:Y:S06]  /*da30*/  LDL.LU R139, [R1+0x28] ;  /* 0x00002800018b7983 */ /* 0x000eec0000300800 */
[----:B------:R1:W-:Y:S01]  /*da40*/  MUFU.EX2 R191, R106 ;  /* 0x0000006a00bf7308 */ /* 0x0003e20000000800 */
[----:B------:R-:W3:Y:S01]  /*da50*/  LDL.LU R138, [R1+0x2c] ;  /* 0x00002c00018a7983 */ /* 0x000ee20000300800 */
[----:B-1----:R-:W-:Y:S01]  /*da60*/  FFMA.FTZ R106, R137, c[0x0][0x2d0], -R176 ;  /* 0x0000b400896a7a23 */ /* 0x002fe200000108b0 */
[----:B------:R-:W-:Y:S02]  /*da70*/  MOV R137, R190 ;  /* 0x000000be00897202 */ /* 0x000fe40000000f00 */
[----:B------:R-:W-:Y:S05]  /*da80*/  F2FP.PACK_AB R176, R195, R194 ;  /* 0x000000c2c3b0723e */ /* 0x000fea00000000ff */
[----:B------:R-:W1:Y:S10]  /*da90*/  MUFU.EX2 R190, R106 ;  /* 0x0000006a00be7308 */ /* 0x000e740000000800 */
[----:B------:R1:W1:Y:S01]  /*daa0*/  MUFU.EX2 R106, R2 ;  /* 0x00000002006a7308 */ /* 0x0002620000000800 */
[----:B----4-:R-:W-:Y:S01]  /*dab0*/  FFMA.FTZ R100, R100, R110, R180 ;  /* 0x0000006e64647223 */ /* 0x010fe200000100b4 */
[----:B------:R-:W-:Y:S01]  /*dac0*/  F2FP.PACK_AB R110, R200, R201 ;  /* 0x000000c9c86e723e */ /* 0x000fe200000000ff */
[----:B------:R-:W4:Y:S01]  /*dad0*/  LDSM.16.MT88.4 R180, [R213+0x2c00] ;  /* 0x002c0000d5b4783b */ /* 0x000f220000004200 */
[----:B-----5:R-:W-:Y:S05]  /*dae0*/  FFMA.FTZ R101, R101, R144, R145 ;  /* 0x0000009065657223 */ /* 0x020fea0000010091 */
[-C--:B--2---:R-:W-:Y:S02]  /*daf0*/  HMMA.16816.F32 R112, R108, R124.reuse, R4 ;  /* 0x0000007c6c70723c */ /* 0x084fe40000001804 */
[----:B------:R-:W2:Y:S03]  /*db00*/  LDSM.16.MT88.4 R4, [R214+0x2c00] ;  /* 0x002c0000d604783b */ /* 0x000ea60000004200 */
[----:B---3--:R-:W-:Y:S01]  /*db10*/  FFMA.FTZ R3, R3, R139, R178 ;  /* 0x0000008b03037223 */ /* 0x008fe200000100b2 */
[----:B-1----:R-:W-:Y:S01]  /*db20*/  F2FP.PACK_AB R178, R190, R191 ;  /* 0x000000bfbeb2723e */ /* 0x002fe200000000ff */
[----:B------:R-:W-:Y:S01]  /*db30*/  FFMA.FTZ R2, R0, R138, R177 ;  /* 0x0000008a00027223 */ /* 0x000fe200000100b1 */
[----:B------:R-:W-:Y:S04]  /*db40*/  F2FP.PACK_AB R177, R185, R184 ;  /* 0x000000b8b9b1723e */ /* 0x000fe800000000ff */
[----:B------:R-:W-:Y:S01]  /*db50*/  MOV R0, R179 ;  /* 0x000000b300007202 */ /* 0x000fe20000000f00 */
[----:B------:R-:W-:Y:S01]  /*db60*/  FADD.FTZ R2, R207, R2 ;  /* 0x00000002cf027221 */ /* 0x000fe20000010000 */
[----:B------:R-:W-:Y:S03]  /*db70*/  F2FP.PACK_AB R179, R106, R107 ;  /* 0x0000006b6ab3723e */ /* 0x000fe600000000ff */
[----:B------:R-:W-:Y:S02]  /*db80*/  FADD.FTZ R2, R208, R2 ;  /* 0x00000002d0027221 */ /* 0x000fe40000010000 */
[----:B------:R-:W-:Y:S02]  /*db90*/  FADD.FTZ R0, R0, R100 ;  /* 0x0000006400007221 */ /* 0x000fe40000010000 */
[C---:B------:R-:W-:Y:S07]  /*dba0*/  HMMA.16816.F32 R116, R176.reuse, R124, R8 ;  /* 0x0000007cb074723c */ /* 0x040fee0000001808 */
[----:B------:R-:W-:Y:S01]  /*dbb0*/  MOV R9, R135 ;  /* 0x0000008700097202 */ /* 0x000fe20000000f00 */
[-C--:B------:R-:W-:Y:S04]  /*dbc0*/  HMMA.16816.F32 R120, R176, R126.reuse, R12 ;  /* 0x0000007eb078723c */ /* 0x080fe8000000180c */
[----:B------:R-:W-:Y:S02]  /*dbd0*/  MOV R10, R134 ;  /* 0x00000086000a7202 */ /* 0x000fe40000000f00 */
[----:B------:R-:W-:Y:S02]  /*dbe0*/  MOV R8, R136 ;  /* 0x0000008800087202 */ /* 0x000fe40000000f00 */
[C---:B------:R-:W-:Y:S04]  /*dbf0*/  HMMA.16816.F32 R124, R108.reuse, R126, R16 ;  /* 0x0000007e6c7c723c */ /* 0x040fe80000001810 */
[----:B------:R-:W-:Y:S02]  /*dc00*/  MOV R14, R133 ;  /* 0x00000085000e7202 */ /* 0x000fe40000000f00 */
[----:B------:R-:W-:Y:S02]  /*dc10*/  MOV R15, R132 ;  /* 0x00000084000f7202 */ /* 0x000fe40000000f00 */
[-C--:B------:R-:W-:Y:S04]  /*dc20*/  HMMA.16816.F32 R128, R108, R140.reuse, R20 ;  /* 0x0000008c6c80723c */ /* 0x080fe80000001814 */
[----:B------:R-:W-:Y:S01]  /*dc30*/  FADD.FTZ R3, R14, R3 ;  /* 0x000000030e037221 */ /* 0x000fe20000010000 */
[----:B------:R-:W-:Y:S01]  /*dc40*/  MOV R11, R137 ;  /* 0x00000089000b7202 */ /* 0x000fe20000000f00 */
        /* <DEDUP_REMOVED lines=50> */
[-C--:B--2---:R-:W-:Y:S04]  /*df70*/  HMMA.16816.F32 R84, R108, R4.reuse, R84 ;  /* 0x000000046c54723c */ /* 0x084fe80000001854 */
[----:B------:R-:W-:Y:S04]  /*df80*/  FADD.FTZ R8, R205, R8 ;  /* 0x00000008cd087221 */ /* 0x000fe80000010000 */
[C---:B------:R-:W-:Y:S07]  /*df90*/  HMMA.16816.F32 R88, R176.reuse, R4, R88 ;  /* 0x00000004b058723c */ /* 0x040fee0000001858 */
[----:B------:R-:W-:Y:S01]  /*dfa0*/  FADD.FTZ R5, R210, R3 ;  /* 0x00000003d2057221 */ /* 0x000fe20000010000 */
[-C--:B------:R-:W-:Y:S04]  /*dfb0*/  HMMA.16816.F32 R92, R176, R6.reuse, R92 ;  /* 0x00000006b05c723c */ /* 0x080fe8000000185c */
        /* <DEDUP_REMOVED lines=16> */
[----:B------:R-:W-:Y:S01]  /*e0c0*/  STL [R1+0x20], R4 ;  /* 0x0000200401007387 */ /* 0x000fe20000100800 */
[----:B------:R-:W-:Y:S02]  /*e0d0*/  FADD.FTZ R2, R190, R2 ;  /* 0x00000002be027221 */ /* 0x000fe40000010000 */
[----:B------:R-:W-:Y:S02]  /*e0e0*/  FADD.FTZ R3, R198, R3 ;  /* 0x00000003c6037221 */ /* 0x000fe40000010000 */
[----:B------:R-:W-:Y:S01]  /*e0f0*/  FADD.FTZ R0, R107, R6 ;  /* 0x000000066b007221 */ /* 0x000fe20000010000 */
[----:B------:R-:W-:Y:S02]  /*e100*/  MOV R107, R102 ;  /* 0x00000066006b7202 */ /* 0x000fe40000000f00 */
[----:B------:R1:W-:Y:S01]  /*e110*/  STL [R1+0x24], R3 ;  /* 0x0000240301007387 */ /* 0x0003e20000100800 */
[----:B------:R-:W-:Y:S01]  /*e120*/  FADD.FTZ R0, R106, R0 ;  /* 0x000000006a007221 */ /* 0x000fe20000010000 */
[----:B------:R-:W-:Y:S02]  /*e130*/  MOV R106, R103 ;  /* 0x00000067006a7202 */ /* 0x000fe40000000f00 */
[----:B------:R2:W-:Y:S04]  /*e140*/  STL [R1+0x28], R2 ;  /* 0x0000280201007387 */ /* 0x0005e80000100800 */
[----:B------:R3:W-:Y:S01]  /*e150*/  STL [R1+0x2c], R0 ;  /* 0x00002c0001007387 */ /* 0x0007e20000100800 */
[----:B-1----:R-:W-:Y:S02]  /*e160*/  MOV R3, R104 ;  /* 0x0000006800037202 */ /* 0x002fe40000000f00 */
[----:B--2---:R-:W-:Y:S01]  /*e170*/  MOV R2, R105 ;  /* 0x0000006900027202 */ /* 0x004fe20000000f00 */
[----:B------:R-:W-:-:S05]  /*e180*/  @P0 BRA `(.L_x_1013) ;  /* 0xffffc3a000000947 */ /* 0x000fca000383ffff */
.L_x_1012:
[----:B------:R-:W-:Y:S02]  /*e190*/  MOV R10, 0x1f ;  /* 0x0000001f000a7802 */ /* 0x000fe40000000f00 */
[----:B------:R-:W-:Y:S01]  /*e1a0*/  MOV R9, 0xffffffff ;  /* 0xffffffff00097802 */ /* 0x000fe20000000f00 */
[----:B------:R-:W-:Y:S05]  /*e1b0*/  BRA.DIV ~URZ, `(.L_x_1014) ;  /* 0x000028a27f007947 */ /* 0x000fea000b800000 */
[----:B---3--:R-:W2:Y:S04]  /*e1c0*/  LDL R0, [R1+0x20] ;  /* 0x0000200001007983 */ /* 0x008ea80000100800 */
[----:B--2---:R1:W2:Y:S02]  /*e1d0*/  SHFL.BFLY PT, R5, R0, 0x2, 0x1f ;  /* 0x0c401f0000057f89 */ /* 0x0042a400000e0000 */
.L_x_1038:
[----:B-1----:R-:W3:Y:S02]  /*e1e0*/  LDL.LU R0, [R1+0x20] ;  /* 0x0000200001007983 */ /* 0x002ee40000300800 */
[----:B--23--:R-:W-:Y:S01]  /*e1f0*/  FADD.FTZ R5, R5, R0 ;  /* 0x0000000005057221 */ /* 0x00cfe20000010000 */
[----:B------:R-:W-:Y:S05]  /*e200*/  BRA.DIV ~URZ, `(.L_x_1015) ;  /* 0x000028b27f007947 */ /* 0x000fea000b800000 */
[----:B------:R-:W2:Y:S04]  /*e210*/  LDL.LU R2, [R1+0x24] ;  /* 0x0000240001027983 */ /* 0x000ea80000300800 */
        /* <DEDUP_REMOVED lines=15> */
.L_x_1039:
        /* <DEDUP_REMOVED lines=13> */
[----:B------:R-:W2:Y:S08]  /*e3e0*/  @P3 MUFU.LG2 R5, R5 ;  /* 0x0000000500053308 */ /* 0x000eb00000000c00 */
[----:B------:R-:W3:Y:S01]  /*e3f0*/  @P2 MUFU.RCP R3, R4 ;  /* 0x0000000400032308 */ /* 0x000ee20000001000 */
        /* <DEDUP_REMOVED lines=9> */
[----:B------:R-:W4:Y:S01]  /*e490*/  @P2 MUFU.LG2 R4, R4 ;  /* 0x0000000400042308 */ /* 0x000f220000000c00 */
[C---:B------:R-:W-:Y:S02]  /*e4a0*/  FMUL.FTZ R144, R0.reuse, R144 ;  /* 0x0000009000907220 */ /* 0x040fe40000410000 */
[C---:B------:R-:W-:Y:S02]  /*e4b0*/  FMUL.FTZ R145, R0.reuse, R145 ;  /* 0x0000009100917220 */ /* 0x040fe40000410000 */
[C---:B------:R-:W-:Y:S02]  /*e4c0*/  FMUL.FTZ R156, R0.reuse, R156 ;  /* 0x0000009c009c7220 */ /* 0x040fe40000410000 */
[C---:B------:R-:W-:Y:S01]  /*e4d0*/  FMUL.FTZ R157, R0.reuse, R157 ;  /* 0x0000009d009d7220 */ /* 0x040fe20000410000 */
[----:B------:R-:W5:Y:S01]  /*e4e0*/  @P1 MUFU.LG2 R7, R7 ;  /* 0x0000000700071308 */ /* 0x000f620000000c00 */
        /* <DEDUP_REMOVED lines=13> */
[----:B--2---:R-:W-:-:S02]  /*e5c0*/  @P3 FMUL.FTZ R9, R5, 0.69314718246459960938 ;  /* 0x3f31721805093820 */ /* 0x004fc40000410000 */
[C---:B---3--:R-:W-:Y:S02]  /*e5d0*/  FMUL.FTZ R114, R3.reuse, R114 ;  /* 0x0000007203727220 */ /* 0x048fe40000410000 */
[----:B------:R-:W-:Y:S01]  /*e5e0*/  @P3 FMUL.FTZ R5, R0, c[0x0][0x2d0] ;  /* 0x0000b40000053a20 */ /* 0x000fe20000410000 */
[----:B------:R-:W-:Y:S01]  /*e5f0*/  MOV R0, RZ ;  /* 0x000000ff00007202 */ /* 0x000fe20000000f00 */
[C---:B------:R-:W-:Y:S02]  /*e600*/  FMUL.FTZ R115, R3.reuse, R115 ;  /* 0x0000007303737220 */ /* 0x040fe40000410000 */
[C---:B------:R-:W-:Y:S02]  /*e610*/  FMUL.FTZ R126, R3.reuse, R126 ;  /* 0x0000007e037e7220 */ /* 0x040fe40000410000 */
[C---:B------:R-:W-:Y:S01]  /*e620*/  FMUL.FTZ R127, R3.reuse, R127 ;  /* 0x0000007f037f7220 */ /* 0x040fe20000410000 */
[----:B------:R-:W2:Y:S01]  /*e630*/  @P0 MUFU.RCP R0, R6 ;  /* 0x0000000600000308 */ /* 0x000ea20000001000 */
        /* <DEDUP_REMOVED lines=20> */
[----:B------:R-:W-:Y:S01]  /*e780*/  @P2 MOV R3, 0x3f317218 ;  /* 0x3f31721800032802 */ /* 0x000fe20000000f00 */
[C---:B-1----:R-:W-:Y:S02]  /*e790*/  FMUL.FTZ R116, R2.reuse, R116 ;  /* 0x0000007402747220 */ /* 0x042fe40000410000 */
        /* <DEDUP_REMOVED lines=23> */
[----:B------:R-:W1:Y:S01]  /*e910*/  @P0 MUFU.LG2 R2, R6 ;  /* 0x0000000600020308 */ /* 0x000e620000000c00 */
[----:B----4-:R-:W-:Y:S02]  /*e920*/  @P2 FMUL.FTZ R8, R4, 0.69314718246459960938 ;  /* 0x3f31721804082820 */ /* 0x010fe40000410000 */
[----:B------:R-:W-:Y:S02]  /*e930*/  @P2 FMUL.FTZ R4, R3, c[0x0][0x2d0] ;  /* 0x0000b40003042a20 */ /* 0x000fe40000410000 */
[----:B-----5:R-:W-:Y:S02]  /*e940*/  @P1 FMUL.FTZ R7, R7, 0.69314718246459960938 ;  /* 0x3f31721807071820 */ /* 0x020fe40000410000 */
[----:B------:R-:W-:Y:S02]  /*e950*/  @P1 FMUL.FTZ R3, R10, c[0x0][0x2d0] ;  /* 0x0000b4000a031a20 */ /* 0x000fe40000410000 */
[----:B------:R-:W-:Y:S01]  /*e960*/  @P2 FFMA.FTZ R20, R4, R104, R8 ;  /* 0x0000006804142223 */ /* 0x000fe20000010008 */
[----:B------:R-:W-:Y:S01]  /*e970*/  MOV R4, 0x1 ;  /* 0x0000000100047802 */ /* 0x000fe20000000f00 */
[----:B------:R-:W-:Y:S01]  /*e980*/  @P1 FFMA.FTZ R21, R3, R103, R7 ;  /* 0x0000006703151223 */ /* 0x000fe20000010007 */
[----:B------:R-:W-:Y:S01]  /*e990*/  @P0 MOV R3, 0x3f317218 ;  /* 0x3f31721800030802 */ /* 0x000fe20000000f00 */
[----:B--2---:R-:W-:-:S02]  /*e9a0*/  FMUL.FTZ R118, R0, R118 ;  /* 0x0000007600767220 */ /* 0x004fc40000410000 */
[----:B------:R-:W-:Y:S02]  /*e9b0*/  FMUL.FTZ R119, R0, R119 ;  /* 0x0000007700777220 */ /* 0x000fe40000410000 */
[----:B-1----:R-:W-:Y:S02]  /*e9c0*/  @P0 FMUL.FTZ R2, R2, 0.69314718246459960938 ;  /* 0x3f31721802020820 */ /* 0x002fe40000410000 */
[----:B------:R-:W-:Y:S02]  /*e9d0*/  @P0 FMUL.FTZ R3, R3, c[0x0][0x2d0] ;  /* 0x0000b40003030a20 */ /* 0x000fe40000410000 */
        /* <DEDUP_REMOVED lines=25> */
.L_x_995:
[----:B--2---:R2:W5:Y:S01]  /*eb70*/  LDL R7, [R1+0x58] ;  /* 0x0000580001077983 */ /* 0x0045620000100800 */
[----:B------:R-:W-:Y:S03]  /*eb80*/  BSSY B0, `(.L_x_1016) ;  /* 0x0000012000007945 */ /* 0x000fe60003800000 */
[----:B------:R-:W3:Y:S02]  /*eb90*/  S2R R6, SR_TID.X ;  /* 0x0000000000067919 */ /* 0x000ee40000002100 */
[----:B---3--:R-:W-:-:S13]  /*eba0*/  LOP3.LUT P0, RZ, R6, 0x7f, RZ, 0xc0, !PT ;  /* 0x0000007f06ff7812 */ /* 0x008fda000780c0ff */
[----:B------:R-:W-:Y:S05]  /*ebb0*/  @P0 BRA `(.L_x_1017) ;  /* 0x000000e000000947 */ /* 0x000fea0003800000 */
[----:B--2---:R-:W2:Y:S01]  /*ebc0*/  S2R R4, SR_LANEID ;  /* 0x0000000000047919 */ /* 0x004ea20000000000 */
[----:B------:R-:W-:Y:S01]  /*ebd0*/  VOTEU.ANY UR4, UPT, PT ;  /* 0x0000000000047886 */ /* 0x000fe200038e0100 */
[----:B------:R-:W-:Y:S01]  /*ebe0*/  IMAD.MOV.U32 R5, RZ, RZ, c[0x0][0x584] ;  /* 0x00016100ff057624 */ /* 0x000fe200078e00ff */
[----:B------:R-:W2:Y:S08]  /*ebf0*/  FLO.U32 R3, UR4 ;  /* 0x0000000400037d00 */ /* 0x000eb000080e0000 */
[----:B------:R-:W3:Y:S01]  /*ec00*/  POPC R2, UR4 ;  /* 0x0000000400027d09 */ /* 0x000ee20008000000 */
[----:B--2---:R-:W-:Y:S01]  /*ec10*/  ISETP.EQ.U32.AND P0, PT, R3, R4, PT ;  /* 0x000000040300720c */ /* 0x004fe20003f02070 */
[----:B------:R-:W-:-:S12]  /*ec20*/  IMAD.MOV.U32 R4, RZ, RZ, c[0x0][0x580] ;  /* 0x00016000ff047624 */ /* 0x000fd800078e00ff */
[----:B---3--:R2:W3:Y:S04]  /*ec30*/  @P0 ATOMG.E.ADD.STRONG.GPU PT, R2, [R4.64], R2 ;  /* 0x00000002040209a8 */ /* 0x0084e800081ee1c6 */
[----:B--2---:R-:W2:Y:S04]  /*ec40*/  S2R R4, SR_LTMASK ;  /* 0x0000000000047919 */ /* 0x004ea80000003900 */
[----:B---3--:R2:W3:Y:S02]  /*ec50*/  SHFL.IDX PT, R3, R2, R3, 0x1f ;  /* 0x00001f0302037589 */ /* 0x0084e400000e0000 */
[----:B--2---:R-:W-:-:S06]  /*ec60*/  LOP3.LUT R2, R4, UR4, RZ, 0xc0, !PT ;  /* 0x0000000404027c12 */ /* 0x004fcc000f8ec0ff */
[----:B------:R-:W3:Y:S02]  /*ec70*/  POPC R2, R2 ;  /* 0x0000000200027309 */ /* 0x000ee40000000000 */
[----:B---3-5:R-:W-:-:S05]  /*ec80*/  IADD3 R7, R3, c[0x0][0xc], R2 ;  /* 0x0000030003077a10 */ /* 0x028fca0007ffe002 */
[----:B------:R2:W-:Y:S02]  /*ec90*/  STL [R1+0x58], R7 ;  /* 0x0000580701007387 */ /* 0x0005e40000100800 */
.L_x_1017:
[----:B--2---:R-:W-:Y:S05]  /*eca0*/  BSYNC B0 ;  /* 0x0000000000007941 */ /* 0x004fea0003800000 */
.L_x_1016:
[----:B------:R-:W-:Y:S01]  /*ecb0*/  PRMT R0, R0, 0x9910, RZ ;  /* 0x0000991000007816 */ /* 0x000fe200000000ff */
[----:B------:R-:W-:Y:S01]  /*ecc0*/  BSSY B1, `(.L_x_1018) ;  /* 0x000018d000017945 */ /* 0x000fe20003800000 */
[----:B-----5:R-:W-:Y:S02]  /*ecd0*/  IMAD.MOV.U32 R36, RZ, RZ, R7 ;  /* 0x000000ffff247224 */ /* 0x020fe400078e0007 */
[----:B------:R-:W-:-:S13]  /*ece0*/  ISETP.NE.AND P0, PT, R0, RZ, PT ;  /* 0x000000ff0000720c */ /* 0x000fda0003f05270 */
[----:B------:R-:W-:Y:S05]  /*ecf0*/  @!P0 BRA `(.L_x_1019) ;  /* 0x000015d000008947 */ /* 0x000fea0003800000 */
[----:B------:R-:W-:Y:S01]  /*ed00*/  WARPSYNC 0xffffffff ;  /* 0xffffffff00007948 */ /* 0x000fe20003800000 */
[----:B------:R-:W-:Y:S06]  /*ed10*/  BAR.SYNC.DEFER_BLOCKING 0x1, 0x80 ;  /* 0x0042000000007b1d */ /* 0x000fec0000010000 */
[----:B------:R-:W-:Y:S05]  /*ed20*/  BRA.CONV ~URZ, `(.L_x_1020) ;  /* 0x000000737f007947 */ /* 0x000fea000b800000 */
[----:B------:R-:W-:Y:S01]  /*ed30*/  SHF.R.S32.HI R7, RZ, 0x1f, R6 ;  /* 0x0000001fff077819 */ /* 0x000fe20000011406 */
[----:B------:R-:W-:Y:S01]  /*ed40*/  IMAD.MOV.U32 R3, RZ, RZ, 0x1f ;  /* 0x0000001fff037424 */ /* 0x000fe200078e00ff */
[----:B------:R-:W-:Y:S02]  /*ed50*/  MOV R2, 0xeda0 ;  /* 0x0000eda000027802 */ /* 0x000fe40000000f00 */
[----:B------:R-:W-:Y:S01]  /*ed60*/  LEA.HI R7, R7, R6, RZ, 0x7 ;  /* 0x0000000607077211 */ /* 0x000fe200078f38ff */
[----:B------:R-:W-:-:S03]  /*ed70*/  IMAD.MOV.U32 R6, RZ, RZ, RZ ;  /* 0x000000ffff067224 */ /* 0x000fc600078e00ff */
[----:B------:R-:W-:Y:S02]  /*ed80*/  SHF.R.S32.HI R7, RZ, 0x7, R7 ;  /* 0x00000007ff077819 */ /* 0x000fe40000011407 */
[----:B-1----:R-:W-:Y:S05]  /*ed90*/  CALL.REL.NOINC `($__internal_17_$__cuda_sm70_shflsync_idx_p) ;  /* 0x0000203000007944 */ /* 0x002fea0003c00000 */
.L_x_1020:
[----:B------:R-:W2:Y:S04]  /*eda0*/  LDL R8, [R1+0x64] ;  /* 0x0000640001087983 */ /* 0x000ea80000100800 */
[----:B------:R-:W3:Y:S04]  /*edb0*/  LDL.LU R5, [R1+0x40] ;  /* 0x0000400001057983 */ /* 0x000ee80000300800 */
[----:B-1----:R-:W4:Y:S04]  /*edc0*/  LDL.LU R11, [R1+0x44] ;  /* 0x00004400010b7983 */ /* 0x002f280000300800 */
[----:B------:R-:W5:Y:S04]  /*edd0*/  LDL.LU R17, [R1+0x50] ;  /* 0x0000500001117983 */ /* 0x000f680000300800 */
[----:B------:R-:W2:Y:S01]  /*ede0*/  LDL.LU R16, [R1+0x54] ;  /* 0x0000540001107983 */ /* 0x000ea20000300800 */
[----:B------:R-:W-:-:S03]  /*edf0*/  IMAD.MOV.U32 R3, RZ, RZ, 0x1 ;  /* 0x00000001ff037424 */ /* 0x000fc600078e00ff */
[----:B------:R-:W5:Y:S02]  /*ee00*/  LDL R15, [R1+0x6c] ;  /* 0x00006c00010f7983 */ /* 0x000f640000100800 */
[----:B------:R-:W-:Y:S02]  /*ee10*/  ISETP.NE.AND P1, PT, R3, c[0x0][0x4e8], PT ;  /* 0x00013a0003007a0c */ /* 0x000fe40003f25270 */
[----:B------:R-:W5:Y:S01]  /*ee20*/  LDL R37, [R1+0x3c] ;  /* 0x00003c0001257983 */ /* 0x000f620000100800 */
[----:B------:R-:W-:Y:S02]  /*ee30*/  ULDC UR5, c[0x0][0x4e8] ;  /* 0x00013a0000057ab9 */ /* 0x000fe40000000800 */
[----:B------:R-:W-:Y:S02]  /*ee40*/  ULDC UR4, c[0x0][0x388] ;  /* 0x0000e20000047ab9 */ /* 0x000fe40000000800 */
[----:B------:R-:W-:Y:S01]  /*ee50*/  UIMAD UR4, UR5, UR4, URZ ;  /* 0x00000004050472a4 */ /* 0x000fe2000f8e023f */
[----:B------:R-:W-:Y:S01]  /*ee60*/  BSSY B0, `(.L_x_1021) ;  /* 0x00000a7000007945 */ /* 0x000fe20003800000 */
[----:B---3--:R-:W-:Y:S01]  /*ee70*/  SHF.R.S32.HI R0, RZ, 0x1f, R5 ;  /* 0x0000001fff007819 */ /* 0x008fe20000011405 */
[----:B------:R-:W-:-:S04]  /*ee80*/  IMAD.WIDE.U32 R6, R5, c[0x0][0x4d0], RZ ;  /* 0x0001340005067a25 */ /* 0x000fc800078e00ff */
[C---:B------:R-:W-:Y:S02]  /*ee90*/  IMAD R2, R0.reuse, c[0x0][0x4d0], RZ ;  /* 0x0001340000027a24 */ /* 0x040fe400078e02ff */
[----:B------:R-:W-:Y:S02]  /*eea0*/  IMAD R4, R0, c[0x0][0x438], RZ ;  /* 0x00010e0000047a24 */ /* 0x000fe400078e02ff */
[----:B------:R-:W-:Y:S01]  /*eeb0*/  IMAD R3, R5, c[0x0][0x4d4], R2 ;  /* 0x0001350005037a24 */ /* 0x000fe200078e0202 */
[----:B----4-:R-:W-:Y:S01]  /*eec0*/  SHF.R.S32.HI R2, RZ, 0x1f, R11 ;  /* 0x0000001fff027819 */ /* 0x010fe2000001140b */
[----:B--2---:R-:W-:Y:S02]  /*eed0*/  IMAD.IADD R0, R8, 0x1, R16 ;  /* 0x0000000108007824 */ /* 0x004fe400078e0210 */
[----:B------:R-:W-:Y:S02]  /*eee0*/  IMAD.IADD R7, R7, 0x1, R3 ;  /* 0x0000000107077824 */ /* 0x000fe400078e0203 */
[----:B------:R-:W-:-:S02]  /*eef0*/  IMAD R9, R2, c[0x0][0x4d8], RZ ;  /* 0x0001360002097a24 */ /* 0x000fc400078e02ff */
[----:B------:R-:W-:-:S04]  /*ef00*/  IMAD.WIDE.U32 R6, R11, c[0x0][0x4d8], R6 ;  /* 0x000136000b067a25 */ /* 0x000fc800078e0006 */
[----:B------:R-:W-:Y:S02]  /*ef10*/  IMAD R9, R11, c[0x0][0x4dc], R9 ;  /* 0x000137000b097a24 */ /* 0x000fe400078e0209 */
[----:B------:R-:W-:Y:S02]  /*ef20*/  IMAD R8, R5, c[0x0][0x43c], R4 ;  /* 0x00010f0005087a24 */ /* 0x000fe400078e0204 */
[----:B------:R-:W-:-:S04]  /*ef30*/  @P1 IMAD.HI.U32 R10, R0, c[0x0][0x4ec], RZ ;  /* 0x00013b00000a1a27 */ /* 0x000fc800078e00ff */
[----:B------:R-:W-:Y:S01]  /*ef40*/  IMAD.IADD R7, R7, 0x1, R9 ;  /* 0x0000000107077824 */ /* 0x000fe200078e0209 */
[----:B-----5:R-:W-:Y:S01]  /*ef50*/  SHF.R.S32.HI R9, RZ, 0x1f, R17 ;  /* 0x0000001fff097819 */ /* 0x020fe20000011411 */
[----:B------:R-:W-:-:S04]  /*ef60*/  IMAD.WIDE.U32 R4, R5, c[0x0][0x438], RZ ;  /* 0x00010e0005047a25 */ /* 0x000fc800078e00ff */
[----:B------:R-:W-:Y:S01]  /*ef70*/  IMAD.MOV.U32 R3, RZ, RZ, R0 ;  /* 0x000000ffff037224 */ /* 0x000fe200078e0000 */
[----:B------:R-:W-:Y:S01]  /*ef80*/  @P1 SHF.R.U32.HI R3, RZ, c[0x0][0x4f0], R10 ;  /* 0x00013c00ff031a19 */ /* 0x000fe2000001160a */
[----:B------:R-:W-:Y:S02]  /*ef90*/  IMAD.IADD R5, R5, 0x1, R8 ;  /* 0x0000000105057824 */ /* 0x000fe400078e0208 */
[----:B------:R-:W-:Y:S02]  /*efa0*/  IMAD R2, R2, c[0x0][0x440], RZ ;  /* 0x0001100002027a24 */ /* 0x000fe400078e02ff */
[----:B------:R-:W-:Y:S02]  /*efb0*/  IMAD R10, R9, c[0x0][0x4e0], RZ ;  /* 0x00013800090a7a24 */ /* 0x000fe400078e02ff */
[C---:B------:R-:W-:Y:S02]  /*efc0*/  IMAD R14, R11.reuse, c[0x0][0x444], R2 ;  /* 0x000111000b0e7a24 */ /* 0x040fe400078e0202 */
[----:B------:R-:W-:-:S04]  /*efd0*/  IMAD.WIDE.U32 R4, R11, c[0x0][0x440], R4 ;  /* 0x000110000b047a25 */ /* 0x000fc800078e0004 */
[----:B------:R-:W-:-:S04]  /*efe0*/  IMAD.WIDE.U32 R6, R17, c[0x0][0x4e0], R6 ;  /* 0x0001380011067a25 */ /* 0x000fc800078e0006 */
[----:B------:R-:W-:Y:S02]  /*eff0*/  IMAD R11, R17, c[0x0][0x4e4], R10 ;  /* 0x00013900110b7a24 */ /* 0x000fe400078e020a */
[----:B------:R-:W-:Y:S01]  /*f000*/  @P1 IMAD.HI.U32 R10, R0, c[0x0][0x4ec], RZ ;  /* 0x00013b00000a1a27 */ /* 0x000fe200078e00ff */
[----:B------:R-:W-:Y:S02]  /*f010*/  SHF.R.S32.HI R12, RZ, 0x1f, R3 ;  /* 0x0000001fff0c7819 */ /* 0x000fe40000011403 */
[----:B------:R-:W-:Y:S01]  /*f020*/  IADD3 R6, P0, R3, R6, RZ ;  /* 0x0000000603067210 */ /* 0x000fe20007f1e0ff */
[----:B------:R-:W-:Y:S01]  /*f030*/  IMAD.MOV.U32 R2, RZ, RZ, R0 ;  /* 0x000000ffff027224 */ /* 0x000fe200078e0000 */
[----:B------:R-:W-:Y:S01]  /*f040*/  @P1 SHF.R.U32.HI R2, RZ, c[0x0][0x4f0], R10 ;  /* 0x00013c00ff021a19 */ /* 0x000fe2000001160a */
[----:B------:R-:W-:Y:S01]  /*f050*/  IMAD.IADD R5, R5, 0x1, R14 ;  /* 0x0000000105057824 */ /* 0x000fe200078e020e */
[----:B------:R-:W-:Y:S01]  /*f060*/  IADD3.X R7, R12, R7, R11, P0, !PT ;  /* 0x000000070c077210 */ /* 0x000fe200007fe40b */
[----:B------:R-:W-:-:S02]  /*f070*/  IMAD.MOV R8, RZ, RZ, -R3 ;  /* 0x000000ffff087224 */ /* 0x000fc400078e0a03 */
[----:B------:R-:W-:Y:S01]  /*f080*/  IMAD.WIDE.U32 R10, R17, c[0x0][0x448], R4 ;  /* 0x00011200110a7a25 */ /* 0x000fe200078e0004 */
[----:B------:R-:W-:-:S03]  /*f090*/  SHF.R.S32.HI R5, RZ, 0x1f, R2 ;  /* 0x0000001fff057819 */ /* 0x000fc60000011402 */
[----:B------:R-:W-:Y:S02]  /*f0a0*/  IMAD.MOV R14, RZ, RZ, -R2 ;  /* 0x000000ffff0e7224 */ /* 0x000fe400078e0a02 */
[--C-:B------:R-:W-:Y:S02]  /*f0b0*/  IMAD R8, R8, c[0x0][0x4e8], R0.reuse ;  /* 0x00013a0008087a24 */ /* 0x100fe400078e0200 */
[----:B------:R-:W-:Y:S02]  /*f0c0*/  IMAD R9, R9, c[0x0][0x448], RZ ;  /* 0x0001120009097a24 */ /* 0x000fe400078e02ff */
[----:B------:R-:W-:Y:S02]  /*f0d0*/  IMAD R14, R14, c[0x0][0x4e8], R0 ;  /* 0x00013a000e0e7a24 */ /* 0x000fe400078e0200 */
[----:B------:R-:W-:Y:S02]  /*f0e0*/  IMAD R0, R5, c[0x0][0x430], RZ ;  /* 0x00010c0005007a24 */ /* 0x000fe400078e02ff */
[----:B------:R-:W-:-:S02]  /*f0f0*/  IMAD R9, R17, c[0x0][0x44c], R9 ;  /* 0x0001130011097a24 */ /* 0x000fc400078e0209 */
[----:B------:R-:W-:Y:S02]  /*f100*/  IMAD R17, R2, c[0x0][0x434], R0 ;  /* 0x00010d0002117a24 */ /* 0x000fe400078e0200 */
[----:B------:R-:W-:Y:S02]  /*f110*/  IMAD.IADD R0, R15, 0x1, R16 ;  /* 0x000000010f007824 */ /* 0x000fe400078e0210 */
[----:B------:R-:W1:Y:S01]  /*f120*/  S2R R16, SR_TID.X ;  /* 0x0000000000107919 */ /* 0x000e620000002100 */
[----:B------:R-:W-:Y:S01]  /*f130*/  SHF.R.S32.HI R13, RZ, 0x1f, R8 ;  /* 0x0000001fff0d7819 */ /* 0x000fe20000011408 */
[----:B------:R-:W-:-:S04]  /*f140*/  IMAD.WIDE.U32 R6, R8, c[0x0][0x4c8], R6 ;  /* 0x0001320008067a25 */ /* 0x000fc800078e0006 */
[----:B------:R-:W-:-:S04]  /*f150*/  IMAD R3, R13, c[0x0][0x4c8], RZ ;  /* 0x000132000d037a24 */ /* 0x000fc800078e02ff */
[----:B------:R-:W-:Y:S01]  /*f160*/  IMAD R3, R8, c[0x0][0x4cc], R3 ;  /* 0x0001330008037a24 */ /* 0x000fe200078e0203 */
[----:B------:R-:W-:-:S03]  /*f170*/  LEA R4, P0, R6, c[0x0][0x4a8], 0x2 ;  /* 0x00012a0006047a11 */ /* 0x000fc600078010ff */
[----:B------:R-:W-:Y:S01]  /*f180*/  IMAD.IADD R3, R7, 0x1, R3 ;  /* 0x0000000107037824 */ /* 0x000fe200078e0203 */
[----:B-1----:R-:W-:-:S04]  /*f190*/  SHF.R.S32.HI R15, RZ, 0x1f, R16 ;  /* 0x0000001fff0f7819 */ /* 0x002fc80000011410 */
[----:B------:R-:W-:Y:S02]  /*f1a0*/  LEA.HI.X R3, R6, c[0x0][0x4ac], R3, 0x2, P0 ;  /* 0x00012b0006037a11 */ /* 0x000fe400000f1403 */
[----:B------:R-:W-:Y:S01]  /*f1b0*/  LEA.HI R15, R15, R16, RZ, 0x5 ;  /* 0x000000100f0f7211 */ /* 0x000fe200078f28ff */
[----:B------:R-:W-:-:S03]  /*f1c0*/  IMAD.IADD R9, R11, 0x1, R9 ;  /* 0x000000010b097824 */ /* 0x000fc600078e0209 */
[----:B------:R-:W-:Y:S01]  /*f1d0*/  LOP3.LUT R15, R15, 0xffffffe0, RZ, 0xc0, !PT ;  /* 0xffffffe00f0f7812 */ /* 0x000fe200078ec0ff */
[----:B------:R-:W-:Y:S01]  /*f1e0*/  IMAD.MOV.U32 R8, RZ, RZ, R10 ;  /* 0x000000ffff087224 */ /* 0x000fe200078e000a */
[----:B------:R-:W-:Y:S04]  /*f1f0*/  SHFL.IDX PT, R12, R4, RZ, 0x1c1f ;  /* 0x001c1fff040c7589 */ /* 0x000fe800000e0000 */
[----:B------:R-:W1:Y:S01]  /*f200*/  SHFL.IDX PT, R13, R3, RZ, 0x1c1f ;  /* 0x001c1fff030d7589 */ /* 0x000e6200000e0000 */
[----:B------:R-:W-:-:S03]  /*f210*/  IMAD.IADD R15, R16, 0x1, -R15 ;  /* 0x00000001100f7824 */ /* 0x000fc600078e0a0f */
[----:B------:R-:W-:Y:S04]  /*f220*/  SHFL.IDX PT, R10, R4, 0x1, 0x1c1f ;  /* 0x003c1f00040a7f89 */ /* 0x000fe800000e0000 */
[----:B------:R-:W2:Y:S01]  /*f230*/  SHFL.IDX PT, R11, R3, 0x1, 0x1c1f ;  /* 0x003c1f00030b7f89 */ /* 0x000ea200000e0000 */
[----:B------:R-:W-:Y:S01]  /*f240*/  IMAD.WIDE.U32 R8, R2, c[0x0][0x430], R8 ;  /* 0x00010c0002087a25 */ /* 0x000fe200078e0008 */
[----:B------:R-:W-:Y:S02]  /*f250*/  LOP3.LUT P5, RZ, R15, 0x3, RZ, 0xc0, !PT ;  /* 0x000000030fff7812 */ /* 0x000fe400078ac0ff */
[C---:B------:R-:W-:Y:S01]  /*f260*/  IADD3 R2, R0.reuse, 0x8, RZ ;  /* 0x0000000800027810 */ /* 0x040fe20007ffe0ff */
[----:B------:R-:W-:Y:S01]  /*f270*/  SHFL.IDX PT, R6, R4, 0x2, 0x1c1f ;  /* 0x005c1f0004067f89 */ /* 0x000fe200000e0000 */
[----:B------:R-:W-:-:S03]  /*f280*/  ISETP.GE.OR P1, PT, R0, UR4, P5 ;  /* 0x0000000400007c0c */ /* 0x000fc6000af26670 */
[----:B------:R-:W3:Y:S01]  /*f290*/  SHFL.IDX PT, R7, R3, 0x2, 0x1c1f ;  /* 0x005c1f0003077f89 */ /* 0x000ee200000e0000 */
[----:B------:R-:W-:-:S03]  /*f2a0*/  SHF.R.S32.HI R16, RZ, 0x1f, R14 ;  /* 0x0000001fff107819 */ /* 0x000fc6000001140e */
[----:B------:R-:W-:Y:S01]  /*f2b0*/  SHFL.IDX PT, R4, R4, 0x3, 0x1c1f ;  /* 0x007c1f0004047f89 */ /* 0x000fe200000e0000 */
[----:B------:R-:W-:-:S03]  /*f2c0*/  ISETP.GE.OR P4, PT, R2, UR4, P5 ;  /* 0x0000000402007c0c */ /* 0x000fc6000af86670 */
[----:B------:R4:W5:Y:S01]  /*f2d0*/  SHFL.IDX PT, R5, R3, 0x3, 0x1c1f ;  /* 0x007c1f0003057f89 */ /* 0x00096200000e0000 */
[C---:B------:R-:W-:Y:S02]  /*f2e0*/  IADD3 R15, R0.reuse, 0x40, RZ ;  /* 0x00000040000f7810 */ /* 0x040fe40007ffe0ff */
[----:B------:R-:W-:Y:S02]  /*f2f0*/  ISETP.GE.AND P3, PT, R0, UR4, PT ;  /* 0x0000000400007c0c */ /* 0x000fe4000bf66270 */
[----:B------:R-:W-:Y:S01]  /*f300*/  ISETP.GE.AND P2, PT, R2, UR4, PT ;  /* 0x0000000402007c0c */ /* 0x000fe2000bf46270 */
[----:B------:R-:W-:Y:S01]  /*f310*/  IMAD.MOV.U32 R2, RZ, RZ, R8 ;  /* 0x000000ffff027224 */ /* 0x000fe200078e0008 */
[----:B------:R-:W-:Y:S02]  /*f320*/  IADD3 R0, R0, 0x48, RZ ;  /* 0x0000004800007810 */ /* 0x000fe40007ffe0ff */
[----:B------:R-:W-:Y:S02]  /*f330*/  ISETP.GE.OR P0, PT, R15, UR4, P5 ;  /* 0x000000040f007c0c */ /* 0x000fe4000af06670 */
[----:B------:R-:W-:Y:S01]  /*f340*/  ISETP.GE.OR P5, PT, R0, UR4, P5 ;  /* 0x0000000400007c0c */ /* 0x000fe2000afa6670 */
[----:B-1----:R1:W-:Y:S01]  /*f350*/  @!P1 ST.E [R12.64], R19 ;  /* 0x000000130c009985 */ /* 0x0023e2000c101906 */
[----:B----4-:R-:W-:-:S02]  /*f360*/  IMAD.IADD R3, R9, 0x1, R17 ;  /* 0x0000000109037824 */ /* 0x010fc400078e0211 */
[----:B------:R-:W-:Y:S02]  /*f370*/  IMAD R9, R16, c[0x0][0x428], RZ ;  /* 0x00010a0010097a24 */ /* 0x000fe400078e02ff */
[----:B------:R-:W-:-:S04]  /*f380*/  IMAD.WIDE.U32 R2, R14, c[0x0][0x428], R2 ;  /* 0x00010a000e027a25 */ /* 0x000fc800078e0002 */
[----:B------:R-:W-:Y:S01]  /*f390*/  IMAD R8, R14, c[0x0][0x42c], R9 ;  /* 0x00010b000e087a24 */ /* 0x000fe200078e0209 */
[----:B--2---:R2:W-:Y:S01]  /*f3a0*/  @!P4 ST.E [R10.64], R20 ;  /* 0x000000140a00c985 */ /* 0x0045e2000c101906 */
[C---:B------:R-:W-:Y:S02]  /*f3b0*/  LEA R26, P4, R2.reuse, c[0x0][0x400], 0x2 ;  /* 0x00010000021a7a11 */ /* 0x040fe400078810ff */
[----:B------:R-:W-:Y:S01]  /*f3c0*/  IMAD.IADD R3, R3, 0x1, R8 ;  /* 0x0000000103037824 */ /* 0x000fe200078e0208 */
[----:B---3--:R3:W-:Y:S04]  /*f3d0*/  @!P0 ST.E [R6.64], R21 ;  /* 0x0000001506008985 */ /* 0x0087e8000c101906 */
[----:B------:R-:W-:Y:S01]  /*f3e0*/  LEA.HI.X R22, R2, c[0x0][0x404], R3, 0x2, P4 ;  /* 0x0001010002167a11 */ /* 0x000fe200020f1403 */
[----:B-----5:R4:W-:Y:S01]  /*f3f0*/  @!P5 ST.E [R4.64], R18 ;  /* 0x000000120400d985 */ /* 0x0209e2000c101906 */
[----:B------:R-:W-:-:S02]  /*f400*/  ISETP.GE.AND P0, PT, R0, UR4, PT ;  /* 0x0000000400007c0c */ /* 0x000fc4000bf06270 */
[C---:B-1----:R-:W-:Y:S01]  /*f410*/  IADD3 R13, R37.reuse, 0x8, RZ ;  /* 0x00000008250d7810 */ /* 0x042fe20007ffe0ff */
[----:B------:R1:W1:Y:S01]  /*f420*/  SHFL.IDX PT, R0, R26, RZ, 0x1c1f ;  /* 0x001c1fff1a007589 */ /* 0x00026200000e0000 */
[C---:B------:R-:W-:Y:S02]  /*f430*/  IADD3 R12, R37.reuse, 0x10, RZ ;  /* 0x00000010250c7810 */ /* 0x040fe40007ffe0ff */
[C---:B------:R-:W-:Y:S01]  /*f440*/  IADD3 R9, R37.reuse, 0x28, RZ ;  /* 0x0000002825097810 */ /* 0x040fe20007ffe0ff */
[----:B------:R1:W1:Y:S01]  /*f450*/  SHFL.IDX PT, R2, R22, RZ, 0x1c1f ;  /* 0x001c1fff16027589 */ /* 0x00026200000e0000 */
[C---:B------:R-:W-:Y:S02]  /*f460*/  IADD3 R8, R37.reuse, 0x30, RZ ;  /* 0x0000003025087810 */ /* 0x040fe40007ffe0ff */
[----:B------:R-:W-:Y:S02]  /*f470*/  IADD3 R3, R37, 0x40, RZ ;  /* 0x0000004025037810 */ /* 0x000fe40007ffe0ff */
[----:B------:R-:W-:-:S02]  /*f480*/  ISETP.GE.AND P1, PT, R15, UR4, PT ;  /* 0x000000040f007c0c */ /* 0x000fc4000bf26270 */
[C---:B--2---:R-:W-:Y:S02]  /*f490*/  IADD3 R11, R37.reuse, 0x18, RZ ;  /* 0x00000018250b7810 */ /* 0x044fe40007ffe0ff */
[C---:B------:R-:W-:Y:S02]  /*f4a0*/  IADD3 R10, R37.reuse, 0x20, RZ ;  /* 0x00000020250a7810 */ /* 0x040fe40007ffe0ff */
[C---:B---3--:R-:W-:Y:S02]  /*f4b0*/  IADD3 R7, R37.reuse, 0x38, RZ ;  /* 0x0000003825077810 */ /* 0x048fe40007ffe0ff */
[C---:B------:R-:W-:Y:S02]  /*f4c0*/  IADD3 R6, R37.reuse, 0x48, RZ ;  /* 0x0000004825067810 */ /* 0x040fe40007ffe0ff */
[C---:B----4-:R-:W-:Y:S02]  /*f4d0*/  IADD3 R5, R37.reuse, 0x50, RZ ;  /* 0x0000005025057810 */ /* 0x050fe40007ffe0ff */
        /* <DEDUP_REMOVED lines=11> */
[----:B------:R-:W-:Y:S02]  /*f590*/  SHF.R.S32.HI R34, RZ, 0x1f, R5 ;  /* 0x0000001fff227819 */ /* 0x000fe40000011405 */
[----:B------:R-:W-:Y:S01]  /*f5a0*/  SHF.R.S32.HI R35, RZ, 0x1f, R4 ;  /* 0x0000001fff237819 */ /* 0x000fe20000011404 */
[----:B------:R-:W-:Y:S05]  /*f5b0*/  @P3 BRA `(.L_x_1022) ;  /* 0x0000031000003947 */ /* 0x000fea0003800000 */
[----:B-1----:R-:W-:Y:S02]  /*f5c0*/  ISETP.GE.AND P4, PT, R37, c[0x0][0x3c8], PT ;  /* 0x0000f20025007a0c */ /* 0x002fe40003f86270 */
[----:B------:R-:W-:-:S02]  /*f5d0*/  ISETP.GE.AND P3, PT, R13, c[0x0][0x3c8], PT ;  /* 0x0000f2000d007a0c */ /* 0x000fc40003f66270 */
[----:B------:R-:W-:-:S09]  /*f5e0*/  ISETP.GE.AND P6, PT, R6, c[0x0][0x3c8], PT ;  /* 0x0000f20006007a0c */ /* 0x000fd20003fc6270 */
[----:B------:R-:W-:-:S04]  /*f5f0*/  @!P4 LEA R14, P5, R37, R0, 0x2 ;  /* 0x00000000250ec211 */ /* 0x000fc800078a10ff */
[----:B------:R-:W-:Y:S02]  /*f600*/  @!P4 LEA.HI.X R15, R37, R2, R24, 0x2, P5 ;  /* 0x00000002250fc211 */ /* 0x000fe400028f1418 */
[----:B------:R-:W-:-:S03]  /*f610*/  ISETP.GE.AND P5, PT, R12, c[0x0][0x3c8], PT ;  /* 0x0000f2000c007a0c */ /* 0x000fc60003fa6270 */
[----:B------:R1:W-:Y:S02]  /*f620*/  @!P4 ST.E.64 [R14.64], R112 ;  /* 0x000000700e00c985 */ /* 0x0003e4000c101b06 */
[----:B-1----:R-:W-:-:S04]  /*f630*/  @!P3 LEA R14, P4, R13, R0, 0x2 ;  /* 0x000000000d0eb211 */ /* 0x002fc800078810ff */
        /* <DEDUP_REMOVED lines=26> */
[----:B------:R1:W-:Y:S01]  /*f7e0*/  @!P3 ST.E.64 [R14.64], R172 ;  /* 0x000000ac0e00b985 */ /* 0x0003e2000c101b06 */
[----:B------:R-:W-:-:S04]  /*f7f0*/  @!P5 LEA R20, P3, R3, R0, 0x2 ;  /* 0x000000000314d211 */ /* 0x000fc800078610ff */
[----:B------:R-:W-:Y:S02]  /*f800*/  @!P5 LEA.HI.X R21, R3, R2, R32, 0x2, P3 ;  /* 0x000000020315d211 */ /* 0x000fe400018f1420 */
[----:B------:R-:W-:Y:S02]  /*f810*/  ISETP.GE.AND P5, PT, R5, c[0x0][0x3c8], PT ;  /* 0x0000f20005007a0c */ /* 0x000fe40003fa6270 */
[----:B------:R-:W-:-:S04]  /*f820*/  @!P6 LEA R18, P3, R6, R0, 0x2 ;  /* 0x000000000612e211 */ /* 0x000fc800078610ff */
[----:B------:R-:W-:-:S07]  /*f830*/  @!P6 LEA.HI.X R19, R6, R2, R33, 0x2, P3 ;  /* 0x000000020613e211 */ /* 0x000fce00018f1421 */
[----:B------:R-:W-:-:S04]  /*f840*/  @!P5 LEA R16, P3, R5, R0, 0x2 ;  /* 0x000000000510d211 */ /* 0x000fc800078610ff */
[----:B------:R-:W-:Y:S02]  /*f850*/  @!P5 LEA.HI.X R17, R5, R2, R34, 0x2, P3 ;  /* 0x000000020511d211 */ /* 0x000fe400018f1422 */
[----:B-1----:R-:W-:-:S04]  /*f860*/  @!P4 LEA R14, P3, R4, R0, 0x2 ;  /* 0x00000000040ec211 */ /* 0x002fc800078610ff */
[----:B------:R-:W-:Y:S02]  /*f870*/  @!P4 LEA.HI.X R15, R4, R2, R35, 0x2, P3 ;  /* 0x00000002040fc211 */ /* 0x000fe400018f1423 */
[----:B------:R-:W-:-:S13]  /*f880*/  ISETP.GE.AND P3, PT, R3, c[0x0][0x3c8], PT ;  /* 0x0000f20003007a0c */ /* 0x000fda0003f66270 */
[----:B------:R1:W-:Y:S04]  /*f890*/  @!P3 ST.E.64 [R20.64], R68 ;  /* 0x000000441400b985 */ /* 0x0003e8000c101b06 */
[----:B------:R1:W-:Y:S04]  /*f8a0*/  @!P6 ST.E.64 [R18.64], R80 ;  /* 0x000000501200e985 */ /* 0x0003e8000c101b06 */
[----:B------:R1:W-:Y:S04]  /*f8b0*/  @!P5 ST.E.64 [R16.64], R84 ;  /* 0x000000541000d985 */ /* 0x0003e8000c101b06 */
[----:B------:R1:W-:Y:S02]  /*f8c0*/  @!P4 ST.E.64 [R14.64], R96 ;  /* 0x000000600e00c985 */ /* 0x0003e4000c101b06 */
.L_x_1022:
[----:B-1----:R-:W-:Y:S05]  /*f8d0*/  BSYNC B0 ;  /* 0x0000000000007941 */ /* 0x002fea0003800000 */
.L_x_1021:
[----:B------:R1:W2:Y:S01]  /*f8e0*/  SHFL.IDX PT, R2, R22, 0x1, 0x1c1f ;  /* 0x003c1f0016027f89 */ /* 0x0002a200000e0000 */
[----:B------:R-:W-:Y:S03]  /*f8f0*/  BSSY B0, `(.L_x_1023) ;  /* 0x0000033000007945 */ /* 0x000fe60003800000 */
[----:B------:R1:W3:Y:S01]  /*f900*/  SHFL.IDX PT, R0, R26, 0x1, 0x1c1f ;  /* 0x003c1f001a007f89 */ /* 0x0002e200000e0000 */
[----:B------:R-:W-:Y:S05]  /*f910*/  @P2 BRA `(.L_x_1024) ;  /* 0x0000030000002947 */ /* 0x000fea0003800000 */
[----:B------:R-:W-:Y:S02]  /*f920*/  ISETP.GE.AND P2, PT, R37, c[0x0][0x3c8], PT ;  /* 0x0000f20025007a0c */ /* 0x000fe40003f46270 */
[----:B------:R-:W-:-:S02]  /*f930*/  ISETP.GE.AND P3, PT, R13, c[0x0][0x3c8], PT ;  /* 0x0000f2000d007a0c */ /* 0x000fc40003f66270 */
[----:B------:R-:W-:-:S09]  /*f940*/  ISETP.GE.AND P5, PT, R12, c[0x0][0x3c8], PT ;  /* 0x0000f2000c007a0c */ /* 0x000fd20003fa6270 */
[----:B---3--:R-:W-:-:S04]  /*f950*/  @!P2 LEA R14, P4, R37, R0, 0x2 ;  /* 0x00000000250ea211 */ /* 0x008fc800078810ff */
[----:B--2---:R-:W-:Y:S02]  /*f960*/  @!P2 LEA.HI.X R15, R37, R2, R24, 0x2, P4 ;  /* 0x00000002250fa211 */ /* 0x004fe400020f1418 */
[----:B------:R-:W-:-:S03]  /*f970*/  @!P3 LEA R16, P4, R13, R0, 0x2 ;  /* 0x000000000d10b211 */ /* 0x000fc600078810ff */
[----:B------:R2:W-:Y:S01]  /*f980*/  @!P2 ST.E.64 [R14.64], R114 ;  /* 0x000000720e00a985 */ /* 0x0005e2000c101b06 */
[----:B------:R-:W-:Y:S02]  /*f990*/  @!P3 LEA.HI.X R17, R13, R2, R23, 0x2, P4 ;  /* 0x000000020d11b211 */ /* 0x000fe400020f1417 */
[----:B------:R-:W-:-:S03]  /*f9a0*/  ISETP.GE.AND P2, PT, R11, c[0x0][0x3c8], PT ;  /* 0x0000f2000b007a0c */ /* 0x000fc60003f46270 */
[----:B------:R3:W-:Y:S01]  /*f9b0*/  @!P3 ST.E.64 [R16.64], R126 ;  /* 0x0000007e1000b985 */ /* 0x0007e2000c101b06 */
[----:B------:R-:W-:Y:S02]  /*f9c0*/  ISETP.GE.AND P3, PT, R10, c[0x0][0x3c8], PT ;  /* 0x0000f2000a007a0c */ /* 0x000fe40003f66270 */
[----:B--2---:R-:W-:-:S04]  /*f9d0*/  @!P5 LEA R14, P4, R12, R0, 0x2 ;  /* 0x000000000c0ed211 */ /* 0x004fc800078810ff */
[----:B------:R-:W-:-:S03]  /*f9e0*/  @!P5 LEA.HI.X R15, R12, R2, R25, 0x2, P4 ;  /* 0x000000020c0fd211 */ /* 0x000fc600020f1419 */
[----:B---3--:R-:W-:Y:S02]  /*f9f0*/  @!P2 LEA R16, P4, R11, R0, 0x2 ;  /* 0x000000000b10a211 */ /* 0x008fe400078810ff */
[----:B------:R2:W-:Y:S01]  /*fa00*/  @!P5 ST.E.64 [R14.64], R130 ;  /* 0x000000820e00d985 */ /* 0x0005e2000c101b06 */
[----:B------:R-:W-:Y:S02]  /*fa10*/  ISETP.GE.AND P5, PT, R9, c[0x0][0x3c8], PT ;  /* 0x0000f20009007a0c */ /* 0x000fe40003fa6270 */
[----:B------:R-:W-:-:S05]  /*fa20*/  @!P2 LEA.HI.X R17, R11, R2, R27, 0x2, P4 ;  /* 0x000000020b11a211 */ /* 0x000fca00020f141b */
[----:B------:R3:W-:Y:S01]  /*fa30*/  @!P2 ST.E.64 [R16.64], R142 ;  /* 0x0000008e1000a985 */ /* 0x0007e2000c101b06 */
[----:B------:R-:W-:Y:S02]  /*fa40*/  ISETP.GE.AND P2, PT, R8, c[0x0][0x3c8], PT ;  /* 0x0000f20008007a0c */ /* 0x000fe40003f46270 */
[----:B--2---:R-:W-:-:S04]  /*fa50*/  @!P3 LEA R14, P4, R10, R0, 0x2 ;  /* 0x000000000a0eb211 */ /* 0x004fc800078810ff */
[----:B------:R-:W-:Y:S02]  /*fa60*/  @!P3 LEA.HI.X R15, R10, R2, R28, 0x2, P4 ;  /* 0x000000020a0fb211 */ /* 0x000fe400020f141c */
[----:B---3--:R-:W-:-:S03]  /*fa70*/  @!P5 LEA R16, P4, R9, R0, 0x2 ;  /* 0x000000000910d211 */ /* 0x008fc600078810ff */
        /* <DEDUP_REMOVED lines=9> */
[----:B------:R-:W-:Y:S02]  /*fb10*/  @!P3 LEA.HI.X R17, R7, R2, R30, 0x2, P4 ;  /* 0x000000020711b211 */ /* 0x000fe400020f141e */
[----:B------:R-:W-:-:S03]  /*fb20*/  ISETP.GE.AND P4, PT, R6, c[0x0][0x3c8], PT ;  /* 0x0000f20006007a0c */ /* 0x000fc60003f86270 */
[----:B------:R3:W-:Y:S01]  /*fb30*/  @!P3 ST.E.64 [R16.64], R174 ;  /* 0x000000ae1000b985 */ /* 0x0007e2000c101b06 */
[----:B------:R-:W-:Y:S02]  /*fb40*/  ISETP.GE.AND P3, PT, R5, c[0x0][0x3c8], PT ;  /* 0x0000f20005007a0c */ /* 0x000fe40003f66270 */
[----:B--2---:R-:W-:-:S04]  /*fb50*/  @!P5 LEA R14, P2, R3, R0, 0x2 ;  /* 0x00000000030ed211 */ /* 0x004fc800078410ff */
[----:B------:R-:W-:Y:S02]  /*fb60*/  @!P5 LEA.HI.X R15, R3, R2, R32, 0x2, P2 ;  /* 0x00000002030fd211 */ /* 0x000fe400010f1420 */
[----:B------:R-:W-:-:S03]  /*fb70*/  ISETP.GE.AND P2, PT, R4, c[0x0][0x3c8], PT ;  /* 0x0000f20004007a0c */ /* 0x000fc60003f46270 */
[----:B------:R2:W-:Y:S01]  /*fb80*/  @!P5 ST.E.64 [R14.64], R70 ;  /* 0x000000460e00d985 */ /* 0x0005e2000c101b06 */
[----:B------:R-:W-:-:S04]  /*fb90*/  @!P4 LEA R18, P5, R6, R0, 0x2 ;  /* 0x000000000612c211 */ /* 0x000fc800078a10ff */
[----:B------:R-:W-:Y:S02]  /*fba0*/  @!P4 LEA.HI.X R19, R6, R2, R33, 0x2, P5 ;  /* 0x000000020613c211 */ /* 0x000fe400028f1421 */
[----:B---3--:R-:W-:-:S03]  /*fbb0*/  @!P3 LEA R16, P5, R5, R0, 0x2 ;  /* 0x000000000510b211 */ /* 0x008fc600078a10ff */
[----:B------:R3:W-:Y:S01]  /*fbc0*/  @!P4 ST.E.64 [R18.64], R82 ;  /* 0x000000521200c985 */ /* 0x0007e2000c101b06 */
[----:B------:R-:W-:-:S05]  /*fbd0*/  @!P3 LEA.HI.X R17, R5, R2, R34, 0x2, P5 ;  /* 0x000000020511b211 */ /* 0x000fca00028f1422 */
[----:B------:R3:W-:Y:S01]  /*fbe0*/  @!P3 ST.E.64 [R16.64], R86 ;  /* 0x000000561000b985 */ /* 0x0007e2000c101b06 */
[----:B--2---:R-:W-:-:S04]  /*fbf0*/  @!P2 LEA R14, P5, R4, R0, 0x2 ;  /* 0x00000000040ea211 */ /* 0x004fc800078a10ff */
[----:B------:R-:W-:-:S05]  /*fc00*/  @!P2 LEA.HI.X R15, R4, R2, R35, 0x2, P5 ;  /* 0x00000002040fa211 */ /* 0x000fca00028f1423 */
[----:B------:R3:W-:Y:S04]  /*fc10*/  @!P2 ST.E.64 [R14.64], R98 ;  /* 0x000000620e00a985 */ /* 0x0007e8000c101b06 */
.L_x_1024:
[----:B------:R-:W-:Y:S05]  /*fc20*/  BSYNC B0 ;  /* 0x0000000000007941 */ /* 0x000fea0003800000 */
.L_x_1023:
[----:B--2---:R2:W4:Y:S01]  /*fc30*/  SHFL.IDX PT, R2, R22, 0x2, 0x1c1f ;  /* 0x005c1f0016027f89 */ /* 0x00452200000e0000 */
[----:B------:R-:W-:Y:S03]  /*fc40*/  BSSY B0, `(.L_x_1025) ;  /* 0x0000033000007945 */ /* 0x000fe60003800000 */
[----:B---3--:R2:W3:Y:S01]  /*fc50*/  SHFL.IDX PT, R0, R26, 0x2, 0x1c1f ;  /* 0x005c1f001a007f89 */ /* 0x0084e200000e0000 */
[----:B------:R-:W-:Y:S05]  /*fc60*/  @P1 BRA `(.L_x_1026) ;  /* 0x0000030000001947 */ /* 0x000fea0003800000 */
[----:B------:R-:W-:Y:S02]  /*fc70*/  ISETP.GE.AND P3, PT, R37, c[0x0][0x3c8], PT ;  /* 0x0000f20025007a0c */ /* 0x000fe40003f66270 */
[----:B------:R-:W-:Y:S02]  /*fc80*/  ISETP.GE.AND P5, PT, R13, c[0x0][0x3c8], PT ;  /* 0x0000f2000d007a0c */ /* 0x000fe40003fa6270 */
[----:B------:R-:W-:Y:S02]  /*fc90*/  ISETP.GE.AND P2, PT, R12, c[0x0][0x3c8], PT ;  /* 0x0000f2000c007a0c */ /* 0x000fe40003f46270 */
[----:B------:R-:W-:-:S07]  /*fca0*/  ISETP.GE.AND P1, PT, R11, c[0x0][0x3c8], PT ;  /* 0x0000f2000b007a0c */ /* 0x000fce0003f26270 */
[----:B---3--:R-:W-:-:S04]  /*fcb0*/  @!P3 LEA R14, P4, R37, R0, 0x2 ;  /* 0x00000000250eb211 */ /* 0x008fc800078810ff */
[----:B----4-:R-:W-:Y:S02]  /*fcc0*/  @!P3 LEA.HI.X R15, R37, R2, R24, 0x2, P4 ;  /* 0x00000002250fb211 */ /* 0x010fe400020f1418 */
[----:B------:R-:W-:-:S03]  /*fcd0*/  @!P5 LEA R16, P4, R13, R0, 0x2 ;  /* 0x000000000d10d211 */ /* 0x000fc600078810ff */
[----:B------:R3:W-:Y:S01]  /*fce0*/  @!P3 ST.E.64 [R14.64], R116 ;  /* 0x000000740e00b985 */ /* 0x0007e2000c101b06 */
[----:B------:R-:W-:Y:S02]  /*fcf0*/  @!P5 LEA.HI.X R17, R13, R2, R23, 0x2, P4 ;  /* 0x000000020d11d211 */ /* 0x000fe400020f1417 */
[----:B------:R-:W-:-:S03]  /*fd00*/  ISETP.GE.AND P3, PT, R10, c[0x0][0x3c8], PT ;  /* 0x0000f2000a007a0c */ /* 0x000fc60003f66270 */
[----:B------:R4:W-:Y:S01]  /*fd10*/  @!P5 ST.E.64 [R16.64], R120 ;  /* 0x000000781000d985 */ /* 0x0009e2000c101b06 */
[----:B------:R-:W-:Y:S02]  /*fd20*/  ISETP.GE.AND P5, PT, R9, c[0x0][0x3c8], PT ;  /* 0x0000f20009007a0c */ /* 0x000fe40003fa6270 */
[----:B---3--:R-:W-:-:S04]  /*fd30*/  @!P2 LEA R14, P4, R12, R0, 0x2 ;  /* 0x000000000c0ea211 */ /* 0x008fc800078810ff */
[----:B------:R-:W-:Y:S02]  /*fd40*/  @!P2 LEA.HI.X R15, R12, R2, R25, 0x2, P4 ;  /* 0x000000020c0fa211 */ /* 0x000fe400020f1419 */
[----:B----4-:R-:W-:-:S03]  /*fd50*/  @!P1 LEA R16, P4, R11, R0, 0x2 ;  /* 0x000000000b109211 */ /* 0x010fc600078810ff */
[----:B------:R3:W-:Y:S01]  /*fd60*/  @!P2 ST.E.64 [R14.64], R132 ;  /* 0x000000840e00a985 */ /* 0x0007e2000c101b06 */
[----:B------:R-:W-:Y:S02]  /*fd70*/  @!P1 LEA.HI.X R17, R11, R2, R27, 0x2, P4 ;  /* 0x000000020b119211 */ /* 0x000fe400020f141b */
[----:B------:R-:W-:-:S03]  /*fd80*/  ISETP.GE.AND P2, PT, R8, c[0x0][0x3c8], PT ;  /* 0x0000f20008007a0c */ /* 0x000fc60003f46270 */
[----:B------:R4:W-:Y:S01]  /*fd90*/  @!P1 ST.E.64 [R16.64], R136 ;  /* 0x0000008810009985 */ /* 0x0009e2000c101b06 */
[----:B------:R-:W-:Y:S02]  /*fda0*/  ISETP.GE.AND P1, PT, R7, c[0x0][0x3c8], PT ;  /* 0x0000f20007007a0c */ /* 0x000fe40003f26270 */
[----:B---3--:R-:W-:-:S04]  /*fdb0*/  @!P3 LEA R14, P4, R10, R0, 0x2 ;  /* 0x000000000a0eb211 */ /* 0x008fc800078810ff */
[----:B------:R-:W-:Y:S02]  /*fdc0*/  @!P3 LEA.HI.X R15, R10, R2, R28, 0x2, P4 ;  /* 0x000000020a0fb211 */ /* 0x000fe400020f141c */
[----:B------:R-:W-:-:S03]  /*fdd0*/  @!P5 LEA R18, P4, R9, R0, 0x2 ;  /* 0x000000000912d211 */ /* 0x000fc600078810ff */
[----:B------:R3:W-:Y:S01]  /*fde0*/  @!P3 ST.E.64 [R14.64], R148 ;  /* 0x000000940e00b985 */ /* 0x0007e2000c101b06 */
[----:B------:R-:W-:Y:S02]  /*fdf0*/  @!P5 LEA.HI.X R19, R9, R2, R29, 0x2, P4 ;  /* 0x000000020913d211 */ /* 0x000fe400020f141d */
[----:B------:R-:W-:Y:S02]  /*fe00*/  ISETP.GE.AND P4, PT, R3, c[0x0][0x3c8], PT ;  /* 0x0000f20003007a0c */ /* 0x000fe40003f86270 */
[C---:B----4-:R-:W-:Y:S01]  /*fe10*/  @!P2 LEA R16, P3, R8.reuse, R0, 0x2 ;  /* 0x000000000810a211 */ /* 0x050fe200078610ff */
[----:B------:R4:W-:Y:S03]  /*fe20*/  @!P5 ST.E.64 [R18.64], R152 ;  /* 0x000000981200d985 */ /* 0x0009e6000c101b06 */
        /* <DEDUP_REMOVED lines=8> */
[----:B------:R-:W-:Y:S02]  /*feb0*/  ISETP.GE.AND P1, PT, R4, c[0x0][0x3c8], PT ;  /* 0x0000f20004007a0c */ /* 0x000fe40003f26270 */
[----:B------:R-:W-:Y:S02]  /*fec0*/  @!P4 LEA.HI.X R21, R3, R2, R32, 0x2, P5 ;  /* 0x000000020315c211 */ /* 0x000fe400028f1420 */
[----:B----4-:R-:W-:-:S03]  /*fed0*/  @!P3 LEA R18, P5, R6, R0, 0x2 ;  /* 0x000000000612b211 */ /* 0x010fc600078a10ff */
[----:B------:R4:W-:Y:S01]  /*fee0*/  @!P4 ST.E.64 [R20.64], R72 ;  /* 0x000000481400c985 */ /* 0x0009e2000c101b06 */
[----:B------:R-:W-:Y:S02]  /*fef0*/  @!P3 LEA.HI.X R19, R6, R2, R33, 0x2, P5 ;  /* 0x000000020613b211 */ /* 0x000fe400028f1421 */
[----:B-----5:R-:W-:-:S03]  /*ff00*/  @!P2 LEA R16, P5, R5, R0, 0x2 ;  /* 0x000000000510a211 */ /* 0x020fc600078a10ff */
[----:B------:R4:W-:Y:S01]  /*ff10*/  @!P3 ST.E.64 [R18.64], R76 ;  /* 0x0000004c1200b985 */ /* 0x0009e2000c101b06 */
[----:B------:R-:W-:-:S05]  /*ff20*/  @!P2 LEA.HI.X R17, R5, R2, R34, 0x2, P5 ;  /* 0x000000020511a211 */ /* 0x000fca00028f1422 */
[----:B------:R4:W-:Y:S01]  /*ff30*/  @!P2 ST.E.64 [R16.64], R88 ;  /* 0x000000581000a985 */ /* 0x0009e2000c101b06 */
[----:B---3--:R-:W-:-:S04]  /*ff40*/  @!P1 LEA R14, P5, R4, R0, 0x2 ;  /* 0x00000000040e9211 */ /* 0x008fc800078a10ff */
[----:B------:R-:W-:-:S05]  /*ff50*/  @!P1 LEA.HI.X R15, R4, R2, R35, 0x2, P5 ;  /* 0x00000002040f9211 */ /* 0x000fca00028f1423 */
[----:B------:R4:W-:Y:S04]  /*ff60*/  @!P1 ST.E.64 [R14.64], R92 ;  /* 0x0000005c0e009985 */ /* 0x0009e8000c101b06 */
.L_x_1026:
[----:B------:R-:W-:Y:S05]  /*ff70*/  BSYNC B0 ;  /* 0x0000000000007941 */ /* 0x000fea0003800000 */
.L_x_1025:
[----:B----4-:R4:W1:Y:S04]  /*ff80*/  SHFL.IDX PT, R2, R22, 0x3, 0x1c1f ;  /* 0x007c1f0016027f89 */ /* 0x01086800000e0000 */
[----:B---3--:R4:W3:Y:S01]  /*ff90*/  SHFL.IDX PT, R0, R26, 0x3, 0x1c1f ;  /* 0x007c1f001a007f89 */ /* 0x0088e200000e0000 */
[----:B------:R-:W-:Y:S05]  /*ffa0*/  @P0 BRA `(.L_x_1027) ;  /* 0x000005e000000947 */ /* 0x000fea0003800000 */
[----:B------:R-:W-:Y:S02]  /*ffb0*/  ISETP.GE.AND P3, PT, R13, c[0x0][0x3c8], PT ;  /* 0x0000f2000d007a0c */ /* 0x000fe40003f66270 */
[----:B------:R-:W-:Y:S02]  /*ffc0*/  ISETP.GE.AND P4, PT, R37, c[0x0][0x3c8], PT ;  /* 0x0000f20025007a0c */ /* 0x000fe40003f86270 */
[----:B------:R-:W-:Y:S02]  /*ffd0*/  ISETP.GE.AND P2, PT, R12, c[0x0][0x3c8], PT ;  /* 0x0000f2000c007a0c */ /* 0x000fe40003f46270 */
[----:B------:R-:W-:-:S07]  /*ffe0*/  ISETP.GE.AND P1, PT, R11, c[0x0][0x3c8], PT ;  /* 0x0000f2000b007a0c */ /* 0x000fce0003f26270 */
[-C--:B---3--:R-:W-:Y:S02]  /*fff0*/  @!P3 LEA R20, P0, R13, R0.reuse, 0x2 ;  /* 0x000000000d14b211 */ /* 0x088fe400078010ff */
[----:B------:R-:W-:Y:S02]  /*10000*/  @!P4 LEA R18, P5, R37, R0, 0x2 ;  /* 0x000000002512c211 */ /* 0x000fe400078a10ff */
[-C--:B-1----:R-:W-:Y:S02]  /*10010*/  @!P3 LEA.HI.X R21, R13, R2.reuse, R23, 0x2, P0 ;  /* 0x000000020d15b211 */ /* 0x082fe400000f1417 */
[----:B------:R-:W-:Y:S02]  /*10020*/  @!P4 LEA.HI.X R19, R37, R2, R24, 0x2, P5 ;  /* 0x000000022513c211 */ /* 0x000fe400028f1418 */
[----:B------:R-:W-:Y:S02]  /*10030*/  ISETP.GE.AND P0, PT, R10, c[0x0][0x3c8], PT ;  /* 0x0000f2000a007a0c */ /* 0x000fe40003f06270 */
[C---:B------:R-:W-:Y:S01]  /*10040*/  @!P2 LEA R16, P5, R12.reuse, R0, 0x2 ;  /* 0x000000000c10a211 */ /* 0x040fe200078a10ff */
[----:B------:R-:W-:Y:S03]  /*10050*/  @!P4 ST.E.64 [R18.64], R118 ;  /* 0x000000761200c985 */ /* 0x000fe6000c101b06 */
[----:B------:R-:W-:Y:S01]  /*10060*/  @!P2 LEA.HI.X R17, R12, R2, R25, 0x2, P5 ;  /* 0x000000020c11a211 */ /* 0x000fe200028f1419 */
[----:B------:R-:W-:Y:S01]  /*10070*/  @!P3 ST.E.64 [R20.64], R122 ;  /* 0x0000007a1400b985 */ /* 0x000fe2000c101b06 */
[----:B------:R-:W-:-:S02]  /*10080*/  @!P1 LEA R14, P5, R11, R0, 0x2 ;  /* 0x000000000b0e9211 */ /* 0x000fc400078a10ff */
[----:B------:R-:W-:Y:S01]  /*10090*/  ISETP.GE.AND P3, PT, R7, c[0x0][0x3c8], PT ;  /* 0x0000f20007007a0c */ /* 0x000fe20003f66270 */
[----:B------:R-:W-:Y:S01]  /*100a0*/  @!P2 ST.E.64 [R16.64], R134 ;  /* 0x000000861000a985 */ /* 0x000fe2000c101b06 */
[----:B------:R-:W-:Y:S02]  /*100b0*/  @!P1 LEA.HI.X R15, R11, R2, R27, 0x2, P5 ;  /* 0x000000020b0f9211 */ /* 0x000fe400028f141b */
[----:B------:R-:W-:Y:S02]  /*100c0*/  ISETP.GE.AND P5, PT, R9, c[0x0][0x3c8], PT ;  /* 0x0000f20009007a0c */ /* 0x000fe40003fa6270 */
[C---:B------:R-:W-:Y:S01]  /*100d0*/  @!P0 LEA R12, P4, R10.reuse, R0, 0x2 ;  /* 0x000000000a0c8211 */ /* 0x040fe200078810ff */
[----:B------:R1:W-:Y:S01]  /*100e0*/  @!P1 ST.E.64 [R14.64], R138 ;  /* 0x0000008a0e009985 */ /* 0x0003e2000c101b06 */
[----:B------:R-:W-:Y:S02]  /*100f0*/  ISETP.GE.AND P2, PT, R3, c[0x0][0x3c8], PT ;  /* 0x0000f20003007a0c */ /* 0x000fe40003f46270 */
[----:B------:R-:W-:-:S02]  /*10100*/  @!P0 LEA.HI.X R13, R10, R2, R28, 0x2, P4 ;  /* 0x000000020a0d8211 */ /* 0x000fc400020f141c */
[----:B------:R-:W-:-:S03]  /*10110*/  ISETP.GE.AND P4, PT, R8, c[0x0][0x3c8], PT ;  /* 0x0000f20008007a0c */ /* 0x000fc60003f86270 */
[----:B------:R3:W-:Y:S02]  /*10120*/  @!P0 ST.E.64 [R12.64], R150 ;  /* 0x000000960c008985 */ /* 0x0007e4000c101b06 */
[----:B------:R-:W-:-:S04]  /*10130*/  @!P5 LEA R10, P1, R9, R0, 0x2 ;  /* 0x00000000090ad211 */ /* 0x000fc800078210ff */
[----:B------:R-:W-:Y:S02]  /*10140*/  @!P5 LEA.HI.X R11, R9, R2, R29, 0x2, P1 ;  /* 0x00000002090bd211 */ /* 0x000fe400008f141d */
[----:B------:R-:W-:-:S03]  /*10150*/  ISETP.GE.AND P1, PT, R6, c[0x0][0x3c8], PT ;  /* 0x0000f20006007a0c */ /* 0x000fc60003f26270 */
[----:B------:R5:W-:Y:S01]  /*10160*/  @!P5 ST.E.64 [R10.64], R154 ;  /* 0x0000009a0a00d985 */ /* 0x000be2000c101b06 */
[----:B-1----:R-:W-:-:S04]  /*10170*/  @!P4 LEA R14, P0, R8, R0, 0x2 ;  /* 0x00000000080ec211 */ /* 0x002fc800078010ff */
[----:B------:R-:W-:Y:S02]  /*10180*/  @!P4 LEA.HI.X R15, R8, R2, R31, 0x2, P0 ;  /* 0x00000002080fc211 */ /* 0x000fe400000f141f */
[----:B------:R-:W-:Y:S02]  /*10190*/  ISETP.GE.AND P0, PT, R5, c[0x0][0x3c8], PT ;  /* 0x0000f20005007a0c */ /* 0x000fe40003f06270 */
[C---:B---3--:R-:W-:Y:S01]  /*101a0*/  @!P3 LEA R12, P5, R7.reuse, R0, 0x2 ;  /* 0x00000000070cb211 */ /* 0x048fe200078a10ff */
[----:B------:R1:W-:Y:S03]  /*101b0*/  @!P4 ST.E.64 [R14.64], R166 ;  /* 0x000000a60e00c985 */ /* 0x0003e6000c101b06 */
[----:B------:R-:W-:-:S05]  /*101c0*/  @!P3 LEA.HI.X R13, R7, R2, R30, 0x2, P5 ;  /* 0x00000002070db211 */ /* 0x000fca00028f141e */
[----:B------:R1:W-:Y:S01]  /*101d0*/  @!P3 ST.E.64 [R12.64], R170 ;  /* 0x000000aa0c00b985 */ /* 0x0003e2000c101b06 */
[----:B-----5:R-:W-:-:S04]  /*101e0*/  @!P2 LEA R10, P5, R3, R0, 0x2 ;  /* 0x00000000030aa211 */ /* 0x020fc800078a10ff */
[----:B------:R-:W-:Y:S02]  /*101f0*/  @!P2 LEA.HI.X R11, R3, R2, R32, 0x2, P5 ;  /* 0x00000002030ba211 */ /* 0x000fe400028f1420 */
[----:B------:R-:W-:-:S03]  /*10200*/  @!P1 LEA R8, P5, R6, R0, 0x2 ;  /* 0x0000000006089211 */ /* 0x000fc600078a10ff */
[----:B------:R1:W-:Y:S01]  /*10210*/  @!P2 ST.E.64 [R10.64], R74 ;  /* 0x0000004a0a00a985 */ /* 0x0003e2000c101b06 */
[----:B------:R-:W-:Y:S02]  /*10220*/  @!P1 LEA.HI.X R9, R6, R2, R33, 0x2, P5 ;  /* 0x0000000206099211 */ /* 0x000fe400028f1421 */
[----:B------:R-:W-:-:S03]  /*10230*/  @!P0 LEA R6, P5, R5, R0, 0x2 ;  /* 0x0000000005068211 */ /* 0x000fc600078a10ff */
[----:B------:R1:W-:Y:S01]  /*10240*/  @!P1 ST.E.64 [R8.64], R78 ;  /* 0x0000004e08009985 */ /* 0x0003e2000c101b06 */
[----:B------:R-:W-:-:S05]  /*10250*/  @!P0 LEA.HI.X R7, R5, R2, R34, 0x2, P5 ;  /* 0x0000000205078211 */ /* 0x000fca00028f1422 */
[----:B------:R1:W-:Y:S01]  /*10260*/  @!P0 ST.E.64 [R6.64], R90 ;  /* 0x0000005a06008985 */ /* 0x0003e2000c101b06 */
[----:B------:R-:W-:-:S13]  /*10270*/  ISETP.GE.AND P0, PT, R4, c[0x0][0x3c8], PT ;  /* 0x0000f20004007a0c */ /* 0x000fda0003f06270 */
[----:B------:R-:W-:Y:S05]  /*10280*/  @P0 BRA `(.L_x_1027) ;  /* 0x0000030000000947 */ /* 0x000fea0003800000 */
[----:B-1----:R-:W-:-:S04]  /*10290*/  LEA R6, P0, R4, R0, 0x2 ;  /* 0x0000000004067211 */ /* 0x002fc800078010ff */
[----:B------:R-:W-:-:S05]  /*102a0*/  LEA.HI.X R7, R4, R2, R35, 0x2, P0 ;  /* 0x0000000204077211 */ /* 0x000fca00000f1423 */
[----:B------:R1:W-:Y:S01]  /*102b0*/  ST.E.64 [R6.64], R94 ;  /* 0x0000005e06007985 */ /* 0x0003e2000c101b06 */
[----:B------:R-:W-:Y:S05]  /*102c0*/  BRA `(.L_x_1027) ;  /* 0x000002c000007947 */ /* 0x000fea0003800000 */
.L_x_1019:
[----:B------:R-:W2:Y:S02]  /*102d0*/  S2R R4, SR_TID.X ;  /* 0x0000000000047919 */ /* 0x000ea40000002100 */
[----:B--2---:R-:W-:-:S13]  /*102e0*/  ISETP.GT.AND P0, PT, R4, 0x7f, PT ;  /* 0x0000007f0400780c */ /* 0x004fda0003f04270 */
[----:B------:R-:W-:Y:S05]  /*102f0*/  @P0 BRA `(.L_x_1027) ;  /* 0x0000029000000947 */ /* 0x000fea0003800000 */
[----:B------:R-:W2:Y:S01]  /*10300*/  LDL.LU R3, [R1+0x54] ;  /* 0x0000540001037983 */ /* 0x000ea20000300800 */
[----:B------:R-:W-:-:S05]  /*10310*/  MOV R2, c[0x0][0x4e8] ;  /* 0x00013a0000027a02 */ /* 0x000fca0000000f00 */
[----:B------:R-:W-:Y:S01]  /*10320*/  IMAD R0, R2, c[0x0][0x388], RZ ;  /* 0x0000e20002007a24 */ /* 0x000fe200078e02ff */
[----:B--2---:R-:W-:-:S04]  /*10330*/  IADD3 R4, R3, R4, RZ ;  /* 0x0000000403047210 */ /* 0x004fc80007ffe0ff */
[----:B------:R-:W-:-:S13]  /*10340*/  ISETP.GE.AND P0, PT, R4, R0, PT ;  /* 0x000000000400720c */ /* 0x000fda0003f06270 */
[----:B------:R-:W-:Y:S05]  /*10350*/  @P0 BRA `(.L_x_1027) ;  /* 0x0000023000000947 */ /* 0x000fea0003800000 */
[----:B------:R-:W2:Y:S04]  /*10360*/  LDL.LU R3, [R1+0x40] ;  /* 0x0000400001037983 */ /* 0x000ea80000300800 */
[----:B------:R-:W3:Y:S04]  /*10370*/  LDL.LU R9, [R1+0x44] ;  /* 0x0000440001097983 */ /* 0x000ee80000300800 */
[----:B------:R-:W4:Y:S01]  /*10380*/  LDL.LU R8, [R1+0x50] ;  /* 0x0000500001087983 */ /* 0x000f220000300800 */
[----:B------:R-:W-:-:S13]  /*10390*/  ISETP.NE.AND P0, PT, R2, 0x1, PT ;  /* 0x000000010200780c */ /* 0x000fda0003f05270 */
[----:B------:R-:W-:Y:S01]  /*103a0*/  @P0 IMAD.HI.U32 R7, R4, c[0x0][0x4ec], RZ ;  /* 0x00013b0004070a27 */ /* 0x000fe200078e00ff */
[----:B--2---:R-:W-:Y:S02]  /*103b0*/  SHF.R.S32.HI R0, RZ, 0x1f, R3 ;  /* 0x0000001fff007819 */ /* 0x004fe40000011403 */
[----:B---3--:R-:W-:-:S03]  /*103c0*/  SHF.R.S32.HI R6, RZ, 0x1f, R9 ;  /* 0x0000001fff067819 */ /* 0x008fc60000011409 */
[----:B------:R-:W-:-:S04]  /*103d0*/  IMAD R0, R0, c[0x0][0x4d0], RZ ;  /* 0x0001340000007a24 */ /* 0x000fc800078e02ff */
[C---:B------:R-:W-:Y:S01]  /*103e0*/  IMAD R5, R3.reuse, c[0x0][0x4d4], R0 ;  /* 0x0001350003057a24 */ /* 0x040fe200078e0200 */
[----:B------:R-:W-:Y:S01]  /*103f0*/  MOV R0, R4 ;  /* 0x0000000400007202 */ /* 0x000fe20000000f00 */
[----:B------:R-:W-:Y:S01]  /*10400*/  IMAD.WIDE.U32 R2, R3, c[0x0][0x4d0], RZ ;  /* 0x0001340003027a25 */ /* 0x000fe200078e00ff */
[----:B------:R-:W-:-:S03]  /*10410*/  @P0 SHF.R.U32.HI R0, RZ, c[0x0][0x4f0], R7 ;  /* 0x00013c00ff000a19 */ /* 0x000fc60000011607 */
[----:B------:R-:W-:Y:S01]  /*10420*/  IMAD R6, R6, c[0x0][0x4d8], RZ ;  /* 0x0001360006067a24 */ /* 0x000fe200078e02ff */
[----:B------:R-:W-:Y:S02]  /*10430*/  IADD3 R3, R3, R5, RZ ;  /* 0x0000000503037210 */ /* 0x000fe40007ffe0ff */
[----:B----4-:R-:W-:Y:S01]  /*10440*/  SHF.R.S32.HI R5, RZ, 0x1f, R8 ;  /* 0x0000001fff057819 */ /* 0x010fe20000011408 */
[C---:B------:R-:W-:Y:S01]  /*10450*/  IMAD R7, R9.reuse, c[0x0][0x4dc], R6 ;  /* 0x0001370009077a24 */ /* 0x040fe200078e0206 */
[----:B------:R-:W-:Y:S01]  /*10460*/  IADD3 R6, -R0, RZ, RZ ;  /* 0x000000ff00067210 */ /* 0x000fe20007ffe1ff */
[----:B------:R-:W-:-:S04]  /*10470*/  IMAD.WIDE.U32 R2, R9, c[0x0][0x4d8], R2 ;  /* 0x0001360009027a25 */ /* 0x000fc800078e0002 */
[----:B------:R-:W-:Y:S01]  /*10480*/  IMAD R5, R5, c[0x0][0x4e0], RZ ;  /* 0x0001380005057a24 */ /* 0x000fe200078e02ff */
[----:B------:R-:W-:Y:S01]  /*10490*/  IADD3 R3, R3, R7, RZ ;  /* 0x0000000703037210 */ /* 0x000fe20007ffe0ff */
[----:B------:R-:W-:Y:S01]  /*104a0*/  IMAD R4, R6, c[0x0][0x4e8], R4 ;  /* 0x00013a0006047a24 */ /* 0x000fe200078e0204 */
[----:B------:R-:W-:Y:S01]  /*104b0*/  SHF.R.S32.HI R7, RZ, 0x1f, R0 ;  /* 0x0000001fff077819 */ /* 0x000fe20000011400 */
[C---:B------:R-:W-:Y:S02]  /*104c0*/  IMAD R6, R8.reuse, c[0x0][0x4e4], R5 ;  /* 0x0001390008067a24 */ /* 0x040fe400078e0205 */
[----:B------:R-:W-:Y:S01]  /*104d0*/  IMAD.WIDE.U32 R2, R8, c[0x0][0x4e0], R2 ;  /* 0x0001380008027a25 */ /* 0x000fe200078e0002 */
[----:B------:R-:W-:-:S04]  /*104e0*/  SHF.R.S32.HI R5, RZ, 0x1f, R4 ;  /* 0x0000001fff057819 */ /* 0x000fc80000011404 */
[----:B------:R-:W-:Y:S01]  /*104f0*/  IADD3 R2, P0, R0, R2, RZ ;  /* 0x0000000200027210 */ /* 0x000fe20007f1e0ff */
[----:B------:R-:W-:-:S03]  /*10500*/  IMAD R0, R5, c[0x0][0x4c8], RZ ;  /* 0x0001320005007a24 */ /* 0x000fc600078e02ff */
[----:B------:R-:W-:Y:S01]  /*10510*/  IADD3.X R3, R7, R3, R6, P0, !PT ;  /* 0x0000000307037210 */ /* 0x000fe200007fe406 */
[----:B------:R-:W-:-:S04]  /*10520*/  IMAD R0, R4, c[0x0][0x4cc], R0 ;  /* 0x0001330004007a24 */ /* 0x000fc800078e0200 */
[----:B------:R-:W-:-:S05]  /*10530*/  IMAD.WIDE.U32 R2, R4, c[0x0][0x4c8], R2 ;  /* 0x0001320004027a25 */ /* 0x000fca00078e0002 */
[----:B------:R-:W-:Y:S02]  /*10540*/  IADD3 R0, R3, R0, RZ ;  /* 0x0000000003007210 */ /* 0x000fe40007ffe0ff */
[----:B------:R-:W-:-:S04]  /*10550*/  LEA R4, P0, R2, c[0x0][0x4a8], 0x2 ;  /* 0x00012a0002047a11 */ /* 0x000fc800078010ff */
[----:B------:R-:W-:Y:S02]  /*10560*/  LEA.HI.X R5, R2, c[0x0][0x4ac], R0, 0x2, P0 ;  /* 0x00012b0002057a11 */ /* 0x000fe400000f1400 */
[----:B------:R-:W-:-:S05]  /*10570*/  MOV R0, 0xff800000 ;  /* 0xff80000000007802 */ /* 0x000fca0000000f00 */
[----:B------:R2:W-:Y:S02]  /*10580*/  STG.E [R4.64], R0 ;  /* 0x0000000004007986 */ /* 0x0005e4000c101906 */
.L_x_1027:
[----:B------:R-:W-:Y:S05]  /*10590*/  BSYNC B1 ;  /* 0x0000000000017941 */ /* 0x000fea0003800000 */
.L_x_1018:
[----:B--23--:R-:W2:Y:S02]  /*105a0*/  LDL R0, [R1+0x68] ;  /* 0x0000680001007983 */ /* 0x00cea40000100800 */
[----:B--2---:R-:W-:-:S13]  /*105b0*/  ISETP.NE.AND P0, PT, R0, RZ, PT ;  /* 0x000000ff0000720c */ /* 0x004fda0003f05270 */
[----:B------:R-:W-:Y:S01]  /*105c0*/  @P0 WARPSYNC 0xffffffff ;  /* 0xffffffff00000948 */ /* 0x000fe20003800000 */
[----:B------:R-:W-:Y:S06]  /*105d0*/  @P0 BAR.SYNC.DEFER_BLOCKING 0x5, 0x80 ;  /* 0x0142000000000b1d */ /* 0x000fec0000010000 */
[----:B------:R-:W2:Y:S04]  /*105e0*/  @P0 LDS R0, [0xc100] ;  /* 0x00c10000ff000984 */ /* 0x000ea80000000800 */
[----:B--2---:R2:W-:Y:S04]  /*105f0*/  @P0 STL [R1+0x58], R0 ;  /* 0x0000580001000387 */ /* 0x0045e80000100800 */
[----:B------:R-:W-:Y:S06]  /*10600*/  @P0 BAR.ARV 0x4, 0x80 ;  /* 0x0102000000000b1d */ /* 0x000fec0000002000 */
[----:B------:R-:W-:Y:S05]  /*10610*/  @P0 BRA `(.L_x_1028) ;  /* 0x0000009000000947 */ /* 0x000fea0003800000 */
[----:B------:R-:W-:Y:S05]  /*10620*/  BRA.DIV ~URZ, `(.L_x_1029) ;  /* 0x000006f27f007947 */ /* 0x000fea000b800000 */
[----:B--2---:R2:W3:Y:S02]  /*10630*/  SHFL.IDX PT, R0, R36, RZ, 0x1f ;  /* 0x00001fff24007589 */ /* 0x0044e400000e0000 */
.L_x_1040:
[----:B-1----:R-:W1:Y:S01]  /*10640*/  S2R R2, SR_TID.X ;  /* 0x0000000000027919 */ /* 0x002e620000002100 */
[----:B------:R-:W-:Y:S03]  /*10650*/  WARPSYNC 0xffffffff ;  /* 0xffffffff00007948 */ /* 0x000fe60003800000 */
[----:B------:R-:W-:Y:S06]  /*10660*/  BAR.SYNC.DEFER_BLOCKING 0x4, 0x80 ;  /* 0x0102000000007b1d */ /* 0x000fec0000010000 */
[----:B---3--:R3:W-:Y:S01]  /*10670*/  STL [R1+0x58], R0 ;  /* 0x0000580001007387 */ /* 0x0087e20000100800 */
[----:B-1----:R-:W-:-:S13]  /*10680*/  LOP3.LUT P0, RZ, R2, 0x7f, RZ, 0xc0, !PT ;  /* 0x0000007f02ff7812 */ /* 0x002fda000780c0ff */
[----:B------:R3:W-:Y:S04]  /*10690*/  @!P0 STS [0xc100], R36 ;  /* 0x00c10024ff008388 */ /* 0x0007e80000000800 */
[----:B------:R-:W-:Y:S06]  /*106a0*/  BAR.ARV 0x5, 0x80 ;  /* 0x0142000000007b1d */ /* 0x000fec0000002000 */
.L_x_1028:
[----:B--23--:R-:W2:Y:S02]  /*106b0*/  LDL R0, [R1+0x58] ;  /* 0x0000580001007983 */ /* 0x00cea40000100800 */
[----:B--2---:R-:W-:-:S13]  /*106c0*/  ISETP.GE.AND P0, PT, R0, c[0x0][0x538], PT ;  /* 0x00014e0000007a0c */ /* 0x004fda0003f06270 */
[----:B-1--4-:R-:W-:Y:S01]  /*106d0*/  @P0 CALL.REL.NOINC `(.L_x_1030) ;  /* 0x0000001000000944 */ /* 0x012fe20003c00000 */
[----:B------:R-:W-:Y:S05]  /*106e0*/  BRA `(.L_x_1031) ;  /* 0xffff014000007947 */ /* 0x000fea000383ffff */
.L_x_1030:
[----:B------:R-:W-:Y:S05]  /*106f0*/  EXIT ;  /* 0x000000000000794d */ /* 0x000fea0003800000 */
.L_x_996:
[----:B------:R-:W-:Y:S01]  /*10700*/  IMAD.MOV.U32 R7, RZ, RZ, R14 ;  /* 0x000000ffff077224 */ /* 0x000fe200078e000e */
[----:B------:R-:W-:Y:S01]  /*10710*/  MOV R6, RZ ;  /* 0x000000ff00067202 */ /* 0x000fe20000000f00 */
[----:B-1----:R-:W-:Y:S01]  /*10720*/  IMAD.MOV.U32 R3, RZ, RZ, 0x1c1f ;  /* 0x00001c1fff037424 */ /* 0x002fe200078e00ff */
[----:B------:R-:W-:Y:S02]  /*10730*/  MOV R2, 0x10750 ;  /* 0x0001075000027802 */ /* 0x000fe40000000f00 */
[----:B------:R-:W-:Y:S05]  /*10740*/  CALL.REL.NOINC `($__internal_17_$__cuda_sm70_shflsync_idx_p) ;  /* 0x0000068000007944 */ /* 0x000fea0003c00000 */
[----:B------:R-:W-:Y:S01]  /*10750*/  MOV R5, R6 ;  /* 0x0000000600057202 */ /* 0x000fe20000000f00 */
[----:B------:R-:W-:Y:S05]  /*10760*/  BRA `(.L_x_1032) ;  /* 0xffff10d000007947 */ /* 0x000fea000383ffff */
.L_x_997:
[----:B------:R-:W-:Y:S01]  /*10770*/  IMAD.MOV.U32 R7, RZ, RZ, R16 ;  /* 0x000000ffff077224 */ /* 0x000fe200078e0010 */
[----:B------:R-:W-:Y:S01]  /*10780*/  MOV R6, RZ ;  /* 0x000000ff00067202 */ /* 0x000fe20000000f00 */
[----:B-1----:R-:W-:Y:S01]  /*10790*/  IMAD.MOV.U32 R3, RZ, RZ, 0x1c1f ;  /* 0x00001c1fff037424 */ /* 0x002fe200078e00ff */
[----:B------:R-:W-:Y:S02]  /*107a0*/  MOV R2, 0x107c0 ;  /* 0x000107c000027802 */ /* 0x000fe40000000f00 */
[----:B--23--:R-:W-:Y:S05]  /*107b0*/  CALL.REL.NOINC `($__internal_17_$__cuda_sm70_shflsync_idx_p) ;  /* 0x0000061000007944 */ /* 0x00cfea0003c00000 */
[----:B------:R-:W-:Y:S01]  /*107c0*/  MOV R2, R6 ;  /* 0x0000000600027202 */ /* 0x000fe20000000f00 */
[----:B------:R-:W-:Y:S05]  /*107d0*/  BRA `(.L_x_1033) ;  /* 0xffff108000007947 */ /* 0x000fea000383ffff */
.L_x_1000:
[----:B--2---:R-:W-:Y:S01]  /*107e0*/  IMAD.MOV.U32 R7, RZ, RZ, R14 ;  /* 0x000000ffff077224 */ /* 0x004fe200078e000e */
[----:B------:R-:W-:Y:S01]  /*107f0*/  MOV R6, 0x1 ;  /* 0x0000000100067802 */ /* 0x000fe20000000f00 */
[----:B------:R-:W-:Y:S01]  /*10800*/  IMAD.MOV.U32 R3, RZ, RZ, 0x1c1f ;  /* 0x00001c1fff037424 */ /* 0x000fe200078e00ff */
[----:B----4-:R-:W-:-:S02]  /*10810*/  MOV R2, 0x10830 ;  /* 0x0001083000027802 */ /* 0x010fc40000000f00 */
[----:B-1-3--:R-:W-:Y:S05]  /*10820*/  CALL.REL.NOINC `($__internal_17_$__cuda_sm70_shflsync_idx_p) ;  /* 0x000005a000007944 */ /* 0x00afea0003c00000 */
[----:B------:R-:W-:Y:S01]  /*10830*/  IMAD.MOV.U32 R5, RZ, RZ, R6 ;  /* 0x000000ffff057224 */ /* 0x000fe200078e0006 */
[----:B------:R-:W-:Y:S01]  /*10840*/  MOV R6, 0x1 ;  /* 0x0000000100067802 */ /* 0x000fe20000000f00 */
[----:B------:R-:W-:Y:S01]  /*10850*/  IMAD.MOV.U32 R7, RZ, RZ, R16 ;  /* 0x000000ffff077224 */ /* 0x000fe200078e0010 */
[----:B------:R-:W-:-:S02]  /*10860*/  MOV R3, 0x1c1f ;  /* 0x00001c1f00037802 */ /* 0x000fc40000000f00 */
[----:B------:R-:W-:Y:S02]  /*10870*/  MOV R2, 0x10890 ;  /* 0x0001089000027802 */ /* 0x000fe40000000f00 */
[----:B------:R-:W-:Y:S05]  /*10880*/  CALL.REL.NOINC `($__internal_17_$__cuda_sm70_shflsync_idx_p) ;  /* 0x0000054000007944 */ /* 0x000fea0003c00000 */
[----:B------:R-:W-:Y:S01]  /*10890*/  MOV R2, R6 ;  /* 0x0000000600027202 */ /* 0x000fe20000000f00 */
[----:B------:R-:W-:Y:S05]  /*108a0*/  BRA `(.L_x_1034) ;  /* 0xffff118000007947 */ /* 0x000fea000383ffff */
.L_x_1003:
[----:B-1----:R-:W-:Y:S01]  /*108b0*/  IMAD.MOV.U32 R7, RZ, RZ, R14 ;  /* 0x000000ffff077224 */ /* 0x002fe200078e000e */
[----:B------:R-:W-:Y:S01]  /*108c0*/  MOV R6, 0x2 ;  /* 0x0000000200067802 */ /* 0x000fe20000000f00 */
[----:B------:R-:W-:Y:S01]  /*108d0*/  IMAD.MOV.U32 R3, RZ, RZ, 0x1c1f ;  /* 0x00001c1fff037424 */ /* 0x000fe200078e00ff */
[----:B--2---:R-:W-:Y:S02]  /*108e0*/  MOV R2, 0x10900 ;  /* 0x0001090000027802 */ /* 0x004fe40000000f00 */
[----:B---3--:R-:W-:Y:S05]  /*108f0*/  CALL.REL.NOINC `($__internal_17_$__cuda_sm70_shflsync_idx_p) ;  /* 0x000004d000007944 */ /* 0x008fea0003c00000 */
[----:B------:R-:W-:Y:S01]  /*10900*/  MOV R5, R6 ;  /* 0x0000000600057202 */ /* 0x000fe20000000f00 */
[----:B------:R-:W-:Y:S05]  /*10910*/  BRA `(.L_x_1035) ;  /* 0xffff12c000007947 */ /* 0x000fea000383ffff */
.L_x_1004:
[----:B------:R-:W-:Y:S01]  /*10920*/  IMAD.MOV.U32 R7, RZ, RZ, R16 ;  /* 0x000000ffff077224 */ /* 0x000fe200078e0010 */
[----:B------:R-:W-:Y:S01]  /*10930*/  MOV R6, 0x2 ;  /* 0x0000000200067802 */ /* 0x000fe20000000f00 */
[----:B------:R-:W-:Y:S01]  /*10940*/  IMAD.MOV.U32 R3, RZ, RZ, 0x1c1f ;  /* 0x00001c1fff037424 */ /* 0x000fe200078e00ff */
[----:B--2---:R-:W-:Y:S02]  /*10950*/  MOV R2, 0x10970 ;  /* 0x0001097000027802 */ /* 0x004fe40000000f00 */
[----:B-1-34-:R-:W-:Y:S05]  /*10960*/  CALL.REL.NOINC `($__internal_17_$__cuda_sm70_shflsync_idx_p) ;  /* 0x0000046000007944 */ /* 0x01afea0003c00000 */
[----:B------:R-:W-:Y:S01]  /*10970*/  MOV R2, R6 ;  /* 0x0000000600027202 */ /* 0x000fe20000000f00 */
[----:B------:R-:W-:Y:S05]  /*10980*/  BRA `(.L_x_1036) ;  /* 0xffff127000007947 */ /* 0x000fea000383ffff */
.L_x_1007:
[----:B-1----:R-:W-:Y:S01]  /*10990*/  IMAD.MOV.U32 R7, RZ, RZ, R14 ;  /* 0x000000ffff077224 */ /* 0x002fe200078e000e */
[----:B------:R-:W-:Y:S01]  /*109a0*/  MOV R6, 0x3 ;  /* 0x0000000300067802 */ /* 0x000fe20000000f00 */
[----:B------:R-:W-:Y:S01]  /*109b0*/  IMAD.MOV.U32 R3, RZ, RZ, 0x1c1f ;  /* 0x00001c1fff037424 */ /* 0x000fe200078e00ff */
[----:B------:R-:W-:-:S02]  /*109c0*/  MOV R2, 0x109e0 ;  /* 0x000109e000027802 */ /* 0x000fc40000000f00 */
[----:B--234-:R-:W-:Y:S05]  /*109d0*/  CALL.REL.NOINC `($__internal_17_$__cuda_sm70_shflsync_idx_p) ;  /* 0x000003f000007944 */ /* 0x01cfea0003c00000 */
        /* <DEDUP_REMOVED lines=8> */
.L_x_1014:
[----:B---3--:R1:W5:Y:S01]  /*10a60*/  LDL R0, [R1+0x20] ;  /* 0x0000200001007983 */ /* 0x0083620000100800 */
[----:B------:R-:W-:Y:S02]  /*10a70*/  MOV R3, 0x2 ;  /* 0x0000000200037802 */ /* 0x000fe40000000f00 */
[----:B------:R-:W-:Y:S02]  /*10a80*/  MOV R2, 0x10aa0 ;  /* 0x00010aa000027802 */ /* 0x000fe40000000f00 */
[----:B-1---5:R-:W-:Y:S05]  /*10a90*/  CALL.REL.NOINC `($__internal_16_$__cuda_sm70_shflsync_bfly_p) ;  /* 0x000002f000007944 */ /* 0x022fea0003c00000 */
[----:B------:R-:W-:Y:S01]  /*10aa0*/  MOV R5, R8 ;  /* 0x0000000800057202 */ /* 0x000fe20000000f00 */
[----:B------:R-:W-:Y:S05]  /*10ab0*/  BRA `(.L_x_1038) ;  /* 0xffffd72000007947 */ /* 0x000fea000383ffff */
.L_x_1015:
[----:B------:R-:W-:Y:S01]  /*10ac0*/  IMAD.MOV.U32 R0, RZ, RZ, R5 ;  /* 0x000000ffff007224 */ /* 0x000fe200078e0005 */
[----:B------:R-:W-:Y:S02]  /*10ad0*/  MOV R3, 0x1 ;  /* 0x0000000100037802 */ /* 0x000fe40000000f00 */
[----:B------:R-:W-:Y:S02]  /*10ae0*/  MOV R2, 0x10b00 ;  /* 0x00010b0000027802 */ /* 0x000fe40000000f00 */
[----:B------:R-:W-:Y:S05]  /*10af0*/  CALL.REL.NOINC `($__internal_16_$__cuda_sm70_shflsync_bfly_p) ;  /* 0x0000029000007944 */ /* 0x000fea0003c00000 */
[----:B------:R1:W5:Y:S01]  /*10b00*/  LDL R0, [R1+0x24] ;  /* 0x0000240001007983 */ /* 0x0003620000100800 */
[----:B------:R-:W-:Y:S01]  /*10b10*/  FADD.FTZ R5, R5, R8 ;  /* 0x0000000805057221 */ /* 0x000fe20000010000 */
[----:B------:R-:W-:-:S02]  /*10b20*/  MOV R3, 0x2 ;  /* 0x0000000200037802 */ /* 0x000fc40000000f00 */
[----:B------:R-:W-:Y:S02]  /*10b30*/  MOV R2, 0x10b50 ;  /* 0x00010b5000027802 */ /* 0x000fe40000000f00 */
[----:B-1---5:R-:W-:Y:S05]  /*10b40*/  CALL.REL.NOINC `($__internal_16_$__cuda_sm70_shflsync_bfly_p) ;  /* 0x0000024000007944 */ /* 0x022fea0003c00000 */
[----:B------:R-:W2:Y:S01]  /*10b50*/  LDL.LU R0, [R1+0x24] ;  /* 0x0000240001007983 */ /* 0x000ea20000300800 */
[----:B------:R-:W-:Y:S02]  /*10b60*/  MOV R3, 0x1 ;  /* 0x0000000100037802 */ /* 0x000fe40000000f00 */
[----:B------:R-:W-:Y:S01]  /*10b70*/  MOV R2, 0x10bb0 ;  /* 0x00010bb000027802 */ /* 0x000fe20000000f00 */
[----:B--2---:R-:W-:-:S05]  /*10b80*/  FADD.FTZ R4, R0, R8 ;  /* 0x0000000800047221 */ /* 0x004fca0000010000 */
[----:B------:R-:W-:Y:S02]  /*10b90*/  MOV R0, R4 ;  /* 0x0000000400007202 */ /* 0x000fe40000000f00 */
[----:B------:R-:W-:Y:S05]  /*10ba0*/  CALL.REL.NOINC `($__internal_16_$__cuda_sm70_shflsync_bfly_p) ;  /* 0x000001e000007944 */ /* 0x000fea0003c00000 */
[----:B------:R1:W5:Y:S01]  /*10bb0*/  LDL R0, [R1+0x28] ;  /* 0x0000280001007983 */ /* 0x0003620000100800 */
[----:B------:R-:W-:Y:S01]  /*10bc0*/  FADD.FTZ R4, R4, R8 ;  /* 0x0000000804047221 */ /* 0x000fe20000010000 */
[----:B------:R-:W-:Y:S02]  /*10bd0*/  MOV R3, 0x2 ;  /* 0x0000000200037802 */ /* 0x000fe40000000f00 */
        /* <DEDUP_REMOVED lines=19> */
[----:B------:R-:W-:Y:S05]  /*10d10*/  BRA `(.L_x_1039) ;  /* 0xffffd5f000007947 */ /* 0x000fea000383ffff */
.L_x_1029:
[----:B-1----:R-:W-:Y:S01]  /*10d20*/  IMAD.MOV.U32 R7, RZ, RZ, R36 ;  /* 0x000000ffff077224 */ /* 0x002fe200078e0024 */
[----:B------:R-:W-:Y:S01]  /*10d30*/  MOV R6, RZ ;  /* 0x000000ff00067202 */ /* 0x000fe20000000f00 */
[----:B------:R-:W-:Y:S01]  /*10d40*/  IMAD.MOV.U32 R3, RZ, RZ, 0x1f ;  /* 0x0000001fff037424 */ /* 0x000fe200078e00ff */
[----:B------:R-:W-:Y:S02]  /*10d50*/  MOV R2, 0x10d70 ;  /* 0x00010d7000027802 */ /* 0x000fe40000000f00 */
[----:B--2-4-:R-:W-:Y:S05]  /*10d60*/  CALL.REL.NOINC `($__internal_17_$__cuda_sm70_shflsync_idx_p) ;  /* 0x0000006000007944 */ /* 0x014fea0003c00000 */
[----:B------:R-:W-:Y:S01]  /*10d70*/  MOV R0, R6 ;  /* 0x0000000600007202 */ /* 0x000fe20000000f00 */
[----:B------:R-:W-:Y:S05]  /*10d80*/  BRA `(.L_x_1040) ;  /* 0xfffff8b000007947 */ /* 0x000fea000383ffff */
        .weak           $__internal_16_$__cuda_sm70_shflsync_bfly_p
        .type           $__internal_16_$__cuda_sm70_shflsync_bfly_p,@function
        .size           $__internal_16_$__cuda_sm70_shflsync_bfly_p,($__internal_17_$__cuda_sm70_shflsync_idx_p - $__internal_16_$__cuda_sm70_shflsync_bfly_p)
$__internal_16_$__cuda_sm70_shflsync_bfly_p:
[----:B------:R-:W-:Y:S04]  /*10d90*/  WARPSYNC R9 ;  /* 0x0000000900007348 */ /* 0x000fe80003800000 */
[----:B------:R1:W2:Y:S02]  /*10da0*/  SHFL.BFLY PT, R8, R0, R3, R10 ;  /* 0x0c00000300087389 */ /* 0x0002a400000e000a */
[----:B-1----:R-:W-:-:S04]  /*10db0*/  MOV R3, 0x0 ;  /* 0x0000000000037802 */ /* 0x002fc80000000f00 */
[----:B--2---:R-:W-:Y:S05]  /*10dc0*/  RET.REL.NODEC R2 `(_ZN7cutlass13device_kernelIN5flash19enable_sm80_to_sm89INS1_16FlashAttnFwdSm80INS1_25CollectiveMainloopFwdSm80ILi4ELi1ELb0EN4cute5tupleIJNS5_1CILi128EEENS7_ILi64EEENS7_ILi96EEEEEELi96ENS_6half_tEfNS_4arch4Sm80ELb1ELb0ELb1ELb0ELb0ELb0ELb1ELb1EEENS1_21CollectiveEpilogueFwdINS6_IJS8_SA_S9_EEENS6_IJNS7_ILi1EEESI_SI_EEESC_SE_Li128ELb0ELb1ELb1ELb0EEENS1_30DynamicPersistentTileSchedulerILi128ELi128ELb1ELb1ELb0EEEEEEEEEvNT_6ParamsE) ;  /* 0xfffef23002007950 */ /* 0x004fea0003c3ffff */
        .weak           $__internal_17_$__cuda_sm70_shflsync_idx_p
        .type           $__internal_17_$__cuda_sm70_shflsync_idx_p,@function
        .size           $__internal_17_$__cuda_sm70_shflsync_idx_p,(.L_x_2870 - $__internal_17_$__cuda_sm70_shflsync_idx_p)
$__internal_17_$__cuda_sm70_shflsync_idx_p:
[----:B------:R-:W-:-:S04]  /*10dd0*/  MOV R8, 0xffffffff ;  /* 0xffffffff00087802 */ /* 0x000fc80000000f00 */
[----:B------:R-:W-:Y:S04]  /*10de0*/  WARPSYNC R8 ;  /* 0x0000000800007348 */ /* 0x000fe80003800000 */
[----:B------:R1:W2:Y:S02]  /*10df0*/  SHFL.IDX PT, R6, R7, R6, R3 ;  /* 0x0000000607067389 */ /* 0x0002a400000e0003 */
[----:B-1----:R-:W-:-:S04]  /*10e00*/  MOV R3, 0x0 ;  /* 0x0000000000037802 */ /* 0x002fc80000000f00 */
[----:B--2---:R-:W-:Y:S05]  /*10e10*/  RET.REL.NODEC R2 `(_ZN7cutlass13device_kernelIN5flash19enable_sm80_to_sm89INS1_16FlashAttnFwdSm80INS1_25CollectiveMainloopFwdSm80ILi4ELi1ELb0EN4cute5tupleIJNS5_1CILi128EEENS7_ILi64EEENS7_ILi96EEEEEELi96ENS_6half_tEfNS_4arch4Sm80ELb1ELb0ELb1ELb0ELb0ELb0ELb1ELb1EEENS1_21CollectiveEpilogueFwdINS6_IJS8_SA_S9_EEENS6_IJNS7_ILi1EEESI_SI_EEESC_SE_Li128ELb0ELb1ELb1ELb0EEENS1_30DynamicPersistentTileSchedulerILi128ELi128ELb1ELb1ELb0EEEEEEEEEvNT_6ParamsE) ;  /* 0xfffef1e002007950 */ /* 0x004fea0003c3ffff */
.L_x_1041:
        /* <DEDUP_REMOVED lines=14> */
.L_x_2870:


//--------------------- .text._ZN7cutlass13device_kernelIN5flash19enable_sm80_to_sm89INS1_16FlashAttnFwdSm80INS1_25CollectiveMainloopFwdSm80ILi4ELi1ELb0EN4cute5tupleIJNS5_1CILi128EEENS7_ILi48EEENS7_ILi96EEEEEELi96ENS_6half_tEfNS_4arch4Sm80ELb1ELb0ELb1ELb1ELb0ELb0ELb1ELb1EEENS1_21CollectiveEpilogueFwdINS6_IJS8_SA_S9_EEENS6_IJNS7_ILi1EEESI_SI_EEESC_SE_Li128ELb1ELb1ELb1ELb0EEENS1_36VarlenDynamicPersistentTileSchedulerILi128ELi48ELi128ELi128ELb1ELb1ELb0ELb1ELb1ELb1EEEEEEEEEvNT_6ParamsE --------------------------
	.section	.text._ZN7cutlass13device_kernelIN5flash19enable_sm80_to_sm89INS1_16FlashAttnFwdSm80INS1_25CollectiveMainloopFwdSm80ILi4ELi1ELb0EN4cute5tupleIJNS5_1CILi128EEENS7_ILi48EEENS7_ILi96EEEEEELi96ENS_6half_tEfNS_4arch4Sm80ELb1ELb0ELb1ELb1ELb0ELb0ELb1ELb1EEENS1_21CollectiveEpilogueFwdINS6_IJS8_SA_S9_EEENS6_IJNS7_ILi1EEESI_SI_EEESC_SE_Li128ELb1ELb1ELb1ELb0EEENS1_36VarlenDynamicPersistentTileSchedulerILi128ELi48ELi128ELi128ELb1ELb1ELb0ELb1ELb1ELb1EEEEEEEEEvNT_6ParamsE,"ax",@progbits
	.sectioninfo	@"SHI_REGISTERS=255"
	.align	128
.text._ZN7cutlass13device_kernelIN5flash19enable_sm80_to_sm89INS1_16FlashAttnFwdSm80INS1_25CollectiveMainloopFwdSm80ILi4ELi1ELb0EN4cute5tupleIJNS5_1CILi128EEENS7_ILi48EEENS7_ILi96EEEEEELi96ENS_6half_tEfNS_4arch4Sm80ELb1ELb0ELb1ELb1ELb0ELb0ELb1ELb1EEENS1_21CollectiveEpilogueFwdINS6_IJS8_SA_S9_EEENS6_IJNS7_ILi1EEESI_SI_EEESC_SE_Li128ELb1ELb1ELb1ELb0EEENS1_36VarlenDynamicPersistentTileSchedulerILi128ELi48ELi128ELi128ELb1ELb1ELb0ELb1ELb1ELb1EEEEEEEEEvNT_6ParamsE:
        .type           _ZN7cutlass13device_kernelIN5flash19enable_sm80_to_sm89INS1_16FlashAttnFwdSm80INS1_25CollectiveMainloopFwdSm80ILi4ELi1ELb0EN4cute5tupleIJNS5_1CILi128EEENS7_ILi48EEENS7_ILi96EEEEEELi96ENS_6half_tEfNS_4arch4Sm80ELb1ELb0ELb1ELb1ELb0ELb0ELb1ELb1EEENS1_21CollectiveEpilogueFwdINS6_IJS8_SA_S9_EEENS6_IJNS7_ILi1EEESI_SI_EEESC_SE_Li128ELb1ELb1ELb1ELb0EEENS1_36VarlenDynamicPersistentTileSchedulerILi128ELi48ELi128ELi128ELb1ELb1ELb0ELb1ELb1ELb1EEEEEEEEEvNT_6ParamsE,@function
        .size           _ZN7cutlass13device_kernelIN5flash19enable_sm80_to_sm89INS1_16FlashAttnFwdSm80INS1_25CollectiveMainloopFwdSm80ILi4ELi1ELb0EN4cute5tupleIJNS5_1CILi128EEENS7_ILi48EEENS7_ILi96EEEEEELi96ENS_6half_tEfNS_4arch4Sm80ELb1ELb0ELb1ELb1ELb0ELb0ELb1ELb1EEENS1_21CollectiveEpilogueFwdINS6_IJS8_SA_S9_EEENS6_IJNS7_ILi1EEESI_SI_EEESC_SE_Li128ELb1ELb1ELb1ELb0EEENS1_36VarlenDynamicPersistentTileSchedulerILi128ELi48ELi128ELi128ELb1ELb1ELb0ELb1ELb1ELb1EEEEEEEEEvNT_6ParamsE,(.L_x_2873 - _ZN7cutlass13device_kernelIN5flash19enable_sm80_to_sm89INS1_16FlashAttnFwdSm80INS1_25CollectiveMainloopFwdSm80ILi4ELi1ELb0EN4cute5tupleIJNS5_1CILi128EEENS7_ILi48EEENS7_ILi96EEEEEELi96ENS_6half_tEfNS_4arch4Sm80ELb1ELb0ELb1ELb1ELb0ELb0ELb1ELb1EEENS1_21CollectiveEpilogueFwdINS6_IJS8_SA_S9_EEENS6_IJNS7_ILi1EEESI_SI_EEESC_SE_Li128ELb1ELb1ELb1ELb0EEENS1_36VarlenDynamicPersistentTileSchedulerILi128ELi48ELi128ELi128ELb1ELb1ELb0ELb1ELb1ELb1EEEEEEEEEvNT_6ParamsE)
        .other          _ZN7cutlass13device_kernelIN5flash19enable_sm80_to_sm89INS1_16FlashAttnFwdSm80INS1_25CollectiveMainloopFwdSm80ILi4ELi1ELb0EN4cute5tupleIJNS5_1CILi128EEENS7_ILi48EEENS7_ILi96EEEEEELi96ENS_6half_tEfNS_4arch4Sm80ELb1ELb0ELb1ELb1ELb0ELb0ELb1ELb1EEENS1_21CollectiveEpilogueFwdINS6_IJS8_SA_S9_EEENS6_IJNS7_ILi1EEESI_SI_EEESC_SE_Li128ELb1ELb1ELb1ELb0EEENS1_36VarlenDynamicPersistentTileSchedulerILi128ELi48ELi128ELi128ELb1ELb1ELb0ELb1ELb1ELb1EEEEEEEEEvNT_6ParamsE,@"STO_CUDA_ENTRY STV_DEFAULT"
_ZN7cutlass13device_kernelIN5flash19enable_sm80_to_sm89INS1_16FlashAttnFwdSm80INS1_25CollectiveMainloopFwdSm80ILi4ELi1ELb0EN4cute5tupleIJNS5_1CILi128EEENS7_ILi48EEENS7_ILi96EEEEEELi96ENS_6half_tEfNS_4arch4Sm80ELb1ELb0ELb1ELb1ELb0ELb0ELb1ELb1EEENS1_21CollectiveEpilogueFwdINS6_IJS8_SA_S9_EEENS6_IJNS7_ILi1EEESI_SI_EEESC_SE_Li128ELb1ELb1ELb1ELb0EEENS1_36VarlenDynamicPersistentTileSchedulerILi128ELi48ELi128ELi128ELb1ELb1ELb0ELb1ELb1ELb1EEEEEEEEEvNT_6ParamsE:
        /* <DEDUP_REMOVED lines=10> */
[----:B-1----:R1:W-:Y:S04]  /*00a0*/  @P0 STL.64 [R1], R4 ;  /* 0x0000000401000387 */ /* 0x0023e80000100a00 */
        /* <DEDUP_REMOVED lines=43> */
.L_x_1047:
        /* <DEDUP_REMOVED lines=16> */
.L_x_1157:
        /* <DEDUP_REMOVED lines=16> */
.L_x_1158:
[----:B--2---:R-:W-:-:S05]  /*0560*/  IMAD R0, R0, c[0x0][0x538], RZ ;  /* 0x00014e0000007a24 */ /* 0x004fca00078e02ff */
[----:B------:R-:W-:-:S04]  /*0570*/  IADD3 R6, R0, R6, RZ ;  /* 0x0000000600067210 */ /* 0x000fc80007ffe0ff */
[----:B------:R-:W-:-:S13]  /*0580*/  ISETP.GT.AND P0, PT, R6, UR4, PT ;  /* 0x0000000406007c0c */ /* 0x000fda000bf04270 */
[----:B-1----:R-:W-:Y:S05]  /*0590*/  @!P0 BRA `(.L_x_1047) ;  /* 0xfffffdc000008947 */ /* 0x002fea000383ffff */
.L_x_1043:
[----:B------:R-:W-:-:S05]  /*05a0*/  IADD3 R11, -R0, R6, RZ ;  /* 0x00000006000b7210 */ /* 0x000fca0007ffe1ff */
[----:B------:R-:W-:-:S05]  /*05b0*/  IMAD R0, R4, c[0x0][0x538], R11 ;  /* 0x00014e0004007a24 */ /* 0x000fca00078e020b */
[----:B------:R-:W-:Y:S01]  /*05c0*/  ISETP.GT.AND P0, PT, R0, UR4, PT ;  /* 0x0000000400007c0c */ /* 0x000fe2000bf04270 */
[----:B------:R-:W-:-:S12]  /*05d0*/  BRA.DIV ~URZ, `(.L_x_1048) ;  /* 0x00011e127f007947 */ /* 0x000fd8000b800000 */
[----:B------:R-:W-:-:S04]  /*05e0*/  VOTE.ANY R10, PT, !P0 ;  /* 0x00000000000a7806 */ /* 0x000fc800040e0100 */
.L_x_1159:
[----:B------:R-:W1:Y:S02]  /*05f0*/  POPC R6, R10 ;  /* 0x0000000a00067309 */ /* 0x000e640000000000 */
[----:B-1----:R-:W-:-:S05]  /*0600*/  IADD3 R0, R6, R7, RZ ;  /* 0x0000000706007210 */ /* 0x002fca0007ffe0ff */
[----:B------:R1:W-:Y:S01]  /*0610*/  STL [R1+0xc], R0 ;  /* 0x00000c0001007387 */ /* 0x0003e20000100800 */
[----:B------:R-:W-:Y:S05]  /*0620*/  BRA.DIV ~URZ, `(.L_x_1049) ;  /* 0x00011e127f007947 */ /* 0x000fea000b800000 */
[----:B------:R2:W3:Y:S01]  /*0630*/  SHFL.IDX PT, R12, R9, R6, 0x1f ;  /* 0x00001f06090c7589 */ /* 0x0004e200000e0000 */
[----:B------:R-:W-:-:S03]  /*0640*/  MOV R7, RZ ;  /* 0x000000ff00077202 */ /* 0x000fc60000000f00 */
[----:B------:R2:W4:Y:S04]  /*0650*/  SHFL.IDX PT, R9, R8, R6, 0x1f ;  /* 0x00001f0608097589 */ /* 0x00052800000e0000 */
.L_x_1160:
[----:B------:R-:W-:Y:S01]  /*0660*/  ISETP.NE.AND P0, PT, R10, RZ, PT ;  /* 0x000000ff0a00720c */ /* 0x000fe20003f05270 */
[----:B------:R-:W-:-:S12]  /*0670*/  BSSY B0, `(.L_x_1050) ;  /* 0x0000005000007945 */ /* 0x000fd80003800000 */
[----:B------:R-:W-:Y:S05]  /*0680*/  @!P0 BRA `(.L_x_1051) ;  /* 0x0000003000008947 */ /* 0x000fea0003800000 */
[----:B------:R-:W-:Y:S01]  /*0690*/  IADD3 R3, R6, -0x1, RZ ;  /* 0xffffffff06037810 */ /* 0x000fe20007ffe0ff */
[----:B------:R-:W-:Y:S05]  /*06a0*/  BRA.DIV ~URZ, `(.L_x_1052) ;  /* 0x00011e727f007947 */ /* 0x000fea000b800000 */
[----:B------:R1:W2:Y:S02]  /*06b0*/  SHFL.IDX PT, R7, R4, R3, 0x1f ;  /* 0x00001f0304077589 */ /* 0x0002a400000e0000 */
.L_x_1051:
[----:B------:R-:W-:Y:S05]  /*06c0*/  BSYNC B0 ;  /* 0x0000000000007941 */ /* 0x000fea0003800000 */
.L_x_1050:
[----:B-12---:R-:W-:Y:S01]  /*06d0*/  IMAD R0, R7, c[0x0][0x538], R11 ;  /* 0x00014e0007007a24 */ /* 0x006fe200078e020b */
[----:B----4-:R-:W-:Y:S01]  /*06e0*/  ISETP.NE.AND P0, PT, R9, 0x1, PT ;  /* 0x000000010900780c */ /* 0x010fe20003f05270 */
[----:B------:R-:W-:Y:S03]  /*06f0*/  BSSY B0, `(.L_x_1053) ;  /* 0x0000089000007945 */ /* 0x000fe60003800000 */
[----:B------:R1:W-:Y:S01]  /*0700*/  STL [R1], R0 ;  /* 0x0000000001007387 */ /* 0x0003e20000100800 */
        /* <DEDUP_REMOVED lines=65> */
.L_x_1054:
        /* <DEDUP_REMOVED lines=16> */
[----:B------:R-:W-:Y:S01]  /*0c20*/  IMAD R4, R4, R6, RZ ;  /* 0x0000000604047224 */ /* 0x000fe200078e02ff */
[----:B------:R-:W-:-:S03]  /*0c30*/  MOV R5, R0 ;  /* 0x0000000000057202 */ /* 0x000fc60000000f00 */
        /* <DEDUP_REMOVED lines=52> */
.L_x_1055:
[----:B------:R-:W-:Y:S05]  /*0f80*/  BSYNC B0 ;  /* 0x0000000000007941 */ /* 0x000fea0003800000 */
.L_x_1053:
[----:B------:R-:W-:-:S04]  /*0f90*/  LOP3.LUT R0, RZ, R0, RZ, 0x33, !PT ;  /* 0x00000000ff007212 */ /* 0x000fc800078e33ff */
[----:B------:R-:W-:-:S05]  /*0fa0*/  IADD3 R0, R0, R12, RZ ;  /* 0x0000000c00007210 */ /* 0x000fca0007ffe0ff */
[----:B------:R2:W-:Y:S01]  /*0fb0*/  STL [R1+0x4], R0 ;  /* 0x0000040001007387 */ /* 0x0005e20000100800 */
[----:B------:R-:W-:Y:S05]  /*0fc0*/  BRA `(.L_x_1056) ;  /* 0x0000006000007947 */ /* 0x000fea0003800000 */
.L_x_1044:
[----:B------:R-:W-:Y:S01]  /*0fd0*/  MOV R0, UR4 ;  /* 0x0000000400007c02 */ /* 0x000fe20008000f00 */
[----:B------:R-:W-:Y:S04]  /*0fe0*/  STL [R1+0x4], RZ ;  /* 0x000004ff01007387 */ /* 0x000fe80000100800 */
[----:B------:R1:W-:Y:S04]  /*0ff0*/  STL [R1], R0 ;  /* 0x0000000001007387 */ /* 0x0003e80000100800 */
[----:B------:R2:W-:Y:S01]  /*1000*/  STL [R1+0x8], RZ ;  /* 0x000008ff01007387 */ /* 0x0005e20000100800 */
[----:B-1----:R-:W-:-:S05]  /*1010*/  MOV R0, c[0x0][0x53c] ;  /* 0x00014f0000007a02 */ /* 0x002fca0000000f00 */
[----:B------:R2:W-:Y:S02]  /*1020*/  STL [R1+0xc], R0 ;  /* 0x00000c0001007387 */ /* 0x0005e40000100800 */
.L_x_1056:
[----:B------:R-:W3:Y:S04]  /*1030*/  LDL R4, [R1] ;  /* 0x0000000001047983 */ /* 0x000ee80000100800 */
[----:B------:R-:W3:Y:S04]  /*1040*/  LDL R5, [R1+0x4] ;  /* 0x0000040001057983 */ /* 0x000ee80000100800 */
[----:B------:R-:W3:Y:S04]  /*1050*/  LDL R6, [R1+0x8] ;  /* 0x0000080001067983 */ /* 0x000ee80000100800 */
[----:B------:R-:W3:Y:S01]  /*1060*/  LDL R7, [R1+0xc] ;  /* 0x00000c0001077983 */ /* 0x000ee20000100800 */
[----:B------:R-:W-:Y:S01]  /*1070*/  ISETP.NE.AND P0, PT, R13, RZ, PT ;  /* 0x000000ff0d00720c */ /* 0x000fe20003f05270 */
[----:B------:R-:W-:-:S12]  /*1080*/  WARPSYNC 0xffffffff ;  /* 0xffffffff00007948 */ /* 0x000fd80003800000 */
[----:B---3--:R3:W-:Y:S04]  /*1090*/  @!P0 STS.128 [0xc080], R4 ;  /* 0x00c08004ff008388 */ /* 0x0087e80000000c00 */
[----:B------:R-:W-:Y:S06]  /*10a0*/  BAR.ARV 0x5, 0x80 ;  /* 0x0142000000007b1d */ /* 0x000fec0000002000 */
.L_x_1042:
[----:B--2---:R-:W2:Y:S02]  /*10b0*/  LDL R0, [R1+0xc] ;  /* 0x00000c0001007983 */ /* 0x004ea40000100800 */
[----:B--2---:R-:W-:-:S13]  /*10c0*/  ISETP.GE.AND P0, PT, R0, c[0x0][0x53c], PT ;  /* 0x00014f0000007a0c */ /* 0x004fda0003f06270 */
[----:B------:R-:W-:Y:S05]  /*10d0*/  @P0 EXIT ;  /* 0x000000000000094d */ /* 0x000fea0003800000 */
[----:B------:R-:W2:Y:S02]  /*10e0*/  S2R R11, SR_TID.X ;  /* 0x00000000000b7919 */ /* 0x000ea40000002100 */
[----:B--2---:R-:W-:-:S04]  /*10f0*/  SHF.R.S32.HI R9, RZ, 0x1f, R11 ;  /* 0x0000001fff097819 */ /* 0x004fc8000001140b */
[CC--:B------:R-:W-:Y:S02]  /*1100*/  LEA.HI R17, R9.reuse, R11.reuse, RZ, 0x3 ;  /* 0x0000000b09117211 */ /* 0x0c0fe400078f18ff */
[----:B------:R-:W-:Y:S02]  /*1110*/  LEA.HI R3, R9, R11, RZ, 0x4 ;  /* 0x0000000b09037211 */ /* 0x000fe400078f20ff */
[----:B-1----:R-:W-:Y:S02]  /*1120*/  LOP3.LUT R2, R17, 0xfffffff8, RZ, 0xc0, !PT ;  /* 0xfffffff811027812 */ /* 0x002fe400078ec0ff */
        /* <DEDUP_REMOVED lines=25> */
[----:B------:R-:W-:Y:S02]  /*12c0*/  LEA.HI R5, R6, R250, RZ, 0x1 ;  /* 0x000000fa06057211 */ /* 0x000fe400078f08ff */
[----:B------:R-:W-:Y:S01]  /*12d0*/  SHF.R.U32.HI R4, RZ, 0x3, R0 ;  /* 0x00000003ff047819 */ /* 0x000fe20000011600 */
[----:B------:R-:W-:Y:S01]  /*12e0*/  IMAD.IADD R21, R11, 0x1, -R2 ;  /* 0x000000010b157824 */ /* 0x000fe200078e0a02 */
        /* <DEDUP_REMOVED lines=13> */
[----:B------:R-:W-:Y:S01]  /*13c0*/  IMAD.IADD R4, R7, 0x1, -R3 ;  /* 0x0000000107047824 */ /* 0x000fe200078e0a03 */
[----:B------:R-:W-:Y:S01]  /*13d0*/  SHF.R.S32.HI R3, RZ, 0x2, R11 ;  /* 0x00000002ff037819 */ /* 0x000fe2000001140b */
[----:B------:R-:W-:Y:S01]  /*13e0*/  IMAD.U32 R5, R0, 0x20, R5 ;  /* 0x0000002000057824 */ /* 0x000fe200078e0005 */
[----:B------:R-:W-:Y:S02]  /*13f0*/  LOP3.LUT R2, R2, 0xfffffff8, RZ, 0xc0, !PT ;  /* 0xfffffff802027812 */ /* 0x000fe400078ec0ff */
[----:B------:R-:W-:Y:S01]  /*1400*/  LEA.HI R0, R18, R18, RZ, 0x1 ;  /* 0x0000001212007211 */ /* 0x000fe200078f08ff */
[----:B------:R-:W-:Y:S01]  /*1410*/  IMAD R19, R4, 0x10, R3 ;  /* 0x0000001004137824 */ /* 0x000fe200078e0203 */
[----:B------:R-:W-:Y:S01]  /*1420*/  SHF.R.S32.HI R3, RZ, 0x1, R8 ;  /* 0x00000001ff037819 */ /* 0x000fe20000011408 */
[----:B------:R-:W-:Y:S01]  /*1430*/  IMAD.IADD R4, R250, 0x1, -R2 ;  /* 0x00000001fa047824 */ /* 0x000fe200078e0a02 */
[C---:B------:R-:W-:Y:S01]  /*1440*/  LOP3.LUT R2, R0.reuse, 0x1ffffffe, RZ, 0xc0, !PT ;  /* 0x1ffffffe00027812 */ /* 0x040fe200078ec0ff */
[----:B------:R-:W-:Y:S01]  /*1450*/  IMAD.SHL.U32 R0, R0, 0x20, RZ ;  /* 0x0000002000007824 */ /* 0x000fe200078e00ff */
[----:B------:R1:W-:Y:S01]  /*1460*/  STL [R1+0x84], R5 ;  /* 0x0000840501007387 */ /* 0x0003e20000100800 */
[----:B------:R-:W-:-:S02]  /*1470*/  SHF.R.S32.HI R6, RZ, 0x1, R10 ;  /* 0x00000001ff067819 */ /* 0x000fc4000001140a */
[----:B------:R-:W-:Y:S01]  /*1480*/  IMAD.IADD R8, R18, 0x1, -R2 ;  /* 0x0000000112087824 */ /* 0x000fe200078e0a02 */
[----:B------:R-:W-:Y:S01]  /*1490*/  LOP3.LUT R0, R0, 0xffffffc0, RZ, 0xc0, !PT ;  /* 0xffffffc000007812 */ /* 0x000fe200078ec0ff */
[C---:B------:R-:W-:Y:S01]  /*14a0*/  IMAD.SHL.U32 R2, R3.reuse, 0x40, RZ ;  /* 0x0000004003027824 */ /* 0x040fe200078e00ff */
[----:B------:R-:W-:Y:S01]  /*14b0*/  SHF.R.S32.HI R10, RZ, 0x1f, R10 ;  /* 0x0000001fff0a7819 */ /* 0x000fe2000001140a */
[----:B------:R-:W-:Y:S01]  /*14c0*/  STL [R1+0xc0], R19 ;  /* 0x0000c01301007387 */ /* 0x000fe20000100800 */
[----:B------:R-:W-:Y:S01]  /*14d0*/  LOP3.LUT P2, RZ, R3, 0x2, RZ, 0xc0, !PT ;  /* 0x0000000203ff7812 */ /* 0x000fe2000784c0ff */
[----:B------:R-:W-:Y:S01]  /*14e0*/  IMAD R14, R8, 0x8, R0 ;  /* 0x00000008080e7824 */ /* 0x000fe200078e0200 */
[----:B------:R-:W-:Y:S01]  /*14f0*/  LEA.HI R3, R10, R6, RZ, 0x2 ;  /* 0x000000060a037211 */ /* 0x000fe200078f10ff */
[----:B------:R-:W-:Y:S01]  /*1500*/  IMAD.SHL.U32 R8, R7, 0x200, RZ ;  /* 0x0000020007087824 */ /* 0x000fe200078e00ff */
[----:B------:R-:W-:Y:S02]  /*1510*/  LOP3.LUT R0, R2, 0xc0, RZ, 0xc0, !PT ;  /* 0x000000c002007812 */ /* 0x000fe400078ec0ff */
[----:B------:R-:W-:Y:S01]  /*1520*/  LOP3.LUT R2, R3, 0xfffffffc, RZ, 0xc0, !PT ;  /* 0xfffffffc03027812 */ /* 0x000fe200078ec0ff */
[----:B------:R-:W-:Y:S01]  /*1530*/  IMAD R3, R18, 0x2, R8 ;  /* 0x0000000212037824 */ /* 0x000fe200078e0208 */
[----:B------:R-:W-:-:S02]  /*1540*/  LOP3.LUT R7, R0, 0x8, R17, 0xf8, !PT ;  /* 0x0000000800077812 */ /* 0x000fc400078ef811 */
[----:B------:R-:W-:Y:S01]  /*1550*/  IADD3 R20, R22, 0x20, RZ ;  /* 0x0000002016147810 */ /* 0x000fe20007ffe0ff */
[----:B------:R-:W-:Y:S01]  /*1560*/  IMAD.IADD R2, R6, 0x1, -R2 ;  /* 0x0000000106027824 */ /* 0x000fe200078e0a02 */
[----:B------:R-:W-:-:S04]  /*1570*/  SHF.R.S32.HI R23, RZ, 0x1f, R22 ;  /* 0x0000001fff177819 */ /* 0x000fc80000011416 */
[C---:B------:R-:W-:Y:S01]  /*1580*/  LOP3.LUT P3, RZ, R2.reuse, 0x2, RZ, 0xc0, !PT ;  /* 0x0000000202ff7812 */ /* 0x040fe2000786c0ff */
[----:B------:R-:W-:Y:S01]  /*1590*/  IMAD.SHL.U32 R2, R2, 0x40, RZ ;  /* 0x0000004002027824 */ /* 0x000fe200078e00ff */
[----:B-1----:R-:W-:-:S04]  /*15a0*/  LEA.HI R5, R4, R4, RZ, 0x1 ;  /* 0x0000000404057211 */ /* 0x002fc800078f08ff */
[----:B------:R-:W-:Y:S02]  /*15b0*/  LOP3.LUT R9, R5, 0x3fffffe, RZ, 0xc0, !PT ;  /* 0x03fffffe05097812 */ /* 0x000fe400078ec0ff */
[----:B------:R-:W-:-:S03]  /*15c0*/  LOP3.LUT R2, R2, 0xc0, RZ, 0xc0, !PT ;  /* 0x000000c002027812 */ /* 0x000fc600078ec0ff */
[----:B------:R-:W-:Y:S01]  /*15d0*/  IMAD.IADD R9, R4, 0x1, -R9 ;  /* 0x0000000104097824 */ /* 0x000fe200078e0a09 */
[----:B------:R-:W-:Y:S02]  /*15e0*/  SHF.R.U32.HI R4, RZ, 0x3, R0 ;  /* 0x00000003ff047819 */ /* 0x000fe40000011600 */
[----:B------:R-:W-:Y:S01]  /*15f0*/  SHF.R.S32.HI R0, RZ, 0x1, R5 ;  /* 0x00000001ff007819 */ /* 0x000fe20000011405 */
[----:B------:R-:W-:Y:S01]  /*1600*/  IMAD R6, R9, 0x20, R3 ;  /* 0x0000002009067824 */ /* 0x000fe200078e0203 */
[----:B------:R-:W-:Y:S01]  /*1610*/  LOP3.LUT R10, R7, R4, RZ, 0x3c, !PT ;  /* 0x00000004070a7212 */ /* 0x000fe200078e3cff */
[----:B------:R-:W-:Y:S01]  /*1620*/  IMAD.SHL.U32 R5, R16, 0x20, RZ ;  /* 0x0000002010057824 */ /* 0x000fe200078e00ff */
[C---:B------:R-:W-:Y:S01]  /*1630*/  LOP3.LUT R4, R0.reuse, 0x1, RZ, 0xc0, !PT ;  /* 0x0000000100047812 */ /* 0x040fe200078ec0ff */
[C---:B------:R-:W-:Y:S01]  /*1640*/  IMAD.SHL.U32 R3, R0.reuse, 0x40, RZ ;  /* 0x0000004000037824 */ /* 0x040fe200078e00ff */
[----:B------:R-:W-:Y:S01]  /*1650*/  LOP3.LUT P0, RZ, R0, 0x2, RZ, 0xc0, !PT ;  /* 0x0000000200ff7812 */ /* 0x000fe2000780c0ff */
[----:B------:R-:W-:Y:S01]  /*1660*/  IMAD.SHL.U32 R7, R12, 0x8, RZ ;  /* 0x000000080c077824 */ /* 0x000fe200078e00ff */
[----:B------:R-:W-:Y:S01]  /*1670*/  ISETP.NE.U32.AND P1, PT, R4, 0x1, PT ;  /* 0x000000010400780c */ /* 0x000fe20003f25070 */
[----:B------:R-:W-:Y:S01]  /*1680*/  IMAD R9, R12, 0x8, R15 ;  /* 0x000000080c097824 */ /* 0x000fe200078e020f */
[----:B------:R-:W-:-:S02]  /*1690*/  LOP3.LUT R3, R3, 0xc0, RZ, 0xc0, !PT ;  /* 0x000000c003037812 */ /* 0x000fc400078ec0ff */
[----:B------:R-:W-:Y:S02]  /*16a0*/  LOP3.LUT R0, R5, 0xffffff00, RZ, 0xc0, !PT ;  /* 0xffffff0005007812 */ /* 0x000fe400078ec0ff */
[----:B------:R-:W-:Y:S02]  /*16b0*/  LEA.HI R3, R3, R3, RZ, 0x1d ;  /* 0x0000000303037211 */ /* 0x000fe400078fe8ff */
[----:B------:R-:W-:Y:S01]  /*16c0*/  SHF.R.U32.HI R5, RZ, 0x3, R2 ;  /* 0x00000003ff057819 */ /* 0x000fe20000011602 */
[----:B------:R-:W-:Y:S02]  /*16d0*/  IMAD.IADD R4, R0, 0x1, R8 ;  /* 0x0000000100047824 */ /* 0x000fe400078e0208 */
[----:B------:R-:W-:Y:S01]  /*16e0*/  IMAD.IADD R3, R3, 0x1, R6 ;  /* 0x0000000103037824 */ /* 0x000fe200078e0206 */
[----:B------:R-:W-:Y:S01]  /*16f0*/  LOP3.LUT R6, R2, 0x8, R7, 0xf8, !PT ;  /* 0x0000000802067812 */ /* 0x000fe200078ef807 */
[----:B------:R-:W-:Y:S01]  /*1700*/  IMAD R2, R13, 0x20, R4 ;  /* 0x000000200d027824 */ /* 0x000fe200078e0204 */
[----:B------:R-:W-:Y:S01]  /*1710*/  LOP3.LUT R4, R11, 0x7ffffffc, RZ, 0xc0, !PT ;  /* 0x7ffffffc0b047812 */ /* 0x000fe200078ec0ff */
[----:B------:R-:W-:Y:S01]  /*1720*/  IMAD.SHL.U32 R18, R3, 0x2, RZ ;  /* 0x0000000203127824 */ /* 0x000fe200078e00ff */
[----:B------:R-:W-:Y:S01]  /*1730*/  LOP3.LUT R3, R6, R5, RZ, 0x3c, !PT ;  /* 0x0000000506037212 */ /* 0x000fe200078e3cff */
[----:B------:R-:W-:-:S02]  /*1740*/  IMAD R7, R13, 0x20, R0 ;  /* 0x000000200d077824 */ /* 0x000fc400078e0200 */
[----:B------:R-:W-:Y:S01]  /*1750*/  IMAD.IADD R4, R21, 0x1, -R4 ;  /* 0x0000000115047824 */ /* 0x000fe200078e0a04 */
[C---:B------:R-:W-:Y:S01]  /*1760*/  IADD3 R5, R18.reuse, 0x80, RZ ;  /* 0x0000008012057810 */ /* 0x040fe20007ffe0ff */
[C---:B------:R-:W-:Y:S01]  /*1770*/  IMAD.IADD R2, R3.reuse, 0x1, R2 ;  /* 0x0000000103027824 */ /* 0x040fe200078e0202 */
[----:B------:R-:W-:Y:S01]  /*1780*/  IADD3 R17, R18, 0x70, RZ ;  /* 0x0000007012117810 */ /* 0x000fe20007ffe0ff */
[----:B------:R-:W-:Y:S01]  /*1790*/  IMAD.IADD R3, R3, 0x1, R7 ;  /* 0x0000000103037824 */ /* 0x000fe200078e0207 */
[----:B------:R-:W-:Y:S01]  /*17a0*/  @P1 IADD3 R17, R5, 0x10, RZ ;  /* 0x0000001005111810 */ /* 0x000fe20007ffe0ff */
[----:B------:R-:W-:Y:S01]  /*17b0*/  STL [R1+0x3c], R18 ;  /* 0x00003c1201007387 */ /* 0x000fe20000100800 */
[----:B------:R-:W-:Y:S01]  /*17c0*/  IADD3 R5, R22, 0x40, RZ ;  /* 0x0000004016057810 */ /* 0x000fe20007ffe0ff */
[----:B------:R-:W-:Y:S01]  /*17d0*/  IMAD.SHL.U32 R4, R4, 0x2, RZ ;  /* 0x0000000204047824 */ /* 0x000fe200078e00ff */
[----:B------:R-:W-:Y:S01]  /*17e0*/  SHF.R.S32.HI R7, RZ, 0x1f, R20 ;  /* 0x0000001fff077819 */ /* 0x000fe20000011414 */
[----:B------:R-:W-:Y:S01]  /*17f0*/  STL [R1+0x40], R17 ;  /* 0x0000401101007387 */ /* 0x000fe20000100800 */
[----:B------:R-:W-:Y:S01]  /*1800*/  SHF.R.S32.HI R8, RZ, 0x1f, R5 ;  /* 0x0000001fff087819 */ /* 0x000fe20000011405 */
[----:B------:R-:W-:Y:S01]  /*1810*/  IMAD.U32 R0, R9, 0x20, R10 ;  /* 0x0000002009007824 */ /* 0x000fe200078e000a */
[C---:B------:R-:W-:Y:S01]  /*1820*/  IADD3 R16, R4.reuse, 0x10, RZ ;  /* 0x0000001004107810 */ /* 0x040fe20007ffe0ff */
[----:B------:R-:W-:Y:S01]  /*1830*/  STL [R1+0x14], R20 ;  /* 0x0000141401007387 */ /* 0x000fe20000100800 */
[C---:B------:R-:W-:Y:S01]  /*1840*/  IADD3 R15, R4.reuse, 0x18, RZ ;  /* 0x00000018040f7810 */ /* 0x040fe20007ffe0ff */
[----:B------:R-:W-:Y:S01]  /*1850*/  IMAD.MOV.U32 R6, RZ, RZ, 0x20 ;  /* 0x00000020ff067424 */ /* 0x000fe200078e00ff */
[C---:B------:R-:W-:Y:S01]  /*1860*/  IADD3 R13, R4.reuse, 0x28, RZ ;  /* 0x00000028040d7810 */ /* 0x040fe20007ffe0ff */
[----:B------:R1:W-:Y:S01]  /*1870*/  STL [R1+0x20], R5 ;  /* 0x0000200501007387 */ /* 0x0003e20000100800 */
[----:B------:R-:W-:-:S02]  /*1880*/  IADD3 R12, R4, 0x30, RZ ;  /* 0x00000030040c7810 */ /* 0x000fc40007ffe0ff */
[C---:B------:R-:W-:Y:S01]  /*1890*/  IADD3 R11, R4.reuse, 0x38, RZ ;  /* 0x00000038040b7810 */ /* 0x040fe20007ffe0ff */
[----:B------:R-:W-:Y:S01]  /*18a0*/  STL.64 [R1+0x18], R22 ;  /* 0x0000181601007387 */ /* 0x000fe20000100a00 */
[C---:B------:R-:W-:Y:S02]  /*18b0*/  IADD3 R10, R4.reuse, 0x40, RZ ;  /* 0x00000040040a7810 */ /* 0x040fe40007ffe0ff */
[----:B------:R-:W-:Y:S01]  /*18c0*/  IADD3 R9, R4, 0x48, RZ ;  /* 0x0000004804097810 */ /* 0x000fe20007ffe0ff */
[----:B------:R2:W-:Y:S01]  /*18d0*/  STL [R1+0x7c], R7 ;  /* 0x00007c0701007387 */ /* 0x0005e20000100800 */
[----:B------:R-:W-:Y:S02]  /*18e0*/  LEA R184, R0, 0x3c80, 0x1 ;  /* 0x00003c8000b87811 */ /* 0x000fe400078e08ff */
[----:B------:R-:W-:Y:S01]  /*18f0*/  SHF.R.S32.HI R0, RZ, 0x1f, R10 ;  /* 0x0000001fff007819 */ /* 0x000fe2000001140a */
[----:B------:R3:W-:Y:S01]  /*1900*/  STL [R1+0x78], R8 ;  /* 0x0000780801007387 */ /* 0x0007e20000100800 */
[----:B------:R-:W-:-:S02]  /*1910*/  IADD3 R189, R184, 0x20, RZ ;  /* 0x00000020b8bd7810 */ /* 0x000fc40007ffe0ff */
[----:B------:R-:W-:Y:S01]  /*1920*/  LEA R187, R2, 0x6080, 0x1 ;  /* 0x0000608002bb7811 */ /* 0x000fe200078e08ff */
[----:B------:R-:W-:Y:S01]  /*1930*/  STL [R1+0x24], R4 ;  /* 0x0000240401007387 */ /* 0x000fe20000100800 */
[----:B------:R-:W-:Y:S02]  /*1940*/  LEA R185, R3, 0x1880, 0x1 ;  /* 0x0000188003b97811 */ /* 0x000fe400078e08ff */
[----:B------:R-:W-:-:S04]  /*1950*/  @P2 IADD3 R189, R184, -0x20, RZ ;  /* 0xffffffe0b8bd2810 */ /* 0x000fc80007ffe0ff */
[C---:B------:R-:W-:Y:S02]  /*1960*/  IADD3 R197, R189.reuse, 0x400, RZ ;  /* 0x00000400bdc57810 */ /* 0x040fe40007ffe0ff */
[----:B-1----:R-:W-:Y:S02]  /*1970*/  SEL R5, R6, 0xffffffe0, !P0 ;  /* 0xffffffe006057807 */ /* 0x002fe40004000000 */
[C---:B------:R-:W-:Y:S02]  /*1980*/  IADD3 R196, R189.reuse, 0x800, RZ ;  /* 0x00000800bdc47810 */ /* 0x040fe40007ffe0ff */
[C---:B------:R-:W-:Y:S02]  /*1990*/  IADD3 R195, R189.reuse, 0xc00, RZ ;  /* 0x00000c00bdc37810 */ /* 0x040fe40007ffe0ff */
[----:B------:R-:W-:Y:S01]  /*19a0*/  IADD3 R194, R189, 0x1000, RZ ;  /* 0x00001000bdc27810 */ /* 0x000fe20007ffe0ff */
[----:B--2---:R-:W-:Y:S01]  /*19b0*/  IMAD.IADD R7, R19, 0x1, R14 ;  /* 0x0000000113077824 */ /* 0x004fe200078e020e */
[----:B------:R-:W-:-:S02]  /*19c0*/  IADD3 R19, R4, 0x8, RZ ;  /* 0x0000000804137810 */ /* 0x000fc40007ffe0ff */
[C---:B------:R-:W-:Y:S02]  /*19d0*/  IADD3 R14, R4.reuse, 0x20, RZ ;  /* 0x00000020040e7810 */ /* 0x040fe40007ffe0ff */
[----:B------:R1:W-:Y:S01]  /*19e0*/  STL [R1+0xb8], R7 ;  /* 0x0000b80701007387 */ /* 0x0003e20000100800 */
[----:B---3--:R-:W-:Y:S02]  /*19f0*/  IADD3 R8, R4, 0x50, RZ ;  /* 0x0000005004087810 */ /* 0x008fe40007ffe0ff */
[C---:B------:R-:W-:Y:S02]  /*1a00*/  IADD3 R193, R189.reuse, 0x1400, RZ ;  /* 0x00001400bdc17810 */ /* 0x040fe40007ffe0ff */
[C---:B------:R-:W-:Y:S02]  /*1a10*/  IADD3 R192, R189.reuse, 0x1800, RZ ;  /* 0x00001800bdc07810 */ /* 0x040fe40007ffe0ff */
[C---:B------:R-:W-:Y:S02]  /*1a20*/  IADD3 R191, R189.reuse, 0x1c00, RZ ;  /* 0x00001c00bdbf7810 */ /* 0x040fe40007ffe0ff */
[----:B------:R-:W-:-:S02]  /*1a30*/  IADD3 R190, R189, 0x2000, RZ ;  /* 0x00002000bdbe7810 */ /* 0x000fc40007ffe0ff */
[----:B-1----:R-:W-:-:S05]  /*1a40*/  SHF.R.S32.HI R7, RZ, 0x1f, R4 ;  /* 0x0000001fff077819 */ /* 0x002fca0000011404 */
[----:B------:R1:W-:Y:S04]  /*1a50*/  STL [R1+0xb4], R7 ;  /* 0x0000b40701007387 */ /* 0x0003e80000100800 */
[----:B------:R2:W-:Y:S04]  /*1a60*/  STL [R1+0x6c], R19 ;  /* 0x00006c1301007387 */ /* 0x0005e80000100800 */
[----:B------:R-:W-:Y:S04]  /*1a70*/  STL [R1+0x68], R16 ;  /* 0x0000681001007387 */ /* 0x000fe80000100800 */
[----:B------:R3:W-:Y:S04]  /*1a80*/  STL [R1+0x64], R15 ;  /* 0x0000640f01007387 */ /* 0x0007e80000100800 */
[----:B------:R4:W-:Y:S04]  /*1a90*/  STL [R1+0x60], R14 ;  /* 0x0000600e01007387 */ /* 0x0009e80000100800 */
[----:B------:R-:W-:Y:S04]  /*1aa0*/  STL [R1+0x5c], R13 ;  /* 0x00005c0d01007387 */ /* 0x000fe80000100800 */
[----:B------:R5:W-:Y:S01]  /*1ab0*/  STL [R1+0x58], R12 ;  /* 0x0000580c01007387 */ /* 0x000be20000100800 */
[----:B-1----:R-:W-:-:S02]  /*1ac0*/  IADD3 R7, R4, 0x58, RZ ;  /* 0x0000005804077810 */ /* 0x002fc40007ffe0ff */
[----:B------:R-:W-:Y:S01]  /*1ad0*/  SEL R4, R6, 0xffffffe0, !P3 ;  /* 0xffffffe006047807 */ /* 0x000fe20005800000 */
[----:B------:R-:W-:Y:S01]  /*1ae0*/  STL [R1+0x54], R11 ;  /* 0x0000540b01007387 */ /* 0x000fe20000100800 */
[----:B--2---:R-:W-:Y:S02]  /*1af0*/  SHF.R.S32.HI R19, RZ, 0x1f, R19 ;  /* 0x0000001fff137819 */ /* 0x004fe40000011413 */
[----:B------:R-:W-:Y:S01]  /*1b00*/  SHF.R.S32.HI R6, RZ, 0x1f, R16 ;  /* 0x0000001fff067819 */ /* 0x000fe20000011410 */
[----:B------:R-:W-:Y:S01]  /*1b10*/  STL [R1+0x50], R10 ;  /* 0x0000500a01007387 */ /* 0x000fe20000100800 */
[----:B------:R-:W-:Y:S02]  /*1b20*/  IMAD.IADD R188, R187, 0x1, R4 ;  /* 0x00000001bbbc7824 */ /* 0x000fe400078e0204 */
[----:B------:R-:W-:Y:S01]  /*1b30*/  IMAD.IADD R186, R4, 0x1, R185 ;  /* 0x0000000104ba7824 */ /* 0x000fe200078e02b9 */
[----:B------:R1:W-:Y:S01]  /*1b40*/  STL [R1+0x4c], R9 ;  /* 0x00004c0901007387 */ /* 0x0003e20000100800 */
[----:B---3--:R-:W-:-:S03]  /*1b50*/  SHF.R.S32.HI R15, RZ, 0x1f, R15 ;  /* 0x0000001fff0f7819 */ /* 0x008fc6000001140f */
[----:B------:R-:W-:Y:S01]  /*1b60*/  STL [R1+0x48], R8 ;  /* 0x0000480801007387 */ /* 0x000fe20000100800 */
[----:B----4-:R-:W-:-:S03]  /*1b70*/  SHF.R.S32.HI R14, RZ, 0x1f, R14 ;  /* 0x0000001fff0e7819 */ /* 0x010fc6000001140e */
[----:B------:R-:W-:Y:S04]  /*1b80*/  STL [R1+0xb0], R19 ;  /* 0x0000b01301007387 */ /* 0x000fe80000100800 */
[----:B------:R-:W-:Y:S01]  /*1b90*/  STL [R1+0x44], R7 ;  /* 0x0000440701007387 */ /* 0x000fe20000100800 */
[----:B-----5:R-:W-:-:S03]  /*1ba0*/  SHF.R.S32.HI R12, RZ, 0x1f, R12 ;  /* 0x0000001fff0c7819 */ /* 0x020fc6000001140c */
[----:B------:R2:W-:Y:S04]  /*1bb0*/  STL [R1+0xac], R6 ;  /* 0x0000ac0601007387 */ /* 0x0005e80000100800 */
[----:B------:R-:W-:Y:S04]  /*1bc0*/  STL [R1+0xa8], R15 ;  /* 0x0000a80f01007387 */ /* 0x000fe80000100800 */
[----:B------:R-:W-:Y:S01]  /*1bd0*/  STL [R1+0xa4], R14 ;  /* 0x0000a40e01007387 */ /* 0x000fe20000100800 */
[----:B-1----:R-:W-:Y:S02]  /*1be0*/  SHF.R.S32.HI R9, RZ, 0x1f, R9 ;  /* 0x0000001fff097819 */ /* 0x002fe40000011409 */
[----:B--2---:R-:W-:-:S05]  /*1bf0*/  SHF.R.S32.HI R6, RZ, 0x1f, R13 ;  /* 0x0000001fff067819 */ /* 0x004fca000001140d */
        /* <DEDUP_REMOVED lines=14> */
.L_x_1156:
        /* <DEDUP_REMOVED lines=18> */
[----:B------:R-:W-:Y:S02]  /*1e00*/  @P2 LEA.HI.X R3, R74, c[0x0][0x374], R75, 0x2, P0 ;  /* 0x0000dd004a032a11 */ /* 0x000fe400000f144b */
[----:B------:R-:W-:-:S03]  /*1e10*/  ISETP.NE.U32.AND P0, PT, RZ, c[0x0][0x350], PT ;  /* 0x0000d400ff007a0c */ /* 0x000fc60003f05070 */
[----:B------:R2:W5:Y:S01]  /*1e20*/  @P2 LDG.E R8, [R2.64] ;  /* 0x0000000602082981 */ /* 0x000562000c1e1900 */
[C---:B------:R-:W-:Y:S02]  /*1e30*/  @P5 LEA R6, P2, R74.reuse, c[0x0][0x360], 0x2 ;  /* 0x0000d8004a065a11 */ /* 0x040fe400078410ff */
[----:B------:R-:W-:Y:S02]  /*1e40*/  ISETP.NE.AND.EX P0, PT, RZ, c[0x0][0x354], PT, P0 ;  /* 0x0000d500ff007a0c */ /* 0x000fe40003f05300 */
[C-C-:B------:R-:W-:Y:S02]  /*1e50*/  @P5 LEA.HI.X R7, R74.reuse, c[0x0][0x364], R75.reuse, 0x2, P2 ;  /* 0x0000d9004a075a11 */ /* 0x140fe400010f144b */
[----:B------:R-:W-:-:S03]  /*1e60*/  LEA.HI.X R5, R74, c[0x0][0x34c], R75, 0x2, P4 ;  /* 0x0000d3004a057a11 */ /* 0x000fc600020f144b */
[----:B------:R-:W4:Y:S04]  /*1e70*/  @P5 LDG.E R0, [R6.64] ;  /* 0x0000000606005981 */ /* 0x000f28000c1e1900 */
[----:B------:R1:W5:Y:S01]  /*1e80*/  @P1 LDG.E R11, [R4.64] ;  /* 0x00000006040b1981 */ /* 0x000362000c1e1900 */
[----:B--2---:R-:W-:-:S04]  /*1e90*/  LEA R2, P3, R74, c[0x0][0x350], 0x2 ;  /* 0x0000d4004a027a11 */ /* 0x004fc800078610ff */
[----:B------:R-:W-:-:S05]  /*1ea0*/  LEA.HI.X R3, R74, c[0x0][0x354], R75, 0x2, P3 ;  /* 0x0000d5004a037a11 */ /* 0x000fca00018f144b */
[----:B------:R1:W5:Y:S01]  /*1eb0*/  @P0 LDG.E R9, [R2.64] ;  /* 0x0000000602090981 */ /* 0x000362000c1e1900 */
[----:B---3--:R-:W-:-:S05]  /*1ec0*/  LOP3.LUT R76, R10, 0xffff, RZ, 0xc0, !PT ;  /* 0x0000ffff0a4c7812 */ /* 0x008fca00078ec0ff */
[----:B------:R1:W-:Y:S01]  /*1ed0*/  STL [R1+0x2c], R76 ;  /* 0x00002c4c01007387 */ /* 0x0003e20000100800 */
[----:B------:R-:W-:Y:S03]  /*1ee0*/  YIELD ;  /* 0x0000000000007946 */ /* 0x000fe60003800000 */
[----:B----4-:R1:W-:Y:S01]  /*1ef0*/  @P5 STL [R1+0x10], R0 ;  /* 0x0000100001005387 */ /* 0x0103e20000100800 */
[----:B------:R-:W-:Y:S05]  /*1f00*/  @P5 BRA `(.L_x_1057) ;  /* 0x0000007000005947 */ /* 0x000fea0003800000 */
[----:B-1----:R-:W-:-:S05]  /*1f10*/  MOV R0, c[0x0][0x168] ;  /* 0x00005a0000007a02 */ /* 0x002fca0000000f00 */
[----:B------:R1:W-:Y:S01]  /*1f20*/  STL [R1+0x10], R0 ;  /* 0x0000100001007387 */ /* 0x0003e20000100800 */
[----:B------:R-:W-:Y:S05]  /*1f30*/  @!P1 BRA `(.L_x_1057) ;  /* 0x0000004000009947 */ /* 0x000fea0003800000 */
[----:B------:R-:W2:Y:S04]  /*1f40*/  LDG.E R6, [R4.64] ;  /* 0x0000000604067981 */ /* 0x000ea8000c1e1900 */
[----:B-1----:R-:W2:Y:S02]  /*1f50*/  LDG.E R0, [R4.64+0x4] ;  /* 0x0000040604007981 */ /* 0x002ea4000c1e1900 */
[----:B--2---:R-:W-:-:S05]  /*1f60*/  IADD3 R0, -R6, R0, RZ ;  /* 0x0000000006007210 */ /* 0x004fca0007ffe1ff */
[----:B------:R1:W-:Y:S02]  /*1f70*/  STL [R1+0x10], R0 ;  /* 0x0000100001007387 */ /* 0x0003e40000100800 */
.L_x_1057:
[----:B------:R-:W-:-:S04]  /*1f80*/  ISETP.NE.U32.AND P2, PT, RZ, c[0x0][0x368], PT ;  /* 0x0000da00ff007a0c */ /* 0x000fc80003f45070 */
[----:B------:R-:W-:-:S13]  /*1f90*/  ISETP.NE.AND.EX P2, PT, RZ, c[0x0][0x36c], PT, P2 ;  /* 0x0000db00ff007a0c */ /* 0x000fda0003f45320 */
[----:B------:R-:W-:Y:S05]  /*1fa0*/  @!P2 BRA `(.L_x_1058) ;  /* 0x000000400000a947 */ /* 0x000fea0003800000 */
[----:B-1----:R-:W-:-:S04]  /*1fb0*/  LEA R2, P2, R74, c[0x0][0x368], 0x2 ;  /* 0x0000da004a027a11 */ /* 0x002fc800078410ff */
[----:B------:R-:W-:-:S05]  /*1fc0*/  LEA.HI.X R3, R74, c[0x0][0x36c], R75, 0x2, P2 ;  /* 0x0000db004a037a11 */ /* 0x000fca00010f144b */
[----:B------:R1:W5:Y:S01]  /*1fd0*/  LDG.E R0, [R2.64] ;  /* 0x0000000602007981 */ /* 0x000362000c1e1900 */
[----:B------:R-:W-:Y:S05]  /*1fe0*/  BRA `(.L_x_1059) ;  /* 0x0000005000007947 */ /* 0x000fea0003800000 */
.L_x_1058:
[----:B-1----:R-:W-:Y:S01]  /*1ff0*/  MOV R0, c[0x0][0x1d0] ;  /* 0x0000740000007a02 */ /* 0x002fe20000000f00 */
[----:B------:R-:W-:Y:S05]  /*2000*/  @!P0 BRA `(.L_x_1059) ;  /* 0x0000003000008947 */ /* 0x000fea0003800000 */
[----:B------:R-:W2:Y:S04]  /*2010*/  LDG.E R4, [R2.64] ;  /* 0x0000000602047981 */ /* 0x000ea8000c1e1900 */
[----:B------:R-:W2:Y:S02]  /*2020*/  LDG.E R0, [R2.64+0x4] ;  /* 0x0000040602007981 */ /* 0x000ea4000c1e1900 */
[----:B--2---:R-:W-:Y:S02]  /*2030*/  IADD3 R0, -R4, R0, RZ ;  /* 0x0000000004007210 */ /* 0x004fe40007ffe1ff */
.L_x_1059:
[----:B-1----:R-:W2:Y:S04]  /*2040*/  LDL R2, [R1+0x10] ;  /* 0x0000100001027983 */ /* 0x002ea80000100800 */
[----:B------:R-:W3:Y:S01]  /*2050*/  LDL.LU R3, [R1+0x4] ;  /* 0x0000040001037983 */ /* 0x000ee20000300800 */
[--C-:B-----5:R-:W-:Y:S01]  /*2060*/  IMAD.IADD R4, R0, 0x1, -R8.reuse ;  /* 0x0000000100047824 */ /* 0x120fe200078e0a08 */
[----:B------:R-:W-:Y:S01]  /*2070*/  BSSY B0, `(.L_x_1060) ;  /* 0x000003f000007945 */ /* 0x000fe20003800000 */
[----:B------:R-:W-:-:S02]  /*2080*/  IMAD.IADD R12, R9, 0x1, R8 ;  /* 0x00000001090c7824 */ /* 0x000fc400078e0208 */
[----:B--2---:R-:W-:Y:S02]  /*2090*/  IMAD.MOV.U32 R5, RZ, RZ, R2 ;  /* 0x000000ffff057224 */ /* 0x004fe400078e0002 */
[----:B------:R-:W-:Y:S02]  /*20a0*/  IMAD.MOV.U32 R2, RZ, RZ, c[0x0][0x2c4] ;  /* 0x0000b100ff027624 */ /* 0x000fe400078e00ff */
[----:B---3--:R-:W-:-:S03]  /*20b0*/  IMAD.SHL.U32 R16, R3, 0x80, RZ ;  /* 0x0000008003107824 */ /* 0x008fc600078e00ff */
[----:B------:R-:W-:Y:S02]  /*20c0*/  ISETP.NE.AND P3, PT, R2, 0x1, PT ;  /* 0x000000010200780c */ /* 0x000fe40003f65270 */
[----:B------:R-:W-:Y:S01]  /*20d0*/  IADD3 R2, R16, 0x7f, RZ ;  /* 0x0000007f10027810 */ /* 0x000fe20007ffe0ff */
[----:B------:R-:W-:Y:S04]  /*20e0*/  STL [R1+0x30], R16 ;  /* 0x0000301001007387 */ /* 0x000fe80000100800 */
[----:B------:R-:W-:Y:S01]  /*20f0*/  IMAD.MOV.U32 R0, RZ, RZ, R2 ;  /* 0x000000ffff007224 */ /* 0x000fe200078e0002 */
[----:B------:R1:W-:Y:S05]  /*2100*/  STL [R1+0x4], R4 ;  /* 0x0000040401007387 */ /* 0x0003ea0000100800 */
[----:B------:R-:W-:Y:S01]  /*2110*/  @P3 IMAD.HI.U32 R3, R2, c[0x0][0x2c8], RZ ;  /* 0x0000b20002033a27 */ /* 0x000fe200078e00ff */
[----:B------:R-:W-:-:S04]  /*2120*/  IADD3 R2, R4, 0x30, -R5 ;  /* 0x0000003004027810 */ /* 0x000fc80007ffe805 */
[----:B------:R-:W-:Y:S02]  /*2130*/  @P3 SHF.R.U32.HI R0, RZ, c[0x0][0x2cc], R3 ;  /* 0x0000b300ff003a19 */ /* 0x000fe40000011603 */
[----:B------:R-:W-:-:S03]  /*2140*/  IADD3 R3, R4, 0x2f, RZ ;  /* 0x0000002f04037810 */ /* 0x000fc60007ffe0ff */
[----:B------:R-:W-:Y:S02]  /*2150*/  IMAD.IADD R0, R2, 0x1, R0 ;  /* 0x0000000102007824 */ /* 0x000fe400078e0200 */
[----:B------:R-:W-:-:S04]  /*2160*/  IMAD.HI R2, R3, 0x2aaaaaab, RZ ;  /* 0x2aaaaaab03027827 */ /* 0x000fc800078e02ff */
[----:B------:R-:W-:Y:S01]  /*2170*/  IMAD.HI R0, R0, 0x2aaaaaab, RZ ;  /* 0x2aaaaaab00007827 */ /* 0x000fe200078e02ff */
[----:B-1----:R-:W-:-:S04]  /*2180*/  SHF.R.U32.HI R4, RZ, 0x1f, R2 ;  /* 0x0000001fff047819 */ /* 0x002fc80000011602 */
[----:B------:R-:W-:Y:S02]  /*2190*/  SHF.R.U32.HI R3, RZ, 0x1f, R0 ;  /* 0x0000001fff037819 */ /* 0x000fe40000011600 */
[----:B------:R-:W-:Y:S02]  /*21a0*/  LEA.HI.SX32 R4, R2, R4, 0x1d ;  /* 0x0000000402047211 */ /* 0x000fe400078feaff */
[----:B------:R-:W-:Y:S02]  /*21b0*/  LOP3.LUT R2, R10, 0xff000000, RZ, 0xc0, !PT ;  /* 0xff0000000a027812 */ /* 0x000fe400078ec0ff */
[----:B------:R-:W-:Y:S02]  /*21c0*/  LEA.HI.SX32 R0, R0, R3, 0x1d ;  /* 0x0000000300007211 */ /* 0x000fe400078feaff */
[----:B------:R-:W-:Y:S02]  /*21d0*/  LOP3.LUT R3, R10, 0xff0000, RZ, 0xc0, !PT ;  /* 0x00ff00000a037812 */ /* 0x000fe400078ec0ff */
[----:B------:R-:W-:-:S02]  /*21e0*/  SHF.R.U32.HI R2, RZ, 0x8, R2 ;  /* 0x00000008ff027819 */ /* 0x000fc40000011602 */
[----:B------:R-:W-:Y:S02]  /*21f0*/  IMNMX R6, R4, R0, PT ;  /* 0x0000000004067217 */ /* 0x000fe40003800200 */
[----:B------:R-:W-:Y:S01]  /*2200*/  LEA.HI R3, R3, R2, RZ, 0x10 ;  /* 0x0000000203037211 */ /* 0x000fe200078f80ff */
[----:B------:R-:W-:Y:S01]  /*2210*/  IMAD.MOV.U32 R2, RZ, RZ, RZ ;  /* 0x000000ffff027224 */ /* 0x000fe200078e00ff */
[----:B------:R-:W-:Y:S02]  /*2220*/  ISETP.GE.AND P2, PT, R6, 0x1, PT ;  /* 0x000000010600780c */ /* 0x000fe40003f46270 */
        /* <DEDUP_REMOVED lines=35> */
.L_x_1061:
[----:B------:R-:W-:Y:S05]  /*2460*/  BSYNC B0 ;  /* 0x0000000000007941 */ /* 0x000fea0003800000 */
.L_x_1060:
[----:B------:R-:W-:Y:S01]  /*2470*/  IMAD R248, R14, R2, RZ ;  /* 0x000000020ef87224 */ /* 0x000fe200078e02ff */
[----:B------:R-:W-:Y:S01]  /*2480*/  PRMT R0, RZ, 0x7610, R0 ;  /* 0x00007610ff007816 */ /* 0x000fe20000000000 */
[----:B------:R-:W-:Y:S01]  /*2490*/  CS2R R22, SRZ ;  /* 0x0000000000167805 */ /* 0x000fe2000001ff00 */
[----:B------:R-:W-:Y:S01]  /*24a0*/  CS2R R24, SRZ ;  /* 0x0000000000187805 */ /* 0x000fe2000001ff00 */
[----:B------:R-:W-:Y:S01]  /*24b0*/  IMAD.IADD R2, R248, 0x1, R2 ;  /* 0x00000001f8027824 */ /* 0x000fe200078e0202 */
[----:B------:R-:W-:Y:S01]  /*24c0*/  CS2R R26, SRZ ;  /* 0x00000000001a7805 */ /* 0x000fe2000001ff00 */
        /* <DEDUP_REMOVED lines=50> */
[----:B------:R-:W2:Y:S01]  /*27f0*/  LDL.64 R20, [R1+0x18] ;  /* 0x0000180001147983 */ /* 0x000ea20000100a00 */
[----:B------:R-:W-:-:S03]  /*2800*/  ISETP.NE.U32.AND P2, PT, RZ, c[0x0][0x340], PT ;  /* 0x0000d000ff007a0c */ /* 0x000fc60003f45070 */
[----:B------:R-:W3:Y:S01]  /*2810*/  LDL R19, [R1+0x14] ;  /* 0x0000140001137983 */ /* 0x000ee20000100800 */
[----:B------:R-:W-:-:S03]  /*2820*/  ISETP.NE.AND.EX P2, PT, RZ, c[0x0][0x344], PT, P2 ;  /* 0x0000d100ff007a0c */ /* 0x000fc60003f45320 */
[----:B------:R-:W4:Y:S04]  /*2830*/  LDL.LU R18, [R1+0x34] ;  /* 0x0000340001127983 */ /* 0x000f280000300800 */
[----:B------:R-:W5:Y:S04]  /*2840*/  LDL R17, [R1+0x20] ;  /* 0x0000200001117983 */ /* 0x000f680000100800 */
[----:B-1----:R-:W1:Y:S02]  /*2850*/  S2R R5, SR_TID.X ;  /* 0x0000000000057919 */ /* 0x002e640000002100 */
[----:B------:R-:W-:-:S05]  /*2860*/  @P2 IMAD.WIDE R2, R74, R13, c[0x0][0x340] ;  /* 0x0000d0004a022625 */ /* 0x000fca00078e020d */
[----:B------:R1:W4:Y:S01]  /*2870*/  @P2 LDG.E R15, [R2.64] ;  /* 0x00000006020f2981 */ /* 0x000322000c1e1900 */
[----:B------:R-:W-:-:S05]  /*2880*/  SHF.R.S32.HI R0, RZ, 0x1f, R11 ;  /* 0x0000001fff007819 */ /* 0x000fca000001140b */
[----:B------:R-:W-:-:S04]  /*2890*/  IMAD R0, R0, c[0x0][0x178], RZ ;  /* 0x00005e0000007a24 */ /* 0x000fc800078e02ff */
[----:B------:R-:W-:Y:S01]  /*28a0*/  IMAD R0, R11, c[0x0][0x17c], R0 ;  /* 0x00005f000b007a24 */ /* 0x000fe200078e0200 */
[----:B-1----:R-:W-:-:S04]  /*28b0*/  SHF.R.S32.HI R4, RZ, 0x1f, R5 ;  /* 0x0000001fff047819 */ /* 0x002fc80000011405 */
[----:B------:R-:W-:-:S04]  /*28c0*/  LEA.HI R4, R4, R5, RZ, 0x2 ;  /* 0x0000000504047211 */ /* 0x000fc800078f10ff */
[----:B------:R-:W-:Y:S01]  /*28d0*/  LOP3.LUT R4, R4, 0xfffffffc, RZ, 0xc0, !PT ;  /* 0xfffffffc04047812 */ /* 0x000fe200078ec0ff */
[----:B------:R-:W-:-:S04]  /*28e0*/  IMAD.WIDE.U32 R2, R11, c[0x0][0x178], RZ ;  /* 0x00005e000b027a25 */ /* 0x000fc800078e00ff */
[----:B------:R-:W-:Y:S01]  /*28f0*/  IMAD.IADD R4, R5, 0x1, -R4 ;  /* 0x0000000105047824 */ /* 0x000fe200078e0a04 */
[----:B------:R-:W-:-:S03]  /*2900*/  IADD3 R3, R3, R0, RZ ;  /* 0x0000000003037210 */ /* 0x000fc60007ffe0ff */
[----:B------:R-:W-:Y:S01]  /*2910*/  IMAD R4, R4, 0x20, R250 ;  /* 0x0000002004047824 */ /* 0x000fe200078e02fa */
[----:B------:R-:W-:-:S03]  /*2920*/  SEL R8, R75, RZ, !P1 ;  /* 0x000000ff4b087207 */ /* 0x000fc60004800000 */
[----:B------:R-:W-:Y:S01]  /*2930*/  IMAD.IADD R10, R16, 0x1, R4 ;  /* 0x00000001100a7824 */ /* 0x000fe200078e0204 */
[----:B------:R-:W-:Y:S01]  /*2940*/  SHF.R.S32.HI R6, RZ, 0x1f, R12 ;  /* 0x0000001fff067819 */ /* 0x000fe2000001140c */
[----:B------:R-:W-:Y:S01]  /*2950*/  IMAD.WIDE.U32 R4, R76, c[0x0][0x1b8], R2 ;  /* 0x00006e004c047a25 */ /* 0x000fe200078e0002 */
[----:B------:R-:W-:-:S03]  /*2960*/  IADD3 R2, P4, R250, R12, RZ ;  /* 0x0000000cfa027210 */ /* 0x000fc60007f9e0ff */
[----:B------:R-:W-:Y:S01]  /*2970*/  @P3 IMAD.HI.U32 R7, R10, c[0x0][0x2c8], RZ ;  /* 0x0000b2000a073a27 */ /* 0x000fe200078e00ff */
[----:B------:R-:W-:Y:S02]  /*2980*/  MOV R0, R10 ;  /* 0x0000000a00007202 */ /* 0x000fe40000000f00 */
[----:B------:R-:W-:Y:S01]  /*2990*/  SEL R3, R74, RZ, !P1 ;  /* 0x000000ff4a037207 */ /* 0x000fe20004800000 */
[----:B------:R-:W-:Y:S01]  /*29a0*/  IMAD R9, R8, c[0x0][0x1c0], RZ ;  /* 0x0000700008097a24 */ /* 0x000fe200078e02ff */
[----:B------:R-:W-:Y:S01]  /*29b0*/  @P3 SHF.R.U32.HI R0, RZ, c[0x0][0x2cc], R7 ;  /* 0x0000b300ff003a19 */ /* 0x000fe20000011607 */
[----:B------:R-:W-:Y:S01]  /*29c0*/  IMAD R5, R76, c[0x0][0x1bc], R5 ;  /* 0x00006f004c057a24 */ /* 0x000fe200078e0205 */
[----:B------:R-:W-:Y:S01]  /*29d0*/  LEA.HI.X.SX32 R8, R250, R6, 0x1, P4 ;  /* 0x00000006fa087211 */ /* 0x000fe200020f0eff */
[C---:B------:R-:W-:Y:S01]  /*29e0*/  IMAD R12, R3.reuse, c[0x0][0x1c4], R9 ;  /* 0x00007100030c7a24 */ /* 0x040fe200078e0209 */
[----:B------:R-:W-:Y:S01]  /*29f0*/  SHF.R.S32.HI R11, RZ, 0x1f, R0 ;  /* 0x0000001fff0b7819 */ /* 0x000fe20000011400 */
[----:B------:R-:W-:-:S04]  /*2a00*/  IMAD.WIDE.U32 R4, R3, c[0x0][0x1c0], R4 ;  /* 0x0000700003047a25 */ /* 0x000fc800078e0004 */
[C---:B------:R-:W-:Y:S02]  /*2a10*/  IMAD R14, R8.reuse, c[0x0][0x1e0], RZ ;  /* 0x00007800080e7a24 */ /* 0x040fe400078e02ff */
[----:B------:R-:W-:Y:S02]  /*2a20*/  IMAD R13, R8, c[0x0][0x208], RZ ;  /* 0x00008200080d7a24 */ /* 0x000fe400078e02ff */
[----:B------:R-:W-:Y:S02]  /*2a30*/  IMAD.IADD R3, R5, 0x1, R12 ;  /* 0x0000000105037824 */ /* 0x000fe400078e020c */
[C---:B------:R-:W-:Y:S02]  /*2a40*/  IMAD R12, R2.reuse, c[0x0][0x1e4], R14 ;  /* 0x00007900020c7a24 */ /* 0x040fe400078e020e */
[----:B------:R-:W-:Y:S02]  /*2a50*/  IMAD R13, R2, c[0x0][0x20c], R13 ;  /* 0x00008300020d7a24 */ /* 0x000fe400078e020d */
[----:B------:R-:W-:Y:S01]  /*2a60*/  IMAD R5, R11, c[0x0][0x1b0], RZ ;  /* 0x00006c000b057a24 */ /* 0x000fe200078e02ff */
[----:B------:R-:W-:-:S02]  /*2a70*/  IADD3 R11, -R0, RZ, RZ ;  /* 0x000000ff000b7210 */ /* 0x000fc40007ffe1ff */
[----:B------:R-:W-:Y:S01]  /*2a80*/  IADD3 R96, R203, -0x1, RZ ;  /* 0xffffffffcb607810 */ /* 0x000fe20007ffe0ff */
[----:B--2---:R-:W-:-:S04]  /*2a90*/  IMAD.WIDE.U32 R6, R2, c[0x0][0x1e0], R20 ;  /* 0x0000780002067a25 */ /* 0x004fc800078e0014 */
[----:B------:R-:W-:-:S04]  /*2aa0*/  IMAD.WIDE.U32 R8, R2, c[0x0][0x208], R20 ;  /* 0x0000820002087a25 */ /* 0x000fc800078e0014 */
[----:B------:R-:W-:Y:S02]  /*2ab0*/  IMAD.MOV.U32 R2, RZ, RZ, R4 ;  /* 0x000000ffff027224 */ /* 0x000fe400078e0004 */
[C---:B------:R-:W-:Y:S02]  /*2ac0*/  IMAD R4, R0.reuse, c[0x0][0x1b4], R5 ;  /* 0x00006d0000047a24 */ /* 0x040fe400078e0205 */
[----:B------:R-:W-:-:S04]  /*2ad0*/  IMAD.WIDE.U32 R2, R0, c[0x0][0x1b0], R2 ;  /* 0x00006c0000027a25 */ /* 0x000fc800078e0002 */
[----:B------:R-:W-:Y:S01]  /*2ae0*/  IMAD R0, R11, c[0x0][0x2c4], R10 ;  /* 0x0000b1000b007a24 */ /* 0x000fe200078e020a */
[----:B---3--:R-:W-:Y:S02]  /*2af0*/  ISETP.GE.AND P5, PT, R19, c[0x0][0x1d4], PT ;  /* 0x0000750013007a0c */ /* 0x008fe40003fa6270 */
[----:B------:R-:W-:Y:S02]  /*2b00*/  IADD3 R3, R3, R4, RZ ;  /* 0x0000000403037210 */ /* 0x000fe40007ffe0ff */
[----:B------:R-:W-:Y:S01]  /*2b10*/  SHF.R.S32.HI R10, RZ, 0x1f, R0 ;  /* 0x0000001fff0a7819 */ /* 0x000fe20000011400 */
[----:B------:R-:W-:Y:S01]  /*2b20*/  IMAD.MOV.U32 R4, RZ, RZ, R8 ;  /* 0x000000ffff047224 */ /* 0x000fe200078e0008 */
[----:B------:R-:W-:Y:S02]  /*2b30*/  IADD3 R7, R7, R12, RZ ;  /* 0x0000000c07077210 */ /* 0x000fe40007ffe0ff */
[----:B------:R-:W-:Y:S01]  /*2b40*/  SEL R8, RZ, 0xffffffff, P5 ;  /* 0xffffffffff087807 */ /* 0x000fe20002800000 */
[----:B------:R-:W-:Y:S01]  /*2b50*/  IMAD R10, R10, c[0x0][0x1a8], RZ ;  /* 0x00006a000a0a7a24 */ /* 0x000fe200078e02ff */
[----:B------:R-:W-:Y:S01]  /*2b60*/  ISETP.GE.AND P6, PT, R20, c[0x0][0x1d4], PT ;  /* 0x0000750014007a0c */ /* 0x000fe20003fc6270 */
[----:B------:R-:W-:Y:S01]  /*2b70*/  IMAD.IADD R5, R9, 0x1, R13 ;  /* 0x0000000109057824 */ /* 0x000fe200078e020d */
[----:B------:R-:W-:Y:S01]  /*2b80*/  SHF.L.U32 R11, R8, 0x1, RZ ;  /* 0x00000001080b7819 */ /* 0x000fe200000006ff */
[----:B------:R-:W-:Y:S01]  /*2b90*/  IMAD.WIDE.U32 R8, R76, c[0x0][0x1e8], R6 ;  /* 0x00007a004c087a25 */ /* 0x000fe200078e0006 */
[----:B------:R-:W-:-:S03]  /*2ba0*/  SEL R12, RZ, 0x1, P6 ;  /* 0x00000001ff0c7807 */ /* 0x000fc60003000000 */
[C---:B------:R-:W-:Y:S02]  /*2bb0*/  IMAD R10, R0.reuse, c[0x0][0x1ac], R10 ;  /* 0x00006b00000a7a24 */ /* 0x040fe400078e020a */
[----:B------:R-:W-:Y:S01]  /*2bc0*/  IMAD.WIDE.U32 R6, R0, c[0x0][0x1a8], R2 ;  /* 0x00006a0000067a25 */ /* 0x000fe200078e0002 */
[----:B------:R-:W-:-:S03]  /*2bd0*/  LOP3.LUT R13, R11, 0x2, R12, 0xe2, !PT ;  /* 0x000000020b0d7812 */ /* 0x000fc600078ee20c */
[----:B------:R-:W-:Y:S01]  /*2be0*/  IMAD.IADD R7, R7, 0x1, R10 ;  /* 0x0000000107077824 */ /* 0x000fe200078e020a */
[C---:B------:R-:W-:Y:S02]  /*2bf0*/  LEA R12, P1, R6.reuse, c[0x0][0x160], 0x1 ;  /* 0x00005800060c7a11 */ /* 0x040fe400078208ff */
[----:B----4-:R-:W-:Y:S02]  /*2c00*/  @P2 SHF.R.S32.HI R0, RZ, 0x1f, R15 ;  /* 0x0000001fff002819 */ /* 0x010fe4000001140f */
[----:B------:R-:W-:Y:S01]  /*2c10*/  LEA.HI.X R11, R6, c[0x0][0x164], R7, 0x1, P1 ;  /* 0x00005900060b7a11 */ /* 0x000fe200008f0c07 */
[----:B------:R-:W-:Y:S01]  /*2c20*/  @!P2 IMAD.MOV.U32 R0, RZ, RZ, R75 ;  /* 0x000000ffff00a224 */ /* 0x000fe200078e004b */
[----:B------:R-:W-:Y:S02]  /*2c30*/  ISETP.GE.AND P1, PT, R20, c[0x0][0x198], PT ;  /* 0x0000660014007a0c */ /* 0x000fe40003f26270 */
[----:B------:R-:W-:Y:S02]  /*2c40*/  @!P2 MOV R15, R74 ;  /* 0x0000004a000fa202 */ /* 0x000fe40000000f00 */
[----:B------:R-:W-:-:S02]  /*2c50*/  SEL R6, R0, RZ, !P0 ;  /* 0x000000ff00067207 */ /* 0x000fc40004000000 */
[----:B------:R-:W-:Y:S02]  /*2c60*/  SEL R0, R15, RZ, !P0 ;  /* 0x000000ff0f007207 */ /* 0x000fe40004000000 */
[----:B------:R-:W-:Y:S02]  /*2c70*/  ISETP.GE.AND P0, PT, R19, c[0x0][0x198], PT ;  /* 0x0000660013007a0c */ /* 0x000fe40003f06270 */
[----:B------:R-:W-:-:S04]  /*2c80*/  LOP3.LUT R18, R18, 0xfffffffd, RZ, 0xc0, !PT ;  /* 0xfffffffd12127812 */ /* 0x000fc800078ec0ff */
[----:B------:R-:W-:-:S04]  /*2c90*/  @P1 LOP3.LUT R18, R18, 0x2, RZ, 0xfc, !PT ;  /* 0x0000000212121812 */ /* 0x000fc800078efcff */
[----:B------:R-:W-:-:S04]  /*2ca0*/  LOP3.LUT R18, R18, 0xfffffffe, RZ, 0xc0, !PT ;  /* 0xfffffffe12127812 */ /* 0x000fc800078ec0ff */
[----:B------:R-:W-:-:S05]  /*2cb0*/  @P0 LOP3.LUT R18, R18, 0x1, RZ, 0xfc, !PT ;  /* 0x0000000112120812 */ /* 0x000fca00078efcff */
[----:B------:R1:W-:Y:S01]  /*2cc0*/  STL [R1+0x34], R18 ;  /* 0x0000341201007387 */ /* 0x0003e20000100800 */
[C---:B------:R-:W-:Y:S01]  /*2cd0*/  IMAD.WIDE.U32 R2, R76.reuse, c[0x0][0x210], R4 ;  /* 0x000084004c027a25 */ /* 0x040fe200078e0004 */
[----:B------:R-:W-:Y:S02]  /*2ce0*/  MOV R4, R8 ;  /* 0x0000000800047202 */ /* 0x000fe40000000f00 */
[----:B-----5:R-:W-:Y:S01]  /*2cf0*/  ISETP.GE.AND P4, PT, R17, c[0x0][0x1d4], PT ;  /* 0x0000750011007a0c */ /* 0x020fe20003f86270 */
[----:B------:R-:W-:Y:S02]  /*2d00*/  IMAD R5, R76, c[0x0][0x1ec], R9 ;  /* 0x00007b004c057a24 */ /* 0x000fe400078e0209 */
[----:B------:R-:W-:Y:S02]  /*2d10*/  IMAD R8, R6, c[0x0][0x1f0], RZ ;  /* 0x00007c0006087a24 */ /* 0x000fe400078e02ff */
[----:B------:R-:W-:Y:S02]  /*2d20*/  IMAD R3, R76, c[0x0][0x214], R3 ;  /* 0x000085004c037a24 */ /* 0x000fe400078e0203 */
[----:B------:R-:W-:Y:S01]  /*2d30*/  IMAD R7, R6, c[0x0][0x218], RZ ;  /* 0x0000860006077a24 */ /* 0x000fe200078e02ff */
[----:B------:R-:W-:Y:S01]  /*2d40*/  SEL R6, RZ, 0x4, P4 ;  /* 0x00000004ff067807 */ /* 0x000fe20002000000 */
[----:B------:R-:W-:-:S02]  /*2d50*/  IMAD R8, R0, c[0x0][0x1f4], R8 ;  /* 0x00007d0000087a24 */ /* 0x000fc400078e0208 */
[----:B------:R-:W-:-:S04]  /*2d60*/  IMAD.WIDE.U32 R242, R0, c[0x0][0x1f0], R4 ;  /* 0x00007c0000f27a25 */ /* 0x000fc800078e0004 */
[C---:B------:R-:W-:Y:S02]  /*2d70*/  IMAD R7, R0.reuse, c[0x0][0x21c], R7 ;  /* 0x0000870000077a24 */ /* 0x040fe400078e0207 */
[----:B------:R-:W-:Y:S01]  /*2d80*/  IMAD.WIDE.U32 R238, R0, c[0x0][0x218], R2 ;  /* 0x0000860000ee7a25 */ /* 0x000fe200078e0002 */
[----:B------:R-:W-:Y:S02]  /*2d90*/  ISETP.GE.AND P2, PT, R17, c[0x0][0x198], PT ;  /* 0x0000660011007a0c */ /* 0x000fe40003f46270 */
[----:B------:R-:W-:Y:S01]  /*2da0*/  LOP3.LUT R14, R13, R6, RZ, 0xfc, !PT ;  /* 0x000000060d0e7212 */ /* 0x000fe200078efcff */
[----:B------:R-:W-:Y:S01]  /*2db0*/  IMAD.IADD R9, R250, 0x1, R16 ;  /* 0x00000001fa097824 */ /* 0x000fe200078e0210 */
[----:B------:R-:W-:Y:S01]  /*2dc0*/  IADD3 R241, R243, R8, RZ ;  /* 0x00000008f3f17210 */ /* 0x000fe20007ffe0ff */
[----:B------:R-:W-:Y:S01]  /*2dd0*/  IMAD.IADD R240, R239, 0x1, R7 ;  /* 0x00000001eff07824 */ /* 0x000fe200078e0207 */
[----:B------:R-:W-:Y:S05]  /*2de0*/  BRA.DIV ~URZ, `(.L_x_1063) ;  /* 0x0000f7927f007947 */ /* 0x000fea000b800000 */
[----:B-1----:R1:W2:Y:S02]  /*2df0*/  SHFL.IDX PT, R8, R11, RZ, 0x1c1f ;  /* 0x001c1fff0b087589 */ /* 0x0022a400000e0000 */
.L_x_1161:
[----:B------:R-:W-:Y:S05]  /*2e00*/  BRA.DIV ~URZ, `(.L_x_1064) ;  /* 0x0000f7e27f007947 */ /* 0x000fea000b800000 */
[----:B------:R3:W4:Y:S02]  /*2e10*/  SHFL.IDX PT, R0, R12, RZ, 0x1c1f ;  /* 0x001c1fff0c007589 */ /* 0x00072400000e0000 */
.L_x_1162:
[----:B------:R-:W5:Y:S01]  /*2e20*/  LDL R2, [R1+0x10] ;  /* 0x0000100001027983 */ /* 0x000f620000100800 */
[----:B------:R-:W-:Y:S01]  /*2e30*/  BSSY B0, `(.L_x_1065) ;  /* 0x000001a000007945 */ /* 0x000fe20003800000 */
[----:B-----5:R-:W-:-:S05]  /*2e40*/  IMAD R10, R2, c[0x0][0x2c4], RZ ;  /* 0x0000b100020a7a24 */ /* 0x020fca00078e02ff */
[----:B------:R-:W-:-:S13]  /*2e50*/  ISETP.GE.AND P0, PT, R9, R10, PT ;  /* 0x0000000a0900720c */ /* 0x000fda0003f06270 */
[----:B------:R-:W-:Y:S05]  /*2e60*/  @P0 BRA `(.L_x_1066) ;  /* 0x0000016000000947 */ /* 0x000fea0003800000 */
[----:B------:R-:W5:Y:S04]  /*2e70*/  LDL.64 R4, [R1+0x18] ;  /* 0x0000180001047983 */ /* 0x000f680000100a00 */
[----:B---3--:R-:W3:Y:S04]  /*2e80*/  LDL R2, [R1+0x14] ;  /* 0x0000140001027983 */ /* 0x008ee80000100800 */
[----:B----4-:R-:W4:Y:S04]  /*2e90*/  LDL R3, [R1+0x7c] ;  /* 0x00007c0001037983 */ /* 0x010f280000100800 */
[----:B--2---:R-:W2:Y:S04]  /*2ea0*/  LDL R16, [R1+0x20] ;  /* 0x0000200001107983 */ /* 0x004ea80000100800 */
[----:B------:R-:W2:Y:S04]  /*2eb0*/  LDL R17, [R1+0x78] ;  /* 0x0000780001117983 */ /* 0x000ea80000100800 */
[----:B------:R-:W2:Y:S04]  /*2ec0*/  LDL R15, [R1+0x34] ;  /* 0x00003400010f7983 */ /* 0x000ea80000100800 */
[----:B------:R-:W2:Y:S01]  /*2ed0*/  LDL R13, [R1+0x84] ;  /* 0x00008400010d7983 */ /* 0x000ea20000100800 */
[----:B-----5:R-:W-:-:S04]  /*2ee0*/  LEA R6, P0, R4, R0, 0x1 ;  /* 0x0000000004067211 */ /* 0x020fc800078008ff */
[----:B------:R-:W-:Y:S02]  /*2ef0*/  LEA.HI.X R7, R4, R8, R5, 0x1, P0 ;  /* 0x0000000804077211 */ /* 0x000fe400000f0c05 */
[----:B---3--:R-:W-:-:S04]  /*2f00*/  LEA R4, P0, R2, R0, 0x1 ;  /* 0x0000000002047211 */ /* 0x008fc800078008ff */
[----:B----4-:R-:W-:Y:S02]  /*2f10*/  LEA.HI.X R5, R2, R8, R3, 0x1, P0 ;  /* 0x0000000802057211 */ /* 0x010fe400000f0c03 */
[----:B--2---:R-:W-:-:S04]  /*2f20*/  LEA R2, P0, R16, R0, 0x1 ;  /* 0x0000000010027211 */ /* 0x004fc800078008ff */
[----:B------:R-:W-:Y:S02]  /*2f30*/  LEA.HI.X R3, R16, R8, R17, 0x1, P0 ;  /* 0x0000000810037211 */ /* 0x000fe400000f0c11 */
[C---:B------:R-:W-:Y:S02]  /*2f40*/  LOP3.LUT P0, RZ, R15.reuse, 0x2, RZ, 0xc0, !PT ;  /* 0x000000020fff7812 */ /* 0x040fe4000780c0ff */
[----:B------:R-:W-:Y:S01]  /*2f50*/  LOP3.LUT P1, RZ, R15, 0x1, RZ, 0xc0, !PT ;  /* 0x000000010fff7812 */ /* 0x000fe2000782c0ff */
[----:B------:R-:W-:-:S10]  /*2f60*/  IMAD.SHL.U32 R0, R13, 0x2, RZ ;  /* 0x000000020d007824 */ /* 0x000fd400078e00ff */
[----:B------:R-:W-:Y:S01]  /*2f70*/  @!PT LDS RZ, [RZ] ;  /* 0x00000000fffff984 */ /* 0x000fe20000000800 */
[----:B------:R-:W-:Y:S01]  /*2f80*/  @!PT LDS RZ, [RZ] ;  /* 0x00000000fffff984 */ /* 0x000fe20000000800 */
[----:B------:R-:W-:Y:S01]  /*2f90*/  @!PT LDS RZ, [RZ] ;  /* 0x00000000fffff984 */ /* 0x000fe20000000800 */
[----:B------:R2:W-:Y:S04]  /*2fa0*/  LDGSTS.E.BYPASS.LTC128B.128 [R0+0x6080], [R6.64], !P0 ;  /* 0x0608000006007fae */ /* 0x0005e8000c101d46 */
[----:B------:R2:W-:Y:S04]  /*2fb0*/  LDGSTS.E.BYPASS.LTC128B.128 [R0+0x8080], [R4.64], !P1 ;  /* 0x0808000004007fae */ /* 0x0005e8000c901d46 */
[----:B------:R2:W-:Y:S02]  /*2fc0*/  LDGSTS.E.BYPASS.LTC128B.128 [R0+0xa080], [R2.64], !P2 ;  /* 0x0a08000002007fae */ /* 0x0005e4000d101d46 */
.L_x_1066:
[----:B------:R-:W-:Y:S05]  /*2fd0*/  BSYNC B0 ;  /* 0x0000000000007941 */ /* 0x000fea0003800000 */
.L_x_1065:
[----:B------:R-:W-:Y:S05]  /*2fe0*/  BRA.DIV ~URZ, `(.L_x_1067) ;  /* 0x0000f6627f007947 */ /* 0x000fea000b800000 */
[----:B--2---:R2:W1:Y:S04]  /*2ff0*/  SHFL.IDX PT, R8, R11, 0x1, 0x1c1f ;  /* 0x003c1f000b087f89 */ /* 0x00446800000e0000 */
[----:B----4-:R2:W4:Y:S02]  /*3000*/  SHFL.IDX PT, R0, R12, 0x1, 0x1c1f ;  /* 0x003c1f000c007f89 */ /* 0x01052400000e0000 */
.L_x_1163:
        /* <DEDUP_REMOVED lines=9> */
[----:B------:R-:W4:Y:S04]  /*30a0*/  LDL R15, [R1+0x34] ;  /* 0x00003400010f7983 */ /* 0x000f280000100800 */
[----:B------:R-:W4:Y:S01]  /*30b0*/  LDL R13, [R1+0x84] ;  /* 0x00008400010d7983 */ /* 0x000f220000100800 */
[----:B-----5:R-:W-:-:S04]  /*30c0*/  LEA R6, P0, R4, R0, 0x1 ;  /* 0x0000000004067211 */ /* 0x020fc800078008ff */
[----:B-1----:R-:W-:Y:S02]  /*30d0*/  LEA.HI.X R7, R4, R8, R5, 0x1, P0 ;  /* 0x0000000804077211 */ /* 0x002fe400000f0c05 */
[----:B--2---:R-:W-:-:S04]  /*30e0*/  LEA R4, P0, R3, R0, 0x1 ;  /* 0x0000000003047211 */ /* 0x004fc800078008ff */
[----:B---3--:R-:W-:Y:S02]  /*30f0*/  LEA.HI.X R5, R3, R8, R18, 0x1, P0 ;  /* 0x0000000803057211 */ /* 0x008fe400000f0c12 */
[----:B----4-:R-:W-:-:S04]  /*3100*/  LEA R2, P0, R16, R0, 0x1 ;  /* 0x0000000010027211 */ /* 0x010fc800078008ff */
        /* <DEDUP_REMOVED lines=10> */
.L_x_1069:
[----:B------:R-:W-:Y:S05]  /*31b0*/  BSYNC B0 ;  /* 0x0000000000007941 */ /* 0x000fea0003800000 */
.L_x_1068:
[----:B------:R-:W-:Y:S05]  /*31c0*/  BRA.DIV ~URZ, `(.L_x_1070) ;  /* 0x0000f5427f007947 */ /* 0x000fea000b800000 */
[----:B-1----:R1:W2:Y:S02]  /*31d0*/  SHFL.IDX PT, R8, R11, 0x2, 0x1c1f ;  /* 0x005c1f000b087f89 */ /* 0x0022a400000e0000 */
.L_x_1164:
[----:B------:R-:W-:Y:S05]  /*31e0*/  BRA.DIV ~URZ, `(.L_x_1071) ;  /* 0x0000f5927f007947 */ /* 0x000fea000b800000 */
[----:B----4-:R4:W1:Y:S02]  /*31f0*/  SHFL.IDX PT, R0, R12, 0x2, 0x1c1f ;  /* 0x005c1f000c007f89 */ /* 0x01086400000e0000 */
.L_x_1165:
        /* <DEDUP_REMOVED lines=11> */
[----:B-1---5:R-:W-:-:S04]  /*32b0*/  LEA R6, P0, R4, R0, 0x1 ;  /* 0x0000000004067211 */ /* 0x022fc800078008ff */
        /* <DEDUP_REMOVED lines=14> */
.L_x_1073:
[----:B------:R-:W-:Y:S05]  /*33a0*/  BSYNC B0 ;  /* 0x0000000000007941 */ /* 0x000fea0003800000 */
.L_x_1072:
[----:B------:R-:W-:Y:S05]  /*33b0*/  BRA.DIV ~URZ, `(.L_x_1074) ;  /* 0x0000f4227f007947 */ /* 0x000fea000b800000 */
[----:B-1----:R1:W3:Y:S04]  /*33c0*/  SHFL.IDX PT, R6, R11, 0x3, 0x1c1f ;  /* 0x007c1f000b067f89 */ /* 0x0022e800000e0000 */
[----:B------:R1:W4:Y:S02]  /*33d0*/  SHFL.IDX PT, R0, R12, 0x3, 0x1c1f ;  /* 0x007c1f000c007f89 */ /* 0x00032400000e0000 */
.L_x_1166:
[----:B------:R-:W5:Y:S04]  /*33e0*/  LDL.64 R16, [R1+0x18] ;  /* 0x0000180001107983 */ /* 0x000f680000100a00 */
[----:B----4-:R-:W4:Y:S04]  /*33f0*/  LDL R13, [R1+0x14] ;  /* 0x00001400010d7983 */ /* 0x010f280000100800 */
[----:B---3--:R-:W3:Y:S04]  /*3400*/  LDL R15, [R1+0x7c] ;  /* 0x00007c00010f7983 */ /* 0x008ee80000100800 */
[----:B--2---:R-:W2:Y:S04]  /*3410*/  LDL R8, [R1+0x34] ;  /* 0x0000340001087983 */ /* 0x004ea80000100800 */
[----:B------:R-:W2:Y:S04]  /*3420*/  LDL R7, [R1+0x84] ;  /* 0x0000840001077983 */ /* 0x000ea80000100800 */
[----:B------:R-:W2:Y:S04]  /*3430*/  LDL R249, [R1+0x4] ;  /* 0x0000040001f97983 */ /* 0x000ea80000100800 */
[----:B-1----:R-:W2:Y:S04]  /*3440*/  LDL R11, [R1+0x20] ;  /* 0x00002000010b7983 */ /* 0x002ea80000100800 */
[----:B------:R-:W2:Y:S01]  /*3450*/  LDL R12, [R1+0x78] ;  /* 0x00007800010c7983 */ /* 0x000ea20000100800 */
[----:B------:R-:W-:-:S04]  /*3460*/  IADD3 R2, R9, 0x60, RZ ;  /* 0x0000006009027810 */ /* 0x000fc80007ffe0ff */
[----:B------:R-:W-:Y:S02]  /*3470*/  ISETP.GE.AND P1, PT, R2, R10, PT ;  /* 0x0000000a0200720c */ /* 0x000fe40003f26270 */
[----:B------:R-:W-:Y:S02]  /*3480*/  MOV R9, 0x30 ;  /* 0x0000003000097802 */ /* 0x000fe40000000f00 */
[----:B------:R-:W-:-:S03]  /*3490*/  P2R R24, PR, RZ, 0x8 ;  /* 0x00000008ff187803 */ /* 0x000fc60000000000 */
[----:B------:R-:W-:Y:S01]  /*34a0*/  IMAD R9, R203, -0x30, R9 ;  /* 0xffffffd0cb097824 */ /* 0x000fe200078e0209 */
[----:B------:R-:W-:Y:S02]  /*34b0*/  MOV R98, R242 ;  /* 0x000000f200627202 */ /* 0x000fe40000000f00 */
[----:B------:R-:W-:Y:S02]  /*34c0*/  MOV R99, R241 ;  /* 0x000000f100637202 */ /* 0x000fe40000000f00 */
[----:B------:R-:W-:Y:S02]  /*34d0*/  MOV R10, 0x20 ;  /* 0x00000020000a7802 */ /* 0x000fe40000000f00 */
[----:B-----5:R-:W-:-:S04]  /*34e0*/  @!P1 LEA R4, P0, R16, R0, 0x1 ;  /* 0x0000000010049211 */ /* 0x020fc800078008ff */
[----:B------:R-:W-:Y:S02]  /*34f0*/  @!P1 LEA.HI.X R5, R16, R6, R17, 0x1, P0 ;  /* 0x0000000610059211 */ /* 0x000fe400000f0c11 */
[----:B----4-:R-:W-:-:S04]  /*3500*/  @!P1 LEA R2, P0, R13, R0, 0x1 ;  /* 0x000000000d029211 */ /* 0x010fc800078008ff */
[----:B---3--:R-:W-:Y:S02]  /*3510*/  @!P1 LEA.HI.X R3, R13, R6, R15, 0x1, P0 ;  /* 0x000000060d039211 */ /* 0x008fe400000f0c0f */
[C---:B--2---:R-:W-:Y:S02]  /*3520*/  LOP3.LUT P0, RZ, R8.reuse, 0x2, RZ, 0xc0, !PT ;  /* 0x0000000208ff7812 */ /* 0x044fe4000780c0ff */
[----:B------:R-:W-:Y:S02]  /*3530*/  LOP3.LUT P3, RZ, R8, 0x1, RZ, 0xc0, !PT ;  /* 0x0000000108ff7812 */ /* 0x000fe4000786c0ff */
[----:B------:R-:W-:Y:S02]  /*3540*/  SHF.L.U32 R198, R7, 0x1, RZ ;  /* 0x0000000107c67819 */ /* 0x000fe400000006ff */
[----:B------:R-:W-:Y:S02]  /*3550*/  SHF.R.S32.HI R8, RZ, 0x1f, R96 ;  /* 0x0000001fff087819 */ /* 0x000fe40000011460 */
[----:B------:R-:W-:-:S05]  /*3560*/  IADD3 R97, R249, R9, RZ ;  /* 0x00000009f9617210 */ /* 0x000fca0007ffe0ff */
[----:B------:R-:W-:Y:S01]  /*3570*/  @!PT LDS RZ, [RZ] ;  /* 0x00000000fffff984 */ /* 0x000fe20000000800 */
[----:B------:R-:W-:Y:S01]  /*3580*/  @!PT LDS RZ, [RZ] ;  /* 0x00000000fffff984 */ /* 0x000fe20000000800 */
[----:B------:R-:W-:Y:S01]  /*3590*/  @!PT LDS RZ, [RZ] ;  /* 0x00000000fffff984 */ /* 0x000fe20000000800 */
[----:B------:R1:W-:Y:S01]  /*35a0*/  @!P1 LDGSTS.E.BYPASS.LTC128B.128 [R198+0x7880], [R4.64], !P0 ;  /* 0x0788000004c69fae */ /* 0x0003e2000c101d46 */
[----:B------:R-:W-:-:S03]  /*35b0*/  IMAD R7, R8, c[0x0][0x1e0], RZ ;  /* 0x0000780008077a24 */ /* 0x000fc600078e02ff */
[----:B------:R2:W-:Y:S01]  /*35c0*/  @!P1 LDGSTS.E.BYPASS.LTC128B.128 [R198+0x9880], [R2.64], !P3 ;  /* 0x0988000002c69fae */ /* 0x0005e2000d901d46 */
[----:B------:R-:W-:Y:S01]  /*35d0*/  IMAD R7, R96, c[0x0][0x1e4], R7 ;  /* 0x0000790060077a24 */ /* 0x000fe200078e0207 */
[----:B-1----:R-:W-:Y:S02]  /*35e0*/  @!P1 LEA R4, P0, R11, R0, 0x1 ;  /* 0x000000000b049211 */ /* 0x002fe400078008ff */
[----:B------:R-:W-:Y:S02]  /*35f0*/  IMNMX R0, R97, 0x30, PT ;  /* 0x0000003061007817 */ /* 0x000fe40003800200 */
[----:B------:R-:W-:Y:S02]  /*3600*/  @!P1 LEA.HI.X R5, R11, R6, R12, 0x1, P0 ;  /* 0x000000060b059211 */ /* 0x000fe400000f0c0c */
[----:B------:R-:W-:Y:S01]  /*3610*/  IADD3 R0, -R250, R0, RZ ;  /* 0x00000000fa007210 */ /* 0x000fe20007ffe1ff */
[----:B--2---:R-:W-:Y:S02]  /*3620*/  IMAD.WIDE.U32 R2, R96, c[0x0][0x1e0], RZ ;  /* 0x0000780060027a25 */ /* 0x004fe400078e00ff */
[----:B------:R1:W-:Y:S01]  /*3630*/  @!P1 LDGSTS.E.BYPASS.LTC128B.128 [R198+0xb880], [R4.64], !P2 ;  /* 0x0b88000004c69fae */ /* 0x0003e2000d101d46 */
[----:B------:R-:W-:-:S02]  /*3640*/  ISETP.GE.AND P0, PT, R0, 0x1, PT ;  /* 0x000000010000780c */ /* 0x000fc40003f06270 */
[----:B------:R-:W-:Y:S01]  /*3650*/  IADD3 R7, R3, R7, RZ ;  /* 0x0000000703077210 */ /* 0x000fe20007ffe0ff */
[----:B------:R-:W0:Y:S01]  /*3660*/  LDGDEPBAR ;  /* 0x00000000000079af */ /* 0x000e220000000000 */
[----:B------:R-:W-:Y:S03]  /*3670*/  WARPSYNC 0xffffffff ;  /* 0xffffffff00007948 */ /* 0x000fe60003800000 */
[----:B------:R-:W-:Y:S01]  /*3680*/  BAR.SYNC.DEFER_BLOCKING 0x0 ;  /* 0x0000000000007b1d */ /* 0x000fe20000010000 */
[----:B------:R-:W-:Y:S01]  /*3690*/  ISETP.GE.AND P1, PT, R0, 0x21, PT ;  /* 0x000000210000780c */ /* 0x000fe20003f26270 */
[----:B------:R-:W-:-:S04]  /*36a0*/  IMAD.WIDE.U32 R2, R2, 0x30, R98 ;  /* 0x0000003002027825 */ /* 0x000fc800078e0062 */
[----:B------:R-:W-:Y:S02]  /*36b0*/  IMAD R0, R7, 0x30, RZ ;  /* 0x0000003007007824 */ /* 0x000fe400078e02ff */
[----:B------:R-:W-:-:S03]  /*36c0*/  IMAD.WIDE.U32 R6, R10, c[0x0][0x1e0], RZ ;  /* 0x000078000a067a25 */ /* 0x000fc600078e00ff */
[----:B------:R-:W-:Y:S01]  /*36d0*/  IADD3 R0, R3, R0, RZ ;  /* 0x0000000003007210 */ /* 0x000fe20007ffe0ff */
[----:B------:R-:W-:Y:S01]  /*36e0*/  IMAD R10, R10, c[0x0][0x1e4], RZ ;  /* 0x000079000a0a7a24 */ /* 0x000fe200078e02ff */
[----:B-1----:R-:W-:-:S04]  /*36f0*/  @P0 LEA R4, P2, R2, c[0x0][0x1c8], 0x1 ;  /* 0x0000720002040a11 */ /* 0x002fc800078408ff */
[C---:B------:R-:W-:Y:S02]  /*3700*/  @P0 LEA.HI.X R5, R2.reuse, c[0x0][0x1cc], R0, 0x1, P2 ;  /* 0x0000730002050a11 */ /* 0x040fe400010f0c00 */
[----:B------:R-:W-:Y:S01]  /*3710*/  @P1 IADD3 R3, P2, R2, R6, RZ ;  /* 0x0000000602031210 */ /* 0x000fe20007f5e0ff */
[----:B------:R-:W1:Y:S03]  /*3720*/  S2R R11, SR_TID.X ;  /* 0x00000000000b7919 */ /* 0x000e660000002100 */
[----:B------:R-:W-:Y:S01]  /*3730*/  @P1 IADD3.X R0, R0, R7, R10, P2, !PT ;  /* 0x0000000700001210 */ /* 0x000fe200017fe40a */
[----:B------:R-:W-:Y:S01]  /*3740*/  @!PT LDS RZ, [RZ] ;  /* 0x00000000fffff984 */ /* 0x000fe20000000800 */
[----:B------:R-:W-:Y:S01]  /*3750*/  @!PT LDS RZ, [RZ] ;  /* 0x00000000fffff984 */ /* 0x000fe20000000800 */
[----:B------:R-:W-:Y:S01]  /*3760*/  @!PT LDS RZ, [RZ] ;  /* 0x00000000fffff984 */ /* 0x000fe20000000800 */
[----:B------:R2:W-:Y:S01]  /*3770*/  @P0 LDGSTS.E.BYPASS.LTC128B.128 [R198+0x3c80], [R4.64], !P6 ;  /* 0x03c8000004c60fae */ /* 0x0005e2000f101d46 */
[----:B------:R-:W-:-:S03]  /*3780*/  @P1 LEA R2, P2, R3, c[0x0][0x1c8], 0x1 ;  /* 0x0000720003021a11 */ /* 0x000fc600078408ff */
[----:B------:R2:W-:Y:S01]  /*3790*/  @P0 LDGSTS.E.BYPASS.LTC128B.128 [R198+0x4880], [R4.64+0x40], !P5 ;  /* 0x0488004004c60fae */ /* 0x0005e2000e901d46 */
[----:B------:R-:W-:-:S03]  /*37a0*/  @P1 LEA.HI.X R3, R3, c[0x0][0x1cc], R0, 0x1, P2 ;  /* 0x0000730003031a11 */ /* 0x000fc600010f0c00 */
[----:B------:R2:W-:Y:S04]  /*37b0*/  @P0 LDGSTS.E.BYPASS.LTC128B.128 [R198+0x5480], [R4.64+0x80], !P4 ;  /* 0x0548008004c60fae */ /* 0x0005e8000e101d46 */
[----:B------:R3:W-:Y:S04]  /*37c0*/  @P1 LDGSTS.E.BYPASS.LTC128B.128 [R198+0x4480], [R2.64], !P6 ;  /* 0x0448000002c61fae */ /* 0x0007e8000f101d46 */
[----:B------:R3:W-:Y:S04]  /*37d0*/  @P1 LDGSTS.E.BYPASS.LTC128B.128 [R198+0x5080], [R2.64+0x40], !P5 ;  /* 0x0508004002c61fae */ /* 0x0007e8000e901d46 */
[----:B------:R3:W-:Y:S04]  /*37e0*/  @P1 LDGSTS.E.BYPASS.LTC128B.128 [R198+0x5c80], [R2.64+0x80], !P4 ;  /* 0x05c8008002c61fae */ /* 0x0007e8000e101d46 */
[----:B------:R-:W0:Y:S01]  /*37f0*/  LDGDEPBAR ;  /* 0x00000000000079af */ /* 0x000e220000000000 */
[----:B------:R-:W-:-:S02]  /*3800*/  IMAD R8, R8, c[0x0][0x208], RZ ;  /* 0x0000820008087a24 */ /* 0x000fc400078e02ff */
[----:B------:R-:W-:Y:S01]  /*3810*/  IMAD.WIDE.U32 R6, R96, c[0x0][0x208], RZ ;  /* 0x0000820060067a25 */ /* 0x000fe200078e00ff */
[----:B-1----:R-:W-:-:S03]  /*3820*/  ISETP.GT.AND P0, PT, R11, 0x3f, PT ;  /* 0x0000003f0b00780c */ /* 0x002fc60003f04270 */
[----:B------:R-:W-:-:S05]  /*3830*/  IMAD R0, R96, c[0x0][0x20c], R8 ;  /* 0x0000830060007a24 */ /* 0x000fca00078e0208 */
[----:B------:R-:W-:-:S05]  /*3840*/  IADD3 R0, R7, R0, RZ ;  /* 0x0000000007007210 */ /* 0x000fca0007ffe0ff */
[----:B------:R-:W-:Y:S01]  /*3850*/  IMAD R0, R0, 0x30, RZ ;  /* 0x0000003000007824 */ /* 0x000fe200078e02ff */
[----:B---3--:R-:W-:Y:S01]  /*3860*/  MOV R2, R238 ;  /* 0x000000ee00027202 */ /* 0x008fe20000000f00 */
[----:B------:R-:W-:-:S04]  /*3870*/  DEPBAR.LE SB0, 0x1 ;  /* 0x000080400000791a */ /* 0x000fc80000000000 */
[----:B------:R-:W-:Y:S01]  /*3880*/  MOV R3, R240 ;  /* 0x000000f000037202 */ /* 0x000fe20000000f00 */
[----:B------:R-:W-:-:S04]  /*3890*/  DEPBAR.LE SB0, 0x0 ;  /* 0x000080000000791a */ /* 0x000fc80000000000 */
[----:B------:R-:W-:Y:S01]  /*38a0*/  BAR.SYNC.DEFER_BLOCKING 0x0 ;  /* 0x0000000000007b1d */ /* 0x000fe20000010000 */
[----:B--2---:R-:W-:-:S05]  /*38b0*/  IMAD.WIDE.U32 R4, R6, 0x30, R2 ;  /* 0x0000003006047825 */ /* 0x004fca00078e0002 */
[C---:B------:R-:W-:Y:S02]  /*38c0*/  LEA R2, P1, R4.reuse, c[0x0][0x1f8], 0x1 ;  /* 0x00007e0004027a11 */ /* 0x040fe400078208ff */
[----:B------:R-:W-:Y:S02]  /*38d0*/  IADD3 R0, R5, R0, RZ ;  /* 0x0000000005007210 */ /* 0x000fe40007ffe0ff */
[----:B------:R-:W-:Y:S02]  /*38e0*/  @!P0 MOV R5, c[0x0][0x208] ;  /* 0x0000820000058a02 */ /* 0x000fe40000000f00 */
[----:B------:R-:W-:Y:S02]  /*38f0*/  LEA.HI.X R3, R4, c[0x0][0x1fc], R0, 0x1, P1 ;  /* 0x00007f0004037a11 */ /* 0x000fe400008f0c00 */
[----:B------:R-:W-:Y:S02]  /*3900*/  @!P0 MOV R4, c[0x0][0x20c] ;  /* 0x0000830000048a02 */ /* 0x000fe40000000f00 */
[----:B------:R-:W-:-:S02]  /*3910*/  @!P0 LEA R12, P1, R5, R2, 0x6 ;  /* 0x00000002050c8211 */ /* 0x000fc400078230ff */
[----:B------:R-:W-:Y:S02]  /*3920*/  LOP3.LUT P3, RZ, R14, 0x1, RZ, 0xc0, !PT ;  /* 0x000000010eff7812 */ /* 0x000fe4000786c0ff */
[----:B------:R-:W-:Y:S02]  /*3930*/  IADD3 R0, R9, R249, -R250 ;  /* 0x000000f909007210 */ /* 0x000fe40007ffe8fa */
[----:B------:R-:W-:Y:S02]  /*3940*/  @!P0 LEA.HI.X R13, R5, R3, R4, 0x6, P1 ;  /* 0x00000003050d8211 */ /* 0x000fe400008f3404 */
[----:B------:R-:W-:Y:S01]  /*3950*/  ISETP.LT.OR P1, PT, R0, 0x1, !P3 ;  /* 0x000000010000780c */ /* 0x000fe20005f21670 */
[----:B------:R-:W-:Y:S01]  /*3960*/  LDSM.16.M88.4 R8, [R187] ;  /* 0x00000000bb08783b */ /* 0x000fe20000000200 */
[----:B------:R-:W-:-:S03]  /*3970*/  LOP3.LUT P2, RZ, R14, 0x2, RZ, 0xc0, !PT ;  /* 0x000000020eff7812 */ /* 0x000fc6000784c0ff */
[----:B------:R-:W1:Y:S04]  /*3980*/  LDSM.16.M88.4 R16, [R184] ;  /* 0x00000000b810783b */ /* 0x000e680000000200 */
[----:B------:R-:W2:Y:S04]  /*3990*/  LDSM.16.M88.4 R4, [R187+0x1000] ;  /* 0x00100000bb04783b */ /* 0x000ea80000000200 */
[----:B------:R-:W3:Y:S04]  /*39a0*/  LDSM.16.M88.4 R20, [R184+0x400] ;  /* 0x00040000b814783b */ /* 0x000ee80000000200 */
[----:B------:R-:W4:Y:S04]  /*39b0*/  LDSM.16.M88.4 R44, [R184+0x800] ;  /* 0x00080000b82c783b */ /* 0x000f280000000200 */
[----:B------:R-:W-:Y:S04]  /*39c0*/  LDSM.16.M88.4 R40, [R188] ;  /* 0x00000000bc28783b */ /* 0x000fe80000000200 */
[----:B------:R-:W-:Y:S04]  /*39d0*/  LDSM.16.M88.4 R32, [R188+0x1000] ;  /* 0x00100000bc20783b */ /* 0x000fe80000000200 */
[----:B------:R-:W5:Y:S04]  /*39e0*/  LDSM.16.M88.4 R48, [R189] ;  /* 0x00000000bd30783b */ /* 0x000f680000000200 */
[----:B------:R-:W-:Y:S04]  /*39f0*/  LDSM.16.M88.4 R88, [R197] ;  /* 0x00000000c558783b */ /* 0x000fe80000000200 */
[----:B------:R-:W-:Y:S04]  /*3a00*/  LDSM.16.M88.4 R92, [R196] ;  /* 0x00000000c45c783b */ /* 0x000fe80000000200 */
[----:B------:R-:W-:Y:S01]  /*3a10*/  @!PT LDS RZ, [RZ] ;  /* 0x00000000fffff984 */ /* 0x000fe20000000800 */
[----:B------:R-:W-:Y:S01]  /*3a20*/  @!PT LDS RZ, [RZ] ;  /* 0x00000000fffff984 */ /* 0x000fe20000000800 */
[----:B------:R-:W-:Y:S01]  /*3a30*/  @!PT LDS RZ, [RZ] ;  /* 0x00000000fffff984 */ /* 0x000fe20000000800 */
[----:B------:R1:W-:Y:S01]  /*3a40*/  LDGSTS.E.BYPASS.LTC128B.128 [R198+0x1880], [R2.64], !P1 ;  /* 0x0188000002c67fae */ /* 0x0003e2000c901d46 */
[----:B------:R-:W-:-:S02]  /*3a50*/  ISETP.LT.OR P1, PT, R0, 0x1, !P2 ;  /* 0x000000010000780c */ /* 0x000fc40005721670 */
[----:B------:R-:W-:Y:S02]  /*3a60*/  P2R R15, PR, RZ, 0x40 ;  /* 0x00000040ff0f7803 */ /* 0x000fe40000000000 */
[----:B------:R-:W-:-:S09]  /*3a70*/  @!P0 ISETP.LT.OR P3, PT, R0, 0x21, !P3 ;  /* 0x000000210000880c */ /* 0x000fd20005f61670 */
[----:B------:R2:W-:Y:S01]  /*3a80*/  LDGSTS.E.BYPASS.LTC128B.128 [R198+0x2480], [R2.64+0x40], !P1 ;  /* 0x0248004002c67fae */ /* 0x0005e2000c901d46 */
[----:B------:R-:W-:-:S04]  /*3a90*/  LOP3.LUT P1, RZ, R14, 0x4, RZ, 0xc0, !PT ;  /* 0x000000040eff7812 */ /* 0x000fc8000782c0ff */
[C---:B------:R-:W-:Y:S02]  /*3aa0*/  ISETP.LT.OR P6, PT, R0.reuse, 0x1, !P1 ;  /* 0x000000010000780c */ /* 0x040fe40004fc1670 */
[C---:B------:R-:W-:Y:S02]  /*3ab0*/  @!P0 ISETP.LT.OR P2, PT, R0.reuse, 0x21, !P2 ;  /* 0x000000210000880c */ /* 0x040fe40005741670 */
[----:B------:R-:W-:-:S09]  /*3ac0*/  @!P0 ISETP.LT.OR P1, PT, R0, 0x21, !P1 ;  /* 0x000000210000880c */ /* 0x000fd20004f21670 */
[----:B------:R3:W-:Y:S04]  /*3ad0*/  LDGSTS.E.BYPASS.LTC128B.128 [R198+0x3080], [R2.64+0x80], !P6 ;  /* 0x0308008002c67fae */ /* 0x0007e8000f101d46 */
[----:B------:R4:W-:Y:S01]  /*3ae0*/  @!P0 LDGSTS.E.BYPASS.LTC128B.128 [R198+0x2080], [R12.64], !P3 ;  /* 0x020800000cc68fae */ /* 0x0009e2000d901d46 */
[----:B------:R-:W-:Y:S02]  /*3af0*/  ISETP.NE.AND P3, PT, R24, RZ, PT ;  /* 0x000000ff1800720c */ /* 0x000fe40003f65270 */
[-C--:B-1----:R-:W-:Y:S01]  /*3b00*/  HMMA.16816.F32 R24, R8, R16.reuse, RZ ;  /* 0x000000100818723c */ /* 0x082fe200000018ff */
[----:B------:R1:W-:Y:S04]  /*3b10*/  @!P0 LDGSTS.E.BYPASS.LTC128B.128 [R198+0x2c80], [R12.64+0x40], !P2 ;  /* 0x02c800400cc68fae */ /* 0x0003e8000d101d46 */
[----:B------:R1:W-:Y:S04]  /*3b20*/  @!P0 LDGSTS.E.BYPASS.LTC128B.128 [R198+0x3880], [R12.64+0x80], !P1 ;  /* 0x038800800cc68fae */ /* 0x0003e8000c901d46 */
[----:B------:R-:W-:Y:S04]  /*3b30*/  LDSM.16.M88.4 R60, [R184+0xc00] ;  /* 0x000c0000b83c783b */ /* 0x000fe80000000200 */
[----:B------:R-:W5:Y:S01]  /*3b40*/  LDSM.16.M88.4 R36, [R187+0x2000] ;  /* 0x00200000bb24783b */ /* 0x000f620000000200 */
[----:B--2---:R-:W-:Y:S01]  /*3b50*/  HMMA.16816.F32 R52, R4, R16, RZ ;  /* 0x000000100434723c */ /* 0x004fe200000018ff */
[----:B------:R-:W-:-:S02]  /*3b60*/  ISETP.NE.AND P6, PT, R15, RZ, PT ;  /* 0x000000ff0f00720c */ /* 0x000fc40003fc5270 */
[----:B------:R-:W2:Y:S04]  /*3b70*/  LDSM.16.M88.4 R28, [R187+0x3000] ;  /* 0x00300000bb1c783b */ /* 0x000ea80000000200 */
[----:B------:R-:W-:Y:S01]  /*3b80*/  LDSM.16.M88.4 R56, [R195] ;  /* 0x00000000c338783b */ /* 0x000fe20000000200 */
[C---:B---3--:R-:W-:Y:S03]  /*3b90*/  HMMA.16816.F32 R76, R4.reuse, R20, RZ ;  /* 0x00000014044c723c */ /* 0x048fe600000018ff */
[----:B------:R-:W0:Y:S05]  /*3ba0*/  LDGDEPBAR ;  /* 0x00000000000079af */ /* 0x000e2a0000000000 */
[C---:B----4-:R-:W-:Y:S08]  /*3bb0*/  HMMA.16816.F32 R64, R4.reuse, R44, RZ ;  /* 0x0000002c0440723c */ /* 0x050ff000000018ff */
[C---:B-1----:R-:W-:Y:S08]  /*3bc0*/  HMMA.16816.F32 R12, R4.reuse, R18, RZ ;  /* 0x00000012040c723c */ /* 0x042ff000000018ff */
[C---:B------:R-:W-:Y:S08]  /*3bd0*/  HMMA.16816.F32 R68, R4.reuse, R22, RZ ;  /* 0x000000160444723c */ /* 0x040ff000000018ff */
[----:B------:R-:W-:Y:S08]  /*3be0*/  HMMA.16816.F32 R80, R4, R46, RZ ;  /* 0x0000002e0450723c */ /* 0x000ff000000018ff */
[----:B-----5:R-:W-:Y:S01]  /*3bf0*/  HMMA.16816.F32 R4, R40, R48, R24 ;  /* 0x000000302804723c */ /* 0x020fe20000001818 */
        /* <DEDUP_REMOVED lines=13> */
[----:B------:R-:W5:Y:S07]  /*3cd0*/  LDSM.16.M88.4 R12, [R187+0x5000] ;  /* 0x00500000bb0c783b */ /* 0x000f6e0000000200 */
        /* <DEDUP_REMOVED lines=16> */
[----:B-----5:R-:W-:Y:S08]  /*3de0*/  HMMA.16816.F32 R32, R12, R52, R32 ;  /* 0x000000340c20723c */ /* 0x020ff00000001820 */
[-C--:B------:R-:W-:Y:S08]  /*3df0*/  HMMA.16816.F32 R64, R24, R58.reuse, R72 ;  /* 0x0000003a1840723c */ /* 0x080ff00000001848 */
[----:B------:R-:W-:Y:S08]  /*3e00*/  HMMA.16816.F32 R72, R20, R58, R76 ;  /* 0x0000003a1448723c */ /* 0x000ff0000000184c */
[----:B--2---:R-:W-:Y:S08]  /*3e10*/  HMMA.16816.F32 R80, R8, R44, R68 ;  /* 0x0000002c0850723c */ /* 0x004ff00000001844 */
[----:B-1----:R-:W-:Y:S08]  /*3e20*/  HMMA.16816.F32 R68, R36, R48, R84 ;  /* 0x000000302444723c */ /* 0x002ff00000001854 */
[----:B------:R-:W-:Y:S08]  /*3e30*/  HMMA.16816.F32 R100, R40, R90, R116 ;  /* 0x0000005a2864723c */ /* 0x000ff00000001874 */
[----:B------:R-:W-:Y:S01]  /*3e40*/  HMMA.16816.F32 R88, R4, R44, R32 ;  /* 0x0000002c0458723c */ /* 0x000fe20000001820 */
[----:B------:R-:W1:Y:S07]  /*3e50*/  LDSM.16.M88.4 R32, [R184+0x1c00] ;  /* 0x001c0000b820783b */ /* 0x000e6e0000000200 */
[----:B------:R-:W-:Y:S01]  /*3e60*/  HMMA.16816.F32 R56, R16, R54, R64 ;  /* 0x000000361038723c */ /* 0x000fe20000001840 */
[----:B------:R-:W-:-:S07]  /*3e70*/  FMUL.FTZ R0, R80, c[0x0][0x320] ;  /* 0x0000c80050007a20 */ /* 0x000fce0000410000 */
        /* <DEDUP_REMOVED lines=9> */
[----:B------:R-:W-:Y:S01]  /*3f10*/  HMMA.16816.F32 R76, R8, R46, R56 ;  /* 0x0000002e084c723c */ /* 0x000fe20000001838 */
[----:B------:R-:W-:Y:S01]  /*3f20*/  LDSM.16.M88.4 R56, [R191] ;  /* 0x00000000bf38783b */ /* 0x000fe20000000200 */
[----:B------:R2:W3:Y:S06]  /*3f30*/  MUFU.TANH R117, R0 ;  /* 0x0000000000757308 */ /* 0x0004ec0000002400 */
        /* <DEDUP_REMOVED lines=133> */
[----:B------:R-:W-:-:S03]  /*4790*/  ISETP.GE.AND P2, PT, R3, 0x1, PT ;  /* 0x000000010300780c */ /* 0x000fc60003f46270 */
        /* <DEDUP_REMOVED lines=9> */
[----:B------:R-:W-:Y:S01]  /*4830*/  @P2 IMAD.WIDE.U32 R2, R6, 0x30, R98 ;  /* 0x0000003006022825 */ /* 0x000fe200078e0062 */
[----:B------:R-:W-:-:S03]  /*4840*/  @P1 IADD3 R6, P0, R242, R4, RZ ;  /* 0x00000004f2061210 */ /* 0x000fc60007f1e0ff */
[C---:B------:R-:W-:Y:S02]  /*4850*/  @P1 IMAD R7, R0.reuse, 0x30, RZ ;  /* 0x0000003000071824 */ /* 0x040fe400078e02ff */
[----:B------:R-:W-:-:S03]  /*4860*/  @P2 IMAD R0, R0, 0x30, RZ ;  /* 0x0000003000002824 */ /* 0x000fc600078e02ff */
[----:B------:R-:W-:Y:S01]  /*4870*/  @P1 IADD3.X R7, R241, R7, R5, P0, !PT ;  /* 0x00000007f1071210 */ /* 0x000fe200007fe405 */
[----:B------:R-:W-:Y:S01]  /*4880*/  @P2 IMAD.IADD R0, R3, 0x1, R0 ;  /* 0x0000000103002824 */ /* 0x000fe200078e0200 */
[----:B------:R-:W-:-:S04]  /*4890*/  @P2 LEA R4, P0, R2, c[0x0][0x1c8], 0x1 ;  /* 0x0000720002042a11 */ /* 0x000fc800078008ff */
        /* <DEDUP_REMOVED lines=12> */
.L_x_1076:
[----:B--234-:R-:W-:Y:S05]  /*4960*/  BSYNC B0 ;  /* 0x0000000000007941 */ /* 0x01cfea0003800000 */
.L_x_1075:
[----:B------:R-:W2:Y:S04]  /*4970*/  LDL R237, [R1+0x30] ;  /* 0x0000300001ed7983 */ /* 0x000ea80000100800 */
[----:B------:R-:W2:Y:S04]  /*4980*/  LDL R236, [R1+0xb8] ;  /* 0x0000b80001ec7983 */ /* 0x000ea80000100800 */
[----:B-1----:R-:W3:Y:S04]  /*4990*/  LDL R5, [R1+0x24] ;  /* 0x0000240001057983 */ /* 0x002ee80000100800 */
[----:B------:R-:W4:Y:S04]  /*49a0*/  LDL R251, [R1+0x10] ;  /* 0x0000100001fb7983 */ /* 0x000f280000100800 */
[----:B------:R-:W-:Y:S04]  /*49b0*/  LDSM.16.MT88.4 R72, [R186+0xc00] ;  /* 0x000c0000ba48783b */ /* 0x000fe80000004200 */
        /* <DEDUP_REMOVED lines=9> */
[----:B------:R-:W-:-:S05]  /*4a50*/  @P3 IMAD.HI.U32 R0, R3, c[0x0][0x2c8], RZ ;  /* 0x0000b20003003a27 */ /* 0x000fca00078e00ff */
[----:B------:R-:W-:-:S05]  /*4a60*/  @P3 SHF.R.U32.HI R3, RZ, c[0x0][0x2cc], R0 ;  /* 0x0000b300ff033a19 */ /* 0x000fca0000011600 */
[----:B------:R-:W1:Y:S01]  /*4a70*/  SHFL.IDX PT, R2, R3, 0x2, 0x1c1f ;  /* 0x005c1f0003027f89 */ /* 0x000e6200000e0000 */
[----:B---3--:R-:W-:-:S03]  /*4a80*/  IADD3 R0, -R5, 0x1, R97 ;  /* 0x0000000105007810 */ /* 0x008fc60007ffe161 */
[----:B------:R-:W2:Y:S02]  /*4a90*/  SHFL.IDX PT, R4, R3, 0x3, 0x1c1f ;  /* 0x007c1f0003047f89 */ /* 0x000ea400000e0000 */
[----:B----4-:R-:W-:Y:S02]  /*4aa0*/  IMAD.IADD R7, R0, 0x1, -R251 ;  /* 0x0000000100077824 */ /* 0x010fe400078e0afb */
[----:B------:R-:W-:Y:S02]  /*4ab0*/  IMAD.IADD R8, R97, 0x1, -R5 ;  /* 0x0000000161087824 */ /* 0x000fe400078e0a05 */
[----:B------:R-:W-:Y:S01]  /*4ac0*/  LDSM.16.MT88.4 R96, [R185+0x1000] ;  /* 0x00100000b960783b */ /* 0x000fe20000004200 */
[----:B-1----:R-:W-:-:S05]  /*4ad0*/  IMAD.IADD R2, R7, 0x1, R2 ;  /* 0x0000000107027824 */ /* 0x002fca00078e0202 */
[----:B------:R-:W-:-:S04]  /*4ae0*/  IMNMX R2, R8, R2, PT ;  /* 0x0000000208027217 */ /* 0x000fc80003800200 */
[C---:B------:R-:W-:Y:S02]  /*4af0*/  ISETP.GT.AND P2, PT, R2.reuse, RZ, PT ;  /* 0x000000ff0200720c */ /* 0x040fe40003f44270 */
[C---:B------:R-:W-:Y:S02]  /*4b00*/  ISETP.GT.AND P1, PT, R2.reuse, 0x1, PT ;  /* 0x000000010200780c */ /* 0x040fe40003f24270 */
[C---:B------:R-:W-:Y:S02]  /*4b10*/  ISETP.GT.AND P0, PT, R2.reuse, 0x8, PT ;  /* 0x000000080200780c */ /* 0x040fe40003f04270 */
[----:B------:R-:W-:Y:S02]  /*4b20*/  FSEL R9, R93, -INF , P2 ;  /* 0xff8000005d097808 */ /* 0x000fe40001000000 */
[----:B------:R-:W-:Y:S02]  /*4b30*/  FSEL R10, R89, -INF , P1 ;  /* 0xff800000590a7808 */ /* 0x000fe40000800000 */
[----:B------:R-:W-:-:S02]  /*4b40*/  ISETP.GT.AND P2, PT, R2, 0x9, PT ;  /* 0x000000090200780c */ /* 0x000fc40003f44270 */
[----:B------:R-:W-:Y:S02]  /*4b50*/  ISETP.GT.AND P1, PT, R2, 0x10, PT ;  /* 0x000000100200780c */ /* 0x000fe40003f24270 */
[----:B------:R-:W-:Y:S02]  /*4b60*/  FSEL R11, R88, -INF , P0 ;  /* 0xff800000580b7808 */ /* 0x000fe40000000000 */
[----:B------:R-:W-:Y:S01]  /*4b70*/  ISETP.GT.AND P0, PT, R2, 0x11, PT ;  /* 0x000000110200780c */ /* 0x000fe20003f04270 */
[----:B--2---:R-:W-:Y:S01]  /*4b80*/  IMAD.IADD R0, R7, 0x1, R4 ;  /* 0x0000000107007824 */ /* 0x004fe200078e0204 */
[----:B------:R-:W-:Y:S02]  /*4b90*/  FSEL R18, R80, -INF , P2 ;  /* 0xff80000050127808 */ /* 0x000fe40001000000 */
[----:B------:R-:W-:Y:S02]  /*4ba0*/  FSEL R19, R56, -INF , P1 ;  /* 0xff80000038137808 */ /* 0x000fe40000800000 */
[----:B------:R-:W-:-:S02]  /*4bb0*/  ISETP.GT.AND P2, PT, R2, 0x18, PT ;  /* 0x000000180200780c */ /* 0x000fc40003f44270 */
[----:B------:R-:W-:Y:S02]  /*4bc0*/  ISETP.GT.AND P1, PT, R2, 0x19, PT ;  /* 0x000000190200780c */ /* 0x000fe40003f24270 */
[----:B------:R-:W-:Y:S02]  /*4bd0*/  FMNMX.FTZ R4, R9, R10, !PT ;  /* 0x0000000a09047209 */ /* 0x000fe40007810000 */
[----:B------:R-:W-:Y:S02]  /*4be0*/  FSEL R20, R52, -INF , P0 ;  /* 0xff80000034147808 */ /* 0x000fe40000000000 */
[----:B------:R-:W-:Y:S02]  /*4bf0*/  ISETP.GT.AND P0, PT, R2, 0x20, PT ;  /* 0x000000200200780c */ /* 0x000fe40003f04270 */
[----:B------:R-:W-:Y:S02]  /*4c00*/  FSEL R22, R45, -INF , P2 ;  /* 0xff8000002d167808 */ /* 0x000fe40001000000 */
[----:B------:R-:W-:-:S02]  /*4c10*/  FSEL R29, R44, -INF , P1 ;  /* 0xff8000002c1d7808 */ /* 0x000fc40000800000 */
[C---:B------:R-:W-:Y:S02]  /*4c20*/  ISETP.GT.AND P2, PT, R2.reuse, 0x21, PT ;  /* 0x000000210200780c */ /* 0x040fe40003f44270 */
[----:B------:R-:W-:Y:S02]  /*4c30*/  ISETP.GT.AND P1, PT, R2, 0x28, PT ;  /* 0x000000280200780c */ /* 0x000fe40003f24270 */
[----:B------:R-:W-:Y:S02]  /*4c40*/  FMNMX.FTZ R4, R11, R4, !PT ;  /* 0x000000040b047209 */ /* 0x000fe40007810000 */
[----:B------:R-:W-:Y:S02]  /*4c50*/  IMNMX R0, R8, R0, PT ;  /* 0x0000000008007217 */ /* 0x000fe40003800200 */
[----:B------:R-:W-:Y:S02]  /*4c60*/  FSEL R151, R17, -INF , P0 ;  /* 0xff80000011977808 */ /* 0x000fe40000000000 */
[----:B------:R-:W-:-:S02]  /*4c70*/  ISETP.GT.AND P0, PT, R2, 0x29, PT ;  /* 0x000000290200780c */ /* 0x000fc40003f04270 */
[----:B------:R-:W-:Y:S02]  /*4c80*/  FSEL R149, R16, -INF , P2 ;  /* 0xff80000010957808 */ /* 0x000fe40001000000 */
[----:B------:R-:W-:Y:S02]  /*4c90*/  FMNMX.FTZ R2, R18, R4, !PT ;  /* 0x0000000412027209 */ /* 0x000fe40007810000 */
[----:B------:R-:W-:Y:S02]  /*4ca0*/  FSEL R148, R13, -INF , P1 ;  /* 0xff8000000d947808 */ /* 0x000fe40000800000 */
[C---:B------:R-:W-:Y:S02]  /*4cb0*/  ISETP.GT.AND P2, PT, R0.reuse, RZ, PT ;  /* 0x000000ff0000720c */ /* 0x040fe40003f44270 */
[----:B------:R-:W-:Y:S02]  /*4cc0*/  ISETP.GT.AND P1, PT, R0, 0x1, PT ;  /* 0x000000010000780c */ /* 0x000fe40003f24270 */
[----:B------:R-:W-:-:S02]  /*4cd0*/  FSEL R150, R12, -INF , P0 ;  /* 0xff8000000c967808 */ /* 0x000fc40000000000 */
[----:B------:R-:W-:Y:S02]  /*4ce0*/  FMNMX.FTZ R2, R19, R2, !PT ;  /* 0x0000000213027209 */ /* 0x000fe40007810000 */
[----:B------:R-:W-:Y:S02]  /*4cf0*/  ISETP.GT.AND P0, PT, R0, 0x8, PT ;  /* 0x000000080000780c */ /* 0x000fe40003f04270 */
[----:B------:R-:W-:Y:S02]  /*4d00*/  FSEL R14, R92, -INF , P2 ;  /* 0xff8000005c0e7808 */ /* 0x000fe40001000000 */
[----:B------:R-:W-:Y:S02]  /*4d10*/  FSEL R17, R90, -INF , P1 ;  /* 0xff8000005a117808 */ /* 0x000fe40000800000 */
        /* <DEDUP_REMOVED lines=9> */
[C---:B------:R-:W-:Y:S02]  /*4db0*/  ISETP.GT.AND P1, PT, R0.reuse, 0x11, PT ;  /* 0x000000110000780c */ /* 0x040fe40003f24270 */
[----:B------:R-:W-:Y:S02]  /*4dc0*/  FSEL R26, R57, -INF , P0 ;  /* 0xff800000391a7808 */ /* 0x000fe40000000000 */
        /* <DEDUP_REMOVED lines=15> */
[----:B------:R-:W-:Y:S02]  /*4ec0*/  FSEL R143, R25, -INF , P0 ;  /* 0xff800000198f7808 */ /* 0x000fe40000000000 */
[----:B------:R-:W-:Y:S02]  /*4ed0*/  FMNMX.FTZ R2, R31, R5, !PT ;  /* 0x000000051f027209 */ /* 0x000fe40007810000 */
[----:B------:R-:W-:Y:S02]  /*4ee0*/  ISETP.GT.AND P0, PT, R0, 0x28, PT ;  /* 0x000000280000780c */ /* 0x000fe40003f04270 */
[----:B------:R-:W-:Y:S02]  /*4ef0*/  FSEL R142, R24, -INF , P1 ;  /* 0xff800000188e7808 */ /* 0x000fe40000800000 */
[----:B------:R-:W-:Y:S01]  /*4f00*/  FMNMX.FTZ R2, R143, R2, !PT ;  /* 0x000000028f027209 */ /* 0x000fe20007810000 */
[----:B------:R-:W1:Y:S01]  /*4f10*/  SHFL.BFLY PT, R6, R4, 0x2, 0x1f ;  /* 0x0c401f0004067f89 */ /* 0x000e6200000e0000 */
[----:B------:R-:W-:-:S02]  /*4f20*/  ISETP.GT.AND P1, PT, R0, 0x29, PT ;  /* 0x000000290000780c */ /* 0x000fc40003f24270 */
[----:B------:R-:W-:Y:S02]  /*4f30*/  FSEL R141, R23, -INF , P0 ;  /* 0xff800000178d7808 */ /* 0x000fe40000000000 */
[----:B------:R-:W-:Y:S02]  /*4f40*/  FMNMX.FTZ R2, R142, R2, !PT ;  /* 0x000000028e027209 */ /* 0x000fe40007810000 */
[----:B------:R-:W-:Y:S02]  /*4f50*/  FSEL R140, R21, -INF , P1 ;  /* 0xff800000158c7808 */ /* 0x000fe40000800000 */
[----:B------:R-:W-:-:S04]  /*4f60*/  FMNMX.FTZ R2, R141, R2, !PT ;  /* 0x000000028d027209 */ /* 0x000fc80007810000 */
[----:B------:R-:W-:-:S05]  /*4f70*/  FMNMX.FTZ R2, R140, R2, !PT ;  /* 0x000000028c027209 */ /* 0x000fca0007810000 */
[----:B------:R-:W2:Y:S01]  /*4f80*/  SHFL.BFLY PT, R5, R2, 0x2, 0x1f ;  /* 0x0c401f0002057f89 */ /* 0x000ea200000e0000 */
[----:B-1----:R-:W-:-:S05]  /*4f90*/  FMNMX.FTZ R0, R4, R6, !PT ;  /* 0x0000000604007209 */ /* 0x002fca0007810000 */
[----:B------:R-:W1:Y:S01]  /*4fa0*/  SHFL.BFLY PT, R4, R0, 0x1, 0x1f ;  /* 0x0c201f0000047f89 */ /* 0x000e6200000e0000 */
[----:B--2---:R-:W-:-:S05]  /*4fb0*/  FMNMX.FTZ R2, R2, R5, !PT ;  /* 0x0000000502027209 */ /* 0x004fca0007810000 */
[----:B------:R-:W2:Y:S01]  /*4fc0*/  SHFL.BFLY PT, R5, R2, 0x1, 0x1f ;  /* 0x0c201f0002057f89 */ /* 0x000ea200000e0000 */
[----:B-1----:R-:W-:-:S04]  /*4fd0*/  FMNMX.FTZ R106, R0, R4, !PT ;  /* 0x00000004006a7209 */ /* 0x002fc80007810000 */
[C---:B------:R-:W-:Y:S01]  /*4fe0*/  FSETP.NEU.FTZ.AND P0, PT, R106.reuse, -INF , PT ;  /* 0xff8000006a00780b */ /* 0x040fe20003f1d000 */
[----:B------:R-:W-:-:S05]  /*4ff0*/  FMUL.FTZ R0, R106, c[0x0][0x2d0] ;  /* 0x0000b4006a007a20 */ /* 0x000fca0000410000 */
[----:B------:R-:W-:Y:S02]  /*5000*/  FSEL R13, R0, RZ, P0 ;  /* 0x000000ff000d7208 */ /* 0x000fe40000000000 */
[----:B--2---:R-:W-:-:S03]  /*5010*/  FMNMX.FTZ R102, R2, R5, !PT ;  /* 0x0000000502667209 */ /* 0x004fc60007810000 */
[----:B------:R-:W-:-:S04]  /*5020*/  FFMA.FTZ R2, R11, c[0x0][0x2d0], -R13 ;  /* 0x0000b4000b027a23 */ /* 0x000fc8000001080d */
[----:B------:R1:W-:Y:S01]  /*5030*/  MUFU.EX2 R202, R2 ;  /* 0x0000000200ca7308 */ /* 0x0003e20000000800 */
[--C-:B------:R-:W-:Y:S01]  /*5040*/  FFMA.FTZ R0, R9, c[0x0][0x2d0], -R13.reuse ;  /* 0x0000b40009007a23 */ /* 0x100fe2000001080d */
[----:B-1----:R-:W1:Y:S06]  /*5050*/  SHFL.IDX PT, R2, R3, RZ, 0x1c1f ;  /* 0x001c1fff03027589 */ /* 0x002e6c00000e0000 */
[----:B------:R2:W-:Y:S01]  /*5060*/  MUFU.EX2 R200, R0 ;  /* 0x0000000000c87308 */ /* 0x0005e20000000800 */
[----:B------:R-:W-:Y:S01]  /*5070*/  FSETP.NEU.FTZ.AND P0, PT, R102, -INF , PT ;  /* 0xff8000006600780b */ /* 0x000fe20003f1d000 */
[----:B------:R-:W3:Y:S01]  /*5080*/  SHFL.IDX PT, R3, R3, 0x1, 0x1c1f ;  /* 0x003c1f0003037f89 */ /* 0x000ee200000e0000 */
[----:B--2---:R-:W-:-:S05]  /*5090*/  FFMA.FTZ R0, R10, c[0x0][0x2d0], -R13 ;  /* 0x0000b4000a007a23 */ /* 0x004fca000001080d */
[----:B------:R2:W-:Y:S01]  /*50a0*/  MUFU.EX2 R199, R0 ;  /* 0x0000000000c77308 */ /* 0x0005e20000000800 */
[----:B-1----:R-:W-:Y:S02]  /*50b0*/  IMAD.IADD R2, R7, 0x1, R2 ;  /* 0x0000000107027824 */ /* 0x002fe400078e0202 */
[----:B--2---:R-:W-:-:S05]  /*50c0*/  FMUL.FTZ R0, R102, c[0x0][0x2d0] ;  /* 0x0000b40066007a20 */ /* 0x004fca0000410000 */
[----:B------:R-:W-:Y:S01]  /*50d0*/  FSEL R12, R0, RZ, P0 ;  /* 0x000000ff000c7208 */ /* 0x000fe20000000000 */
[----:B------:R-:W-:Y:S01]  /*50e0*/  FFMA.FTZ R0, R18, c[0x0][0x2d0], -R13 ;  /* 0x0000b40012007a23 */ /* 0x000fe2000001080d */
[----:B------:R-:W-:-:S03]  /*50f0*/  IMNMX R2, R8, R2, PT ;  /* 0x0000000208027217 */ /* 0x000fc60003800200 */
[----:B------:R1:W2:Y:S01]  /*5100*/  MUFU.EX2 R201, R0 ;  /* 0x0000000000c97308 */ /* 0x0002a20000000800 */
[C---:B------:R-:W-:Y:S02]  /*5110*/  ISETP.GT.AND P2, PT, R2.reuse, RZ, PT ;  /* 0x000000ff0200720c */ /* 0x040fe40003f44270 */
[C---:B------:R-:W-:Y:S02]  /*5120*/  ISETP.GT.AND P1, PT, R2.reuse, 0x1, PT ;  /* 0x000000010200780c */ /* 0x040fe40003f24270 */
[----:B------:R-:W-:Y:S02]  /*5130*/  ISETP.GT.AND P0, PT, R2, 0x8, PT ;  /* 0x000000080200780c */ /* 0x000fe40003f04270 */
[----:B------:R-:W-:Y:S01]  /*5140*/  FSEL R18, R116, -INF , P2 ;  /* 0xff80000074127808 */ /* 0x000fe20001000000 */
[----:B-1----:R-:W-:-:S04]  /*5150*/  FFMA.FTZ R0, R14, c[0x0][0x2d0], -R12 ;  /* 0x0000b4000e007a23 */ /* 0x002fc8000001080c */
[----:B------:R1:W-:Y:S01]  /*5160*/  MUFU.EX2 R179, R0 ;  /* 0x0000000000b37308 */ /* 0x0003e20000000800 */
[----:B------:R-:W-:Y:S02]  /*5170*/  FSEL R21, R108, -INF , P1 ;  /* 0xff8000006c157808 */ /* 0x000fe40000800000 */
[----:B------:R-:W-:Y:S02]  /*5180*/  FSEL R23, R95, -INF , P0 ;  /* 0xff8000005f177808 */ /* 0x000fe40000000000 */
[C---:B------:R-:W-:Y:S02]  /*5190*/  ISETP.GT.AND P2, PT, R2.reuse, 0x9, PT ;  /* 0x000000090200780c */ /* 0x040fe40003f44270 */
[C---:B------:R-:W-:Y:S02]  /*51a0*/  ISETP.GT.AND P1, PT, R2.reuse, 0x10, PT ;  /* 0x000000100200780c */ /* 0x040fe40003f24270 */
[----:B------:R-:W-:Y:S01]  /*51b0*/  ISETP.GT.AND P0, PT, R2, 0x11, PT ;  /* 0x000000110200780c */ /* 0x000fe20003f04270 */
[----:B-1----:R-:W-:-:S04]  /*51c0*/  FFMA.FTZ R0, R17, c[0x0][0x2d0], -R12 ;  /* 0x0000b40011007a23 */ /* 0x002fc8000001080c */
[----:B------:R1:W4:Y:S01]  /*51d0*/  MUFU.EX2 R176, R0 ;  /* 0x0000000000b07308 */ /* 0x0003220000000800 */
[----:B------:R-:W-:Y:S02]  /*51e0*/  FSEL R24, R94, -INF , P2 ;  /* 0xff8000005e187808 */ /* 0x000fe40001000000 */
[----:B------:R-:W-:Y:S01]  /*51f0*/  FSEL R25, R91, -INF , P1 ;  /* 0xff8000005b197808 */ /* 0x000fe20000800000 */
[----:B---3--:R-:W-:Y:S01]  /*5200*/  IMAD.IADD R3, R7, 0x1, R3 ;  /* 0x0000000107037824 */ /* 0x008fe200078e0203 */
[----:B------:R-:W-:Y:S01]  /*5210*/  FSEL R27, R83, -INF , P0 ;  /* 0xff800000531b7808 */ /* 0x000fe20000000000 */
[----:B------:R-:W-:Y:S01]  /*5220*/  LDSM.16.MT88.4 R92, [R186+0x1000] ;  /* 0x00100000ba5c783b */ /* 0x000fe20000004200 */
[C---:B------:R-:W-:Y:S02]  /*5230*/  ISETP.GT.AND P2, PT, R2.reuse, 0x18, PT ;  /* 0x000000180200780c */ /* 0x040fe40003f44270 */
[----:B------:R-:W-:Y:S01]  /*5240*/  ISETP.GT.AND P1, PT, R2, 0x19, PT ;  /* 0x000000190200780c */ /* 0x000fe20003f24270 */
[--C-:B------:R-:W-:Y:S01]  /*5250*/  FFMA.FTZ R4, R30, c[0x0][0x2d0], -R12.reuse ;  /* 0x0000b4001e047a23 */ /* 0x100fe2000001080c */
[----:B------:R-:W-:Y:S01]  /*5260*/  ISETP.GT.AND P0, PT, R2, 0x20, PT ;  /* 0x000000200200780c */ /* 0x000fe20003f04270 */
[----:B------:R-:W-:Y:S01]  /*5270*/  LDSM.16.MT88.4 R88, [R186+0x400] ;  /* 0x00040000ba58783b */ /* 0x000fe20000004200 */
[----:B-1----:R-:W-:Y:S01]  /*5280*/  FFMA.FTZ R0, R16, c[0x0][0x2d0], -R12 ;  /* 0x0000b40010007a23 */ /* 0x002fe2000001080c */
[----:B--2---:R-:W-:-:S02]  /*5290*/  F2FP.PACK_AB R10, R201, R202 ;  /* 0x000000cac90a723e */ /* 0x004fc400000000ff */
[----:B------:R-:W-:Y:S01]  /*52a0*/  LDSM.16.MT88.4 R80, [R185+0x400] ;  /* 0x00040000b950783b */ /* 0x000fe20000004200 */
[----:B------:R1:W-:Y:S01]  /*52b0*/  MUFU.EX2 R183, R0 ;  /* 0x0000000000b77308 */ /* 0x0003e20000000800 */
[----:B------:R-:W-:Y:S02]  /*52c0*/  FSEL R33, R58, -INF , P2 ;  /* 0xff8000003a217808 */ /* 0x000fe40001000000 */
[----:B------:R-:W-:Y:S02]  /*52d0*/  FSEL R34, R54, -INF , P1 ;  /* 0xff80000036227808 */ /* 0x000fe40000800000 */
[----:B------:R-:W-:Y:S02]  /*52e0*/  FSEL R104, R104, -INF , P0 ;  /* 0xff80000068687808 */ /* 0x000fe40000000000 */
[C---:B------:R-:W-:Y:S02]  /*52f0*/  ISETP.GT.AND P2, PT, R2.reuse, 0x21, PT ;  /* 0x000000210200780c */ /* 0x040fe40003f44270 */
[----:B------:R-:W-:-:S02]  /*5300*/  ISETP.GT.AND P1, PT, R2, 0x28, PT ;  /* 0x000000280200780c */ /* 0x000fc40003f24270 */
[----:B------:R-:W-:Y:S01]  /*5310*/  ISETP.GT.AND P0, PT, R2, 0x29, PT ;  /* 0x000000290200780c */ /* 0x000fe20003f04270 */
[----:B-1----:R-:W-:Y:S02]  /*5320*/  FFMA.FTZ R0, R15, c[0x0][0x2d0], -R12 ;  /* 0x0000b4000f007a23 */ /* 0x002fe4000001080c */
[----:B------:R-:W-:Y:S02]  /*5330*/  FFMA.FTZ R2, R19, c[0x0][0x2d0], -R13 ;  /* 0x0000b40013027a23 */ /* 0x000fe4000001080d */
[----:B------:R1:W2:Y:S08]  /*5340*/  MUFU.EX2 R182, R0 ;  /* 0x0000000000b67308 */ /* 0x0002b00000000800 */
[----:B------:R3:W-:Y:S01]  /*5350*/  MUFU.EX2 R181, R2 ;  /* 0x0000000200b57308 */ /* 0x0007e20000000800 */
[----:B-1----:R-:W-:-:S02]  /*5360*/  IMNMX R0, R8, R3, PT ;  /* 0x0000000308007217 */ /* 0x002fc40003800200 */
[----:B------:R-:W-:-:S04]  /*5370*/  FMNMX.FTZ R3, R18, R21, !PT ;  /* 0x0000001512037209 */ /* 0x000fc80007810000 */
[----:B---3--:R-:W-:Y:S01]  /*5380*/  FMNMX.FTZ R2, R23, R3, !PT ;  /* 0x0000000317027209 */ /* 0x008fe20007810000 */
[----:B------:R-:W-:-:S03]  /*5390*/  FFMA.FTZ R3, R20, c[0x0][0x2d0], -R13 ;  /* 0x0000b40014037a23 */ /* 0x000fc6000001080d */
[----:B------:R-:W-:Y:S01]  /*53a0*/  FMNMX.FTZ R2, R24, R2, !PT ;  /* 0x0000000218027209 */ /* 0x000fe20007810000 */
[----:B------:R1:W3:Y:S03]  /*53b0*/  MUFU.EX2 R180, R3 ;  /* 0x0000000300b47308 */ /* 0x0002e60000000800 */
[----:B------:R-:W-:-:S04]  /*53c0*/  FMNMX.FTZ R2, R25, R2, !PT ;  /* 0x0000000219027209 */ /* 0x000fc80007810000 */
[----:B------:R-:W-:Y:S01]  /*53d0*/  FMNMX.FTZ R2, R27, R2, !PT ;  /* 0x000000021b027209 */ /* 0x000fe20007810000 */
[----:B-1----:R-:W-:-:S03]  /*53e0*/  FFMA.FTZ R3, R22, c[0x0][0x2d0], -R13 ;  /* 0x0000b40016037a23 */ /* 0x002fc6000001080d */
[----:B------:R-:W-:Y:S01]  /*53f0*/  FMNMX.FTZ R2, R33, R2, !PT ;  /* 0x0000000221027209 */ /* 0x000fe20007810000 */
[----:B------:R1:W-:Y:S03]  /*5400*/  MUFU.EX2 R178, R3 ;  /* 0x0000000300b27308 */ /* 0x0003e60000000800 */
[----:B------:R-:W-:Y:S02]  /*5410*/  FMNMX.FTZ R2, R34, R2, !PT ;  /* 0x0000000222027209 */ /* 0x000fe40007810000 */
[----:B------:R-:W-:Y:S02]  /*5420*/  FSEL R103, R103, -INF , P2 ;  /* 0xff80000067677808 */ /* 0x000fe40001000000 */
[----:B------:R-:W-:Y:S02]  /*5430*/  FSEL R101, R101, -INF , P1 ;  /* 0xff80000065657808 */ /* 0x000fe40000800000 */
[----:B------:R-:W-:-:S02]  /*5440*/  ISETP.GT.AND P2, PT, R0, RZ, PT ;  /* 0x000000ff0000720c */ /* 0x000fc40003f44270 */
[----:B------:R-:W-:Y:S01]  /*5450*/  ISETP.GT.AND P1, PT, R0, 0x1, PT ;  /* 0x000000010000780c */ /* 0x000fe20003f24270 */
[----:B-1----:R-:W-:-:S04]  /*5460*/  FFMA.FTZ R3, R29, c[0x0][0x2d0], -R13 ;  /* 0x0000b4001d037a23 */ /* 0x002fc8000001080d */
[----:B------:R1:W-:Y:S01]  /*5470*/  MUFU.EX2 R177, R3 ;  /* 0x0000000300b17308 */ /* 0x0003e20000000800 */
[----:B------:R-:W-:Y:S02]  /*5480*/  FMNMX.FTZ R2, R104, R2, !PT ;  /* 0x0000000268027209 */ /* 0x000fe40007810000 */
[----:B------:R-:W-:Y:S02]  /*5490*/  FSEL R100, R100, -INF , P0 ;  /* 0xff80000064647808 */ /* 0x000fe40000000000 */
[----:B------:R-:W-:Y:S02]  /*54a0*/  ISETP.GT.AND P0, PT, R0, 0x8, PT ;  /* 0x000000080000780c */ /* 0x000fe40003f04270 */
[----:B------:R-:W-:Y:S02]  /*54b0*/  FSEL R22, R117, -INF , P2 ;  /* 0xff80000075167808 */ /* 0x000fe40001000000 */
[----:B------:R-:W-:Y:S01]  /*54c0*/  FSEL R20, R146, -INF , P1 ;  /* 0xff80000092147808 */ /* 0x000fe20000800000 */
[----:B-1----:R-:W-:-:S04]  /*54d0*/  FFMA.FTZ R3, R26, c[0x0][0x2d0], -R12 ;  /* 0x0000b4001a037a23 */ /* 0x002fc8000001080c */
[----:B------:R1:W-:Y:S01]  /*54e0*/  MUFU.EX2 R173, R3 ;  /* 0x0000000300ad7308 */ /* 0x0003e20000000800 */
[----:B------:R-:W-:Y:S02]  /*54f0*/  FMNMX.FTZ R2, R103, R2, !PT ;  /* 0x0000000267027209 */ /* 0x000fe40007810000 */
[----:B------:R-:W-:Y:S02]  /*5500*/  ISETP.GT.AND P2, PT, R0, 0x9, PT ;  /* 0x000000090000780c */ /* 0x000fe40003f44270 */
[----:B------:R-:W-:Y:S02]  /*5510*/  FSEL R17, R145, -INF , P0 ;  /* 0xff80000091117808 */ /* 0x000fe40000000000 */
[----:B------:R-:W-:Y:S01]  /*5520*/  FMNMX.FTZ R2, R101, R2, !PT ;  /* 0x0000000265027209 */ /* 0x000fe20007810000 */
[----:B-1----:R-:W-:-:S04]  /*5530*/  FFMA.FTZ R3, R28, c[0x0][0x2d0], -R12 ;  /* 0x0000b4001c037a23 */ /* 0x002fc8000001080c */
[----:B------:R1:W5:Y:S01]  /*5540*/  MUFU.EX2 R172, R3 ;  /* 0x0000000300ac7308 */ /* 0x0003620000000800 */
[----:B------:R-:W-:Y:S02]  /*5550*/  ISETP.GT.AND P1, PT, R0, 0x10, PT ;  /* 0x000000100000780c */ /* 0x000fe40003f24270 */
[----:B------:R-:W-:Y:S02]  /*5560*/  FSEL R16, R144, -INF , P2 ;  /* 0xff80000090107808 */ /* 0x000fe40001000000 */
[----:B------:R-:W-:Y:S02]  /*5570*/  FMNMX.FTZ R2, R100, R2, !PT ;  /* 0x0000000264027209 */ /* 0x000fe40007810000 */
[----:B------:R-:W-:Y:S02]  /*5580*/  ISETP.GT.AND P0, PT, R0, 0x11, PT ;  /* 0x000000110000780c */ /* 0x000fe40003f04270 */
[----:B-1----:R-:W-:-:S04]  /*5590*/  FMNMX.FTZ R3, R22, R20, !PT ;  /* 0x0000001416037209 */ /* 0x002fc80007810000 */
[----:B------:R-:W-:Y:S02]  /*55a0*/  FMNMX.FTZ R3, R17, R3, !PT ;  /* 0x0000000311037209 */ /* 0x000fe40007810000 */
[----:B------:R-:W-:Y:S02]  /*55b0*/  FSEL R15, R105, -INF , P1 ;  /* 0xff800000690f7808 */ /* 0x000fe40000800000 */
[----:B------:R-:W-:Y:S01]  /*55c0*/  FMNMX.FTZ R3, R16, R3, !PT ;  /* 0x0000000310037209 */ /* 0x000fe20007810000 */
[----:B------:R-:W1:Y:S01]  /*55d0*/  SHFL.BFLY PT, R5, R2, 0x2, 0x1f ;  /* 0x0c401f0002057f89 */ /* 0x000e6200000e0000 */
[----:B------:R-:W-:Y:S02]  /*55e0*/  ISETP.GT.AND P2, PT, R0, 0x18, PT ;  /* 0x000000180000780c */ /* 0x000fe40003f44270 */
[----:B------:R-:W-:Y:S02]  /*55f0*/  FSEL R14, R107, -INF , P0 ;  /* 0xff8000006b0e7808 */ /* 0x000fe40000000000 */
[----:B------:R-:W-:-:S02]  /*5600*/  FMNMX.FTZ R3, R15, R3, !PT ;  /* 0x000000030f037209 */ /* 0x000fc40007810000 */
[----:B------:R-:W-:Y:S02]  /*5610*/  ISETP.GT.AND P1, PT, R0, 0x19, PT ;  /* 0x000000190000780c */ /* 0x000fe40003f24270 */
[----:B------:R-:W-:Y:S02]  /*5620*/  FSEL R19, R60, -INF , P2 ;  /* 0xff8000003c137808 */ /* 0x000fe40001000000 */
[----:B------:R-:W-:Y:S02]  /*5630*/  FMNMX.FTZ R3, R14, R3, !PT ;  /* 0x000000030e037209 */ /* 0x000fe40007810000 */
[----:B------:R-:W-:Y:S02]  /*5640*/  ISETP.GT.AND P0, PT, R0, 0x20, PT ;  /* 0x000000200000780c */ /* 0x000fe40003f04270 */
[----:B------:R-:W-:Y:S02]  /*5650*/  FSEL R32, R59, -INF , P1 ;  /* 0xff8000003b207808 */ /* 0x000fe40000800000 */
[----:B------:R-:W-:-:S02]  /*5660*/  FMNMX.FTZ R3, R19, R3, !PT ;  /* 0x0000000313037209 */ /* 0x000fc40007810000 */
[----:B----4-:R-:W-:Y:S01]  /*5670*/  F2FP.PACK_AB R9, R176, R179 ;  /* 0x000000b3b009723e */ /* 0x010fe200000000ff */
[----:B------:R4:W-:Y:S01]  /*5680*/  MUFU.EX2 R175, R4 ;  /* 0x0000000400af7308 */ /* 0x0009e20000000800 */
[----:B------:R-:W-:Y:S01]  /*5690*/  FSEL R63, R63, -INF , P0 ;  /* 0xff8000003f3f7808 */ /* 0x000fe20000000000 */
[----:B------:R-:W-:Y:S01]  /*56a0*/  LDSM.16.MT88.4 R56, [R186+0x1c00] ;  /* 0x001c0000ba38783b */ /* 0x000fe20000004200 */
[C---:B------:R-:W-:Y:S02]  /*56b0*/  ISETP.GT.AND P2, PT, R0.reuse, 0x21, PT ;  /* 0x000000210000780c */ /* 0x040fe40003f44270 */
[C---:B------:R-:W-:Y:S02]  /*56c0*/  ISETP.GT.AND P1, PT, R0.reuse, 0x28, PT ;  /* 0x000000280000780c */ /* 0x040fe40003f24270 */
[----:B------:R-:W-:Y:S02]  /*56d0*/  ISETP.GT.AND P0, PT, R0, 0x29, PT ;  /* 0x000000290000780c */ /* 0x000fe40003f04270 */
[----:B------:R-:W-:-:S02]  /*56e0*/  FMNMX.FTZ R0, R32, R3, !PT ;  /* 0x0000000320007209 */ /* 0x000fc40007810000 */
[----:B------:R-:W-:Y:S02]  /*56f0*/  FSEL R62, R62, -INF , P2 ;  /* 0xff8000003e3e7808 */ /* 0x000fe40001000000 */
[----:B------:R-:W-:Y:S02]  /*5700*/  FMNMX.FTZ R0, R63, R0, !PT ;  /* 0x000000003f007209 */ /* 0x000fe40007810000 */
[----:B------:R-:W-:Y:S02]  /*5710*/  F2FP.PACK_AB R8, R199, R200 ;  /* 0x000000c8c708723e */ /* 0x000fe400000000ff */
[----:B--2---:R-:W-:Y:S02]  /*5720*/  F2FP.PACK_AB R11, R182, R183 ;  /* 0x000000b7b60b723e */ /* 0x004fe400000000ff */
[----:B------:R-:W-:Y:S02]  /*5730*/  FSEL R61, R61, -INF , P1 ;  /* 0xff8000003d3d7808 */ /* 0x000fe40000800000 */
[----:B------:R-:W-:Y:S01]  /*5740*/  FMNMX.FTZ R0, R62, R0, !PT ;  /* 0x000000003e007209 */ /* 0x000fe20007810000 */
[----:B----4-:R-:W-:Y:S01]  /*5750*/  FFMA.FTZ R4, R31, c[0x0][0x2d0], -R12 ;  /* 0x0000b4001f047a23 */ /* 0x010fe2000001080c */
[----:B-1----:R-:W-:-:S02]  /*5760*/  FMNMX.FTZ R2, R2, R5, !PT ;  /* 0x0000000502027209 */ /* 0x002fc40007810000 */
[----:B------:R-:W-:Y:S02]  /*5770*/  FSEL R60, R35, -INF , P0 ;  /* 0xff800000233c7808 */ /* 0x000fe40000000000 */
[----:B------:R-:W-:Y:S01]  /*5780*/  FMNMX.FTZ R0, R61, R0, !PT ;  /* 0x000000003d007209 */ /* 0x000fe20007810000 */
[----:B------:R-:W-:Y:S01]  /*5790*/  HMMA.16816.F32 R108, R8, R72, RZ ;  /* 0x00000048086c723c */ /* 0x000fe200000018ff */
[----:B------:R3:W1:Y:S01]  /*57a0*/  MUFU.EX2 R174, R4 ;  /* 0x0000000400ae7308 */ /* 0x0006620000000800 */
[----:B------:R-:W2:Y:S01]  /*57b0*/  SHFL.BFLY PT, R3, R2, 0x1, 0x1f ;  /* 0x0c201f0002037f89 */ /* 0x000ea200000e0000 */
[----:B------:R-:W-:-:S05]  /*57c0*/  FMNMX.FTZ R0, R60, R0, !PT ;  /* 0x000000003c007209 */ /* 0x000fca0007810000 */
        /* <DEDUP_REMOVED lines=10> */
[----:B------:R-:W-:Y:S01]  /*5870*/  HMMA.16816.F32 R28, R8, R114, RZ ;  /* 0x00000072081c723c */ /* 0x000fe200000018ff */
[----:B------:R-:W4:Y:S01]  /*5880*/  SHFL.BFLY PT, R8, R0, 0x2, 0x1f ;  /* 0x0c401f0000087f89 */ /* 0x000f2200000e0000 */
[----:B---3--:R-:W-:-:S02]  /*5890*/  F2FP.PACK_AB R4, R180, R181 ;  /* 0x000000b5b404723e */ /* 0x008fc400000000ff */
[----:B-----5:R-:W-:Y:S02]  /*58a0*/  F2FP.PACK_AB R5, R172, R173 ;  /* 0x000000adac05723e */ /* 0x020fe400000000ff */
[----:B------:R-:W-:Y:S02]  /*58b0*/  F2FP.PACK_AB R6, R177, R178 ;  /* 0x000000b2b106723e */ /* 0x000fe400000000ff */
[----:B-1----:R-:W-:-:S07]  /*58c0*/  F2FP.PACK_AB R7, R174, R175 ;  /* 0x000000afae07723e */ /* 0x002fce00000000ff */
[----:B------:R-:W-:Y:S07]  /*58d0*/  HMMA.16816.F32 R244, R4, R92, R108 ;  /* 0x0000005c04f4723c */ /* 0x000fee000000186c */
[----:B--2---:R-:W-:Y:S02]  /*58e0*/  FMNMX.FTZ R108, R2, R3, !PT ;  /* 0x00000003026c7209 */ /* 0x004fe40007810000 */
[----:B----4-:R-:W-:-:S03]  /*58f0*/  FMNMX.FTZ R0, R0, R8, !PT ;  /* 0x0000000800007209 */ /* 0x010fc60007810000 */
[C---:B------:R-:W-:Y:S01]  /*5900*/  FMUL.FTZ R2, R108.reuse, c[0x0][0x2d0] ;  /* 0x0000b4006c027a20 */ /* 0x040fe20000410000 */
[----:B------:R-:W-:Y:S01]  /*5910*/  FSETP.NEU.FTZ.AND P0, PT, R108, -INF , PT ;  /* 0xff8000006c00780b */ /* 0x000fe20003f1d000 */
[----:B------:R-:W1:Y:S03]  /*5920*/  SHFL.BFLY PT, R8, R0, 0x1, 0x1f ;  /* 0x0c201f0000087f89 */ /* 0x000e6600000e0000 */
[----:B------:R-:W-:-:S05]  /*5930*/  FSEL R2, R2, RZ, P0 ;  /* 0x000000ff02027208 */ /* 0x000fca0000000000 */
[----:B------:R-:W-:-:S04]  /*5940*/  FFMA.FTZ R3, R18, c[0x0][0x2d0], -R2 ;  /* 0x0000b40012037a23 */ /* 0x000fc80000010802 */
[----:B------:R2:W-:Y:S02]  /*5950*/  MUFU.EX2 R171, R3 ;  /* 0x0000000300ab7308 */ /* 0x0005e40000000800 */
[----:B--2---:R-:W-:-:S06]  /*5960*/  FFMA.FTZ R3, R21, c[0x0][0x2d0], -R2 ;  /* 0x0000b40015037a23 */ /* 0x004fcc0000010802 */
[----:B------:R2:W3:Y:S01]  /*5970*/  MUFU.EX2 R168, R3 ;  /* 0x0000000300a87308 */ /* 0x0004e20000000800 */
[----:B-1----:R-:W-:Y:S01]  /*5980*/  FMNMX.FTZ R107, R0, R8, !PT ;  /* 0x00000008006b7209 */ /* 0x002fe20007810000 */
[--C-:B------:R-:W-:Y:S02]  /*5990*/  FFMA.FTZ R0, R27, c[0x0][0x2d0], -R2.reuse ;  /* 0x0000b4001b007a23 */ /* 0x100fe40000010802 */
[----:B--2---:R-:W-:-:S04]  /*59a0*/  FFMA.FTZ R3, R23, c[0x0][0x2d0], -R2 ;  /* 0x0000b40017037a23 */ /* 0x004fc80000010802 */
[----:B------:R1:W-:Y:S01]  /*59b0*/  MUFU.EX2 R167, R3 ;  /* 0x0000000300a77308 */ /* 0x0003e20000000800 */
[----:B------:R-:W-:Y:S01]  /*59c0*/  FSETP.NEU.FTZ.AND P0, PT, R107, -INF , PT ;  /* 0xff8000006b00780b */ /* 0x000fe20003f1d000 */
[----:B-1----:R-:W-:-:S06]  /*59d0*/  FFMA.FTZ R3, R24, c[0x0][0x2d0], -R2 ;  /* 0x0000b40018037a23 */ /* 0x002fcc0000010802 */
[----:B------:R1:W2:Y:S08]  /*59e0*/  MUFU.EX2 R169, R3 ;  /* 0x0000000300a97308 */ /* 0x0002b00000000800 */
[----:B------:R4:W-:Y:S01]  /*59f0*/  MUFU.EX2 R166, R0 ;  /* 0x0000000000a67308 */ /* 0x0009e20000000800 */
[----:B-1----:R-:W-:-:S07]  /*5a00*/  FFMA.FTZ R3, R25, c[0x0][0x2d0], -R2 ;  /* 0x0000b40019037a23 */ /* 0x002fce0000010802 */
[----:B------:R1:W-:Y:S01]  /*5a10*/  MUFU.EX2 R170, R3 ;  /* 0x0000000300aa7308 */ /* 0x0003e20000000800 */
[----:B----4-:R-:W-:-:S05]  /*5a20*/  FMUL.FTZ R0, R107, c[0x0][0x2d0] ;  /* 0x0000b4006b007a20 */ /* 0x010fca0000410000 */
[----:B------:R-:W-:Y:S01]  /*5a30*/  FSEL R0, R0, RZ, P0 ;  /* 0x000000ff00007208 */ /* 0x000fe20000000000 */
[----:B-1----:R-:W-:-:S04]  /*5a40*/  FFMA.FTZ R3, R33, c[0x0][0x2d0], -R2 ;  /* 0x0000b40021037a23 */ /* 0x002fc80000010802 */
[----:B------:R1:W-:Y:S02]  /*5a50*/  MUFU.EX2 R164, R3 ;  /* 0x0000000300a47308 */ /* 0x0003e40000000800 */
[----:B-1----:R-:W-:-:S06]  /*5a60*/  FFMA.FTZ R3, R34, c[0x0][0x2d0], -R2 ;  /* 0x0000b40022037a23 */ /* 0x002fcc0000010802 */
[----:B------:R1:W-:Y:S02]  /*5a70*/  MUFU.EX2 R165, R3 ;  /* 0x0000000300a57308 */ /* 0x0003e40000000800 */
[----:B-1----:R-:W-:-:S06]  /*5a80*/  FFMA.FTZ R3, R22, c[0x0][0x2d0], -R0 ;  /* 0x0000b40016037a23 */ /* 0x002fcc0000010800 */
[----:B------:R1:W-:Y:S02]  /*5a90*/  MUFU.EX2 R109, R3 ;  /* 0x00000003006d7308 */ /* 0x0003e40000000800 */
[----:B-1----:R-:W-:-:S06]  /*5aa0*/  FFMA.FTZ R3, R20, c[0x0][0x2d0], -R0 ;  /* 0x0000b40014037a23 */ /* 0x002fcc0000010800 */
[----:B------:R1:W4:Y:S02]  /*5ab0*/  MUFU.EX2 R105, R3 ;  /* 0x0000000300697308 */ /* 0x0003240000000800 */
[----:B-1----:R-:W-:-:S06]  /*5ac0*/  FFMA.FTZ R3, R17, c[0x0][0x2d0], -R0 ;  /* 0x0000b40011037a23 */ /* 0x002fcc0000010800 */
[----:B------:R1:W-:Y:S02]  /*5ad0*/  MUFU.EX2 R110, R3 ;  /* 0x00000003006e7308 */ /* 0x0003e40000000800 */
[----:B-1----:R-:W-:-:S06]  /*5ae0*/  FFMA.FTZ R3, R16, c[0x0][0x2d0], -R0 ;  /* 0x0000b40010037a23 */ /* 0x002fcc0000010800 */
[----:B------:R1:W5:Y:S01]  /*5af0*/  MUFU.EX2 R111, R3 ;  /* 0x00000003006f7308 */ /* 0x0003620000000800 */
[----:B---3--:R-:W-:Y:S02]  /*5b00*/  F2FP.PACK_AB R8, R168, R171 ;  /* 0x000000aba808723e */ /* 0x008fe400000000ff */
[----:B--2---:R-:W-:Y:S02]  /*5b10*/  F2FP.PACK_AB R10, R169, R167 ;  /* 0x000000a7a90a723e */ /* 0x004fe400000000ff */
[----:B----4-:R-:W-:Y:S01]  /*5b20*/  F2FP.PACK_AB R9, R105, R109 ;  /* 0x0000006d6909723e */ /* 0x010fe200000000ff */
[----:B-1----:R-:W-:-:S04]  /*5b30*/  FFMA.FTZ R3, R15, c[0x0][0x2d0], -R0 ;  /* 0x0000b4000f037a23 */ /* 0x002fc80000010800 */
[----:B------:R1:W-:Y:S01]  /*5b40*/  MUFU.EX2 R161, R3 ;  /* 0x0000000300a17308 */ /* 0x0003e20000000800 */
[----:B-----5:R-:W-:Y:S01]  /*5b50*/  F2FP.PACK_AB R11, R111, R110 ;  /* 0x0000006e6f0b723e */ /* 0x020fe200000000ff */
[----:B-1----:R-:W-:-:S06]  /*5b60*/  FFMA.FTZ R3, R14, c[0x0][0x2d0], -R0 ;  /* 0x0000b4000e037a23 */ /* 0x002fcc0000010800 */
[----:B------:R1:W2:Y:S01]  /*5b70*/  MUFU.EX2 R163, R3 ;  /* 0x0000000300a37308 */ /* 0x0002a20000000800 */
[----:B------:R-:W-:Y:S01]  /*5b80*/  HMMA.16816.F32 R20, R8, R76, RZ ;  /* 0x0000004c0814723c */ /* 0x000fe200000018ff */
[----:B-1----:R-:W-:-:S06]  /*5b90*/  FFMA.FTZ R3, R19, c[0x0][0x2d0], -R0 ;  /* 0x0000b40013037a23 */ /* 0x002fcc0000010800 */
[----:B------:R1:W-:Y:S02]  /*5ba0*/  MUFU.EX2 R162, R3 ;  /* 0x0000000300a27308 */ /* 0x0003e40000000800 */
[----:B-1----:R-:W-:-:S06]  /*5bb0*/  FFMA.FTZ R3, R32, c[0x0][0x2d0], -R0 ;  /* 0x0000b40020037a23 */ /* 0x002fcc0000010800 */
[----:B------:R-:W1:Y:S01]  /*5bc0*/  MUFU.EX2 R160, R3 ;  /* 0x0000000300a07308 */ /* 0x000e620000000800 */
[----:B------:R-:W-:Y:S08]  /*5bd0*/  HMMA.16816.F32 R24, R8, R68, RZ ;  /* 0x000000440818723c */ /* 0x000ff000000018ff */
        /* <DEDUP_REMOVED lines=10> */
[----:B------:R-:W-:Y:S07]  /*5c80*/  HMMA.16816.F32 R204, R4, R58, R28 ;  /* 0x0000003a04cc723c */ /* 0x000fee000000181c */
[----:B------:R-:W-:-:S02]  /*5c90*/  F2FP.PACK_AB R4, R166, R170 ;  /* 0x000000aaa604723e */ /* 0x000fc400000000ff */
[----:B--2---:R-:W-:Y:S02]  /*5ca0*/  F2FP.PACK_AB R5, R163, R161 ;  /* 0x000000a1a305723e */ /* 0x004fe400000000ff */
[----:B------:R-:W-:Y:S02]  /*5cb0*/  F2FP.PACK_AB R6, R165, R164 ;  /* 0x000000a4a506723e */ /* 0x000fe400000000ff */
[----:B-1----:R-:W-:Y:S01]  /*5cc0*/  F2FP.PACK_AB R7, R160, R162 ;  /* 0x000000a2a007723e */ /* 0x002fe200000000ff */
[----:B------:R-:W-:Y:S08]  /*5cd0*/  HMMA.16816.F32 R28, R8, R64, RZ ;  /* 0x00000040081c723c */ /* 0x000ff000000018ff */
[----:B------:R-:W-:Y:S08]  /*5ce0*/  HMMA.16816.F32 R144, R4, R96, R20 ;  /* 0x000000600490723c */ /* 0x000ff00000001814 */
[C---:B------:R-:W-:Y:S08]  /*5cf0*/  HMMA.16816.F32 R20, R8.reuse, R84, RZ ;  /* 0x000000540814723c */ /* 0x040ff000000018ff */
[----:B------:R-:W-:Y:S08]  /*5d00*/  HMMA.16816.F32 R16, R8, R72, RZ ;  /* 0x000000480810723c */ /* 0x000ff000000018ff */
[----:B------:R-:W-:Y:S08]  /*5d10*/  HMMA.16816.F32 R128, R4, R88, R24 ;  /* 0x000000580480723c */ /* 0x000ff00000001818 */
[----:B------:R-:W-:Y:S08]  /*5d20*/  HMMA.16816.F32 R24, R8, R78, RZ ;  /* 0x0000004e0818723c */ /* 0x000ff000000018ff */
[----:B------:R-:W-:Y:S08]  /*5d30*/  HMMA.16816.F32 R116, R4, R80, R28 ;  /* 0x000000500474723c */ /* 0x000ff0000000181c */
[----:B------:R-:W-:Y:S08]  /*5d40*/  HMMA.16816.F32 R28, R8, R70, RZ ;  /* 0x00000046081c723c */ /* 0x000ff000000018ff */
[----:B------:R-:W-:Y:S08]  /*5d50*/  HMMA.16816.F32 R68, R4, R124, R20 ;  /* 0x0000007c0444723c */ /* 0x000ff00000001814 */
[----:B------:R-:W-:Y:S01]  /*5d60*/  HMMA.16816.F32 R20, R8, R74, RZ ;  /* 0x0000004a0814723c */ /* 0x000fe200000018ff */
[----:B------:R-:W-:-:S07]  /*5d70*/  FFMA.FTZ R3, R104, c[0x0][0x2d0], -R2 ;  /* 0x0000b40068037a23 */ /* 0x000fce0000010802 */
[----:B------:R-:W-:Y:S08]  /*5d80*/  HMMA.16816.F32 R52, R4, R92, R16 ;  /* 0x0000005c0434723c */ /* 0x000ff00000001810 */
[----:B------:R-:W-:Y:S08]  /*5d90*/  HMMA.16816.F32 R16, R8, R112, RZ ;  /* 0x000000700810723c */ /* 0x000ff000000018ff */
[C---:B------:R-:W-:Y:S01]  /*5da0*/  HMMA.16816.F32 R48, R4.reuse, R98, R24 ;  /* 0x000000620430723c */ /* 0x040fe20000001818 */
[----:B------:R1:W-:Y:S07]  /*5db0*/  MUFU.EX2 R24, R3 ;  /* 0x0000000300187308 */ /* 0x0003ee0000000800 */
[----:B------:R-:W-:Y:S01]  /*5dc0*/  HMMA.16816.F32 R40, R4, R94, R20 ;  /* 0x0000005e0428723c */ /* 0x000fe20000001814 */
[----:B-1----:R-:W-:-:S04]  /*5dd0*/  FFMA.FTZ R3, R103, c[0x0][0x2d0], -R2 ;  /* 0x0000b40067037a23 */ /* 0x002fc80000010802 */
[----:B------:R1:W2:Y:S03]  /*5de0*/  MUFU.EX2 R25, R3 ;  /* 0x0000000300197308 */ /* 0x0002a60000000800 */
[----:B------:R-:W-:Y:S01]  /*5df0*/  HMMA.16816.F32 R36, R8, R86, RZ ;  /* 0x000000560824723c */ /* 0x000fe200000018ff */
[--C-:B-1----:R-:W-:Y:S02]  /*5e00*/  FFMA.FTZ R3, R101, c[0x0][0x2d0], -R2.reuse ;  /* 0x0000b40065037a23 */ /* 0x102fe40000010802 */
[----:B------:R-:W-:-:S04]  /*5e10*/  FFMA.FTZ R2, R100, c[0x0][0x2d0], -R2 ;  /* 0x0000b40064027a23 */ /* 0x000fc80000010802 */
[----:B------:R1:W-:Y:S01]  /*5e20*/  MUFU.EX2 R22, R2 ;  /* 0x0000000200167308 */ /* 0x0003e20000000800 */
[----:B------:R-:W-:Y:S08]  /*5e30*/  HMMA.16816.F32 R84, R4, R56, R16 ;  /* 0x000000380454723c */ /* 0x000ff00000001810 */
[----:B------:R-:W-:Y:S01]  /*5e40*/  HMMA.16816.F32 R32, R8, R66, RZ ;  /* 0x000000420820723c */ /* 0x000fe200000018ff */
[----:B------:R-:W-:Y:S07]  /*5e50*/  MUFU.EX2 R26, R3 ;  /* 0x00000003001a7308 */ /* 0x000fee0000000800 */
[----:B------:R-:W-:Y:S01]  /*5e60*/  HMMA.16816.F32 R28, R4, R90, R28 ;  /* 0x0000005a041c723c */ /* 0x000fe2000000181c */
[--C-:B-1----:R-:W-:Y:S01]  /*5e70*/  FFMA.FTZ R2, R63, c[0x0][0x2d0], -R0.reuse ;  /* 0x0000b4003f027a23 */ /* 0x102fe20000010800 */
[----:B--2---:R-:W-:Y:S01]  /*5e80*/  F2FP.PACK_AB R96, R25, R24 ;  /* 0x000000181960723e */ /* 0x004fe200000000ff */
[----:B------:R-:W-:Y:S02]  /*5e90*/  LDSM.16.MT88.4 R64, [R186+0x1400] ;  /* 0x00140000ba40783b */ /* 0x000fe40000004200 */
[----:B------:R1:W-:Y:S03]  /*5ea0*/  MUFU.EX2 R18, R2 ;  /* 0x0000000200127308 */ /* 0x0003e60000000800 */
[----:B------:R-:W-:Y:S01]  /*5eb0*/  HMMA.16816.F32 R8, R8, R114, RZ ;  /* 0x000000720808723c */ /* 0x000fe200000018ff */
[----:B-1----:R-:W-:-:S04]  /*5ec0*/  FFMA.FTZ R2, R62, c[0x0][0x2d0], -R0 ;  /* 0x0000b4003e027a23 */ /* 0x002fc80000010800 */
[----:B------:R1:W2:Y:S02]  /*5ed0*/  MUFU.EX2 R19, R2 ;  /* 0x0000000200137308 */ /* 0x0002a40000000800 */
[--C-:B-1----:R-:W-:Y:S02]  /*5ee0*/  FFMA.FTZ R2, R61, c[0x0][0x2d0], -R0.reuse ;  /* 0x0000b4003d027a23 */ /* 0x102fe40000010800 */
[----:B------:R-:W-:-:S04]  /*5ef0*/  FFMA.FTZ R0, R60, c[0x0][0x2d0], -R0 ;  /* 0x0000b4003c007a23 */ /* 0x000fc80000010800 */
[----:B------:R1:W-:Y:S02]  /*5f00*/  MUFU.EX2 R20, R0 ;  /* 0x0000000000147308 */ /* 0x0003e40000000800 */
[----:B-1----:R-:W-:-:S06]  /*5f10*/  FFMA.FTZ R0, R151, c[0x0][0x2d0], -R13 ;  /* 0x0000b40097007a23 */ /* 0x002fcc000001080d */
[----:B------:R1:W-:Y:S01]  /*5f20*/  MUFU.EX2 R15, R0 ;  /* 0x00000000000f7308 */ /* 0x0003e20000000800 */
[C---:B------:R-:W-:Y:S08]  /*5f30*/  HMMA.16816.F32 R32, R4.reuse, R82, R32 ;  /* 0x000000520420723c */ /* 0x040ff00000001820 */
[C---:B------:R-:W-:Y:S08]  /*5f40*/  HMMA.16816.F32 R36, R4.reuse, R126, R36 ;  /* 0x0000007e0424723c */ /* 0x040ff00000001824 */
[----:B------:R-:W-:Y:S01]  /*5f50*/  HMMA.16816.F32 R44, R4, R58, R8 ;  /* 0x0000003a042c723c */ /* 0x000fe20000001808 */
[----:B-1----:R-:W-:Y:S01]  /*5f60*/  FFMA.FTZ R0, R149, c[0x0][0x2d0], -R13 ;  /* 0x0000b40095007a23 */ /* 0x002fe2000001080d */
[----:B------:R-:W1:Y:S03]  /*5f70*/  LDSM.16.MT88.4 R4, [R186+0x2000] ;  /* 0x00200000ba04783b */ /* 0x000e660000004200 */
[----:B------:R3:W-:Y:S01]  /*5f80*/  MUFU.EX2 R16, R0 ;  /* 0x0000000000107308 */ /* 0x0007e20000000800 */
[----:B------:R-:W4:Y:S01]  /*5f90*/  LDSM.16.MT88.4 R124, [R185+0x800] ;  /* 0x00080000b97c783b */ /* 0x000f220000004200 */
[----:B--2---:R-:W-:-:S02]  /*5fa0*/  F2FP.PACK_AB R97, R19, R18 ;  /* 0x000000121361723e */ /* 0x004fc400000000ff */
[----:B------:R-:W-:Y:S01]  /*5fb0*/  F2FP.PACK_AB R98, R22, R26 ;  /* 0x0000001a1662723e */ /* 0x000fe200000000ff */
[----:B------:R-:W-:Y:S01]  /*5fc0*/  LDSM.16.MT88.4 R80, [R185+0x2000] ;  /* 0x00200000b950783b */ /* 0x000fe20000004200 */
[----:B---3--:R-:W-:-:S04]  /*5fd0*/  FFMA.FTZ R0, R148, c[0x0][0x2d0], -R13 ;  /* 0x0000b40094007a23 */ /* 0x008fc8000001080d */
[----:B------:R2:W-:Y:S02]  /*5fe0*/  MUFU.EX2 R17, R0 ;  /* 0x0000000000117308 */ /* 0x0005e40000000800 */
[----:B--2---:R-:W-:-:S06]  /*5ff0*/  FFMA.FTZ R0, R150, c[0x0][0x2d0], -R13 ;  /* 0x0000b40096007a23 */ /* 0x004fcc000001080d */
[----:B------:R2:W-:Y:S08]  /*6000*/  MUFU.EX2 R14, R0 ;  /* 0x00000000000e7308 */ /* 0x0005f00000000800 */
[----:B------:R3:W5:Y:S01]  /*6010*/  MUFU.EX2 R21, R2 ;  /* 0x0000000200157308 */ /* 0x0007620000000800 */
[----:B--2---:R-:W-:-:S07]  /*6020*/  FFMA.FTZ R0, R143, c[0x0][0x2d0], -R12 ;  /* 0x0000b4008f007a23 */ /* 0x004fce000001080c */
[----:B------:R2:W-:Y:S01]  /*6030*/  MUFU.EX2 R3, R0 ;  /* 0x0000000000037308 */ /* 0x0005e20000000800 */
[--C-:B---3--:R-:W-:Y:S02]  /*6040*/  FFMA.FTZ R2, R141, c[0x0][0x2d0], -R12.reuse ;  /* 0x0000b4008d027a23 */ /* 0x108fe4000001080c */
[----:B--2---:R-:W-:-:S05]  /*6050*/  FFMA.FTZ R0, R142, c[0x0][0x2d0], -R12 ;  /* 0x0000b4008e007a23 */ /* 0x004fca000001080c */
[----:B------:R2:W3:Y:S02]  /*6060*/  MUFU.EX2 R11, R0 ;  /* 0x00000000000b7308 */ /* 0x0004e40000000800 */
[----:B--2---:R-:W-:-:S06]  /*6070*/  FFMA.FTZ R0, R140, c[0x0][0x2d0], -R12 ;  /* 0x0000b4008c007a23 */ /* 0x004fcc000001080c */
[----:B------:R2:W-:Y:S01]  /*6080*/  MUFU.EX2 R12, R2 ;  /* 0x00000002000c7308 */ /* 0x0005e20000000800 */
[----:B-----5:R-:W-:Y:S01]  /*6090*/  F2FP.PACK_AB R99, R20, R21 ;  /* 0x000000151463723e */ /* 0x020fe200000000ff */
[----:B------:R-:W5:Y:S06]  /*60a0*/  LDSM.16.MT88.4 R140, [R186+0x800] ;  /* 0x00080000ba8c783b */ /* 0x000f6c0000004200 */
[----:B------:R1:W1:Y:S01]  /*60b0*/  MUFU.EX2 R13, R0 ;  /* 0x00000000000d7308 */ /* 0x0002620000000800 */
[----:B--2---:R-:W-:-:S04]  /*60c0*/  @P3 IMAD.HI.U32 R2, R237, c[0x0][0x2c8], RZ ;  /* 0x0000b200ed023a27 */ /* 0x004fc800078e00ff */
[----:B-1----:R-:W-:Y:S01]  /*60d0*/  IMAD.MOV.U32 R0, RZ, RZ, R237 ;  /* 0x000000ffff007224 */ /* 0x002fe200078e00ed */
[----:B------:R-:W-:-:S04]  /*60e0*/  @P3 SHF.R.U32.HI R0, RZ, c[0x0][0x2cc], R2 ;  /* 0x0000b300ff003a19 */ /* 0x000fc80000011602 */
[----:B------:R-:W-:-:S05]  /*60f0*/  IADD3 R0, R0, R249, -R251 ;  /* 0x000000f900007210 */ /* 0x000fca0007ffe8fb */
[----:B------:R-:W-:Y:S01]  /*6100*/  IMAD.HI R9, R0, 0x2aaaaaab, RZ ;  /* 0x2aaaaaab00097827 */ /* 0x000fe200078e02ff */
[----:B------:R-:W-:Y:S02]  /*6110*/  F2FP.PACK_AB R92, R16, R15 ;  /* 0x0000000f105c723e */ /* 0x000fe400000000ff */
[----:B---3--:R-:W-:Y:S02]  /*6120*/  F2FP.PACK_AB R93, R11, R3 ;  /* 0x000000030b5d723e */ /* 0x008fe400000000ff */
[----:B------:R-:W-:Y:S02]  /*6130*/  F2FP.PACK_AB R94, R14, R17 ;  /* 0x000000110e5e723e */ /* 0x000fe400000000ff */
[----:B------:R-:W-:Y:S02]  /*6140*/  F2FP.PACK_AB R95, R13, R12 ;  /* 0x0000000c0d5f723e */ /* 0x000fe400000000ff */
[----:B------:R-:W-:Y:S01]  /*6150*/  SHF.R.U32.HI R10, RZ, 0x1f, R9 ;  /* 0x0000001fff0a7819 */ /* 0x000fe20000011609 */
[----:B------:R-:W-:-:S02]  /*6160*/  FADD.FTZ R2, R171, R168 ;  /* 0x000000a8ab027221 */ /* 0x000fc40000010000 */
[----:B------:R-:W-:Y:S01]  /*6170*/  FADD.FTZ R0, R109, R105 ;  /* 0x000000696d007221 */ /* 0x000fe20000010000 */
[----:B------:R-:W-:Y:S01]  /*6180*/  LEA.HI.SX32 R23, R9, R10, 0x1d ;  /* 0x0000000a09177211 */ /* 0x000fe200078feaff */
[----:B------:R-:W-:Y:S01]  /*6190*/  FADD.FTZ R8, R200, R199 ;  /* 0x000000c7c8087221 */ /* 0x000fe20000010000 */
[----:B------:R-:W-:Y:S01]  /*61a0*/  HMMA.16816.F32 R88, R92, R4, R228 ;  /* 0x000000045c58723c */ /* 0x000fe200000018e4 */
[----:B------:R-:W-:Y:S02]  /*61b0*/  FADD.FTZ R10, R179, R176 ;  /* 0x000000b0b30a7221 */ /* 0x000fe40000010000 */
        /* <DEDUP_REMOVED lines=17> */
[----:B------:R-:W-:Y:S01]  /*62d0*/  FADD.FTZ R4, R178, R4 ;  /* 0x00000004b2047221 */ /* 0x000fe20000010000 */
[----:B------:R-:W-:Y:S01]  /*62e0*/  IADD3 R110, R203, -0x2, RZ ;  /* 0xfffffffecb6e7810 */ /* 0x000fe20007ffe0ff */
[----:B------:R-:W-:Y:S01]  /*62f0*/  FADD.FTZ R0, R164, R0 ;  /* 0x00000000a4007221 */ /* 0x000fe20000010000 */
[----:B------:R-:W-:Y:S01]  /*6300*/  IMNMX R251, R248, R23, !PT ;  /* 0x00000017f8fb7217 */ /* 0x000fe20007800200 */
[----:B------:R-:W-:Y:S02]  /*6310*/  FADD.FTZ R2, R162, R2 ;  /* 0x00000002a2027221 */ /* 0x000fe40000010000 */
[----:B------:R-:W-:Y:S02]  /*6320*/  FADD.FTZ R5, R175, R5 ;  /* 0x00000005af057221 */ /* 0x000fe40000010000 */
[----:B------:R-:W-:Y:S01]  /*6330*/  FADD.FTZ R4, R177, R4 ;  /* 0x00000004b1047221 */ /* 0x000fe20000010000 */
[----:B------:R-:W-:Y:S01]  /*6340*/  ISETP.GE.AND P0, PT, R110, R251, PT ;  /* 0x000000fb6e00720c */ /* 0x000fe20003f06270 */
        /* <DEDUP_REMOVED lines=11> */
[----:B----4-:R-:W-:Y:S01]  /*6400*/  HMMA.16816.F32 R112, R92, R124, R152 ;  /* 0x0000007c5c70723c */ /* 0x010fe20000001898 */
[----:B------:R-:W-:Y:S02]  /*6410*/  FADD.FTZ R0, R26, R0 ;  /* 0x000000001a007221 */ /* 0x000fe40000010000 */
[----:B------:R-:W-:-:S02]  /*6420*/  FADD.FTZ R2, R21, R2 ;  /* 0x0000000215027221 */ /* 0x000fc40000010000 */
[----:B------:R-:W-:Y:S02]  /*6430*/  FADD.FTZ R3, R17, R3 ;  /* 0x0000000311037221 */ /* 0x000fe40000010000 */
[----:B------:R-:W-:Y:S01]  /*6440*/  FADD.FTZ R4, R12, R4 ;  /* 0x000000040c047221 */ /* 0x000fe20000010000 */
[----:B------:R-:W-:Y:S08]  /*6450*/  HMMA.16816.F32 R116, R96, R124, R116 ;  /* 0x0000007c6074723c */ /* 0x000ff00000001874 */
[----:B------:R-:W-:Y:S08]  /*6460*/  HMMA.16816.F32 R120, R92, R126, R120 ;  /* 0x0000007e5c78723c */ /* 0x000ff00000001878 */
[-C--:B-----5:R-:W-:Y:S08]  /*6470*/  HMMA.16816.F32 R128, R96, R140.reuse, R128 ;  /* 0x0000008c6080723c */ /* 0x0a0ff00000001880 */
[C---:B------:R-:W-:Y:S08]  /*6480*/  HMMA.16816.F32 R132, R92.reuse, R140, R212 ;  /* 0x0000008c5c84723c */ /* 0x040ff000000018d4 */
[----:B------:R-:W-:Y:S08]  /*6490*/  HMMA.16816.F32 R136, R92, R142, R136 ;  /* 0x0000008e5c88723c */ /* 0x000ff00000001888 */
[-C--:B------:R-:W-:Y:S08]  /*64a0*/  HMMA.16816.F32 R144, R96, R156.reuse, R144 ;  /* 0x0000009c6090723c */ /* 0x080ff00000001890 */
[C---:B------:R-:W-:Y:S08]  /*64b0*/  HMMA.16816.F32 R148, R92.reuse, R156, R224 ;  /* 0x0000009c5c94723c */ /* 0x040ff000000018e0 */
[C---:B------:R-:W-:Y:S08]  /*64c0*/  HMMA.16816.F32 R56, R92.reuse, R64, R244 ;  /* 0x000000405c38723c */ /* 0x040ff000000018f4 */
[----:B------:R-:W-:Y:S01]  /*64d0*/  HMMA.16816.F32 R72, R92, R80, R232 ;  /* 0x000000505c48723c */ /* 0x000fe200000018e8 */
[----:B------:R-:W-:-:S02]  /*64e0*/  FADD.FTZ R244, R22, R0 ;  /* 0x0000000016f47221 */ /* 0x000fc40000010000 */
[----:B------:R-:W-:-:S05]  /*64f0*/  FADD.FTZ R246, R20, R2 ;  /* 0x0000000214f67221 */ /* 0x000fca0000010000 */
[----:B------:R-:W-:Y:S01]  /*6500*/  HMMA.16816.F32 R152, R92, R158, R220 ;  /* 0x0000009e5c98723c */ /* 0x000fe200000018dc */
[----:B------:R-:W-:Y:S02]  /*6510*/  FADD.FTZ R245, R14, R3 ;  /* 0x000000030ef57221 */ /* 0x000fe40000010000 */
[----:B------:R-:W-:-:S05]  /*6520*/  FADD.FTZ R247, R13, R4 ;  /* 0x000000040df77221 */ /* 0x000fca0000010000 */
        /* <DEDUP_REMOVED lines=8> */
[----:B------:R-:W-:Y:S08]  /*65b0*/  HMMA.16816.F32 R80, R96, R82, R36 ;  /* 0x000000526050723c */ /* 0x000ff00000001824 */
[-C--:B------:R-:W-:Y:S08]  /*65c0*/  HMMA.16816.F32 R92, R92, R6.reuse, R204 ;  /* 0x000000065c5c723c */ /* 0x080ff000000018cc */
[----:B------:R-:W-:Y:S01]  /*65d0*/  HMMA.16816.F32 R96, R96, R6, R44 ;  /* 0x000000066060723c */ /* 0x000fe2000000182c */
[----:B------:R-:W-:Y:S07]  /*65e0*/  @!P0 BRA `(.L_x_1077) ;  /* 0x000035d000008947 */ /* 0x000fee0003800000 */
[----:B------:R-:W-:Y:S01]  /*65f0*/  IMAD.IADD R249, R236, 0x1, R237 ;  /* 0x00000001ecf97824 */ /* 0x000fe200078e02ed */
[----:B------:R-:W-:Y:S01]  /*6600*/  MOV R3, R108 ;  /* 0x0000006c00037202 */ /* 0x000fe20000000f00 */
[----:B------:R-:W-:Y:S01]  /*6610*/  IMAD.MOV.U32 R100, RZ, RZ, R107 ;  /* 0x000000ffff647224 */ /* 0x000fe200078e006b */
[----:B------:R-:W-:Y:S01]  /*6620*/  MOV R104, R106 ;  /* 0x0000006a00687202 */ /* 0x000fe20000000f00 */
[----:B------:R-:W-:Y:S01]  /*6630*/  @P3 IMAD.HI.U32 R0, R249, c[0x0][0x2c8], RZ ;  /* 0x0000b200f9003a27 */ /* 0x000fe200078e00ff */
[----:B------:R-:W-:-:S03]  /*6640*/  MOV R180, R110 ;  /* 0x0000006e00b47202 */ /* 0x000fc60000000f00 */
[----:B------:R-:W-:Y:S01]  /*6650*/  IMAD.MOV.U32 R105, RZ, RZ, R102 ;  /* 0x000000ffff697224 */ /* 0x000fe200078e0066 */
[----:B------:R-:W-:-:S07]  /*6660*/  @P3 SHF.R.U32.HI R252, RZ, c[0x0][0x2cc], R0 ;  /* 0x0000b300fffc3a19 */ /* 0x000fce0000011600 */
.L_x_1082:
[----:B------:R-:W-:Y:S04]  /*6670*/  DEPBAR.LE SB0, 0x0 ;  /* 0x000080000000791a */ /* 0x000fe80000000000 */
[----:B------:R-:W-:Y:S01]  /*6680*/  WARPSYNC 0xffffffff ;  /* 0xffffffff00007948 */ /* 0x000fe20003800000 */
[----:B------:R-:W-:Y:S01]  /*6690*/  BAR.SYNC.DEFER_BLOCKING 0x0 ;  /* 0x0000000000007b1d */ /* 0x000fe20000010000 */
[----:B------:R-:W-:Y:S05]  /*66a0*/  ISETP.GT.AND P0, PT, R248, R180, PT ;  /* 0x000000b4f800720c */ /* 0x000fea0003f04270 */
[----:B------:R1:W2:Y:S01]  /*66b0*/  LDSM.16.M88.4 R48, [R187] ;  /* 0x00000000bb30783b */ /* 0x0002a20000000200 */
[----:B------:R-:W-:Y:S03]  /*66c0*/  BSSY B0, `(.L_x_1078) ;  /* 0x000002a000007945 */ /* 0x000fe60003800000 */
[----:B------:R1:W3:Y:S04]  /*66d0*/  LDSM.16.M88.4 R44, [R187+0x1000] ;  /* 0x00100000bb2c783b */ /* 0x0002e80000000200 */
[----:B------:R1:W4:Y:S04]  /*66e0*/  LDSM.16.M88.4 R16, [R184] ;  /* 0x00000000b810783b */ /* 0x0003280000000200 */
[----:B------:R1:W1:Y:S04]  /*66f0*/  LDSM.16.M88.4 R32, [R184+0x400] ;  /* 0x00040000b820783b */ /* 0x0002680000000200 */
[----:B------:R1:W1:Y:S04]  /*6700*/  LDSM.16.M88.4 R108, [R184+0x800] ;  /* 0x00080000b86c783b */ /* 0x0002680000000200 */
[----:B------:R1:W1:Y:S04]  /*6710*/  LDSM.16.M88.4 R160, [R188] ;  /* 0x00000000bca0783b */ /* 0x0002680000000200 */
[----:B------:R1:W1:Y:S04]  /*6720*/  LDSM.16.M88.4 R168, [R188+0x1000] ;  /* 0x00100000bca8783b */ /* 0x0002680000000200 */
[----:B------:R1:W1:Y:S04]  /*6730*/  LDSM.16.M88.4 R164, [R189] ;  /* 0x00000000bda4783b */ /* 0x0002680000000200 */
[----:B------:R1:W1:Y:S04]  /*6740*/  LDSM.16.M88.4 R172, [R197] ;  /* 0x00000000c5ac783b */ /* 0x0002680000000200 */
[----:B------:R1:W1:Y:S01]  /*6750*/  LDSM.16.M88.4 R176, [R196] ;  /* 0x00000000c4b0783b */ /* 0x0002620000000200 */
[----:B------:R-:W-:-:S05]  /*6760*/  @P0 BRA `(.L_x_1079) ;  /* 0x000001f000000947 */ /* 0x000fca0003800000 */
[----:B------:R-:W5:Y:S01]  /*6770*/  S2R R2, SR_TID.X ;  /* 0x0000000000027919 */ /* 0x000f620000002100 */
[----:B------:R-:W-:Y:S01]  /*6780*/  SHF.R.S32.HI R0, RZ, 0x1f, R180 ;  /* 0x0000001fff007819 */ /* 0x000fe200000114b4 */
[----:B------:R-:W-:Y:S04]  /*6790*/  IMAD.WIDE.U32 R4, R180, c[0x0][0x208], RZ ;  /* 0x00008200b4047a25 */ /* 0x000fe800078e00ff */
[----:B------:R-:W-:Y:S04]  /*67a0*/  IMAD R0, R0, c[0x0][0x208], RZ ;  /* 0x0000820000007a24 */ /* 0x000fe800078e02ff */
[----:B------:R-:W-:Y:S04]  /*67b0*/  IMAD R0, R180, c[0x0][0x20c], R0 ;  /* 0x00008300b4007a24 */ /* 0x000fe800078e0200 */
[----:B------:R-:W-:Y:S02]  /*67c0*/  IMAD.IADD R0, R5, 0x1, R0 ;  /* 0x0000000105007824 */ /* 0x000fe400078e0200 */
[----:B------:R-:W-:Y:S04]  /*67d0*/  IMAD.WIDE.U32 R4, R4, 0x30, RZ ;  /* 0x0000003004047825 */ /* 0x000fe800078e00ff */
[----:B------:R-:W-:Y:S01]  /*67e0*/  IMAD R0, R0, 0x30, RZ ;  /* 0x0000003000007824 */ /* 0x000fe200078e02ff */
[----:B-----5:R-:W-:Y:S02]  /*67f0*/  ISETP.GT.AND P0, PT, R2, 0x3f, PT ;  /* 0x0000003f0200780c */ /* 0x020fe40003f04270 */
[----:B------:R-:W-:Y:S02]  /*6800*/  IADD3 R2, P2, R238, R4, RZ ;  /* 0x00000004ee027210 */ /* 0x000fe40007f5e0ff */
[----:B------:R-:W-:Y:S09]  /*6810*/  IADD3 R0, R5, R0, RZ ;  /* 0x0000000005007210 */ /* 0x000ff20007ffe0ff */
[----:B------:R-:W-:Y:S02]  /*6820*/  @!P0 IMAD.MOV.U32 R7, RZ, RZ, c[0x0][0x208] ;  /* 0x00008200ff078624 */ /* 0x000fe400078e00ff */
[----:B------:R-:W-:Y:S03]  /*6830*/  @!P0 IMAD.MOV.U32 R8, RZ, RZ, c[0x0][0x20c] ;  /* 0x00008300ff088624 */ /* 0x000fe600078e00ff */
[C---:B------:R-:W-:Y:S04]  /*6840*/  @!P0 LEA R6, P1, R7.reuse, R4, 0x5 ;  /* 0x0000000407068211 */ /* 0x040fe800078228ff */
[----:B------:R-:W-:Y:S01]  /*6850*/  @!P0 LEA.HI.X R4, R7, R0, R8, 0x5, P1 ;  /* 0x0000000007048211 */ /* 0x000fe200008f2c08 */
[----:B------:R-:W-:Y:S01]  /*6860*/  IMAD.X R7, R0, 0x1, R240, P2 ;  /* 0x0000000100077824 */ /* 0x000fe200010e06f0 */
[----:B------:R-:W-:Y:S02]  /*6870*/  @!P0 IADD3 R5, P1, R6, R238, RZ ;  /* 0x000000ee06058210 */ /* 0x000fe40007f3e0ff */
[----:B------:R-:W-:Y:S02]  /*6880*/  LEA R6, P2, R2, c[0x0][0x1f8], 0x1 ;  /* 0x00007e0002067a11 */ /* 0x000fe400078408ff */
[----:B------:R-:W-:Y:S02]  /*6890*/  @!P0 IADD3.X R0, R4, R240, RZ, P1, !PT ;  /* 0x000000f004008210 */ /* 0x000fe40000ffe4ff */
[----:B------:R-:W-:Y:S02]  /*68a0*/  LEA.HI.X R7, R2, c[0x0][0x1fc], R7, 0x1, P2 ;  /* 0x00007f0002077a11 */ /* 0x000fe400010f0c07 */
[C---:B------:R-:W-:Y:S03]  /*68b0*/  @!P0 LEA R4, P1, R5.reuse, c[0x0][0x1f8], 0x1 ;  /* 0x00007e0005048a11 */ /* 0x040fe600078208ff */
[----:B------:R-:W-:Y:S01]  /*68c0*/  @!PT LDS RZ, [RZ] ;  /* 0x00000000fffff984 */ /* 0x000fe20000000800 */
[----:B------:R-:W-:Y:S01]  /*68d0*/  @!PT LDS RZ, [RZ] ;  /* 0x00000000fffff984 */ /* 0x000fe20000000800 */
[----:B------:R-:W-:Y:S01]  /*68e0*/  @!PT LDS RZ, [RZ] ;  /* 0x00000000fffff984 */ /* 0x000fe20000000800 */
[----:B------:R4:W-:Y:S01]  /*68f0*/  LDGSTS.E.BYPASS.LTC128B.128 [R198+0x1880], [R6.64], !P6 ;  /* 0x0188000006c67fae */ /* 0x0009e2000f101d46 */
[----:B------:R-:W-:Y:S03]  /*6900*/  @!P0 LEA.HI.X R5, R5, c[0x0][0x1fc], R0, 0x1, P1 ;  /* 0x00007f0005058a11 */ /* 0x000fe600008f0c00 */
[----:B------:R4:W-:Y:S04]  /*6910*/  LDGSTS.E.BYPASS.LTC128B.128 [R198+0x2480], [R6.64+0x40], !P5 ;  /* 0x0248004006c67fae */ /* 0x0009e8000e901d46 */
[----:B------:R4:W-:Y:S04]  /*6920*/  LDGSTS.E.BYPASS.LTC128B.128 [R198+0x3080], [R6.64+0x80], !P4 ;  /* 0x0308008006c67fae */ /* 0x0009e8000e101d46 */
[----:B------:R4:W-:Y:S04]  /*6930*/  @!P0 LDGSTS.E.BYPASS.LTC128B.128 [R198+0x2080], [R4.64], !P6 ;  /* 0x0208000004c68fae */ /* 0x0009e8000f101d46 */
[----:B------:R4:W-:Y:S04]  /*6940*/  @!P0 LDGSTS.E.BYPASS.LTC128B.128 [R198+0x2c80], [R4.64+0x40], !P5 ;  /* 0x02c8004004c68fae */ /* 0x0009e8000e901d46 */
[----:B------:R4:W-:Y:S02]  /*6950*/  @!P0 LDGSTS.E.BYPASS.LTC128B.128 [R198+0x3880], [R4.64+0x80], !P4 ;  /* 0x0388008004c68fae */ /* 0x0009e4000e101d46 */
.L_x_1079:
[----:B------:R-:W-:Y:S05]  /*6960*/  BSYNC B0 ;  /* 0x0000000000007941 */ /* 0x000fea0003800000 */
.L_x_1078:
[-C--:B--2-4-:R-:W-:Y:S01]  /*6970*/  HMMA.16816.F32 R4, R48, R16.reuse, RZ ;  /* 0x000000103004723c */ /* 0x094fe200000018ff */
[----:B------:R-:W0:Y:S01]  /*6980*/  LDGDEPBAR ;  /* 0x00000000000079af */ /* 0x000e220000000000 */
[----:B------:R-:W-:Y:S01]  /*6990*/  BSSY B0, `(.L_x_1080) ;  /* 0x00000eb000007945 */ /* 0x000fe20003800000 */
[----:B------:R-:W-:Y:S05]  /*69a0*/  ISETP.GT.AND P0, PT, R180, R248, PT ;  /* 0x000000f8b400720c */ /* 0x000fea0003f04270 */
[C---:B---3--:R-:W-:Y:S08]  /*69b0*/  HMMA.16816.F32 R8, R44.reuse, R16, RZ ;  /* 0x000000102c08723c */ /* 0x048ff000000018ff */
[-C--:B------:R-:W-:Y:S08]  /*69c0*/  HMMA.16816.F32 R12, R44, R18.reuse, RZ ;  /* 0x000000122c0c723c */ /* 0x080ff000000018ff */
[C---:B------:R-:W-:Y:S08]  /*69d0*/  HMMA.16816.F32 R16, R48.reuse, R18, RZ ;  /* 0x000000123010723c */ /* 0x040ff000000018ff */
[-C--:B-1----:R-:W-:Y:S08]  /*69e0*/  HMMA.16816.F32 R20, R48, R32.reuse, RZ ;  /* 0x000000203014723c */ /* 0x082ff000000018ff */
        /* <DEDUP_REMOVED lines=188> */
[----:B-1234-:R-:W-:Y:S04]  /*75b0*/  IADD3 R0, -R250, 0x30, RZ ;  /* 0x00000030fa007810 */ /* 0x01efe80007ffe1ff */
[C---:B------:R-:W-:Y:S02]  /*75c0*/  ISETP.GE.AND P0, PT, R0.reuse, 0x21, PT ;  /* 0x000000210000780c */ /* 0x040fe40003f06270 */
[----:B------:R-:W-:Y:S11]  /*75d0*/  ISETP.GE.AND P1, PT, R0, 0x1, PT ;  /* 0x000000010000780c */ /* 0x000ff60003f26270 */
[----:B------:R-:W-:Y:S01]  /*75e0*/  @P0 IMAD.MOV.U32 R6, RZ, RZ, c[0x0][0x1e0] ;  /* 0x00007800ff060624 */ /* 0x000fe200078e00ff */
[C---:B------:R-:W-:Y:S01]  /*75f0*/  @P0 IADD3 R0, R180.reuse, -0x1, RZ ;  /* 0xffffffffb4000810 */ /* 0x040fe20007ffe0ff */
[----:B------:R-:W-:Y:S01]  /*7600*/  @P0 IMAD.MOV.U32 R7, RZ, RZ, 0x5 ;  /* 0x00000005ff070424 */ /* 0x000fe200078e00ff */
[----:B------:R-:W-:Y:S02]  /*7610*/  @P1 IADD3 R2, R180, -0x1, RZ ;  /* 0xffffffffb4021810 */ /* 0x000fe40007ffe0ff */
[----:B------:R-:W-:Y:S02]  /*7620*/  @P0 SHF.R.S32.HI R4, RZ, 0x1f, R0 ;  /* 0x0000001fff040819 */ /* 0x000fe40000011400 */
[----:B------:R-:W-:Y:S02]  /*7630*/  @P1 SHF.R.S32.HI R5, RZ, 0x1f, R2 ;  /* 0x0000001fff051819 */ /* 0x000fe40000011402 */
[----:B------:R-:W-:Y:S01]  /*7640*/  @P0 SHF.L.U64.HI R7, R6, R7, c[0x0][0x1e4] ;  /* 0x0000790006070619 */ /* 0x000fe20000010207 */
[----:B------:R-:W-:Y:S01]  /*7650*/  @P0 IMAD R4, R4, c[0x0][0x1e0], RZ ;  /* 0x0000780004040a24 */ /* 0x000fe200078e02ff */
[----:B------:R-:W-:Y:S01]  /*7660*/  @P0 SHF.L.U32 R6, R6, 0x5, RZ ;  /* 0x0000000506060819 */ /* 0x000fe200000006ff */
[----:B------:R-:W-:Y:S02]  /*7670*/  @P1 IMAD R8, R5, c[0x0][0x1e0], RZ ;  /* 0x0000780005081a24 */ /* 0x000fe400078e02ff */
[C---:B------:R-:W-:Y:S02]  /*7680*/  @P0 IMAD R10, R0.reuse, c[0x0][0x1e4], R4 ;  /* 0x00007900000a0a24 */ /* 0x040fe400078e0204 */
[----:B------:R-:W-:Y:S04]  /*7690*/  @P0 IMAD.WIDE.U32 R4, R0, c[0x0][0x1e0], RZ ;  /* 0x0000780000040a25 */ /* 0x000fe800078e00ff */
[C---:B------:R-:W-:Y:S02]  /*76a0*/  @P1 IMAD R0, R2.reuse, c[0x0][0x1e4], R8 ;  /* 0x0000790002001a24 */ /* 0x040fe400078e0208 */
[----:B------:R-:W-:Y:S04]  /*76b0*/  @P1 IMAD.WIDE.U32 R8, R2, c[0x0][0x1e0], RZ ;  /* 0x0000780002081a25 */ /* 0x000fe800078e00ff */
[----:B------:R-:W-:Y:S01]  /*76c0*/  @P0 IMAD.WIDE.U32 R6, R4, 0x30, R6 ;  /* 0x0000003004060825 */ /* 0x000fe200078e0006 */
[----:B------:R-:W-:Y:S03]  /*76d0*/  @P1 MOV R4, R242 ;  /* 0x000000f200041202 */ /* 0x000fe60000000f00 */
[----:B------:R-:W-:Y:S01]  /*76e0*/  @P1 IMAD.IADD R9, R9, 0x1, R0 ;  /* 0x0000000109091824 */ /* 0x000fe200078e0200 */
[----:B------:R-:W-:Y:S01]  /*76f0*/  @P0 IADD3 R0, P2, R242, R6, RZ ;  /* 0x00000006f2000210 */ /* 0x000fe20007f5e0ff */
[----:B------:R-:W-:Y:S02]  /*7700*/  @P0 IMAD.IADD R2, R5, 0x1, R10 ;  /* 0x0000000105020824 */ /* 0x000fe400078e020a */
[----:B------:R-:W-:Y:S02]  /*7710*/  @P1 IMAD.MOV.U32 R5, RZ, RZ, R241 ;  /* 0x000000ffff051224 */ /* 0x000fe400078e00f1 */
[----:B------:R-:W-:Y:S02]  /*7720*/  @P0 IMAD R2, R2, 0x30, RZ ;  /* 0x0000003002020824 */ /* 0x000fe400078e02ff */
[----:B------:R-:W-:Y:S04]  /*7730*/  @P1 IMAD.WIDE.U32 R4, R8, 0x30, R4 ;  /* 0x0000003008041825 */ /* 0x000fe800078e0004 */
[----:B------:R-:W-:Y:S01]  /*7740*/  @P1 IMAD R8, R9, 0x30, RZ ;  /* 0x0000003009081824 */ /* 0x000fe200078e02ff */
[----:B------:R-:W-:Y:S02]  /*7750*/  @P0 IADD3.X R9, R241, R2, R7, P2, !PT ;  /* 0x00000002f1090210 */ /* 0x000fe400017fe407 */
[C---:B------:R-:W-:Y:S02]  /*7760*/  @P1 LEA R6, P2, R4.reuse, c[0x0][0x1c8], 0x1 ;  /* 0x0000720004061a11 */ /* 0x040fe400078408ff */
[----:B------:R-:W-:Y:S04]  /*7770*/  @P1 IADD3 R2, R5, R8, RZ ;  /* 0x0000000805021210 */ /* 0x000fe80007ffe0ff */
[----:B------:R-:W-:Y:S02]  /*7780*/  @P1 LEA.HI.X R7, R4, c[0x0][0x1cc], R2, 0x1, P2 ;  /* 0x0000730004071a11 */ /* 0x000fe400010f0c02 */
[C---:B------:R-:W-:Y:S03]  /*7790*/  @P0 LEA R4, P2, R0.reuse, c[0x0][0x1c8], 0x1 ;  /* 0x0000720000040a11 */ /* 0x040fe600078408ff */
[----:B------:R-:W-:Y:S01]  /*77a0*/  @!PT LDS RZ, [RZ] ;  /* 0x00000000fffff984 */ /* 0x000fe20000000800 */
[----:B------:R-:W-:Y:S01]  /*77b0*/  @!PT LDS RZ, [RZ] ;  /* 0x00000000fffff984 */ /* 0x000fe20000000800 */
[----:B------:R-:W-:Y:S01]  /*77c0*/  @!PT LDS RZ, [RZ] ;  /* 0x00000000fffff984 */ /* 0x000fe20000000800 */
[----:B------:R1:W-:Y:S01]  /*77d0*/  @P1 LDGSTS.E.BYPASS.LTC128B.128 [R198+0x3c80], [R6.64], !P6 ;  /* 0x03c8000006c61fae */ /* 0x0003e2000f101d46 */
[----:B------:R-:W-:Y:S04]  /*77e0*/  @P0 LEA.HI.X R5, R0, c[0x0][0x1cc], R9, 0x1, P2 ;  /* 0x0000730000050a11 */ /* 0x000fe800010f0c09 */
[----:B------:R1:W-:Y:S05]  /*77f0*/  @P1 LDGSTS.E.BYPASS.LTC128B.128 [R198+0x4880], [R6.64+0x40], !P5 ;  /* 0x0488004006c61fae */ /* 0x0003ea000e901d46 */
[----:B------:R1:W-:Y:S05]  /*7800*/  @P1 LDGSTS.E.BYPASS.LTC128B.128 [R198+0x5480], [R6.64+0x80], !P4 ;  /* 0x0548008006c61fae */ /* 0x0003ea000e101d46 */
[----:B------:R1:W-:Y:S05]  /*7810*/  @P0 LDGSTS.E.BYPASS.LTC128B.128 [R198+0x4480], [R4.64], !P6 ;  /* 0x0448000004c60fae */ /* 0x0003ea000f101d46 */
[----:B------:R1:W-:Y:S05]  /*7820*/  @P0 LDGSTS.E.BYPASS.LTC128B.128 [R198+0x5080], [R4.64+0x40], !P5 ;  /* 0x0508004004c60fae */ /* 0x0003ea000e901d46 */
[----:B------:R1:W-:Y:S02]  /*7830*/  @P0 LDGSTS.E.BYPASS.LTC128B.128 [R198+0x5c80], [R4.64+0x80], !P4 ;  /* 0x05c8008004c60fae */ /* 0x0003e4000e101d46 */
.L_x_1081:
[----:B--234-:R-:W-:Y:S05]  /*7840*/  BSYNC B0 ;  /* 0x0000000000007941 */ /* 0x01cfea0003800000 */
.L_x_1080:
[----:B-1----:R-:W2:Y:S01]  /*7850*/  LDL R7, [R1+0x24] ;  /* 0x0000240001077983 */ /* 0x002ea20000100800 */
[----:B------:R-:W-:Y:S01]  /*7860*/  MOV R4, R249 ;  /* 0x000000f900047202 */ /* 0x000fe20000000f00 */
[----:B------:R-:W-:Y:S01]  /*7870*/  IMAD R0, R180, -0x30, RZ ;  /* 0xffffffd0b4007824 */ /* 0x000fe200078e02ff */
[----:B------:R-:W-:Y:S01]  /*7880*/  @P3 MOV R4, R252 ;  /* 0x000000fc00043202 */ /* 0x000fe20000000f00 */
[----:B------:R-:W3:Y:S04]  /*7890*/  LDL R6, [R1+0x4] ;  /* 0x0000040001067983 */ /* 0x000ee80000100800 */
[----:B------:R-:W3:Y:S04]  /*78a0*/  LDL R5, [R1+0x10] ;  /* 0x0000100001057983 */ /* 0x000ee80000100800 */
[----:B------:R-:W1:Y:S08]  /*78b0*/  SHFL.IDX PT, R2, R4, RZ, 0x1c1f ;  /* 0x001c1fff04027589 */ /* 0x000e7000000e0000 */
[----:B------:R-:W-:Y:S08]  /*78c0*/  LDSM.16.MT88.4 R36, [R186] ;  /* 0x00000000ba24783b */ /* 0x000ff00000004200 */
[----:B------:R-:W0:Y:S01]  /*78d0*/  LDGDEPBAR ;  /* 0x00000000000079af */ /* 0x000e220000000000 */
[----:B--2---:R-:W-:Y:S04]  /*78e0*/  IADD3 R0, -R7, 0x1, R0 ;  /* 0x0000000107007810 */ /* 0x004fe80007ffe100 */
[----:B---3--:R-:W-:Y:S03]  /*78f0*/  IADD3 R5, -R5, R0, R6 ;  /* 0x0000000005057210 */ /* 0x008fe60007ffe106 */
[----:B------:R-:W2:Y:S01]  /*7900*/  SHFL.IDX PT, R6, R4, 0x1, 0x1c1f ;  /* 0x003c1f0004067f89 */ /* 0x000ea200000e0000 */
[----:B-1----:R-:W-:Y:S04]  /*7910*/  IADD3 R0, R5, R2, RZ ;  /* 0x0000000205007210 */ /* 0x002fe80007ffe0ff */
[C---:B------:R-:W-:Y:S02]  /*7920*/  ISETP.GT.AND P0, PT, R0.reuse, RZ, PT ;  /* 0x000000ff0000720c */ /* 0x040fe40003f04270 */
[C---:B------:R-:W-:Y:S02]  /*7930*/  ISETP.GT.AND P1, PT, R0.reuse, 0x1, PT ;  /* 0x000000010000780c */ /* 0x040fe40003f24270 */
[----:B------:R-:W-:Y:S02]  /*7940*/  FSEL R7, R173, -INF , P0 ;  /* 0xff800000ad077808 */ /* 0x000fe40000000000 */
[----:B------:R-:W-:Y:S02]  /*7950*/  ISETP.GT.AND P0, PT, R0, 0x8, PT ;  /* 0x000000080000780c */ /* 0x000fe40003f04270 */
[----:B------:R-:W-:Y:S02]  /*7960*/  FMNMX.FTZ R2, R7, R3, !PT ;  /* 0x0000000307027209 */ /* 0x000fe40007810000 */
[----:B------:R-:W-:Y:S02]  /*7970*/  FSEL R8, R172, -INF , P1 ;  /* 0xff800000ac087808 */ /* 0x000fe40000800000 */
[----:B------:R-:W-:Y:S02]  /*7980*/  FSEL R10, R103, -INF , P0 ;  /* 0xff800000670a7808 */ /* 0x000fe40000000000 */
[----:B------:R-:W-:Y:S02]  /*7990*/  FMNMX.FTZ R2, R8, R2, !PT ;  /* 0x0000000208027209 */ /* 0x000fe40007810000 */
[----:B------:R-:W-:Y:S02]  /*79a0*/  ISETP.GT.AND P1, PT, R0, 0x9, PT ;  /* 0x000000090000780c */ /* 0x000fe40003f24270 */
[----:B------:R-:W-:Y:S02]  /*79b0*/  FMNMX.FTZ R2, R10, R2, !PT ;  /* 0x000000020a027209 */ /* 0x000fe40007810000 */
[----:B------:R-:W-:Y:S02]  /*79c0*/  FSEL R15, R15, -INF , P1 ;  /* 0xff8000000f0f7808 */ /* 0x000fe40000800000 */
[C---:B------:R-:W-:Y:S02]  /*79d0*/  ISETP.GT.AND P0, PT, R0.reuse, 0x10, PT ;  /* 0x000000100000780c */ /* 0x040fe40003f04270 */
[----:B------:R-:W-:Y:S02]  /*79e0*/  FMNMX.FTZ R2, R15, R2, !PT ;  /* 0x000000020f027209 */ /* 0x000fe40007810000 */
[----:B------:R-:W-:Y:S02]  /*79f0*/  ISETP.GT.AND P1, PT, R0, 0x11, PT ;  /* 0x000000110000780c */ /* 0x000fe40003f24270 */
[----:B------:R-:W-:Y:S02]  /*7a00*/  FSEL R182, R102, -INF , P0 ;  /* 0xff80000066b67808 */ /* 0x000fe40000000000 */
[----:B------:R-:W-:Y:S02]  /*7a10*/  FSEL R181, R101, -INF , P1 ;  /* 0xff80000065b57808 */ /* 0x000fe40000800000 */
[----:B------:R-:W-:Y:S02]  /*7a20*/  ISETP.GT.AND P0, PT, R0, 0x18, PT ;  /* 0x000000180000780c */ /* 0x000fe40003f04270 */
[----:B------:R-:W-:Y:S02]  /*7a30*/  FMNMX.FTZ R2, R182, R2, !PT ;  /* 0x00000002b6027209 */ /* 0x000fe40007810000 */
[----:B------:R-:W-:Y:S02]  /*7a40*/  FSEL R199, R18, -INF , P0 ;  /* 0xff80000012c77808 */ /* 0x000fe40000000000 */
[----:B------:R-:W-:Y:S02]  /*7a50*/  ISETP.GT.AND P1, PT, R0, 0x19, PT ;  /* 0x000000190000780c */ /* 0x000fe40003f24270 */
[----:B------:R-:W-:Y:S02]  /*7a60*/  FMNMX.FTZ R2, R181, R2, !PT ;  /* 0x00000002b5027209 */ /* 0x000fe40007810000 */
[----:B------:R-:W-:Y:S02]  /*7a70*/  FSEL R183, R16, -INF , P1 ;  /* 0xff80000010b77808 */ /* 0x000fe40000800000 */
[----:B------:R-:W-:Y:S01]  /*7a80*/  FMNMX.FTZ R2, R199, R2, !PT ;  /* 0x00000002c7027209 */ /* 0x000fe20007810000 */
[----:B------:R-:W-:Y:S01]  /*7a90*/  SHFL.IDX PT, R16, R4, 0x3, 0x1c1f ;  /* 0x007c1f0004107f89 */ /* 0x000fe200000e0000 */
[C---:B------:R-:W-:Y:S02]  /*7aa0*/  ISETP.GT.AND P2, PT, R0.reuse, 0x20, PT ;  /* 0x000000200000780c */ /* 0x040fe40003f44270 */
[C---:B------:R-:W-:Y:S02]  /*7ab0*/  ISETP.GT.AND P1, PT, R0.reuse, 0x28, PT ;  /* 0x000000280000780c */ /* 0x040fe40003f24270 */
[----:B------:R-:W-:Y:S02]  /*7ac0*/  ISETP.GT.AND P0, PT, R0, 0x21, PT ;  /* 0x000000210000780c */ /* 0x000fe40003f04270 */
[----:B------:R-:W-:Y:S02]  /*7ad0*/  FSEL R226, R12, -INF , P2 ;  /* 0xff8000000ce27808 */ /* 0x000fe40001000000 */
[----:B------:R-:W-:Y:S01]  /*7ae0*/  ISETP.GT.AND P2, PT, R0, 0x29, PT ;  /* 0x000000290000780c */ /* 0x000fe20003f44270 */
[----:B------:R1:W3:Y:S01]  /*7af0*/  SHFL.IDX PT, R12, R4, 0x2, 0x1c1f ;  /* 0x005c1f00040c7f89 */ /* 0x0002e200000e0000 */
[----:B------:R-:W-:Y:S02]  /*7b00*/  FMNMX.FTZ R0, R183, R2, !PT ;  /* 0x00000002b7007209 */ /* 0x000fe40007810000 */
[----:B------:R-:W-:Y:S02]  /*7b10*/  FSEL R225, R14, -INF , P0 ;  /* 0xff8000000ee17808 */ /* 0x000fe40000000000 */
[----:B------:R-:W-:Y:S02]  /*7b20*/  FMNMX.FTZ R0, R226, R0, !PT ;  /* 0x00000000e2007209 */ /* 0x000fe40007810000 */
[----:B------:R-:W-:Y:S02]  /*7b30*/  FSEL R224, R11, -INF , P1 ;  /* 0xff8000000be07808 */ /* 0x000fe40000800000 */
[----:B------:R-:W-:Y:S02]  /*7b40*/  FMNMX.FTZ R0, R225, R0, !PT ;  /* 0x00000000e1007209 */ /* 0x000fe40007810000 */
[----:B------:R-:W-:Y:S02]  /*7b50*/  FSEL R223, R13, -INF , P2 ;  /* 0xff8000000ddf7808 */ /* 0x000fe40001000000 */
[----:B------:R-:W-:Y:S02]  /*7b60*/  FMNMX.FTZ R0, R224, R0, !PT ;  /* 0x00000000e0007209 */ /* 0x000fe40007810000 */
[----:B--2---:R-:W-:Y:S02]  /*7b70*/  IADD3 R2, R5, R6, RZ ;  /* 0x0000000605027210 */ /* 0x004fe40007ffe0ff */
[----:B------:R-:W-:Y:S02]  /*7b80*/  FMNMX.FTZ R6, R223, R0, !PT ;  /* 0x00000000df067209 */ /* 0x000fe40007810000 */
[C---:B------:R-:W-:Y:S02]  /*7b90*/  ISETP.GT.AND P0, PT, R2.reuse, RZ, PT ;  /* 0x000000ff0200720c */ /* 0x040fe40003f04270 */
[----:B------:R-:W-:Y:S01]  /*7ba0*/  ISETP.GT.AND P1, PT, R2, 0x1, PT ;  /* 0x000000010200780c */ /* 0x000fe20003f24270 */
[----:B------:R-:W2:Y:S01]  /*7bb0*/  SHFL.BFLY PT, R13, R6, 0x2, 0x1f ;  /* 0x0c401f00060d7f89 */ /* 0x000ea200000e0000 */
[----:B------:R-:W-:Y:S02]  /*7bc0*/  FSEL R9, R177, -INF , P0 ;  /* 0xff800000b1097808 */ /* 0x000fe40000000000 */
[----:B------:R-:W-:Y:S02]  /*7bd0*/  FSEL R11, R176, -INF , P1 ;  /* 0xff800000b00b7808 */ /* 0x000fe40000800000 */
[----:B-1----:R-:W-:Y:S02]  /*7be0*/  FMNMX.FTZ R4, R9, R100, !PT ;  /* 0x0000006409047209 */ /* 0x002fe40007810000 */
[C---:B------:R-:W-:Y:S02]  /*7bf0*/  ISETP.GT.AND P0, PT, R2.reuse, 0x8, PT ;  /* 0x000000080200780c */ /* 0x040fe40003f04270 */
[----:B------:R-:W-:Y:S02]  /*7c00*/  FMNMX.FTZ R0, R11, R4, !PT ;  /* 0x000000040b007209 */ /* 0x000fe40007810000 */
[C---:B------:R-:W-:Y:S02]  /*7c10*/  ISETP.GT.AND P1, PT, R2.reuse, 0x9, PT ;  /* 0x000000090200780c */ /* 0x040fe40003f24270 */
[----:B------:R-:W-:Y:S02]  /*7c20*/  FSEL R14, R109, -INF , P0 ;  /* 0xff8000006d0e7808 */ /* 0x000fe40000000000 */
[----:B------:R-:W-:Y:S02]  /*7c30*/  ISETP.GT.AND P0, PT, R2, 0x10, PT ;  /* 0x000000100200780c */ /* 0x000fe40003f04270 */
[----:B------:R-:W-:Y:S02]  /*7c40*/  FSEL R18, R111, -INF , P1 ;  /* 0xff8000006f127808 */ /* 0x000fe40000800000 */
[----:B------:R-:W-:Y:S02]  /*7c50*/  FMNMX.FTZ R0, R14, R0, !PT ;  /* 0x000000000e007209 */ /* 0x000fe40007810000 */
[C---:B------:R-:W-:Y:S02]  /*7c60*/  ISETP.GT.AND P1, PT, R2.reuse, 0x11, PT ;  /* 0x000000110200780c */ /* 0x040fe40003f24270 */
[----:B------:R-:W-:Y:S02]  /*7c70*/  FSEL R179, R107, -INF , P0 ;  /* 0xff8000006bb37808 */ /* 0x000fe40000000000 */
[----:B------:R-:W-:Y:S02]  /*7c80*/  ISETP.GT.AND P0, PT, R2, 0x18, PT ;  /* 0x000000180200780c */ /* 0x000fe40003f04270 */
[----:B------:R-:W-:Y:S02]  /*7c90*/  FMNMX.FTZ R4, R18, R0, !PT ;  /* 0x0000000012047209 */ /* 0x000fe40007810000 */
[----:B---3--:R-:W-:Y:S02]  /*7ca0*/  IADD3 R0, R5, R12, RZ ;  /* 0x0000000c05007210 */ /* 0x008fe40007ffe0ff */
[----:B------:R-:W-:Y:S02]  /*7cb0*/  FSEL R178, R106, -INF , P1 ;  /* 0xff8000006ab27808 */ /* 0x000fe40000800000 */
[C---:B------:R-:W-:Y:S02]  /*7cc0*/  ISETP.GT.AND P2, PT, R2.reuse, 0x21, PT ;  /* 0x000000210200780c */ /* 0x040fe40003f44270 */
[C---:B------:R-:W-:Y:S02]  /*7cd0*/  ISETP.GT.AND P1, PT, R2.reuse, 0x19, PT ;  /* 0x000000190200780c */ /* 0x040fe40003f24270 */
[----:B------:R-:W-:Y:S02]  /*7ce0*/  FSEL R177, R23, -INF , P0 ;  /* 0xff80000017b17808 */ /* 0x000fe40000000000 */
[----:B------:R-:W-:Y:S02]  /*7cf0*/  ISETP.GT.AND P0, PT, R2, 0x20, PT ;  /* 0x000000200200780c */ /* 0x000fe40003f04270 */
[----:B------:R-:W-:Y:S02]  /*7d00*/  FSEL R221, R21, -INF , P2 ;  /* 0xff80000015dd7808 */ /* 0x000fe40001000000 */
[----:B------:R-:W-:Y:S02]  /*7d10*/  FSEL R176, R22, -INF , P1 ;  /* 0xff80000016b07808 */ /* 0x000fe40000800000 */
[----:B------:R-:W-:Y:S02]  /*7d20*/  ISETP.GT.AND P1, PT, R2, 0x28, PT ;  /* 0x000000280200780c */ /* 0x000fe40003f24270 */
[----:B------:R-:W-:Y:S02]  /*7d30*/  ISETP.GT.AND P2, PT, R0, RZ, PT ;  /* 0x000000ff0000720c */ /* 0x000fe40003f44270 */
[----:B------:R-:W-:Y:S02]  /*7d40*/  FSEL R222, R20, -INF , P0 ;  /* 0xff80000014de7808 */ /* 0x000fe40000000000 */
[----:B------:R-:W-:Y:S02]  /*7d50*/  ISETP.GT.AND P0, PT, R2, 0x29, PT ;  /* 0x000000290200780c */ /* 0x000fe40003f04270 */
[----:B--2---:R-:W-:Y:S02]  /*7d60*/  FMNMX.FTZ R2, R6, R13, !PT ;  /* 0x0000000d06027209 */ /* 0x004fe40007810000 */
[----:B------:R-:W-:Y:S02]  /*7d70*/  FSEL R220, R19, -INF , P1 ;  /* 0xff80000013dc7808 */ /* 0x000fe40000800000 */
[C---:B------:R-:W-:Y:S01]  /*7d80*/  ISETP.GT.AND P1, PT, R0.reuse, 0x1, PT ;  /* 0x000000010000780c */ /* 0x040fe20003f24270 */
[----:B------:R-:W1:Y:S01]  /*7d90*/  SHFL.BFLY PT, R23, R2, 0x1, 0x1f ;  /* 0x0c201f0002177f89 */ /* 0x000e6200000e0000 */
[----:B------:R-:W-:Y:S02]  /*7da0*/  FSEL R6, R205, -INF , P2 ;  /* 0xff800000cd067808 */ /* 0x000fe40001000000 */
[----:B------:R-:W-:Y:S02]  /*7db0*/  FSEL R219, R17, -INF , P0 ;  /* 0xff80000011db7808 */ /* 0x000fe40000000000 */
[----:B------:R-:W-:Y:S02]  /*7dc0*/  ISETP.GT.AND P0, PT, R0, 0x8, PT ;  /* 0x000000080000780c */ /* 0x000fe40003f04270 */
[----:B------:R-:W-:Y:S02]  /*7dd0*/  FSEL R13, R204, -INF , P1 ;  /* 0xff800000cc0d7808 */ /* 0x000fe40000800000 */
[----:B------:R-:W-:Y:S02]  /*7de0*/  FMNMX.FTZ R19, R6, R104, !PT ;  /* 0x0000006806137209 */ /* 0x000fe40007810000 */
[----:B------:R-:W-:Y:S02]  /*7df0*/  ISETP.GT.AND P2, PT, R0, 0x9, PT ;  /* 0x000000090000780c */ /* 0x000fe40003f44270 */
[----:B------:R-:W-:Y:S02]  /*7e00*/  FMNMX.FTZ R19, R13, R19, !PT ;  /* 0x000000130d137209 */ /* 0x000fe40007810000 */
[----:B------:R-:W-:Y:S02]  /*7e10*/  FMNMX.FTZ R12, R179, R4, !PT ;  /* 0x00000004b30c7209 */ /* 0x000fe40007810000 */
[----:B------:R-:W-:Y:S02]  /*7e20*/  IADD3 R4, R5, R16, RZ ;  /* 0x0000001005047210 */ /* 0x000fe40007ffe0ff */
[----:B------:R-:W-:Y:S02]  /*7e30*/  FSEL R16, R201, -INF , P0 ;  /* 0xff800000c9107808 */ /* 0x000fe40000000000 */
[----:B------:R-:W-:Y:S02]  /*7e40*/  FSEL R17, R200, -INF , P2 ;  /* 0xff800000c8117808 */ /* 0x000fe40001000000 */
[----:B------:R-:W-:Y:S02]  /*7e50*/  FMNMX.FTZ R21, R16, R19, !PT ;  /* 0x0000001310157209 */ /* 0x000fe40007810000 */
[C---:B------:R-:W-:Y:S02]  /*7e60*/  ISETP.GT.AND P1, PT, R0.reuse, 0x10, PT ;  /* 0x000000100000780c */ /* 0x040fe40003f24270 */
[----:B------:R-:W-:Y:S02]  /*7e70*/  ISETP.GT.AND P0, PT, R0, 0x11, PT ;  /* 0x000000110000780c */ /* 0x000fe40003f04270 */
[----:B------:R-:W-:Y:S02]  /*7e80*/  ISETP.GT.AND P2, PT, R4, RZ, PT ;  /* 0x000000ff0400720c */ /* 0x000fe40003f44270 */
[----:B------:R-:W-:Y:S02]  /*7e90*/  FMNMX.FTZ R5, R178, R12, !PT ;  /* 0x0000000cb2057209 */ /* 0x000fe40007810000 */
[----:B------:R-:W-:Y:S02]  /*7ea0*/  FMNMX.FTZ R21, R17, R21, !PT ;  /* 0x0000001511157209 */ /* 0x000fe40007810000 */
[----:B------:R-:W-:Y:S02]  /*7eb0*/  FSEL R169, R165, -INF , P1 ;  /* 0xff800000a5a97808 */ /* 0x000fe40000800000 */
[----:B------:R-:W-:Y:S02]  /*7ec0*/  ISETP.GT.AND P1, PT, R0, 0x18, PT ;  /* 0x000000180000780c */ /* 0x000fe40003f24270 */
[----:B------:R-:W-:Y:S02]  /*7ed0*/  FSEL R171, R164, -INF , P0 ;  /* 0xff800000a4ab7808 */ /* 0x000fe40000000000 */
[----:B------:R-:W-:Y:S02]  /*7ee0*/  ISETP.GT.AND P0, PT, R4, 0x1, PT ;  /* 0x000000010400780c */ /* 0x000fe40003f04270 */
[----:B------:R-:W-:Y:S02]  /*7ef0*/  FSEL R12, R206, -INF , P2 ;  /* 0xff800000ce0c7808 */ /* 0x000fe40001000000 */
[----:B------:R-:W-:Y:S02]  /*7f00*/  ISETP.GT.AND P2, PT, R0, 0x19, PT ;  /* 0x000000190000780c */ /* 0x000fe40003f44270 */
[----:B------:R-:W-:Y:S02]  /*7f10*/  FMNMX.FTZ R5, R177, R5, !PT ;  /* 0x00000005b1057209 */ /* 0x000fe40007810000 */
[----:B------:R-:W-:Y:S02]  /*7f20*/  FSEL R20, R207, -INF , P0 ;  /* 0xff800000cf147808 */ /* 0x000fe40000000000 */
[----:B------:R-:W-:Y:S02]  /*7f30*/  FSEL R172, R108, -INF , P2 ;  /* 0xff8000006cac7808 */ /* 0x000fe40001000000 */
[----:B------:R-:W-:Y:S02]  /*7f40*/  FSEL R173, R110, -INF , P1 ;  /* 0xff8000006ead7808 */ /* 0x000fe40000800000 */
[----:B------:R-:W-:Y:S02]  /*7f50*/  ISETP.GT.AND P1, PT, R4, 0x8, PT ;  /* 0x000000080400780c */ /* 0x000fe40003f24270 */
[----:B------:R-:W-:Y:S02]  /*7f60*/  ISETP.GT.AND P0, PT, R0, 0x20, PT ;  /* 0x000000200000780c */ /* 0x000fe40003f04270 */
[----:B------:R-:W-:Y:S02]  /*7f70*/  ISETP.GT.AND P2, PT, R4, 0x9, PT ;  /* 0x000000090400780c */ /* 0x000fe40003f44270 */
[----:B------:R-:W-:Y:S02]  /*7f80*/  FMNMX.FTZ R21, R169, R21, !PT ;  /* 0x00000015a9157209 */ /* 0x000fe40007810000 */
[----:B------:R-:W-:Y:S02]  /*7f90*/  FMNMX.FTZ R5, R176, R5, !PT ;  /* 0x00000005b0057209 */ /* 0x000fe40007810000 */
[----:B------:R-:W-:Y:S02]  /*7fa0*/  FSEL R19, R202, -INF , P1 ;  /* 0xff800000ca137808 */ /* 0x000fe40000800000 */
[----:B------:R-:W-:Y:S02]  /*7fb0*/  ISETP.GT.AND P1, PT, R0, 0x21, PT ;  /* 0x000000210000780c */ /* 0x000fe40003f24270 */
[----:B------:R-:W-:Y:S02]  /*7fc0*/  FSEL R218, R24, -INF , P0 ;  /* 0xff80000018da7808 */ /* 0x000fe40000000000 */
[C---:B------:R-:W-:Y:S02]  /*7fd0*/  ISETP.GT.AND P0, PT, R0.reuse, 0x28, PT ;  /* 0x000000280000780c */ /* 0x040fe40003f04270 */
[----:B------:R-:W-:Y:S02]  /*7fe0*/  FSEL R24, R203, -INF , P2 ;  /* 0xff800000cb187808 */ /* 0x000fe40001000000 */
[----:B------:R-:W-:Y:S02]  /*7ff0*/  ISETP.GT.AND P2, PT, R0, 0x29, PT ;  /* 0x000000290000780c */ /* 0x000fe40003f44270 */
[----:B------:R-:W-:Y:S02]  /*8000*/  FMNMX.FTZ R0, R171, R21, !PT ;  /* 0x00000015ab007209 */ /* 0x000fe40007810000 */
[----:B------:R-:W-:Y:S02]  /*8010*/  FMNMX.FTZ R21, R12, R105, !PT ;  /* 0x000000690c157209 */ /* 0x000fe40007810000 */
[----:B------:R-:W-:Y:S02]  /*8020*/  FMNMX.FTZ R5, R222, R5, !PT ;  /* 0x00000005de057209 */ /* 0x000fe40007810000 */
[----:B-1----:R-:W-:Y:S02]  /*8030*/  FMNMX.FTZ R108, R2, R23, !PT ;  /* 0x00000017026c7209 */ /* 0x002fe40007810000 */
[----:B------:R-:W-:Y:S02]  /*8040*/  FMNMX.FTZ R2, R173, R0, !PT ;  /* 0x00000000ad027209 */ /* 0x000fe40007810000 */
[----:B------:R-:W-:Y:S02]  /*8050*/  FMNMX.FTZ R0, R20, R21, !PT ;  /* 0x0000001514007209 */ /* 0x000fe40007810000 */
[----:B------:R-:W-:Y:S02]  /*8060*/  FMNMX.FTZ R5, R221, R5, !PT ;  /* 0x00000005dd057209 */ /* 0x000fe40007810000 */
[----:B------:R-:W-:Y:S02]  /*8070*/  FMNMX.FTZ R0, R19, R0, !PT ;  /* 0x0000000013007209 */ /* 0x000fe40007810000 */
[----:B------:R-:W-:Y:S02]  /*8080*/  FSEL R217, R27, -INF , P1 ;  /* 0xff8000001bd97808 */ /* 0x000fe40000800000 */
[----:B------:R-:W-:Y:S02]  /*8090*/  ISETP.GT.AND P1, PT, R4, 0x10, PT ;  /* 0x000000100400780c */ /* 0x000fe40003f24270 */
[----:B------:R-:W-:Y:S02]  /*80a0*/  FMNMX.FTZ R5, R220, R5, !PT ;  /* 0x00000005dc057209 */ /* 0x000fe40007810000 */
[----:B------:R-:W-:Y:S02]  /*80b0*/  FSEL R167, R167, -INF , P1 ;  /* 0xff800000a7a77808 */ /* 0x000fe40000800000 */
[----:B------:R-:W-:Y:S02]  /*80c0*/  FMNMX.FTZ R0, R24, R0, !PT ;  /* 0x0000000018007209 */ /* 0x000fe40007810000 */
[----:B------:R-:W-:Y:S02]  /*80d0*/  ISETP.GT.AND P1, PT, R4, 0x11, PT ;  /* 0x000000110400780c */ /* 0x000fe40003f24270 */
[----:B------:R-:W-:Y:S02]  /*80e0*/  FSEL R215, R26, -INF , P0 ;  /* 0xff8000001ad77808 */ /* 0x000fe40000000000 */
[----:B------:R-:W-:Y:S02]  /*80f0*/  ISETP.GT.AND P0, PT, R4, 0x18, PT ;  /* 0x000000180400780c */ /* 0x000fe40003f04270 */
[----:B------:R-:W-:Y:S02]  /*8100*/  FMNMX.FTZ R5, R219, R5, !PT ;  /* 0x00000005db057209 */ /* 0x000fe40007810000 */
[----:B------:R-:W-:Y:S01]  /*8110*/  FMNMX.FTZ R21, R167, R0, !PT ;  /* 0x00000000a7157209 */ /* 0x000fe20007810000 */
[----:B------:R-:W-:Y:S01]  /*8120*/  FMUL.FTZ R0, R108, c[0x0][0x2d0] ;  /* 0x0000b4006c007a20 */ /* 0x000fe20000410000 */
[----:B------:R-:W-:Y:S01]  /*8130*/  FSEL R168, R174, -INF , P1 ;  /* 0xff800000aea87808 */ /* 0x000fe20000800000 */
[----:B------:R-:W1:Y:S01]  /*8140*/  SHFL.BFLY PT, R22, R5, 0x2, 0x1f ;  /* 0x0c401f0005167f89 */ /* 0x000e6200000e0000 */
[----:B------:R-:W-:Y:S02]  /*8150*/  FSEL R174, R166, -INF , P0 ;  /* 0xff800000a6ae7808 */ /* 0x000fe40000000000 */
[----:B------:R-:W-:Y:S02]  /*8160*/  FSETP.NEU.FTZ.AND P0, PT, R108, -INF , PT ;  /* 0xff8000006c00780b */ /* 0x000fe40003f1d000 */
[----:B------:R-:W-:Y:S02]  /*8170*/  FMNMX.FTZ R2, R172, R2, !PT ;  /* 0x00000002ac027209 */ /* 0x000fe40007810000 */
[----:B------:R-:W-:Y:S02]  /*8180*/  FSEL R111, R0, RZ, P0 ;  /* 0x000000ff006f7208 */ /* 0x000fe40000000000 */
[----:B------:R-:W-:Y:S02]  /*8190*/  FMNMX.FTZ R21, R168, R21, !PT ;  /* 0x00000015a8157209 */ /* 0x000fe40007810000 */
[----:B------:R-:W-:Y:S01]  /*81a0*/  ISETP.GT.AND P1, PT, R4, 0x19, PT ;  /* 0x000000190400780c */ /* 0x000fe20003f24270 */
[--C-:B------:R-:W-:Y:S01]  /*81b0*/  FFMA.FTZ R0, R7, c[0x0][0x2d0], -R111.reuse ;  /* 0x0000b40007007a23 */ /* 0x100fe2000001086f */
[----:B------:R-:W-:Y:S02]  /*81c0*/  FMNMX.FTZ R2, R218, R2, !PT ;  /* 0x00000002da027209 */ /* 0x000fe40007810000 */
[----:B------:R-:W-:Y:S01]  /*81d0*/  FMNMX.FTZ R21, R174, R21, !PT ;  /* 0x00000015ae157209 */ /* 0x000fe20007810000 */
[----:B------:R2:W-:Y:S01]  /*81e0*/  MUFU.EX2 R201, R0 ;  /* 0x0000000000c97308 */ /* 0x0005e20000000800 */
[----:B------:R-:W-:Y:S02]  /*81f0*/  FSEL R175, R175, -INF , P1 ;  /* 0xff800000afaf7808 */ /* 0x000fe40000800000 */
[----:B------:R-:W-:Y:S02]  /*8200*/  FSEL R212, R25, -INF , P2 ;  /* 0xff80000019d47808 */ /* 0x000fe40001000000 */
[C---:B------:R-:W-:Y:S02]  /*8210*/  ISETP.GT.AND P2, PT, R4.reuse, 0x20, PT ;  /* 0x000000200400780c */ /* 0x040fe40003f44270 */
[----:B------:R-:W-:Y:S02]  /*8220*/  FMNMX.FTZ R2, R217, R2, !PT ;  /* 0x00000002d9027209 */ /* 0x000fe40007810000 */
[----:B-1----:R-:W-:Y:S02]  /*8230*/  FMNMX.FTZ R5, R5, R22, !PT ;  /* 0x0000001605057209 */ /* 0x002fe40007810000 */
[----:B------:R-:W-:Y:S02]  /*8240*/  FMNMX.FTZ R7, R175, R21, !PT ;  /* 0x00000015af077209 */ /* 0x000fe40007810000 */
[----:B------:R-:W-:Y:S01]  /*8250*/  ISETP.GT.AND P1, PT, R4, 0x21, PT ;  /* 0x000000210400780c */ /* 0x000fe20003f24270 */
[----:B------:R-:W1:Y:S01]  /*8260*/  SHFL.BFLY PT, R23, R5, 0x1, 0x1f ;  /* 0x0c201f0005177f89 */ /* 0x000e6200000e0000 */
[----:B------:R-:W-:Y:S02]  /*8270*/  FSEL R211, R31, -INF , P2 ;  /* 0xff8000001fd37808 */ /* 0x000fe40001000000 */
[----:B------:R-:W-:Y:S02]  /*8280*/  FMNMX.FTZ R2, R215, R2, !PT ;  /* 0x00000002d7027209 */ /* 0x000fe40007810000 */
[----:B------:R-:W-:Y:S02]  /*8290*/  FSEL R207, R30, -INF , P1 ;  /* 0xff8000001ecf7808 */ /* 0x000fe40000800000 */
[----:B------:R-:W-:Y:S02]  /*82a0*/  FMNMX.FTZ R7, R211, R7, !PT ;  /* 0x00000007d3077209 */ /* 0x000fe40007810000 */
[----:B------:R-:W-:Y:S01]  /*82b0*/  FMNMX.FTZ R2, R212, R2, !PT ;  /* 0x00000002d4027209 */ /* 0x000fe20007810000 */
[--C-:B--2---:R-:W-:Y:S01]  /*82c0*/  FFMA.FTZ R0, R8, c[0x0][0x2d0], -R111.reuse ;  /* 0x0000b40008007a23 */ /* 0x104fe2000001086f */
[C---:B------:R-:W-:Y:S02]  /*82d0*/  ISETP.GT.AND P2, PT, R4.reuse, 0x28, PT ;  /* 0x000000280400780c */ /* 0x040fe40003f44270 */
[----:B------:R-:W-:Y:S01]  /*82e0*/  ISETP.GT.AND P1, PT, R4, 0x29, PT ;  /* 0x000000290400780c */ /* 0x000fe20003f24270 */
[----:B------:R2:W3:Y:S01]  /*82f0*/  MUFU.EX2 R209, R0 ;  /* 0x0000000000d17308 */ /* 0x0004e20000000800 */
[----:B------:R-:W-:Y:S01]  /*8300*/  FMNMX.FTZ R4, R207, R7, !PT ;  /* 0x00000007cf047209 */ /* 0x000fe20007810000 */
[--C-:B------:R-:W-:Y:S01]  /*8310*/  FFMA.FTZ R7, R10, c[0x0][0x2d0], -R111.reuse ;  /* 0x0000b4000a077a23 */ /* 0x100fe2000001086f */
[----:B------:R-:W4:Y:S01]  /*8320*/  SHFL.BFLY PT, R22, R2, 0x2, 0x1f ;  /* 0x0c401f0002167f89 */ /* 0x000f2200000e0000 */
[----:B------:R-:W-:Y:S02]  /*8330*/  FSEL R205, R29, -INF , P2 ;  /* 0xff8000001dcd7808 */ /* 0x000fe40001000000 */
[----:B------:R-:W-:Y:S04]  /*8340*/  FSEL R103, R28, -INF , P1 ;  /* 0xff8000001c677808 */ /* 0x000fe80000800000 */
[----:B------:R5:W-:Y:S01]  /*8350*/  MUFU.EX2 R234, R7 ;  /* 0x0000000700ea7308 */ /* 0x000be20000000800 */
[----:B-1----:R-:W-:Y:S01]  /*8360*/  FMNMX.FTZ R107, R5, R23, !PT ;  /* 0x00000017056b7209 */ /* 0x002fe20007810000 */
[----:B------:R-:W-:Y:S03]  /*8370*/  FFMA.FTZ R5, R15, c[0x0][0x2d0], -R111 ;  /* 0x0000b4000f057a23 */ /* 0x000fe6000001086f */
[----:B------:R-:W-:Y:S05]  /*8380*/  FSETP.NEU.FTZ.AND P2, PT, R107, -INF , PT ;  /* 0xff8000006b00780b */ /* 0x000fea0003f5d000 */
[----:B------:R1:W1:Y:S01]  /*8390*/  MUFU.EX2 R235, R5 ;  /* 0x0000000500eb7308 */ /* 0x0002620000000800 */
[----:B--2---:R-:W-:Y:S02]  /*83a0*/  FMNMX.FTZ R0, R205, R4, !PT ;  /* 0x00000004cd007209 */ /* 0x004fe40007810000 */
[----:B---3--:R-:W-:Y:S02]  /*83b0*/  F2FP.PACK_AB R160, R209, R201 ;  /* 0x000000c9d1a0723e */ /* 0x008fe400000000ff */
[----:B------:R-:W-:Y:S02]  /*83c0*/  FMNMX.FTZ R0, R103, R0, !PT ;  /* 0x0000000067007209 */ /* 0x000fe40007810000 */
[----:B----4-:R-:W-:Y:S03]  /*83d0*/  FMNMX.FTZ R4, R2, R22, !PT ;  /* 0x0000001602047209 */ /* 0x010fe60007810000 */
[----:B------:R-:W2:Y:S01]  /*83e0*/  SHFL.BFLY PT, R2, R0, 0x2, 0x1f ;  /* 0x0c401f0000027f89 */ /* 0x000ea200000e0000 */
[----:B-----5:R-:W-:Y:S05]  /*83f0*/  FMUL.FTZ R7, R107, c[0x0][0x2d0] ;  /* 0x0000b4006b077a20 */ /* 0x020fea0000410000 */
[----:B------:R-:W-:Y:S02]  /*8400*/  FSEL R109, R7, RZ, P2 ;  /* 0x000000ff076d7208 */ /* 0x000fe40001000000 */
[----:B------:R-:W3:Y:S03]  /*8410*/  SHFL.BFLY PT, R8, R4, 0x1, 0x1f ;  /* 0x0c201f0004087f89 */ /* 0x000ee600000e0000 */
[--C-:B-1----:R-:W-:Y:S01]  /*8420*/  FFMA.FTZ R5, R9, c[0x0][0x2d0], -R109.reuse ;  /* 0x0000b40009057a23 */ /* 0x102fe2000001086d */
[----:B------:R-:W-:Y:S03]  /*8430*/  F2FP.PACK_AB R162, R235, R234 ;  /* 0x000000eaeba2723e */ /* 0x000fe600000000ff */
[----:B------:R1:W-:Y:S01]  /*8440*/  MUFU.EX2 R170, R5 ;  /* 0x0000000500aa7308 */ /* 0x0003e20000000800 */
[----:B--2---:R-:W-:Y:S01]  /*8450*/  FMNMX.FTZ R0, R0, R2, !PT ;  /* 0x0000000200007209 */ /* 0x004fe20007810000 */
[--C-:B------:R-:W-:Y:S08]  /*8460*/  FFMA.FTZ R2, R14, c[0x0][0x2d0], -R109.reuse ;  /* 0x0000b4000e027a23 */ /* 0x100ff0000001086d */
[----:B------:R2:W-:Y:S01]  /*8470*/  MUFU.EX2 R232, R2 ;  /* 0x0000000200e87308 */ /* 0x0005e20000000800 */
[----:B---3--:R-:W-:Y:S01]  /*8480*/  FMNMX.FTZ R106, R4, R8, !PT ;  /* 0x00000008046a7209 */ /* 0x008fe20007810000 */
[--C-:B------:R-:W-:Y:S03]  /*8490*/  FFMA.FTZ R4, R18, c[0x0][0x2d0], -R109.reuse ;  /* 0x0000b40012047a23 */ /* 0x100fe6000001086d */
[C---:B------:R-:W-:Y:S01]  /*84a0*/  FSETP.NEU.FTZ.AND P1, PT, R106.reuse, -INF , PT ;  /* 0xff8000006a00780b */ /* 0x040fe20003f3d000 */
[----:B-1----:R-:W-:Y:S04]  /*84b0*/  FFMA.FTZ R5, R11, c[0x0][0x2d0], -R109 ;  /* 0x0000b4000b057a23 */ /* 0x002fe8000001086d */
[----:B------:R-:W1:Y:S10]  /*84c0*/  MUFU.EX2 R237, R4 ;  /* 0x0000000400ed7308 */ /* 0x000e740000000800 */
[----:B------:R3:W4:Y:S01]  /*84d0*/  MUFU.EX2 R233, R5 ;  /* 0x0000000500e97308 */ /* 0x0007220000000800 */
[----:B--2---:R-:W2:Y:S01]  /*84e0*/  SHFL.BFLY PT, R2, R0, 0x1, 0x1f ;  /* 0x0c201f0000027f89 */ /* 0x004ea200000e0000 */
[----:B-1----:R-:W-:Y:S01]  /*84f0*/  F2FP.PACK_AB R163, R237, R232 ;  /* 0x000000e8eda3723e */ /* 0x002fe200000000ff */
[----:B---3--:R-:W-:Y:S01]  /*8500*/  FMUL.FTZ R5, R106, c[0x0][0x2d0] ;  /* 0x0000b4006a057a20 */ /* 0x008fe20000410000 */
[----:B----4-:R-:W-:Y:S02]  /*8510*/  F2FP.PACK_AB R161, R233, R170 ;  /* 0x000000aae9a1723e */ /* 0x010fe400000000ff */
[----:B--2---:R-:W-:Y:S02]  /*8520*/  FMNMX.FTZ R102, R0, R2, !PT ;  /* 0x0000000200667209 */ /* 0x004fe40007810000 */
[----:B------:R-:W-:Y:S05]  /*8530*/  FSEL R110, R5, RZ, P1 ;  /* 0x000000ff056e7208 */ /* 0x000fea0000800000 */
[--C-:B------:R-:W-:Y:S02]  /*8540*/  FFMA.FTZ R4, R13, c[0x0][0x2d0], -R110.reuse ;  /* 0x0000b4000d047a23 */ /* 0x100fe4000001086e */
[--C-:B------:R-:W-:Y:S02]  /*8550*/  FFMA.FTZ R0, R16, c[0x0][0x2d0], -R110.reuse ;  /* 0x0000b40010007a23 */ /* 0x100fe4000001086e */
[----:B------:R1:W-:Y:S01]  /*8560*/  MUFU.EX2 R230, R4 ;  /* 0x0000000400e67308 */ /* 0x0003e20000000800 */
[--C-:B------:R-:W-:Y:S02]  /*8570*/  FFMA.FTZ R2, R17, c[0x0][0x2d0], -R110.reuse ;  /* 0x0000b40011027a23 */ /* 0x100fe4000001086e */
[----:B------:R-:W-:Y:S07]  /*8580*/  FFMA.FTZ R6, R6, c[0x0][0x2d0], -R110 ;  /* 0x0000b40006067a23 */ /* 0x000fee000001086e */
[----:B------:R2:W-:Y:S10]  /*8590*/  MUFU.EX2 R229, R0 ;  /* 0x0000000000e57308 */ /* 0x0005f40000000800 */
[----:B------:R3:W-:Y:S01]  /*85a0*/  MUFU.EX2 R236, R2 ;  /* 0x0000000200ec7308 */ /* 0x0007e20000000800 */
[----:B-1----:R-:W-:Y:S09]  /*85b0*/  FMUL.FTZ R4, R102, c[0x0][0x2d0] ;  /* 0x0000b40066047a20 */ /* 0x002ff20000410000 */
[----:B------:R-:W-:Y:S01]  /*85c0*/  MUFU.EX2 R166, R6 ;  /* 0x0000000600a67308 */ /* 0x000fe20000000800 */
[----:B--2---:R-:W-:Y:S02]  /*85d0*/  FSEL R0, R108, RZ, P0 ;  /* 0x000000ff6c007208 */ /* 0x004fe40000000000 */
[----:B------:R-:W-:Y:S03]  /*85e0*/  FSETP.NEU.FTZ.AND P0, PT, R102, -INF , PT ;  /* 0xff8000006600780b */ /* 0x000fe60003f1d000 */
[----:B------:R-:W-:Y:S01]  /*85f0*/  FADD.FTZ R0, -R0, R3 ;  /* 0x0000000300007221 */ /* 0x000fe20000010100 */
[----:B------:R-:W-:Y:S03]  /*8600*/  FSEL R164, R4, RZ, P0 ;  /* 0x000000ff04a47208 */ /* 0x000fe60000000000 */
[----:B------:R-:W-:Y:S02]  /*8610*/  FMUL.FTZ R0, R0, c[0x0][0x2d0] ;  /* 0x0000b40000007a20 */ /* 0x000fe40000410000 */
[--C-:B---3--:R-:W-:Y:S02]  /*8620*/  FFMA.FTZ R2, R12, c[0x0][0x2d0], -R164.reuse ;  /* 0x0000b4000c027a23 */ /* 0x108fe400000108a4 */
[----:B------:R-:W1:Y:S10]  /*8630*/  MUFU.EX2 R101, R0 ;  /* 0x0000000000657308 */ /* 0x000e740000000800 */
[----:B------:R2:W-:Y:S01]  /*8640*/  MUFU.EX2 R165, R2 ;  /* 0x0000000200a57308 */ /* 0x0005e20000000800 */
[C---:B-1----:R-:W-:Y:S01]  /*8650*/  FMUL.FTZ R4, R101.reuse, R116 ;  /* 0x0000007465047220 */ /* 0x042fe20000410000 */
[----:B------:R-:W-:Y:S01]  /*8660*/  F2FP.PACK_AB R116, R230, R166 ;  /* 0x000000a6e674723e */ /* 0x000fe200000000ff */
[C---:B------:R-:W-:Y:S02]  /*8670*/  FMUL.FTZ R5, R101.reuse, R117 ;  /* 0x0000007565057220 */ /* 0x040fe40000410000 */
[C---:B------:R-:W-:Y:S02]  /*8680*/  FMUL.FTZ R16, R101.reuse, R124 ;  /* 0x0000007c65107220 */ /* 0x040fe40000410000 */
[C---:B------:R-:W-:Y:S02]  /*8690*/  FMUL.FTZ R17, R101.reuse, R125 ;  /* 0x0000007d65117220 */ /* 0x040fe40000410000 */
[C---:B------:R-:W-:Y:S02]  /*86a0*/  FMUL.FTZ R33, R101.reuse, R141 ;  /* 0x0000008d65217220 */ /* 0x040fe40000410000 */
[--C-:B--2---:R-:W-:Y:S02]  /*86b0*/  FFMA.FTZ R2, R20, c[0x0][0x2d0], -R164.reuse ;  /* 0x0000b40014027a23 */ /* 0x104fe400000108a4 */
[----:B------:R-:W1:Y:S01]  /*86c0*/  LDSM.16.MT88.4 R20, [R185] ;  /* 0x00000000b914783b */ /* 0x000e620000004200 */
[C---:B------:R-:W-:Y:S01]  /*86d0*/  FMUL.FTZ R32, R101.reuse, R140 ;  /* 0x0000008c65207220 */ /* 0x040fe20000410000 */
[----:B------:R-:W2:Y:S01]  /*86e0*/  MUFU.EX2 R227, R2 ;  /* 0x0000000200e37308 */ /* 0x000ea20000000800 */
[C---:B------:R-:W-:Y:S02]  /*86f0*/  FMUL.FTZ R48, R101.reuse, R156 ;  /* 0x0000009c65307220 */ /* 0x040fe40000410000 */
        /* <DEDUP_REMOVED lines=10> */
[----:B------:R-:W-:Y:S01]  /*87a0*/  FMUL.FTZ R85, R101, R85 ;  /* 0x0000005565557220 */ /* 0x000fe20000410000 */
[----:B--2---:R-:W-:Y:S01]  /*87b0*/  F2FP.PACK_AB R117, R227, R165 ;  /* 0x000000a5e375723e */ /* 0x004fe200000000ff */
[----:B------:R-:W-:Y:S02]  /*87c0*/  FFMA.FTZ R2, R19, c[0x0][0x2d0], -R164 ;  /* 0x0000b40013027a23 */ /* 0x000fe400000108a4 */
[C---:B------:R-:W-:Y:S02]  /*87d0*/  FMUL.FTZ R96, R101.reuse, R96 ;  /* 0x0000006065607220 */ /* 0x040fe40000410000 */
[----:B------:R2:W-:Y:S01]  /*87e0*/  MUFU.EX2 R228, R2 ;  /* 0x0000000200e47308 */ /* 0x0005e20000000800 */
[----:B------:R-:W-:Y:S01]  /*87f0*/  FMUL.FTZ R97, R101, R97 ;  /* 0x0000006165617220 */ /* 0x000fe20000410000 */
[----:B--2---:R-:W-:Y:S05]  /*8800*/  FSEL R2, R107, RZ, P2 ;  /* 0x000000ff6b027208 */ /* 0x004fea0001000000 */
[----:B------:R-:W-:Y:S01]  /*8810*/  FADD.FTZ R0, -R2, R100 ;  /* 0x0000006402007221 */ /* 0x000fe20000010100 */
[----:B------:R-:W-:Y:S03]  /*8820*/  FSEL R2, R106, RZ, P1 ;  /* 0x000000ff6a027208 */ /* 0x000fe60000800000 */
[----:B------:R-:W-:Y:S04]  /*8830*/  FMUL.FTZ R0, R0, c[0x0][0x2d0] ;  /* 0x0000b40000007a20 */ /* 0x000fe80000410000 */
[----:B------:R2:W3:Y:S02]  /*8840*/  MUFU.EX2 R100, R0 ;  /* 0x0000000000647308 */ /* 0x0004e40000000800 */
[----:B--2---:R-:W-:Y:S01]  /*8850*/  FADD.FTZ R0, -R2, R104 ;  /* 0x0000006802007221 */ /* 0x004fe20000010100 */
[----:B------:R-:W-:Y:S01]  /*8860*/  FSEL R2, R102, RZ, P0 ;  /* 0x000000ff66027208 */ /* 0x000fe20000000000 */
[----:B---3--:R-:W-:Y:S01]  /*8870*/  FMUL.FTZ R6, R100, R118 ;  /* 0x0000007664067220 */ /* 0x008fe20000410000 */
[----:B------:R-:W-:Y:S01]  /*8880*/  F2FP.PACK_AB R118, R236, R229 ;  /* 0x000000e5ec76723e */ /* 0x000fe200000000ff */
[----:B------:R-:W-:Y:S01]  /*8890*/  FMUL.FTZ R0, R0, c[0x0][0x2d0] ;  /* 0x0000b40000007a20 */ /* 0x000fe20000410000 */
[----:B------:R-:W-:Y:S01]  /*88a0*/  ISETP.GT.AND P0, PT, R180, R251, PT ;  /* 0x000000fbb400720c */ /* 0x000fe20003f04270 */
[C---:B------:R-:W-:Y:S02]  /*88b0*/  FMUL.FTZ R7, R100.reuse, R119 ;  /* 0x0000007764077220 */ /* 0x040fe40000410000 */
[----:B------:R2:W3:Y:S01]  /*88c0*/  MUFU.EX2 R3, R0 ;  /* 0x0000000000037308 */ /* 0x0004e20000000800 */
[C---:B------:R-:W-:Y:S02]  /*88d0*/  FMUL.FTZ R18, R100.reuse, R126 ;  /* 0x0000007e64127220 */ /* 0x040fe40000410000 */
[C---:B------:R-:W-:Y:S02]  /*88e0*/  FMUL.FTZ R19, R100.reuse, R127 ;  /* 0x0000007f64137220 */ /* 0x040fe40000410000 */
[-C--:B-1----:R-:W-:Y:S01]  /*88f0*/  HMMA.16816.F32 R4, R160, R20.reuse, R4 ;  /* 0x00000014a004723c */ /* 0x082fe20000001804 */
[C---:B------:R-:W-:Y:S01]  /*8900*/  FMUL.FTZ R34, R100.reuse, R142 ;  /* 0x0000008e64227220 */ /* 0x040fe20000410000 */
[----:B------:R-:W-:Y:S01]  /*8910*/  LDSM.16.MT88.4 R124, [R186+0x400] ;  /* 0x00040000ba7c783b */ /* 0x000fe20000004200 */
[C---:B------:R-:W-:Y:S02]  /*8920*/  FMUL.FTZ R35, R100.reuse, R143 ;  /* 0x0000008f64237220 */ /* 0x040fe40000410000 */
[C---:B------:R-:W-:Y:S02]  /*8930*/  FMUL.FTZ R50, R100.reuse, R158 ;  /* 0x0000009e64327220 */ /* 0x040fe40000410000 */
[C---:B------:R-:W-:Y:S02]  /*8940*/  FMUL.FTZ R51, R100.reuse, R159 ;  /* 0x0000009f64337220 */ /* 0x040fe40000410000 */
[----:B------:R-:W-:Y:S01]  /*8950*/  FFMA.FTZ R104, R183, c[0x0][0x2d0], -R111 ;  /* 0x0000b400b7687a23 */ /* 0x000fe2000001086f */
[----:B------:R-:W-:Y:S02]  /*8960*/  LDSM.16.MT88.4 R156, [R185+0x1400] ;  /* 0x00140000b99c783b */ /* 0x000fe40000004200 */
[C---:B------:R-:W-:Y:S01]  /*8970*/  FMUL.FTZ R54, R100.reuse, R54 ;  /* 0x0000003664367220 */ /* 0x040fe20000410000 */
[----:B------:R-:W-:Y:S01]  /*8980*/  MUFU.EX2 R216, R104 ;  /* 0x0000006800d87308 */ /* 0x000fe20000000800 */
[C---:B------:R-:W-:Y:S02]  /*8990*/  FMUL.FTZ R55, R100.reuse, R55 ;  /* 0x0000003764377220 */ /* 0x040fe40000410000 */
[C---:B------:R-:W-:Y:S02]  /*89a0*/  FFMA.FTZ R140, R100.reuse, R246, R170 ;  /* 0x000000f6648c7223 */ /* 0x040fe400000100aa */
[----:B------:R-:W-:Y:S02]  /*89b0*/  FMUL.FTZ R66, R100, R66 ;  /* 0x0000004264427220 */ /* 0x000fe40000410000 */
[----:B--2---:R-:W-:Y:S02]  /*89c0*/  FADD.FTZ R0, -R2, R105 ;  /* 0x0000006902007221 */ /* 0x004fe40000010100 */
[----:B------:R-:W-:Y:S02]  /*89d0*/  FFMA.FTZ R2, R24, c[0x0][0x2d0], -R164 ;  /* 0x0000b40018027a23 */ /* 0x000fe400000108a4 */
[----:B------:R-:W-:Y:S02]  /*89e0*/  FMUL.FTZ R0, R0, c[0x0][0x2d0] ;  /* 0x0000b40000007a20 */ /* 0x000fe40000410000 */
[----:B------:R-:W1:Y:S01]  /*89f0*/  MUFU.EX2 R231, R2 ;  /* 0x0000000200e77308 */ /* 0x000e620000000800 */
[C---:B---3--:R-:W-:Y:S02]  /*8a00*/  FMUL.FTZ R8, R3.reuse, R112 ;  /* 0x0000007003087220 */ /* 0x048fe40000410000 */
[C---:B------:R-:W-:Y:S02]  /*8a10*/  FMUL.FTZ R9, R3.reuse, R113 ;  /* 0x0000007103097220 */ /* 0x040fe40000410000 */
[C---:B------:R-:W-:Y:S02]  /*8a20*/  FMUL.FTZ R12, R3.reuse, R120 ;  /* 0x00000078030c7220 */ /* 0x040fe40000410000 */
[C---:B------:R-:W-:Y:S02]  /*8a30*/  FMUL.FTZ R13, R3.reuse, R121 ;  /* 0x00000079030d7220 */ /* 0x040fe40000410000 */
        /* <DEDUP_REMOVED lines=10> */
[--C-:B------:R-:W-:Y:S02]  /*8ae0*/  FFMA.FTZ R2, R182, c[0x0][0x2d0], -R111.reuse ;  /* 0x0000b400b6027a23 */ /* 0x100fe4000001086f */
[----:B------:R-:W-:Y:S02]  /*8af0*/  FFMA.FTZ R105, R199, c[0x0][0x2d0], -R111 ;  /* 0x0000b400c7697a23 */ /* 0x000fe4000001086f */
[----:B------:R1:W-:Y:S01]  /*8b00*/  MUFU.EX2 R202, R2 ;  /* 0x0000000200ca7308 */ /* 0x0003e20000000800 */
[C---:B------:R-:W-:Y:S02]  /*8b10*/  FMUL.FTZ R56, R3.reuse, R56 ;  /* 0x0000003803387220 */ /* 0x040fe40000410000 */
[----:B------:R-:W-:Y:S02]  /*8b20*/  FMUL.FTZ R57, R3, R57 ;  /* 0x0000003903397220 */ /* 0x000fe40000410000 */
[C---:B--2---:R-:W-:Y:S02]  /*8b30*/  FMUL.FTZ R10, R0.reuse, R114 ;  /* 0x00000072000a7220 */ /* 0x044fe40000410000 */
[----:B------:R-:W-:Y:S02]  /*8b40*/  FMUL.FTZ R11, R0, R115 ;  /* 0x00000073000b7220 */ /* 0x000fe40000410000 */
[----:B------:R-:W2:Y:S01]  /*8b50*/  LDSM.16.MT88.4 R112, [R185+0xc00] ;  /* 0x000c0000b970783b */ /* 0x000ea20000004200 */
[--C-:B------:R-:W-:Y:S01]  /*8b60*/  FFMA.FTZ R133, R221, c[0x0][0x2d0], -R109.reuse ;  /* 0x0000b400dd857a23 */ /* 0x100fe2000001086d */
[----:B------:R-:W-:Y:S01]  /*8b70*/  MUFU.EX2 R208, R105 ;  /* 0x0000006900d07308 */ /* 0x000fe20000000800 */
[----:B------:R-:W-:Y:S02]  /*8b80*/  FFMA.FTZ R132, R220, c[0x0][0x2d0], -R109 ;  /* 0x0000b400dc847a23 */ /* 0x000fe4000001086d */
[C---:B------:R-:W-:Y:S01]  /*8b90*/  HMMA.16816.F32 R8, R116.reuse, R20, R8 ;  /* 0x000000147408723c */ /* 0x040fe20000001808 */
[C---:B------:R-:W-:Y:S02]  /*8ba0*/  FMUL.FTZ R14, R0.reuse, R122 ;  /* 0x0000007a000e7220 */ /* 0x040fe40000410000 */
[C---:B------:R-:W-:Y:S02]  /*8bb0*/  FMUL.FTZ R15, R0.reuse, R123 ;  /* 0x0000007b000f7220 */ /* 0x040fe40000410000 */
[----:B------:R-:W-:Y:S02]  /*8bc0*/  FMUL.FTZ R26, R0, R134 ;  /* 0x00000086001a7220 */ /* 0x000fe40000410000 */
[C---:B------:R-:W-:Y:S02]  /*8bd0*/  FMUL.FTZ R20, R101.reuse, R128 ;  /* 0x0000008065147220 */ /* 0x040fe40000410000 */
[----:B------:R-:W-:Y:S01]  /*8be0*/  FMUL.FTZ R21, R101, R129 ;  /* 0x0000008165157220 */ /* 0x000fe20000410000 */
[-C--:B------:R-:W-:Y:S02]  /*8bf0*/  HMMA.16816.F32 R12, R116, R22.reuse, R12 ;  /* 0x00000016740c723c */ /* 0x080fe4000000180c */
[----:B-1----:R-:W-:Y:S02]  /*8c00*/  FFMA.FTZ R2, R181, c[0x0][0x2d0], -R111 ;  /* 0x0000b400b5027a23 */ /* 0x002fe4000001086f */
[----:B------:R-:W-:Y:S02]  /*8c10*/  FFMA.FTZ R134, R222, c[0x0][0x2d0], -R109 ;  /* 0x0000b400de867a23 */ /* 0x000fe4000001086d */
[----:B------:R1:W-:Y:S01]  /*8c20*/  MUFU.EX2 R210, R2 ;  /* 0x0000000200d27308 */ /* 0x0003e20000000800 */
[C---:B------:R-:W-:Y:S01]  /*8c30*/  FMUL.FTZ R27, R0.reuse, R135 ;  /* 0x00000087001b7220 */ /* 0x040fe20000410000 */
[C---:B------:R-:W-:Y:S01]  /*8c40*/  HMMA.16816.F32 R16, R160.reuse, R22, R16 ;  /* 0x00000016a010723c */ /* 0x040fe20000001810 */
[C---:B------:R-:W-:Y:S03]  /*8c50*/  FMUL.FTZ R30, R0.reuse, R138 ;  /* 0x0000008a001e7220 */ /* 0x040fe60000410000 */
[C---:B------:R-:W-:Y:S02]  /*8c60*/  FMUL.FTZ R31, R0.reuse, R139 ;  /* 0x0000008b001f7220 */ /* 0x040fe40000410000 */
[----:B------:R-:W-:Y:S02]  /*8c70*/  FMUL.FTZ R42, R0, R150 ;  /* 0x00000096002a7220 */ /* 0x000fe40000410000 */
[C---:B------:R-:W-:Y:S01]  /*8c80*/  FMUL.FTZ R22, R100.reuse, R130 ;  /* 0x0000008264167220 */ /* 0x040fe20000410000 */
[----:B------:R-:W-:Y:S03]  /*8c90*/  MUFU.EX2 R170, R134 ;  /* 0x0000008600aa7308 */ /* 0x000fe60000000800 */
[----:B------:R-:W-:Y:S02]  /*8ca0*/  FMUL.FTZ R23, R100, R131 ;  /* 0x0000008364177220 */ /* 0x000fe40000410000 */
[----:B------:R-:W-:Y:S01]  /*8cb0*/  LDSM.16.MT88.4 R128, [R185+0x1000] ;  /* 0x00100000b980783b */ /* 0x000fe20000004200 */
[----:B------:R-:W-:Y:S02]  /*8cc0*/  FFMA.FTZ R135, R224, c[0x0][0x2d0], -R111 ;  /* 0x0000b400e0877a23 */ /* 0x000fe4000001086f */
[C---:B------:R-:W-:Y:S02]  /*8cd0*/  FMUL.FTZ R43, R0.reuse, R151 ;  /* 0x00000097002b7220 */ /* 0x040fe40000410000 */
[-C--:B------:R-:W-:Y:S01]  /*8ce0*/  HMMA.16816.F32 R20, R160, R36.reuse, R20 ;  /* 0x00000024a014723c */ /* 0x080fe20000001814 */
[C---:B------:R-:W-:Y:S02]  /*8cf0*/  FMUL.FTZ R46, R0.reuse, R154 ;  /* 0x0000009a002e7220 */ /* 0x040fe40000410000 */
[--C-:B-1----:R-:W-:Y:S02]  /*8d00*/  FFMA.FTZ R2, R179, c[0x0][0x2d0], -R109.reuse ;  /* 0x0000b400b3027a23 */ /* 0x102fe4000001086d */
[C---:B------:R-:W-:Y:S02]  /*8d10*/  FMUL.FTZ R47, R0.reuse, R155 ;  /* 0x0000009b002f7220 */ /* 0x040fe40000410000 */
[----:B------:R1:W-:Y:S01]  /*8d20*/  MUFU.EX2 R200, R2 ;  /* 0x0000000200c87308 */ /* 0x0003e20000000800 */
[C---:B------:R-:W-:Y:S01]  /*8d30*/  HMMA.16816.F32 R24, R116.reuse, R36, R24 ;  /* 0x000000247418723c */ /* 0x040fe20000001818 */
[C---:B------:R-:W-:Y:S03]  /*8d40*/  FMUL.FTZ R58, R0.reuse, R58 ;  /* 0x0000003a003a7220 */ /* 0x040fe60000410000 */
[C---:B------:R-:W-:Y:S02]  /*8d50*/  FMUL.FTZ R59, R0.reuse, R59 ;  /* 0x0000003b003b7220 */ /* 0x040fe40000410000 */
[----:B------:R-:W-:Y:S02]  /*8d60*/  FMUL.FTZ R60, R3, R60 ;  /* 0x0000003c033c7220 */ /* 0x000fe40000410000 */
[-C--:B------:R-:W-:Y:S01]  /*8d70*/  HMMA.16816.F32 R28, R116, R38.reuse, R28 ;  /* 0x00000026741c723c */ /* 0x080fe2000000181c */
[C---:B------:R-:W-:Y:S03]  /*8d80*/  FMUL.FTZ R36, R101.reuse, R144 ;  /* 0x0000009065247220 */ /* 0x040fe60000410000 */
[----:B------:R-:W-:Y:S02]  /*8d90*/  FMUL.FTZ R37, R101, R145 ;  /* 0x0000009165257220 */ /* 0x000fe40000410000 */
[C---:B------:R-:W-:Y:S02]  /*8da0*/  FMUL.FTZ R61, R3.reuse, R61 ;  /* 0x0000003d033d7220 */ /* 0x040fe40000410000 */
[C---:B------:R-:W-:Y:S01]  /*8db0*/  HMMA.16816.F32 R32, R160.reuse, R38, R32 ;  /* 0x00000026a020723c */ /* 0x040fe20000001820 */
[C---:B------:R-:W-:Y:S03]  /*8dc0*/  FMUL.FTZ R62, R0.reuse, R62 ;  /* 0x0000003e003e7220 */ /* 0x040fe60000410000 */
[----:B------:R-:W-:Y:S02]  /*8dd0*/  FMUL.FTZ R63, R0, R63 ;  /* 0x0000003f003f7220 */ /* 0x000fe40000410000 */
[----:B------:R-:W-:Y:S02]  /*8de0*/  FMUL.FTZ R67, R100, R67 ;  /* 0x0000004364437220 */ /* 0x000fe40000410000 */
[--C-:B-1----:R-:W-:Y:S04]  /*8df0*/  FFMA.FTZ R2, R178, c[0x0][0x2d0], -R109.reuse ;  /* 0x0000b400b2027a23 */ /* 0x102fe8000001086d */
[----:B------:R1:W-:Y:S01]  /*8e00*/  MUFU.EX2 R206, R2 ;  /* 0x0000000200ce7308 */ /* 0x0003e20000000800 */
[C---:B------:R-:W-:Y:S02]  /*8e10*/  FMUL.FTZ R38, R100.reuse, R146 ;  /* 0x0000009264267220 */ /* 0x040fe40000410000 */
[C---:B------:R-:W-:Y:S02]  /*8e20*/  FMUL.FTZ R39, R100.reuse, R147 ;  /* 0x0000009364277220 */ /* 0x040fe40000410000 */
[C---:B------:R-:W-:Y:S02]  /*8e30*/  FMUL.FTZ R70, R100.reuse, R70 ;  /* 0x0000004664467220 */ /* 0x040fe40000410000 */
[----:B------:R-:W-:Y:S02]  /*8e40*/  FMUL.FTZ R71, R100, R71 ;  /* 0x0000004764477220 */ /* 0x000fe40000410000 */
[C---:B------:R-:W-:Y:S01]  /*8e50*/  FMUL.FTZ R72, R3.reuse, R72 ;  /* 0x0000004803487220 */ /* 0x040fe20000410000 */
[-C--:B--2---:R-:W-:Y:S01]  /*8e60*/  HMMA.16816.F32 R36, R160, R112.reuse, R36 ;  /* 0x00000070a024723c */ /* 0x084fe20000001824 */
[C---:B------:R-:W-:Y:S02]  /*8e70*/  FMUL.FTZ R73, R3.reuse, R73 ;  /* 0x0000004903497220 */ /* 0x040fe40000410000 */
[C---:B------:R-:W-:Y:S02]  /*8e80*/  FMUL.FTZ R74, R0.reuse, R74 ;  /* 0x0000004a004a7220 */ /* 0x040fe40000410000 */
[C---:B------:R-:W-:Y:S02]  /*8e90*/  FMUL.FTZ R75, R0.reuse, R75 ;  /* 0x0000004b004b7220 */ /* 0x040fe40000410000 */
[C---:B------:R-:W-:Y:S01]  /*8ea0*/  FMUL.FTZ R76, R3.reuse, R76 ;  /* 0x0000004c034c7220 */ /* 0x040fe20000410000 */
[C---:B------:R-:W-:Y:S01]  /*8eb0*/  HMMA.16816.F32 R40, R116.reuse, R112, R40 ;  /* 0x000000707428723c */ /* 0x040fe20000001828 */
[----:B------:R-:W-:Y:S03]  /*8ec0*/  FMUL.FTZ R77, R3, R77 ;  /* 0x0000004d034d7220 */ /* 0x000fe60000410000 */
[C---:B------:R-:W-:Y:S02]  /*8ed0*/  FMUL.FTZ R78, R0.reuse, R78 ;  /* 0x0000004e004e7220 */ /* 0x040fe40000410000 */
[--C-:B-1----:R-:W-:Y:S02]  /*8ee0*/  FFMA.FTZ R2, R177, c[0x0][0x2d0], -R109.reuse ;  /* 0x0000b400b1027a23 */ /* 0x102fe4000001086d */
[-C--:B------:R-:W-:Y:S01]  /*8ef0*/  HMMA.16816.F32 R44, R116, R114.reuse, R44 ;  /* 0x00000072742c723c */ /* 0x080fe2000000182c */
[----:B------:R-:W-:Y:S01]  /*8f00*/  FMUL.FTZ R79, R0, R79 ;  /* 0x0000004f004f7220 */ /* 0x000fe20000410000 */
[----:B------:R1:W-:Y:S02]  /*8f10*/  MUFU.EX2 R213, R2 ;  /* 0x0000000200d57308 */ /* 0x0003e40000000800 */
[C---:B------:R-:W-:Y:S02]  /*8f20*/  FMUL.FTZ R82, R100.reuse, R82 ;  /* 0x0000005264527220 */ /* 0x040fe40000410000 */
[----:B------:R-:W-:Y:S02]  /*8f30*/  FMUL.FTZ R83, R100, R83 ;  /* 0x0000005364537220 */ /* 0x000fe40000410000 */
[C---:B------:R-:W-:Y:S01]  /*8f40*/  HMMA.16816.F32 R48, R160.reuse, R114, R48 ;  /* 0x00000072a030723c */ /* 0x040fe20000001830 */
[----:B------:R-:W2:Y:S03]  /*8f50*/  LDSM.16.MT88.4 R112, [R186+0xc00] ;  /* 0x000c0000ba70783b */ /* 0x000ea60000004200 */
[C---:B------:R-:W-:Y:S02]  /*8f60*/  FMUL.FTZ R88, R3.reuse, R88 ;  /* 0x0000005803587220 */ /* 0x040fe40000410000 */
[C---:B------:R-:W-:Y:S02]  /*8f70*/  FMUL.FTZ R89, R3.reuse, R89 ;  /* 0x0000005903597220 */ /* 0x040fe40000410000 */
[C---:B------:R-:W-:Y:S04]  /*8f80*/  FMUL.FTZ R90, R0.reuse, R90 ;  /* 0x0000005a005a7220 */ /* 0x040fe80000410000 */
[----:B------:R-:W-:Y:S02]  /*8f90*/  FMUL.FTZ R91, R0, R91 ;  /* 0x0000005b005b7220 */ /* 0x000fe40000410000 */
[C---:B------:R-:W-:Y:S02]  /*8fa0*/  FMUL.FTZ R92, R3.reuse, R92 ;  /* 0x0000005c035c7220 */ /* 0x040fe40000410000 */
[C---:B------:R-:W-:Y:S02]  /*8fb0*/  FMUL.FTZ R93, R3.reuse, R93 ;  /* 0x0000005d035d7220 */ /* 0x040fe40000410000 */
[----:B-1----:R-:W-:Y:S02]  /*8fc0*/  FFMA.FTZ R2, R176, c[0x0][0x2d0], -R109 ;  /* 0x0000b400b0027a23 */ /* 0x002fe4000001086d */
[C---:B------:R-:W-:Y:S02]  /*8fd0*/  FMUL.FTZ R94, R0.reuse, R94 ;  /* 0x0000005e005e7220 */ /* 0x040fe40000410000 */
[----:B------:R1:W-:Y:S01]  /*8fe0*/  MUFU.EX2 R214, R2 ;  /* 0x0000000200d67308 */ /* 0x0003e20000000800 */
[----:B------:R-:W-:Y:S02]  /*8ff0*/  FMUL.FTZ R95, R0, R95 ;  /* 0x0000005f005f7220 */ /* 0x000fe40000410000 */
[C---:B------:R-:W-:Y:S02]  /*9000*/  FMUL.FTZ R86, R100.reuse, R86 ;  /* 0x0000005664567220 */ /* 0x040fe40000410000 */
[C---:B------:R-:W-:Y:S02]  /*9010*/  FMUL.FTZ R87, R100.reuse, R87 ;  /* 0x0000005764577220 */ /* 0x040fe40000410000 */
[C---:B------:R-:W-:Y:S02]  /*9020*/  FMUL.FTZ R98, R100.reuse, R98 ;  /* 0x0000006264627220 */ /* 0x040fe40000410000 */
[----:B------:R-:W-:Y:S02]  /*9030*/  FMUL.FTZ R99, R100, R99 ;  /* 0x0000006364637220 */ /* 0x000fe40000410000 */
[----:B------:R-:W-:Y:S02]  /*9040*/  FFMA.FTZ R166, R3, R245, R166 ;  /* 0x000000f503a67223 */ /* 0x000fe400000100a6 */
[----:B------:R-:W-:Y:S02]  /*9050*/  FFMA.FTZ R3, R211, c[0x0][0x2d0], -R164 ;  /* 0x0000b400d3037a23 */ /* 0x000fe400000108a4 */
[----:B------:R-:W-:Y:S02]  /*9060*/  FFMA.FTZ R165, R0, R247, R165 ;  /* 0x000000f700a57223 */ /* 0x000fe400000100a5 */
[----:B------:R-:W-:Y:S01]  /*9070*/  FFMA.FTZ R137, R226, c[0x0][0x2d0], -R111 ;  /* 0x0000b400e2897a23 */ /* 0x000fe2000001086f */
[-C--:B--2---:R-:W-:Y:S01]  /*9080*/  HMMA.16816.F32 R52, R160, R112.reuse, R52 ;  /* 0x00000070a034723c */ /* 0x084fe20000001834 */
[----:B------:R-:W-:Y:S02]  /*9090*/  FADD.FTZ R0, R227, R165 ;  /* 0x000000a5e3007221 */ /* 0x000fe40000010000 */
[--C-:B------:R-:W-:Y:S02]  /*90a0*/  FFMA.FTZ R136, R225, c[0x0][0x2d0], -R111.reuse ;  /* 0x0000b400e1887a23 */ /* 0x100fe4000001086f */
[--C-:B-1----:R-:W-:Y:S02]  /*90b0*/  FFMA.FTZ R2, R169, c[0x0][0x2d0], -R110.reuse ;  /* 0x0000b400a9027a23 */ /* 0x102fe4000001086e */
[----:B------:R-:W-:Y:S01]  /*90c0*/  FFMA.FTZ R111, R223, c[0x0][0x2d0], -R111 ;  /* 0x0000b400df6f7a23 */ /* 0x000fe2000001086f */
[C---:B------:R-:W-:Y:S01]  /*90d0*/  HMMA.16816.F32 R56, R116.reuse, R112, R56 ;  /* 0x000000707438723c */ /* 0x040fe20000001838 */
[----:B------:R1:W-:Y:S03]  /*90e0*/  MUFU.EX2 R183, R2 ;  /* 0x0000000200b77308 */ /* 0x0003e60000000800 */
[----:B------:R-:W-:Y:S02]  /*90f0*/  FFMA.FTZ R109, R219, c[0x0][0x2d0], -R109 ;  /* 0x0000b400db6d7a23 */ /* 0x000fe4000001086d */
[--C-:B------:R-:W-:Y:S02]  /*9100*/  FFMA.FTZ R105, R218, c[0x0][0x2d0], -R110.reuse ;  /* 0x0000b400da697a23 */ /* 0x100fe4000001086e */
[-C--:B------:R-:W-:Y:S01]  /*9110*/  HMMA.16816.F32 R60, R116, R114.reuse, R60 ;  /* 0x00000072743c723c */ /* 0x080fe2000000183c */
[--C-:B------:R-:W-:Y:S02]  /*9120*/  FFMA.FTZ R104, R217, c[0x0][0x2d0], -R110.reuse ;  /* 0x0000b400d9687a23 */ /* 0x100fe4000001086e */
[----:B------:R-:W-:Y:S01]  /*9130*/  MUFU.EX2 R177, R111 ;  /* 0x0000006f00b17308 */ /* 0x000fe20000000800 */
[----:B------:R-:W-:Y:S02]  /*9140*/  FFMA.FTZ R138, R215, c[0x0][0x2d0], -R110 ;  /* 0x0000b400d78a7a23 */ /* 0x000fe4000001086e */
[----:B------:R-:W-:Y:S02]  /*9150*/  FFMA.FTZ R100, R207, c[0x0][0x2d0], -R164 ;  /* 0x0000b400cf647a23 */ /* 0x000fe400000108a4 */
[C---:B------:R-:W-:Y:S01]  /*9160*/  HMMA.16816.F32 R64, R160.reuse, R114, R64 ;  /* 0x00000072a040723c */ /* 0x040fe20000001840 */
[----:B------:R-:W2:Y:S04]  /*9170*/  LDSM.16.MT88.4 R112, [R185+0x1800] ;  /* 0x00180000b970783b */ /* 0x000ea80000004200 */
[----:B------:R3:W-:Y:S01]  /*9180*/  MUFU.EX2 R111, R3 ;  /* 0x00000003006f7308 */ /* 0x0007e20000000800 */
[----:B-1----:R-:W-:Y:S09]  /*9190*/  FFMA.FTZ R2, R171, c[0x0][0x2d0], -R110 ;  /* 0x0000b400ab027a23 */ /* 0x002ff2000001086e */
[----:B------:R1:W4:Y:S10]  /*91a0*/  MUFU.EX2 R199, R2 ;  /* 0x0000000200c77308 */ /* 0x0003340000000800 */
[----:B------:R-:W-:Y:S01]  /*91b0*/  MUFU.EX2 R171, R137 ;  /* 0x0000008900ab7308 */ /* 0x000fe20000000800 */
[----:B---3--:R-:W-:Y:S02]  /*91c0*/  FADD.FTZ R3, R233, R140 ;  /* 0x0000008ce9037221 */ /* 0x008fe40000010000 */
[----:B------:R-:W-:Y:S07]  /*91d0*/  LDSM.16.MT88.4 R140, [R186+0x800] ;  /* 0x00080000ba8c783b */ /* 0x000fee0000004200 */
[----:B------:R-:W-:Y:S01]  /*91e0*/  MUFU.EX2 R176, R109 ;  /* 0x0000006d00b07308 */ /* 0x000fe20000000800 */
[--C-:B-1----:R-:W-:Y:S01]  /*91f0*/  FFMA.FTZ R2, R173, c[0x0][0x2d0], -R110.reuse ;  /* 0x0000b400ad027a23 */ /* 0x102fe2000001086e */
[----:B----4-:R-:W-:Y:S01]  /*9200*/  F2FP.PACK_AB R120, R199, R183 ;  /* 0x000000b7c778723e */ /* 0x010fe200000000ff */
[-C--:B--2---:R-:W-:Y:S07]  /*9210*/  HMMA.16816.F32 R68, R160, R112.reuse, R68 ;  /* 0x00000070a044723c */ /* 0x084fee0000001844 */
[----:B------:R1:W-:Y:S01]  /*9220*/  MUFU.EX2 R203, R2 ;  /* 0x0000000200cb7308 */ /* 0x0003e20000000800 */
[C---:B------:R-:W-:Y:S09]  /*9230*/  HMMA.16816.F32 R72, R116.reuse, R112, R72 ;  /* 0x000000707448723c */ /* 0x040ff20000001848 */
[----:B------:R-:W-:Y:S01]  /*9240*/  MUFU.EX2 R173, R136 ;  /* 0x0000008800ad7308 */ /* 0x000fe20000000800 */
[-C--:B------:R-:W-:Y:S08]  /*9250*/  HMMA.16816.F32 R76, R116, R114.reuse, R76 ;  /* 0x00000072744c723c */ /* 0x080ff0000000184c */
[C---:B------:R-:W-:Y:S01]  /*9260*/  HMMA.16816.F32 R80, R160.reuse, R114, R80 ;  /* 0x00000072a050723c */ /* 0x040fe20000001850 */
[----:B------:R-:W2:Y:S01]  /*9270*/  LDSM.16.MT88.4 R112, [R186+0x1800] ;  /* 0x00180000ba70783b */ /* 0x000ea20000004200 */
[----:B------:R-:W-:Y:S02]  /*9280*/  MUFU.EX2 R169, R104 ;  /* 0x0000006800a97308 */ /* 0x000fe40000000800 */
[--C-:B-1----:R-:W-:Y:S02]  /*9290*/  FFMA.FTZ R2, R172, c[0x0][0x2d0], -R110.reuse ;  /* 0x0000b400ac027a23 */ /* 0x102fe4000001086e */
[----:B------:R-:W-:Y:S06]  /*92a0*/  FFMA.FTZ R110, R212, c[0x0][0x2d0], -R110 ;  /* 0x0000b400d46e7a23 */ /* 0x000fec000001086e */
[----:B------:R1:W3:Y:S10]  /*92b0*/  MUFU.EX2 R204, R2 ;  /* 0x0000000200cc7308 */ /* 0x0002f40000000800 */
[----:B------:R-:W-:Y:S10]  /*92c0*/  MUFU.EX2 R172, R133 ;  /* 0x0000008500ac7308 */ /* 0x000ff40000000800 */
[----:B------:R-:W4:Y:S01]  /*92d0*/  MUFU.EX2 R109, R100 ;  /* 0x00000064006d7308 */ /* 0x000f220000000800 */
[--C-:B-1----:R-:W-:Y:S01]  /*92e0*/  FFMA.FTZ R2, R167, c[0x0][0x2d0], -R164.reuse ;  /* 0x0000b400a7027a23 */ /* 0x102fe200000108a4 */
[----:B---3--:R-:W-:Y:S01]  /*92f0*/  F2FP.PACK_AB R122, R204, R203 ;  /* 0x000000cbcc7a723e */ /* 0x008fe200000000ff */
[-C--:B--2---:R-:W-:Y:S07]  /*9300*/  HMMA.16816.F32 R84, R160, R112.reuse, R84 ;  /* 0x00000070a054723c */ /* 0x084fee0000001854 */
[----:B------:R1:W-:Y:S01]  /*9310*/  MUFU.EX2 R182, R2 ;  /* 0x0000000200b67308 */ /* 0x0003e20000000800 */
[C---:B------:R-:W-:Y:S09]  /*9320*/  HMMA.16816.F32 R88, R116.reuse, R112, R88 ;  /* 0x000000707458723c */ /* 0x040ff20000001858 */
[----:B------:R2:W-:Y:S03]  /*9330*/  MUFU.EX2 R104, R110 ;  /* 0x0000006e00687308 */ /* 0x0005e60000000800 */
[----:B------:R-:W-:Y:S01]  /*9340*/  F2FP.PACK_AB R112, R210, R202 ;  /* 0x000000cad270723e */ /* 0x000fe200000000ff */
[-C--:B------:R-:W-:Y:S01]  /*9350*/  HMMA.16816.F32 R92, R116, R114.reuse, R92 ;  /* 0x00000072745c723c */ /* 0x080fe2000000185c */
[----:B------:R-:W3:Y:S01]  /*9360*/  LDSM.16.MT88.4 R116, [R185+0x400] ;  /* 0x00040000b974783b */ /* 0x000ee20000004200 */
[----:B------:R-:W-:Y:S02]  /*9370*/  F2FP.PACK_AB R113, R206, R200 ;  /* 0x000000c8ce71723e */ /* 0x000fe400000000ff */
[----:B----4-:R-:W-:Y:S04]  /*9380*/  F2FP.PACK_AB R165, R109, R111 ;  /* 0x0000006f6da5723e */ /* 0x010fe800000000ff */
[----:B------:R-:W-:Y:S01]  /*9390*/  HMMA.16816.F32 R96, R160, R114, R96 ;  /* 0x00000072a060723c */ /* 0x000fe20000001860 */
[--C-:B-1----:R-:W-:Y:S02]  /*93a0*/  FFMA.FTZ R2, R168, c[0x0][0x2d0], -R164.reuse ;  /* 0x0000b400a8027a23 */ /* 0x102fe400000108a4 */
[----:B------:R-:W-:Y:S04]  /*93b0*/  MUFU.EX2 R168, R105 ;  /* 0x0000006900a87308 */ /* 0x000fe80000000800 */
[----:B------:R-:W-:Y:S02]  /*93c0*/  F2FP.PACK_AB R114, R216, R208 ;  /* 0x000000d0d872723e */ /* 0x000fe400000000ff */
[----:B------:R-:W-:Y:S03]  /*93d0*/  F2FP.PACK_AB R115, R214, R213 ;  /* 0x000000d5d673723e */ /* 0x000fe600000000ff */
[----:B------:R-:W-:Y:S01]  /*93e0*/  F2FP.PACK_AB R160, R173, R171 ;  /* 0x000000abada0723e */ /* 0x000fe200000000ff */
[----:B------:R1:W4:Y:S01]  /*93f0*/  MUFU.EX2 R181, R2 ;  /* 0x0000000200b57308 */ /* 0x0003220000000800 */
[----:B------:R-:W-:Y:S01]  /*9400*/  F2FP.PACK_AB R161, R172, R170 ;  /* 0x000000aaaca1723e */ /* 0x000fe200000000ff */
[----:B--2---:R-:W-:Y:S08]  /*9410*/  FADD.FTZ R110, R232, R3 ;  /* 0x00000003e86e7221 */ /* 0x004ff00000010000 */
[----:B------:R-:W-:Y:S01]  /*9420*/  MUFU.EX2 R105, R138 ;  /* 0x0000008a00697308 */ /* 0x000fe20000000800 */
[-C--:B---3--:R-:W-:Y:S01]  /*9430*/  HMMA.16816.F32 R4, R112, R116.reuse, R4 ;  /* 0x000000747004723c */ /* 0x088fe20000001804 */
[--C-:B-1----:R-:W-:Y:S01]  /*9440*/  FFMA.FTZ R2, R174, c[0x0][0x2d0], -R164.reuse ;  /* 0x0000b400ae027a23 */ /* 0x102fe200000108a4 */
[----:B----4-:R-:W-:Y:S07]  /*9450*/  F2FP.PACK_AB R121, R181, R182 ;  /* 0x000000b6b579723e */ /* 0x010fee00000000ff */
[----:B------:R-:W1:Y:S10]  /*9460*/  MUFU.EX2 R174, R132 ;  /* 0x0000008400ae7308 */ /* 0x000e740000000800 */
[----:B------:R2:W-:Y:S01]  /*9470*/  MUFU.EX2 R178, R2 ;  /* 0x0000000200b27308 */ /* 0x0005e20000000800 */
[----:B-1----:R-:W-:Y:S01]  /*9480*/  F2FP.PACK_AB R163, R176, R174 ;  /* 0x000000aeb0a3723e */ /* 0x002fe200000000ff */
[--C-:B--2---:R-:W-:Y:S08]  /*9490*/  FFMA.FTZ R2, R175, c[0x0][0x2d0], -R164.reuse ;  /* 0x0000b400af027a23 */ /* 0x104ff000000108a4 */
[----:B------:R1:W2:Y:S10]  /*94a0*/  MUFU.EX2 R175, R135 ;  /* 0x0000008700af7308 */ /* 0x0002b40000000800 */
[----:B------:R-:W3:Y:S01]  /*94b0*/  MUFU.EX2 R179, R2 ;  /* 0x0000000200b37308 */ /* 0x000ee20000000800 */
[----:B-1----:R-:W-:Y:S01]  /*94c0*/  LDSM.16.MT88.4 R132, [R185+0x800] ;  /* 0x00080000b984783b */ /* 0x002fe20000004200 */
[----:B--2---:R-:W-:Y:S02]  /*94d0*/  F2FP.PACK_AB R162, R177, R175 ;  /* 0x000000afb1a2723e */ /* 0x004fe400000000ff */
[----:B---3--:R-:W-:Y:S01]  /*94e0*/  F2FP.PACK_AB R123, R179, R178 ;  /* 0x000000b2b37b723e */ /* 0x008fe200000000ff */
[----:B------:R-:W-:Y:S02]  /*94f0*/  FFMA.FTZ R2, R101, R244, R201 ;  /* 0x000000f465027223 */ /* 0x000fe400000100c9 */
[--C-:B------:R-:W-:Y:S02]  /*9500*/  FFMA.FTZ R101, R205, c[0x0][0x2d0], -R164.reuse ;  /* 0x0000b400cd657a23 */ /* 0x100fe400000108a4 */
[----:B------:R-:W-:Y:S02]  /*9510*/  FFMA.FTZ R164, R103, c[0x0][0x2d0], -R164 ;  /* 0x0000b40067a47a23 */ /* 0x000fe400000108a4 */
[C---:B------:R-:W-:Y:S01]  /*9520*/  HMMA.16816.F32 R8, R120.reuse, R116, R8 ;  /* 0x000000747808723c */ /* 0x040fe20000001808 */
[----:B------:R-:W-:Y:S01]  /*9530*/  MUFU.EX2 R103, R101 ;  /* 0x0000006500677308 */ /* 0x000fe20000000800 */
[----:B------:R-:W-:Y:S02]  /*9540*/  FADD.FTZ R139, R209, R2 ;  /* 0x00000002d18b7221 */ /* 0x000fe40000010000 */
[----:B------:R-:W-:Y:S01]  /*9550*/  FADD.FTZ R2, R230, R166 ;  /* 0x000000a6e6027221 */ /* 0x000fe20000010000 */
[----:B------:R-:W-:Y:S01]  /*9560*/  F2FP.PACK_AB R166, R104, R105 ;  /* 0x0000006968a6723e */ /* 0x000fe200000000ff */
[----:B------:R-:W-:Y:S02]  /*9570*/  FADD.FTZ R100, R234, R139 ;  /* 0x0000008bea647221 */ /* 0x000fe40000010000 */
[-C--:B------:R-:W-:Y:S01]  /*9580*/  HMMA.16816.F32 R12, R120, R118.reuse, R12 ;  /* 0x00000076780c723c */ /* 0x080fe2000000180c */
[----:B------:R-:W-:Y:S02]  /*9590*/  FADD.FTZ R3, R229, R2 ;  /* 0x00000002e5037221 */ /* 0x000fe40000010000 */
[----:B------:R1:W2:Y:S01]  /*95a0*/  MUFU.EX2 R101, R164 ;  /* 0x000000a400657308 */ /* 0x0002a20000000800 */
[----:B------:R-:W-:Y:S02]  /*95b0*/  FADD.FTZ R2, R228, R0 ;  /* 0x00000000e4027221 */ /* 0x000fe40000010000 */
[----:B------:R-:W-:Y:S02]  /*95c0*/  FADD.FTZ R100, R235, R100 ;  /* 0x00000064eb647221 */ /* 0x000fe40000010000 */
[C---:B------:R-:W-:Y:S01]  /*95d0*/  HMMA.16816.F32 R16, R112.reuse, R118, R16 ;  /* 0x000000767010723c */ /* 0x040fe20000001810 */
[----:B------:R-:W3:Y:S03]  /*95e0*/  LDSM.16.MT88.4 R116, [R186+0x1000] ;  /* 0x00100000ba74783b */ /* 0x000ee60000004200 */
[----:B------:R-:W-:Y:S01]  /*95f0*/  FADD.FTZ R0, R237, R110 ;  /* 0x0000006eed007221 */ /* 0x000fe20000010000 */
[----:B------:R-:W-:Y:S01]  /*9600*/  IADD3 R110, R180, -0x1, RZ ;  /* 0xffffffffb46e7810 */ /* 0x000fe20007ffe0ff */
[----:B------:R-:W-:Y:S02]  /*9610*/  FADD.FTZ R3, R236, R3 ;  /* 0x00000003ec037221 */ /* 0x000fe40000010000 */
[-C--:B------:R-:W-:Y:S01]  /*9620*/  HMMA.16816.F32 R20, R112, R124.reuse, R20 ;  /* 0x0000007c7014723c */ /* 0x080fe20000001814 */
[----:B------:R-:W-:Y:S03]  /*9630*/  FADD.FTZ R2, R231, R2 ;  /* 0x00000002e7027221 */ /* 0x000fe60000010000 */
[----:B------:R-:W-:Y:S01]  /*9640*/  FADD.FTZ R3, R183, R3 ;  /* 0x00000003b7037221 */ /* 0x000fe20000010000 */
[----:B------:R-:W-:Y:S01]  /*9650*/  MOV R180, R110 ;  /* 0x0000006e00b47202 */ /* 0x000fe20000000f00 */
[----:B------:R-:W-:Y:S02]  /*9660*/  FADD.FTZ R2, R182, R2 ;  /* 0x00000002b6027221 */ /* 0x000fe40000010000 */
[C---:B------:R-:W-:Y:S01]  /*9670*/  HMMA.16816.F32 R24, R120.reuse, R124, R24 ;  /* 0x0000007c7818723c */ /* 0x040fe20000001818 */
[----:B-1----:R-:W-:Y:S03]  /*9680*/  F2FP.PACK_AB R164, R169, R168 ;  /* 0x000000a8a9a4723e */ /* 0x002fe600000000ff */
[----:B--2---:R-:W-:Y:S04]  /*9690*/  F2FP.PACK_AB R167, R101, R103 ;  /* 0x0000006765a7723e */ /* 0x004fe800000000ff */
        /* <DEDUP_REMOVED lines=8> */
[-C--:B---3--:R-:W-:Y:S08]  /*9720*/  HMMA.16816.F32 R52, R112, R116.reuse, R52 ;  /* 0x000000747034723c */ /* 0x088ff00000001834 */
[C---:B------:R-:W-:Y:S08]  /*9730*/  HMMA.16816.F32 R56, R120.reuse, R116, R56 ;  /* 0x000000747838723c */ /* 0x040ff00000001838 */
[-C--:B------:R-:W-:Y:S08]  /*9740*/  HMMA.16816.F32 R60, R120, R118.reuse, R60 ;  /* 0x00000076783c723c */ /* 0x080ff0000000183c */
[C---:B------:R-:W-:Y:S08]  /*9750*/  HMMA.16816.F32 R64, R112.reuse, R118, R64 ;  /* 0x000000767040723c */ /* 0x040ff00000001840 */
        /* <DEDUP_REMOVED lines=31> */
[----:B------:R-:W-:Y:S06]  /*9950*/  FADD.FTZ R5, R181, R2 ;  /* 0x00000002b5057221 */ /* 0x000fec0000010000 */
        /* <DEDUP_REMOVED lines=28> */
[----:B------:R-:W-:Y:S01]  /*9b20*/  MOV R105, R102 ;  /* 0x0000006600697202 */ /* 0x000fe20000000f00 */
[----:B------:R-:W-:Y:S02]  /*9b30*/  FADD.FTZ R0, R103, R0 ;  /* 0x0000000067007221 */ /* 0x000fe40000010000 */
[----:B------:R-:W-:Y:S01]  /*9b40*/  HMMA.16816.F32 R96, R160, R14, R96 ;  /* 0x0000000ea060723c */ /* 0x000fe20000001860 */
[----:B------:R-:W-:Y:S03]  /*9b50*/  FADD.FTZ R244, R177, R4 ;  /* 0x00000004b1f47221 */ /* 0x000fe60000010000 */
[----:B------:R-:W-:Y:S01]  /*9b60*/  FADD.FTZ R246, R176, R3 ;  /* 0x00000003b0f67221 */ /* 0x000fe20000010000 */
[----:B------:R-:W-:Y:S01]  /*9b70*/  MOV R3, R108 ;  /* 0x0000006c00037202 */ /* 0x000fe20000000f00 */
[----:B------:R-:W-:Y:S01]  /*9b80*/  FADD.FTZ R245, R104, R2 ;  /* 0x0000000268f57221 */ /* 0x000fe20000010000 */
[----:B------:R-:W-:Y:S01]  /*9b90*/  MOV R104, R106 ;  /* 0x0000006a00687202 */ /* 0x000fe20000000f00 */
[----:B------:R-:W-:Y:S01]  /*9ba0*/  FADD.FTZ R247, R101, R0 ;  /* 0x0000000065f77221 */ /* 0x000fe20000010000 */
[----:B------:R-:W-:-:S05]  /*9bb0*/  @P0 BRA `(.L_x_1082) ;  /* 0xffffcab000000947 */ /* 0x000fca000383ffff */
.L_x_1077:
[----:B------:R-:W-:-:S13]  /*9bc0*/  ISETP.GE.AND P0, PT, R110, R248, PT ;  /* 0x000000f86e00720c */ /* 0x000fda0003f06270 */
[----:B------:R-:W-:Y:S05]  /*9bd0*/  @!P0 BRA `(.L_x_1083) ;  /* 0x00002f9000008947 */ /* 0x000fea0003800000 */
.L_x_1086:
[----:B------:R-:W-:Y:S04]  /*9be0*/  DEPBAR.LE SB0, 0x0 ;  /* 0x000080000000791a */ /* 0x000fe80000000000 */
[----:B------:R-:W-:Y:S01]  /*9bf0*/  WARPSYNC 0xffffffff ;  /* 0xffffffff00007948 */ /* 0x000fe20003800000 */
[----:B------:R-:W-:Y:S01]  /*9c00*/  BAR.SYNC.DEFER_BLOCKING 0x0 ;  /* 0x0000000000007b1d */ /* 0x000fe20000010000 */
[----:B------:R-:W-:Y:S05]  /*9c10*/  SHF.R.S32.HI R0, RZ, 0x1f, R110 ;  /* 0x0000001fff007819 */ /* 0x000fea000001146e */
[----:B------:R-:W-:Y:S04]  /*9c20*/  IMAD R0, R0, c[0x0][0x208], RZ ;  /* 0x0000820000007a24 */ /* 0x000fe800078e02ff */
[----:B------:R-:W-:Y:S01]  /*9c30*/  IMAD R0, R110, c[0x0][0x20c], R0 ;  /* 0x000083006e007a24 */ /* 0x000fe200078e0200 */
[----:B------:R-:W-:Y:S01]  /*9c40*/  LDSM.16.M88.4 R48, [R187] ;  /* 0x00000000bb30783b */ /* 0x000fe20000000200 */
[----:B------:R-:W-:Y:S07]  /*9c50*/  BSSY B0, `(.L_x_1084) ;  /* 0x000013b000007945 */ /* 0x000fee0003800000 */
[----:B------:R-:W1:Y:S08]  /*9c60*/  S2R R2, SR_TID.X ;  /* 0x0000000000027919 */ /* 0x000e700000002100 */
[----:B------:R-:W2:Y:S08]  /*9c70*/  LDSM.16.M88.4 R16, [R184] ;  /* 0x00000000b810783b */ /* 0x000eb00000000200 */
[----:B------:R-:W3:Y:S08]  /*9c80*/  LDSM.16.M88.4 R44, [R187+0x1000] ;  /* 0x00100000bb2c783b */ /* 0x000ef00000000200 */
[----:B------:R-:W4:Y:S08]  /*9c90*/  LDSM.16.M88.4 R32, [R184+0x400] ;  /* 0x00040000b820783b */ /* 0x000f300000000200 */
[----:B------:R-:W5:Y:S08]  /*9ca0*/  LDSM.16.M88.4 R160, [R184+0x800] ;  /* 0x00080000b8a0783b */ /* 0x000f700000000200 */
[----:B------:R-:W-:Y:S08]  /*9cb0*/  LDSM.16.M88.4 R164, [R188] ;  /* 0x00000000bca4783b */ /* 0x000ff00000000200 */
[----:B------:R-:W2:Y:S08]  /*9cc0*/  LDSM.16.M88.4 R168, [R189] ;  /* 0x00000000bda8783b */ /* 0x000eb00000000200 */
[----:B------:R-:W2:Y:S08]  /*9cd0*/  LDSM.16.M88.4 R172, [R188+0x1000] ;  /* 0x00100000bcac783b */ /* 0x000eb00000000200 */
[----:B------:R-:W3:Y:S08]  /*9ce0*/  LDSM.16.M88.4 R176, [R197] ;  /* 0x00000000c5b0783b */ /* 0x000ef00000000200 */
[----:B------:R-:W4:Y:S01]  /*9cf0*/  LDSM.16.M88.4 R180, [R196] ;  /* 0x00000000c4b4783b */ /* 0x000f220000000200 */
[----:B-1----:R-:W-:Y:S01]  /*9d00*/  ISETP.GT.AND P0, PT, R2, 0x3f, PT ;  /* 0x0000003f0200780c */ /* 0x002fe20003f04270 */
[----:B------:R-:W-:Y:S05]  /*9d10*/  IMAD.WIDE.U32 R2, R110, c[0x0][0x208], RZ ;  /* 0x000082006e027a25 */ /* 0x000fea00078e00ff */
[----:B------:R-:W-:Y:S01]  /*9d20*/  IADD3 R0, R3, R0, RZ ;  /* 0x0000000003007210 */ /* 0x000fe20007ffe0ff */
[----:B------:R-:W-:Y:S04]  /*9d30*/  IMAD.WIDE.U32 R2, R2, 0x30, RZ ;  /* 0x0000003002027825 */ /* 0x000fe800078e00ff */
[----:B------:R-:W-:Y:S01]  /*9d40*/  IMAD R0, R0, 0x30, RZ ;  /* 0x0000003000007824 */ /* 0x000fe200078e02ff */
[----:B------:R-:W-:Y:S02]  /*9d50*/  IADD3 R8, P1, R238, R2, RZ ;  /* 0x00000002ee087210 */ /* 0x000fe40007f3e0ff */
[----:B------:R-:W-:Y:S02]  /*9d60*/  @!P0 MOV R4, c[0x0][0x208] ;  /* 0x0000820000048a02 */ /* 0x000fe40000000f00 */
[----:B------:R-:W-:Y:S02]  /*9d70*/  IADD3 R0, R3, R0, RZ ;  /* 0x0000000003007210 */ /* 0x000fe40007ffe0ff */
[----:B------:R-:W-:Y:S02]  /*9d80*/  @!P0 MOV R5, c[0x0][0x20c] ;  /* 0x0000830000058a02 */ /* 0x000fe40000000f00 */
[----:B------:R-:W-:Y:S02]  /*9d90*/  IADD3.X R9, R0, R240, RZ, P1, !PT ;  /* 0x000000f000097210 */ /* 0x000fe40000ffe4ff */
[----:B------:R-:W-:Y:S02]  /*9da0*/  LEA R26, P1, R8, c[0x0][0x1f8], 0x1 ;  /* 0x00007e00081a7a11 */ /* 0x000fe400078208ff */
[----:B------:R-:W-:Y:S02]  /*9db0*/  @!P0 LEA R20, P2, R4, R2, 0x5 ;  /* 0x0000000204148211 */ /* 0x000fe400078428ff */
[----:B------:R-:W-:Y:S02]  /*9dc0*/  LEA.HI.X R27, R8, c[0x0][0x1fc], R9, 0x1, P1 ;  /* 0x00007f00081b7a11 */ /* 0x000fe400008f0c09 */
[----:B------:R-:W-:Y:S02]  /*9dd0*/  @!P0 LEA.HI.X R3, R4, R0, R5, 0x5, P2 ;  /* 0x0000000004038211 */ /* 0x000fe400010f2c05 */
[-C--:B--2---:R-:W-:Y:S01]  /*9de0*/  HMMA.16816.F32 R4, R48, R16.reuse, RZ ;  /* 0x000000103004723c */ /* 0x084fe200000018ff */
[----:B------:R-:W-:Y:S01]  /*9df0*/  @!PT LDS RZ, [RZ] ;  /* 0x00000000fffff984 */ /* 0x000fe20000000800 */
[----:B------:R-:W-:Y:S01]  /*9e00*/  @!PT LDS RZ, [RZ] ;  /* 0x00000000fffff984 */ /* 0x000fe20000000800 */
[----:B------:R-:W-:Y:S01]  /*9e10*/  @!PT LDS RZ, [RZ] ;  /* 0x00000000fffff984 */ /* 0x000fe20000000800 */
[----:B------:R1:W-:Y:S02]  /*9e20*/  LDGSTS.E.BYPASS.LTC128B.128 [R198+0x1880], [R26.64], !P6 ;  /* 0x018800001ac67fae */ /* 0x0003e4000f101d46 */
[----:B------:R-:W-:Y:S04]  /*9e30*/  IADD3 R12, P3, P2, R2, 0x20, R238 ;  /* 0x00000020020c7810 */ /* 0x000fe80007a7e0ee */
[----:B------:R-:W-:Y:S01]  /*9e40*/  IADD3.X R13, R0, RZ, R240, P3, P2 ;  /* 0x000000ff000d7210 */ /* 0x000fe20001fe44f0 */
[C---:B---3--:R-:W-:Y:S04]  /*9e50*/  HMMA.16816.F32 R8, R44.reuse, R16, RZ ;  /* 0x000000102c08723c */ /* 0x048fe800000018ff */
[----:B------:R-:W-:Y:S02]  /*9e60*/  LEA R30, P3, R12, c[0x0][0x1f8], 0x1 ;  /* 0x00007e000c1e7a11 */ /* 0x000fe400078608ff */
[----:B------:R-:W-:Y:S02]  /*9e70*/  IADD3 R2, P2, P1, R2, 0x40, R238 ;  /* 0x0000004002027810 */ /* 0x000fe4000795e0ee */
[----:B------:R-:W-:Y:S02]  /*9e80*/  LEA.HI.X R31, R12, c[0x0][0x1fc], R13, 0x1, P3 ;  /* 0x00007f000c1f7a11 */ /* 0x000fe400018f0c0d */
[-C--:B------:R-:W-:Y:S02]  /*9e90*/  HMMA.16816.F32 R12, R44, R18.reuse, RZ ;  /* 0x000000122c0c723c */ /* 0x080fe400000018ff */
[----:B------:R-:W-:Y:S01]  /*9ea0*/  LEA R28, P3, R2, c[0x0][0x1f8], 0x1 ;  /* 0x00007e00021c7a11 */ /* 0x000fe200078608ff */
[----:B------:R2:W-:Y:S01]  /*9eb0*/  LDGSTS.E.BYPASS.LTC128B.128 [R198+0x2480], [R30.64], !P5 ;  /* 0x024800001ec67fae */ /* 0x0005e2000e901d46 */
[----:B------:R-:W-:Y:S02]  /*9ec0*/  IADD3.X R0, R0, RZ, R240, P2, P1 ;  /* 0x000000ff00007210 */ /* 0x000fe400017e24f0 */
[----:B------:R-:W-:Y:S02]  /*9ed0*/  @!P0 IADD3 R24, P2, P1, R20, 0x20, R238 ;  /* 0x0000002014188810 */ /* 0x000fe4000795e0ee */
[C---:B------:R-:W-:Y:S04]  /*9ee0*/  HMMA.16816.F32 R16, R48.reuse, R18, RZ ;  /* 0x000000123010723c */ /* 0x040fe800000018ff */
[----:B------:R-:W-:Y:S02]  /*9ef0*/  LEA.HI.X R29, R2, c[0x0][0x1fc], R0, 0x1, P3 ;  /* 0x00007f00021d7a11 */ /* 0x000fe400018f0c00 */
[C---:B------:R-:W-:Y:S02]  /*9f00*/  @!P0 IADD3.X R39, R3.reuse, RZ, R240, P2, P1 ;  /* 0x000000ff03278210 */ /* 0x040fe400017e24f0 */
[C---:B------:R-:W-:Y:S01]  /*9f10*/  @!P0 IADD3 R2, P3, P2, R20.reuse, 0x40, R238 ;  /* 0x0000004014028810 */ /* 0x040fe20007a7e0ee */
[----:B------:R2:W-:Y:S03]  /*9f20*/  LDGSTS.E.BYPASS.LTC128B.128 [R198+0x3080], [R28.64], !P4 ;  /* 0x030800001cc67fae */ /* 0x0005e6000e101d46 */
[----:B------:R-:W-:Y:S02]  /*9f30*/  @!P0 IADD3 R0, P1, R20, R238, RZ ;  /* 0x000000ee14008210 */ /* 0x000fe40007f3e0ff */
[-C--:B----4-:R-:W-:Y:S01]  /*9f40*/  HMMA.16816.F32 R20, R48, R32.reuse, RZ ;  /* 0x000000203014723c */ /* 0x090fe200000018ff */
[C---:B------:R-:W-:Y:S02]  /*9f50*/  @!P0 IADD3.X R25, R3.reuse, RZ, R240, P3, P2 ;  /* 0x000000ff03198210 */ /* 0x040fe40001fe44f0 */
[----:B------:R-:W-:Y:S02]  /*9f60*/  @!P0 LEA R36, P3, R0, c[0x0][0x1f8], 0x1 ;  /* 0x00007e0000248a11 */ /* 0x000fe400078608ff */
[----:B------:R-:W-:Y:S02]  /*9f70*/  @!P0 IADD3.X R3, R3, R240, RZ, P1, !PT ;  /* 0x000000f003038210 */ /* 0x000fe40000ffe4ff */
[----:B------:R-:W-:Y:S02]  /*9f80*/  @!P0 LEA R40, P2, R24, c[0x0][0x1f8], 0x1 ;  /* 0x00007e0018288a11 */ /* 0x000fe400078408ff */
[----:B------:R-:W-:Y:S03]  /*9f90*/  @!P0 LEA.HI.X R37, R0, c[0x0][0x1fc], R3, 0x1, P3 ;  /* 0x00007f0000258a11 */ /* 0x000fe600018f0c03 */
[----:B------:R-:W-:Y:S02]  /*9fa0*/  @!P0 LEA.HI.X R41, R24, c[0x0][0x1fc], R39, 0x1, P2 ;  /* 0x00007f0018298a11 */ /* 0x000fe400010f0c27 */
[----:B------:R5:W-:Y:S01]  /*9fb0*/  @!P0 LDGSTS.E.BYPASS.LTC128B.128 [R198+0x2080], [R36.64], !P6 ;  /* 0x0208000024c68fae */ /* 0x000be2000f101d46 */
[----:B------:R-:W-:Y:S02]  /*9fc0*/  @!P0 LEA R38, P1, R2, c[0x0][0x1f8], 0x1 ;  /* 0x00007e0002268a11 */ /* 0x000fe400078208ff */
[----:B------:R-:W-:Y:S02]  /*9fd0*/  ISETP.GT.AND P2, PT, R110, R248, PT ;  /* 0x000000f86e00720c */ /* 0x000fe40003f44270 */
[----:B------:R-:W-:Y:S02]  /*9fe0*/  @!P0 LEA.HI.X R39, R2, c[0x0][0x1fc], R25, 0x1, P1 ;  /* 0x00007f0002278a11 */ /* 0x000fe400008f0c19 */
[C---:B-1----:R-:W-:Y:S01]  /*9ff0*/  HMMA.16816.F32 R24, R44.reuse, R32, RZ ;  /* 0x000000202c18723c */ /* 0x042fe200000018ff */
[----:B------:R1:W-:Y:S07]  /*a000*/  @!P0 LDGSTS.E.BYPASS.LTC128B.128 [R198+0x2c80], [R40.64], !P5 ;  /* 0x02c8000028c68fae */ /* 0x0003ee000e901d46 */
[-C--:B--2---:R-:W-:Y:S01]  /*a010*/  HMMA.16816.F32 R28, R44, R34.reuse, RZ ;  /* 0x000000222c1c723c */ /* 0x084fe200000018ff */
[----:B------:R5:W-:Y:S07]  /*a020*/  @!P0 LDGSTS.E.BYPASS.LTC128B.128 [R198+0x3880], [R38.64], !P4 ;  /* 0x0388000026c68fae */ /* 0x000bee000e101d46 */
[C---:B------:R-:W-:Y:S01]  /*a030*/  HMMA.16816.F32 R32, R48.reuse, R34, RZ ;  /* 0x000000223020723c */ /* 0x040fe200000018ff */
[----:B------:R-:W0:Y:S07]  /*a040*/  LDGDEPBAR ;  /* 0x00000000000079af */ /* 0x000e2e0000000000 */
[-C--:B-----5:R-:W-:Y:S08]  /*a050*/  HMMA.16816.F32 R36, R48, R160.reuse, RZ ;  /* 0x000000a03024723c */ /* 0x0a0ff000000018ff */
[C---:B-1----:R-:W-:Y:S08]  /*a060*/  HMMA.16816.F32 R40, R44.reuse, R160, RZ ;  /* 0x000000a02c28723c */ /* 0x042ff000000018ff */
        /* <DEDUP_REMOVED lines=97> */
[----:B-----5:R-:W-:Y:S03]  /*a680*/  FMUL.FTZ R0, R9, c[0x0][0x320] ;  /* 0x0000c80009007a20 */ /* 0x020fe60000410000 */
[----:B------:R-:W-:Y:S01]  /*a690*/  MOV R4, R106 ;  /* 0x0000006a00047202 */ /* 0x000fe20000000f00 */
        /* <DEDUP_REMOVED lines=8> */
[----:B------:R-:W2:Y:S01]  /*a720*/  MUFU.TANH R209, R2 ;  /* 0x0000000200d17308 */ /* 0x000ea20000002400 */
[----:B-1----:R-:W-:Y:S09]  /*a730*/  FMUL.FTZ R0, R12, c[0x0][0x320] ;  /* 0x0000c8000c007a20 */ /* 0x002ff20000410000 */
[----:B------:R1:W1:Y:S10]  /*a740*/  MUFU.TANH R163, R0 ;  /* 0x0000000000a37308 */ /* 0x0002740000002400 */
[----:B------:R-:W3:Y:S01]  /*a750*/  MUFU.TANH R210, R3 ;  /* 0x0000000300d27308 */ /* 0x000ee20000002400 */
[-C--:B--2---:R-:W-:Y:S05]  /*a760*/  HMMA.16816.F32 R36, R168, R8.reuse, R36 ;  /* 0x00000008a824723c */ /* 0x084fea0000001824 */
[----:B-1----:R-:W-:Y:S03]  /*a770*/  FMUL.FTZ R0, R13, c[0x0][0x320] ;  /* 0x0000c8000d007a20 */ /* 0x002fe60000410000 */
[C---:B------:R-:W-:Y:S01]  /*a780*/  HMMA.16816.F32 R40, R172.reuse, R8, R40 ;  /* 0x00000008ac28723c */ /* 0x040fe20000001828 */
[----:B------:R1:W2:Y:S07]  /*a790*/  MUFU.TANH R162, R0 ;  /* 0x0000000000a27308 */ /* 0x0002ae0000002400 */
[-C--:B------:R-:W-:Y:S08]  /*a7a0*/  HMMA.16816.F32 R44, R172, R10.reuse, R44 ;  /* 0x0000000aac2c723c */ /* 0x080ff0000000182c */
[----:B------:R-:W-:Y:S04]  /*a7b0*/  HMMA.16816.F32 R48, R168, R10, R48 ;  /* 0x0000000aa830723c */ /* 0x000fe80000001830 */
[----:B-1----:R-:W-:Y:S04]  /*a7c0*/  FMUL.FTZ R0, R14, c[0x0][0x320] ;  /* 0x0000c8000e007a20 */ /* 0x002fe80000410000 */
[----:B------:R1:W1:Y:S11]  /*a7d0*/  MUFU.TANH R167, R0 ;  /* 0x0000000000a77308 */ /* 0x0002760000002400 */
[----:B------:R-:W-:Y:S05]  /*a7e0*/  @!UPT UIADD3 URZ, URZ, URZ, URZ ;  /* 0x0000003f3f3ff290 */ /* 0x000fea000fffe03f */
[----:B------:R-:W-:Y:S04]  /*a7f0*/  FMUL.FTZ R2, R48, c[0x0][0x320] ;  /* 0x0000c80030027a20 */ /* 0x000fe80000410000 */
        /* <DEDUP_REMOVED lines=66> */
[----:B--234-:R-:W-:Y:S02]  /*ac20*/  IADD3 R3, -R250, 0x30, RZ ;  /* 0x00000030fa037810 */ /* 0x01cfe40007ffe1ff */
[----:B------:R-:W-:Y:S02]  /*ac30*/  P2R R12, PR, RZ, 0x4 ;  /* 0x00000004ff0c7803 */ /* 0x000fe40000000000 */
[----:B------:R-:W-:Y:S11]  /*ac40*/  ISETP.GE.AND P0, PT, R3, 0x21, PT ;  /* 0x000000210300780c */ /* 0x000ff60003f06270 */
[----:B------:R-:W-:Y:S02]  /*ac50*/  @!UPT UIADD3 URZ, URZ, URZ, URZ ;  /* 0x0000003f3f3ff290 */ /* 0x000fe4000fffe03f */
[----:B------:R-:W-:Y:S01]  /*ac60*/  @P0 IADD3 R5, R110, -0x1, RZ ;  /* 0xffffffff6e050810 */ /* 0x000fe20007ffe0ff */
[----:B------:R-:W-:Y:S02]  /*ac70*/  @P0 IMAD.MOV.U32 R11, RZ, RZ, c[0x0][0x1e0] ;  /* 0x00007800ff0b0624 */ /* 0x000fe400078e00ff */
[----:B------:R-:W-:Y:S01]  /*ac80*/  @P0 IMAD.MOV.U32 R7, RZ, RZ, 0x5 ;  /* 0x00000005ff070424 */ /* 0x000fe200078e00ff */
[----:B------:R-:W-:Y:S01]  /*ac90*/  @P0 SHF.R.S32.HI R6, RZ, 0x1f, R5 ;  /* 0x0000001fff060819 */ /* 0x000fe20000011405 */
[----:B------:R-:W-:Y:S03]  /*aca0*/  @P0 IMAD.WIDE.U32 R8, R5, c[0x0][0x1e0], RZ ;  /* 0x0000780005080a25 */ /* 0x000fe600078e00ff */
[----:B------:R-:W-:Y:S01]  /*acb0*/  @P0 SHF.L.U64.HI R7, R11, R7, c[0x0][0x1e4] ;  /* 0x000079000b070619 */ /* 0x000fe20000010207 */
[----:B------:R-:W-:Y:S04]  /*acc0*/  @P0 IMAD R6, R6, c[0x0][0x1e0], RZ ;  /* 0x0000780006060a24 */ /* 0x000fe800078e02ff */
[----:B------:R-:W-:Y:S02]  /*acd0*/  @P0 IMAD R10, R5, c[0x0][0x1e4], R6 ;  /* 0x00007900050a0a24 */ /* 0x000fe400078e0206 */
[----:B------:R-:W-:Y:S02]  /*ace0*/  @P0 IMAD.SHL.U32 R6, R11, 0x20, RZ ;  /* 0x000000200b060824 */ /* 0x000fe400078e00ff */
[----:B------:R-:W-:Y:S02]  /*acf0*/  @P0 IMAD.IADD R5, R9, 0x1, R10 ;  /* 0x0000000109050824 */ /* 0x000fe400078e020a */
[----:B------:R-:W-:Y:S04]  /*ad00*/  @P0 IMAD.WIDE.U32 R6, R8, 0x30, R6 ;  /* 0x0000003008060825 */ /* 0x000fe800078e0006 */
[----:B------:R-:W-:Y:S01]  /*ad10*/  @P0 IMAD R5, R5, 0x30, RZ ;  /* 0x0000003005050824 */ /* 0x000fe200078e02ff */
[C-C-:B------:R-:W-:Y:S03]  /*ad20*/  @P0 IADD3 R18, P3, P1, R6.reuse, 0x20, R242.reuse ;  /* 0x0000002006120810 */ /* 0x140fe6000797e0f2 */
[----:B------:R-:W-:Y:S05]  /*ad30*/  @P0 IMAD.IADD R7, R5, 0x1, R7 ;  /* 0x0000000105070824 */ /* 0x000fea00078e0207 */
[C-C-:B------:R-:W-:Y:S02]  /*ad40*/  @P0 IADD3.X R20, R7.reuse, RZ, R241.reuse, P3, P1 ;  /* 0x000000ff07140210 */ /* 0x140fe40001fe24f1 */
[--C-:B------:R-:W-:Y:S04]  /*ad50*/  @P0 IADD3 R19, P3, P1, R6, 0x40, R242.reuse ;  /* 0x0000004006130810 */ /* 0x100fe8000797e0f2 */
[--C-:B------:R-:W-:Y:S02]  /*ad60*/  @P0 IADD3.X R21, R7, RZ, R241.reuse, P3, P1 ;  /* 0x000000ff07150210 */ /* 0x100fe40001fe24f1 */
        /* <DEDUP_REMOVED lines=11> */
[C---:B------:R-:W-:Y:S02]  /*ae20*/  @P1 IMAD.SHL.U32 R5, R8.reuse, 0x2, RZ ;  /* 0x0000000208051824 */ /* 0x040fe400078e00ff */
[----:B------:R-:W-:Y:S04]  /*ae30*/  @P1 IMAD R3, R3, 0x30, RZ ;  /* 0x0000003003031824 */ /* 0x000fe800078e02ff */
[----:B------:R-:W-:Y:S01]  /*ae40*/  @P1 IMAD.IADD R3, R9, 0x1, R3 ;  /* 0x0000000109031824 */ /* 0x000fe200078e0203 */
[----:B------:R-:W-:Y:S04]  /*ae50*/  @P1 IADD3 R9, P2, R5, 0x40, RZ ;  /* 0x0000004005091810 */ /* 0x000fe80007f5e0ff */
[----:B------:R-:W-:Y:S02]  /*ae60*/  @P1 IADD3 R16, P3, R9, c[0x0][0x1c8], RZ ;  /* 0x0000720009101a10 */ /* 0x000fe40007f7e0ff */
[----:B------:R-:W-:Y:S04]  /*ae70*/  @P1 SHF.L.U64.HI R3, R8, 0x1, R3 ;  /* 0x0000000108031819 */ /* 0x000fe80000010203 */
[--C-:B------:R-:W-:Y:S02]  /*ae80*/  @P1 IADD3.X R17, RZ, c[0x0][0x1cc], R3.reuse, P3, P2 ;  /* 0x00007300ff111a10 */ /* 0x100fe40001fe4403 */
[----:B------:R-:W-:Y:S04]  /*ae90*/  @P1 IADD3 R8, P2, R5, 0x80, RZ ;  /* 0x0000008005081810 */ /* 0x000fe80007f5e0ff */
[----:B------:R-:W-:Y:S04]  /*aea0*/  @P1 IADD3 R14, P3, R8, c[0x0][0x1c8], RZ ;  /* 0x00007200080e1a10 */ /* 0x000fe80007f7e0ff */
[----:B------:R-:W-:Y:S02]  /*aeb0*/  @P1 IADD3.X R15, RZ, c[0x0][0x1cc], R3, P3, P2 ;  /* 0x00007300ff0f1a10 */ /* 0x000fe40001fe4403 */
[----:B------:R-:W-:Y:S02]  /*aec0*/  @P0 IADD3 R6, P3, R242, R6, RZ ;  /* 0x00000006f2060210 */ /* 0x000fe40007f7e0ff */
[----:B------:R-:W-:Y:S03]  /*aed0*/  ISETP.NE.AND P2, PT, R12, RZ, PT ;  /* 0x000000ff0c00720c */ /* 0x000fe60003f45270 */
        /* <DEDUP_REMOVED lines=18> */
.L_x_1085:
[----:B--234-:R-:W-:Y:S05]  /*b000*/  BSYNC B0 ;  /* 0x0000000000007941 */ /* 0x01cfea0003800000 */
.L_x_1084:
        /* <DEDUP_REMOVED lines=14> */
[----:B-1----:R-:W-:Y:S02]  /*b0f0*/  FMNMX.FTZ R6, R180, R106, !PT ;  /* 0x0000006ab4067209 */ /* 0x002fe40007810000 */
        /* <DEDUP_REMOVED lines=19> */
[----:B------:R-:W-:Y:S02]  /*b230*/  FMNMX.FTZ R3, R169, R3, !PT ;  /* 0x00000003a9037209 */ /* 0x000fe40007810000 */
[----:B------:R-:W-:Y:S02]  /*b240*/  FMNMX.FTZ R6, R217, R6, !PT ;  /* 0x00000006d9067209 */ /* 0x000fe40007810000 */
[----:B------:R-:W-:Y:S01]  /*b250*/  IADD3 R110, R110, -0x1, RZ ;  /* 0xffffffff6e6e7810 */ /* 0x000fe20007ffe0ff */
[----:B------:R-:W-:Y:S01]  /*b260*/  SHFL.BFLY PT, R7, R3, 0x2, 0x1f ;  /* 0x0c401f0003077f89 */ /* 0x000fe200000e0000 */
[----:B------:R-:W-:Y:S04]  /*b270*/  FMNMX.FTZ R6, R205, R6, !PT ;  /* 0x00000006cd067209 */ /* 0x000fe80007810000 */
[----:B------:R-:W-:Y:S04]  /*b280*/  FMNMX.FTZ R6, R175, R6, !PT ;  /* 0x00000006af067209 */ /* 0x000fe80007810000 */
[----:B------:R-:W-:Y:S04]  /*b290*/  FMNMX.FTZ R6, R174, R6, !PT ;  /* 0x00000006ae067209 */ /* 0x000fe80007810000 */
[----:B------:R-:W-:Y:S05]  /*b2a0*/  FMNMX.FTZ R6, R173, R6, !PT ;  /* 0x00000006ad067209 */ /* 0x000fea0007810000 */
[----:B------:R-:W1:Y:S02]  /*b2b0*/  SHFL.BFLY PT, R9, R6, 0x2, 0x1f ;  /* 0x0c401f0006097f89 */ /* 0x000e6400000e0000 */
[----:B-1----:R-:W-:Y:S02]  /*b2c0*/  FMNMX.FTZ R6, R6, R9, !PT ;  /* 0x0000000906067209 */ /* 0x002fe40007810000 */
[----:B------:R-:W-:Y:S02]  /*b2d0*/  FMNMX.FTZ R5, R5, R8, !PT ;  /* 0x0000000805057209 */ /* 0x000fe40007810000 */
[----:B------:R-:W-:Y:S02]  /*b2e0*/  FMNMX.FTZ R3, R3, R7, !PT ;  /* 0x0000000703037209 */ /* 0x000fe40007810000 */
[----:B------:R-:W1:Y:S01]  /*b2f0*/  SHFL.BFLY PT, R9, R6, 0x1, 0x1f ;  /* 0x0c201f0006097f89 */ /* 0x000e6200000e0000 */
[----:B------:R-:W-:Y:S04]  /*b300*/  FMNMX.FTZ R7, R176, R102, !PT ;  /* 0x00000066b0077209 */ /* 0x000fe80007810000 */
[----:B------:R-:W-:Y:S03]  /*b310*/  FMNMX.FTZ R7, R181, R7, !PT ;  /* 0x00000007b5077209 */ /* 0x000fe60007810000 */
[----:B------:R-:W2:Y:S01]  /*b320*/  SHFL.BFLY PT, R8, R5, 0x1, 0x1f ;  /* 0x0c201f0005087f89 */ /* 0x000ea200000e0000 */
[----:B------:R-:W-:Y:S04]  /*b330*/  FMNMX.FTZ R7, R167, R7, !PT ;  /* 0x00000007a7077209 */ /* 0x000fe80007810000 */
[----:B------:R-:W-:Y:S03]  /*b340*/  FMNMX.FTZ R7, R166, R7, !PT ;  /* 0x00000007a6077209 */ /* 0x000fe60007810000 */
[----:B------:R-:W3:Y:S01]  /*b350*/  SHFL.BFLY PT, R10, R3, 0x1, 0x1f ;  /* 0x0c201f00030a7f89 */ /* 0x000ee200000e0000 */
[----:B------:R-:W-:Y:S04]  /*b360*/  FMNMX.FTZ R7, R210, R7, !PT ;  /* 0x00000007d2077209 */ /* 0x000fe80007810000 */
[----:B------:R-:W-:Y:S02]  /*b370*/  FMNMX.FTZ R7, R209, R7, !PT ;  /* 0x00000007d1077209 */ /* 0x000fe40007810000 */
[----:B-1----:R-:W-:Y:S02]  /*b380*/  FMNMX.FTZ R106, R6, R9, !PT ;  /* 0x00000009066a7209 */ /* 0x002fe40007810000 */
[----:B--2---:R-:W-:Y:S05]  /*b390*/  FMNMX.FTZ R107, R5, R8, !PT ;  /* 0x00000008056b7209 */ /* 0x004fea0007810000 */
[----:B------:R-:W-:Y:S01]  /*b3a0*/  FADD.FTZ R2, -R107, R2 ;  /* 0x000000026b027221 */ /* 0x000fe20000010100 */
[----:B---3--:R-:W-:Y:S03]  /*b3b0*/  FMNMX.FTZ R108, R3, R10, !PT ;  /* 0x0000000a036c7209 */ /* 0x008fe60007810000 */
[----:B------:R-:W-:Y:S01]  /*b3c0*/  FMUL.FTZ R2, R2, c[0x0][0x2d0] ;  /* 0x0000b40002027a20 */ /* 0x000fe20000410000 */
[----:B------:R-:W-:Y:S03]  /*b3d0*/  FMNMX.FTZ R3, R219, R7, !PT ;  /* 0x00000007db037209 */ /* 0x000fe60007810000 */
[----:B------:R1:W2:Y:S01]  /*b3e0*/  MUFU.EX2 R101, R2 ;  /* 0x0000000200657308 */ /* 0x0002a20000000800 */
[----:B------:R-:W-:Y:S01]  /*b3f0*/  FMNMX.FTZ R3, R218, R3, !PT ;  /* 0x00000003da037209 */ /* 0x000fe20007810000 */
[C---:B------:R-:W-:Y:S02]  /*b400*/  FADD.FTZ R0, -R108.reuse, R0 ;  /* 0x000000006c007221 */ /* 0x040fe40000010100 */
[----:B------:R-:W-:Y:S01]  /*b410*/  FMUL.FTZ R168, R108, c[0x0][0x2d0] ;  /* 0x0000b4006ca87a20 */ /* 0x000fe20000410000 */
[----:B------:R-:W-:Y:S01]  /*b420*/  FMNMX.FTZ R5, R212, R3, !PT ;  /* 0x00000003d4057209 */ /* 0x000fe20007810000 */
[----:B------:R-:W-:Y:S03]  /*b430*/  FMUL.FTZ R3, R0, c[0x0][0x2d0] ;  /* 0x0000b40000037a20 */ /* 0x000fe60000410000 */
[----:B------:R-:W-:Y:S01]  /*b440*/  FMNMX.FTZ R0, R214, R5, !PT ;  /* 0x00000005d6007209 */ /* 0x000fe20007810000 */
[----:B------:R3:W4:Y:S03]  /*b450*/  MUFU.EX2 R103, R3 ;  /* 0x0000000300677308 */ /* 0x0007260000000800 */
[----:B------:R-:W-:Y:S04]  /*b460*/  FMNMX.FTZ R0, R105, R0, !PT ;  /* 0x0000000069007209 */ /* 0x000fe80007810000 */
[----:B------:R-:W-:Y:S01]  /*b470*/  FMNMX.FTZ R0, R104, R0, !PT ;  /* 0x0000000068007209 */ /* 0x000fe20007810000 */
[----:B-1----:R-:W-:Y:S02]  /*b480*/  FADD.FTZ R2, -R106, R4 ;  /* 0x000000046a027221 */ /* 0x002fe40000010100 */
[--C-:B------:R-:W-:Y:S02]  /*b490*/  FFMA.FTZ R4, R165, c[0x0][0x2d0], -R168.reuse ;  /* 0x0000b400a5047a23 */ /* 0x100fe400000108a8 */
[----:B------:R-:W-:Y:S02]  /*b4a0*/  FMUL.FTZ R2, R2, c[0x0][0x2d0] ;  /* 0x0000b40002027a20 */ /* 0x000fe40000410000 */
[----:B------:R-:W-:Y:S01]  /*b4b0*/  MUFU.EX2 R227, R4 ;  /* 0x0000000400e37308 */ /* 0x000fe20000000800 */
[C---:B--2---:R-:W-:Y:S02]  /*b4c0*/  FMUL.FTZ R6, R101.reuse, R118 ;  /* 0x0000007665067220 */ /* 0x044fe40000410000 */
[----:B------:R-:W-:Y:S01]  /*b4d0*/  FMUL.FTZ R7, R101, R119 ;  /* 0x0000007765077220 */ /* 0x000fe20000410000 */
[----:B---3--:R-:W1:Y:S01]  /*b4e0*/  SHFL.BFLY PT, R3, R0, 0x2, 0x1f ;  /* 0x0c401f0000037f89 */ /* 0x008e6200000e0000 */
[C---:B----4-:R-:W-:Y:S02]  /*b4f0*/  FMUL.FTZ R5, R103.reuse, R117 ;  /* 0x0000007567057220 */ /* 0x050fe40000410000 */
[C---:B------:R-:W-:Y:S02]  /*b500*/  FMUL.FTZ R16, R103.reuse, R124 ;  /* 0x0000007c67107220 */ /* 0x040fe40000410000 */
[----:B------:R-:W-:Y:S01]  /*b510*/  FMUL.FTZ R17, R103, R125 ;  /* 0x0000007d67117220 */ /* 0x000fe20000410000 */
[----:B------:R2:W3:Y:S01]  /*b520*/  MUFU.EX2 R100, R2 ;  /* 0x0000000200647308 */ /* 0x0004e20000000800 */
[C---:B------:R-:W-:Y:S02]  /*b530*/  FMUL.FTZ R18, R101.reuse, R126 ;  /* 0x0000007e65127220 */ /* 0x040fe40000410000 */
[----:B------:R-:W-:Y:S02]  /*b540*/  FMUL.FTZ R19, R101, R127 ;  /* 0x0000007f65137220 */ /* 0x000fe40000410000 */
[C---:B------:R-:W-:Y:S01]  /*b550*/  FMUL.FTZ R32, R103.reuse, R140 ;  /* 0x0000008c67207220 */ /* 0x040fe20000410000 */
[----:B------:R-:W-:Y:S01]  /*b560*/  LDSM.16.MT88.4 R124, [R185+0x400] ;  /* 0x00040000b97c783b */ /* 0x000fe20000004200 */
[----:B------:R-:W-:Y:S02]  /*b570*/  FMUL.FTZ R33, R103, R141 ;  /* 0x0000008d67217220 */ /* 0x000fe40000410000 */
[C---:B------:R-:W-:Y:S02]  /*b580*/  FMUL.FTZ R34, R101.reuse, R142 ;  /* 0x0000008e65227220 */ /* 0x040fe40000410000 */
[----:B------:R-:W-:Y:S02]  /*b590*/  FMUL.FTZ R35, R101, R143 ;  /* 0x0000008f65237220 */ /* 0x000fe40000410000 */
[C---:B------:R-:W-:Y:S01]  /*b5a0*/  FMUL.FTZ R48, R103.reuse, R156 ;  /* 0x0000009c67307220 */ /* 0x040fe20000410000 */
[----:B------:R-:W-:Y:S01]  /*b5b0*/  LDSM.16.MT88.4 R140, [R186+0x800] ;  /* 0x00080000ba8c783b */ /* 0x000fe20000004200 */
[----:B------:R-:W-:Y:S02]  /*b5c0*/  FMUL.FTZ R49, R103, R157 ;  /* 0x0000009d67317220 */ /* 0x000fe40000410000 */
[C---:B------:R-:W-:Y:S01]  /*b5d0*/  FMUL.FTZ R50, R101.reuse, R158 ;  /* 0x0000009e65327220 */ /* 0x040fe20000410000 */
[----:B-1----:R-:W-:Y:S01]  /*b5e0*/  FMNMX.FTZ R0, R0, R3, !PT ;  /* 0x0000000300007209 */ /* 0x002fe20007810000 */
[----:B------:R-:W-:Y:S02]  /*b5f0*/  FMUL.FTZ R51, R101, R159 ;  /* 0x0000009f65337220 */ /* 0x000fe40000410000 */
[C---:B------:R-:W-:Y:S01]  /*b600*/  FMUL.FTZ R52, R103.reuse, R52 ;  /* 0x0000003467347220 */ /* 0x040fe20000410000 */
[----:B------:R-:W-:Y:S01]  /*b610*/  LDSM.16.MT88.4 R156, [R185+0x1400] ;  /* 0x00140000b99c783b */ /* 0x000fe20000004200 */
[----:B------:R-:W-:Y:S02]  /*b620*/  FMUL.FTZ R53, R103, R53 ;  /* 0x0000003567357220 */ /* 0x000fe40000410000 */
[----:B--2---:R-:W-:Y:S02]  /*b630*/  FFMA.FTZ R2, R164, c[0x0][0x2d0], -R168 ;  /* 0x0000b400a4027a23 */ /* 0x004fe400000108a8 */
[----:B------:R-:W-:Y:S02]  /*b640*/  FMUL.FTZ R164, R107, c[0x0][0x2d0] ;  /* 0x0000b4006ba47a20 */ /* 0x000fe40000410000 */
[----:B------:R1:W-:Y:S01]  /*b650*/  MUFU.EX2 R228, R2 ;  /* 0x0000000200e47308 */ /* 0x0003e20000000800 */
[----:B---3--:R-:W-:Y:S02]  /*b660*/  FMUL.FTZ R8, R100, R112 ;  /* 0x0000007064087220 */ /* 0x008fe40000410000 */
[--C-:B------:R-:W-:Y:S02]  /*b670*/  FFMA.FTZ R3, R178, c[0x0][0x2d0], -R164.reuse ;  /* 0x0000b400b2037a23 */ /* 0x100fe400000108a4 */
        /* <DEDUP_REMOVED lines=10> */
[C---:B------:R-:W-:Y:S02]  /*b720*/  FMUL.FTZ R44, R100.reuse, R152 ;  /* 0x00000098642c7220 */ /* 0x040fe40000410000 */
[----:B-1----:R-:W-:Y:S02]  /*b730*/  FFMA.FTZ R2, R177, c[0x0][0x2d0], -R164 ;  /* 0x0000b400b1027a23 */ /* 0x002fe400000108a4 */
[C---:B------:R-:W-:Y:S02]  /*b740*/  FMUL.FTZ R45, R100.reuse, R153 ;  /* 0x00000099642d7220 */ /* 0x040fe40000410000 */
[----:B------:R1:W3:Y:S01]  /*b750*/  MUFU.EX2 R226, R2 ;  /* 0x0000000200e27308 */ /* 0x0002e20000000800 */
[C---:B------:R-:W-:Y:S02]  /*b760*/  FMUL.FTZ R54, R101.reuse, R54 ;  /* 0x0000003665367220 */ /* 0x040fe40000410000 */
[----:B------:R-:W-:Y:S02]  /*b770*/  FMUL.FTZ R55, R101, R55 ;  /* 0x0000003765377220 */ /* 0x000fe40000410000 */
[--C-:B--2---:R-:W-:Y:S02]  /*b780*/  FFMA.FTZ R3, R161, c[0x0][0x2d0], -R168.reuse ;  /* 0x0000b400a1037a23 */ /* 0x104fe400000108a8 */
[C---:B------:R-:W-:Y:S02]  /*b790*/  FMUL.FTZ R56, R100.reuse, R56 ;  /* 0x0000003864387220 */ /* 0x040fe40000410000 */
[C---:B------:R-:W-:Y:S01]  /*b7a0*/  FMUL.FTZ R57, R100.reuse, R57 ;  /* 0x0000003964397220 */ /* 0x040fe20000410000 */
[----:B------:R2:W-:Y:S01]  /*b7b0*/  MUFU.EX2 R236, R3 ;  /* 0x0000000300ec7308 */ /* 0x0005e20000000800 */
[C---:B------:R-:W-:Y:S02]  /*b7c0*/  FMUL.FTZ R60, R100.reuse, R60 ;  /* 0x0000003c643c7220 */ /* 0x040fe40000410000 */
[C---:B------:R-:W-:Y:S02]  /*b7d0*/  FMUL.FTZ R61, R100.reuse, R61 ;  /* 0x0000003d643d7220 */ /* 0x040fe40000410000 */
[C---:B------:R-:W-:Y:S02]  /*b7e0*/  FMUL.FTZ R64, R103.reuse, R64 ;  /* 0x0000004067407220 */ /* 0x040fe40000410000 */
[----:B------:R-:W-:Y:S02]  /*b7f0*/  FMUL.FTZ R65, R103, R65 ;  /* 0x0000004167417220 */ /* 0x000fe40000410000 */
[C---:B------:R-:W-:Y:S02]  /*b800*/  FMUL.FTZ R66, R101.reuse, R66 ;  /* 0x0000004265427220 */ /* 0x040fe40000410000 */
[----:B------:R-:W-:Y:S02]  /*b810*/  FMUL.FTZ R67, R101, R67 ;  /* 0x0000004365437220 */ /* 0x000fe40000410000 */
[----:B------:R-:W-:Y:S01]  /*b820*/  FMUL.FTZ R68, R103, R68 ;  /* 0x0000004467447220 */ /* 0x000fe20000410000 */
[----:B-1----:R-:W1:Y:S01]  /*b830*/  SHFL.BFLY PT, R2, R0, 0x1, 0x1f ;  /* 0x0c201f0000027f89 */ /* 0x002e6200000e0000 */
[----:B---3--:R-:W-:Y:S01]  /*b840*/  F2FP.PACK_AB R117, R229, R226 ;  /* 0x000000e2e575723e */ /* 0x008fe200000000ff */
[----:B------:R-:W-:Y:S02]  /*b850*/  FMUL.FTZ R69, R103, R69 ;  /* 0x0000004567457220 */ /* 0x000fe40000410000 */
[C---:B------:R-:W-:Y:S02]  /*b860*/  FMUL.FTZ R70, R101.reuse, R70 ;  /* 0x0000004665467220 */ /* 0x040fe40000410000 */
[----:B------:R-:W-:Y:S02]  /*b870*/  FMUL.FTZ R71, R101, R71 ;  /* 0x0000004765477220 */ /* 0x000fe40000410000 */
[C---:B------:R-:W-:Y:S02]  /*b880*/  FMUL.FTZ R72, R100.reuse, R72 ;  /* 0x0000004864487220 */ /* 0x040fe40000410000 */
[----:B--2---:R-:W-:Y:S02]  /*b890*/  FFMA.FTZ R3, R111, c[0x0][0x2d0], -R168 ;  /* 0x0000b4006f037a23 */ /* 0x004fe400000108a8 */
[C---:B------:R-:W-:Y:S02]  /*b8a0*/  FMUL.FTZ R73, R100.reuse, R73 ;  /* 0x0000004964497220 */ /* 0x040fe40000410000 */
[----:B------:R2:W3:Y:S01]  /*b8b0*/  MUFU.EX2 R237, R3 ;  /* 0x0000000300ed7308 */ /* 0x0004e20000000800 */
[C---:B------:R-:W-:Y:S02]  /*b8c0*/  FMUL.FTZ R76, R100.reuse, R76 ;  /* 0x0000004c644c7220 */ /* 0x040fe40000410000 */
[----:B------:R-:W-:Y:S02]  /*b8d0*/  FMUL.FTZ R77, R100, R77 ;  /* 0x0000004d644d7220 */ /* 0x000fe40000410000 */
[C---:B------:R-:W-:Y:S02]  /*b8e0*/  FMUL.FTZ R80, R103.reuse, R80 ;  /* 0x0000005067507220 */ /* 0x040fe40000410000 */
[----:B------:R-:W-:Y:S02]  /*b8f0*/  FMUL.FTZ R81, R103, R81 ;  /* 0x0000005167517220 */ /* 0x000fe40000410000 */
[C---:B------:R-:W-:Y:S01]  /*b900*/  FMUL.FTZ R82, R101.reuse, R82 ;  /* 0x0000005265527220 */ /* 0x040fe20000410000 */
[----:B-1----:R-:W-:Y:S01]  /*b910*/  FMNMX.FTZ R2, R0, R2, !PT ;  /* 0x0000000200027209 */ /* 0x002fe20007810000 */
[--C-:B------:R-:W-:Y:S02]  /*b920*/  FFMA.FTZ R0, R160, c[0x0][0x2d0], -R164.reuse ;  /* 0x0000b400a0007a23 */ /* 0x100fe400000108a4 */
[----:B------:R-:W-:Y:S02]  /*b930*/  FMUL.FTZ R160, R106, c[0x0][0x2d0] ;  /* 0x0000b4006aa07a20 */ /* 0x000fe40000410000 */
[----:B------:R1:W-:Y:S01]  /*b940*/  MUFU.EX2 R234, R0 ;  /* 0x0000000000ea7308 */ /* 0x0003e20000000800 */
[----:B------:R-:W-:Y:S02]  /*b950*/  FMUL.FTZ R83, R101, R83 ;  /* 0x0000005365537220 */ /* 0x000fe40000410000 */
[C---:B------:R-:W-:Y:S02]  /*b960*/  FMUL.FTZ R84, R103.reuse, R84 ;  /* 0x0000005467547220 */ /* 0x040fe40000410000 */
[----:B------:R-:W-:Y:S02]  /*b970*/  FMUL.FTZ R85, R103, R85 ;  /* 0x0000005567557220 */ /* 0x000fe40000410000 */
[----:B------:R-:W-:Y:S02]  /*b980*/  FMUL.FTZ R86, R101, R86 ;  /* 0x0000005665567220 */ /* 0x000fe40000410000 */
[--C-:B--2---:R-:W-:Y:S01]  /*b990*/  FFMA.FTZ R3, R109, c[0x0][0x2d0], -R164.reuse ;  /* 0x0000b4006d037a23 */ /* 0x104fe200000108a4 */
[----:B---3--:R-:W-:Y:S01]  /*b9a0*/  F2FP.PACK_AB R118, R237, R236 ;  /* 0x000000eced76723e */ /* 0x008fe200000000ff */
[----:B------:R-:W-:Y:S02]  /*b9b0*/  FFMA.FTZ R109, R202, c[0x0][0x2d0], -R164 ;  /* 0x0000b400ca6d7a23 */ /* 0x000fe400000108a4 */
[----:B------:R2:W3:Y:S01]  /*b9c0*/  MUFU.EX2 R235, R3 ;  /* 0x0000000300eb7308 */ /* 0x0004e20000000800 */
[----:B------:R-:W-:Y:S02]  /*b9d0*/  FMUL.FTZ R87, R101, R87 ;  /* 0x0000005765577220 */ /* 0x000fe40000410000 */
[C---:B------:R-:W-:Y:S02]  /*b9e0*/  FMUL.FTZ R88, R100.reuse, R88 ;  /* 0x0000005864587220 */ /* 0x040fe40000410000 */
[C---:B------:R-:W-:Y:S02]  /*b9f0*/  FMUL.FTZ R89, R100.reuse, R89 ;  /* 0x0000005964597220 */ /* 0x040fe40000410000 */
[C---:B------:R-:W-:Y:S02]  /*ba00*/  FMUL.FTZ R92, R100.reuse, R92 ;  /* 0x0000005c645c7220 */ /* 0x040fe40000410000 */
[----:B------:R-:W-:Y:S02]  /*ba10*/  FMUL.FTZ R93, R100, R93 ;  /* 0x0000005d645d7220 */ /* 0x000fe40000410000 */
[----:B-1----:R-:W-:Y:S02]  /*ba20*/  FADD.FTZ R0, -R2, R102 ;  /* 0x0000006602007221 */ /* 0x002fe40000010100 */
[----:B------:R-:W-:Y:S02]  /*ba30*/  FFMA.FTZ R102, R203, c[0x0][0x2d0], -R168 ;  /* 0x0000b400cb667a23 */ /* 0x000fe400000108a8 */
[----:B------:R-:W-:Y:S02]  /*ba40*/  FMUL.FTZ R0, R0, c[0x0][0x2d0] ;  /* 0x0000b40000007a20 */ /* 0x000fe40000410000 */
[----:B------:R1:W-:Y:S01]  /*ba50*/  MUFU.EX2 R222, R102 ;  /* 0x0000006600de7308 */ /* 0x0003e20000000800 */
[C---:B------:R-:W-:Y:S02]  /*ba60*/  FMUL.FTZ R96, R103.reuse, R96 ;  /* 0x0000006067607220 */ /* 0x040fe40000410000 */
[----:B------:R-:W-:Y:S02]  /*ba70*/  FMUL.FTZ R97, R103, R97 ;  /* 0x0000006167617220 */ /* 0x000fe40000410000 */
[C---:B------:R-:W-:Y:S02]  /*ba80*/  FMUL.FTZ R98, R101.reuse, R98 ;  /* 0x0000006265627220 */ /* 0x040fe40000410000 */
[--C-:B--2---:R-:W-:Y:S01]  /*ba90*/  FFMA.FTZ R3, R180, c[0x0][0x2d0], -R160.reuse ;  /* 0x0000b400b4037a23 */ /* 0x104fe200000108a0 */
[----:B---3--:R-:W-:Y:S01]  /*baa0*/  F2FP.PACK_AB R119, R234, R235 ;  /* 0x000000ebea77723e */ /* 0x008fe200000000ff */
[----:B------:R-:W-:Y:S01]  /*bab0*/  FMUL.FTZ R99, R101, R99 ;  /* 0x0000006365637220 */ /* 0x000fe20000410000 */
[----:B------:R-:W2:Y:S01]  /*bac0*/  MUFU.EX2 R0, R0 ;  /* 0x0000000000007308 */ /* 0x000ea20000000800 */
[--C-:B------:R-:W-:Y:S02]  /*bad0*/  FFMA.FTZ R137, R174, c[0x0][0x2d0], -R160.reuse ;  /* 0x0000b400ae897a23 */ /* 0x100fe400000108a0 */
[----:B------:R-:W-:Y:S02]  /*bae0*/  FFMA.FTZ R136, R173, c[0x0][0x2d0], -R160 ;  /* 0x0000b400ad887a23 */ /* 0x000fe400000108a0 */
[--C-:B------:R-:W-:Y:S02]  /*baf0*/  FFMA.FTZ R111, R208, c[0x0][0x2d0], -R164.reuse ;  /* 0x0000b400d06f7a23 */ /* 0x100fe400000108a4 */
[----:B------:R-:W-:Y:S03]  /*bb00*/  FFMA.FTZ R132, R171, c[0x0][0x2d0], -R164 ;  /* 0x0000b400ab847a23 */ /* 0x000fe600000108a4 */
[----:B------:R3:W-:Y:S01]  /*bb10*/  MUFU.EX2 R224, R3 ;  /* 0x0000000300e07308 */ /* 0x0007e20000000800 */
[----:B-1----:R-:W-:Y:S09]  /*bb20*/  FFMA.FTZ R102, R201, c[0x0][0x2d0], -R168 ;  /* 0x0000b400c9667a23 */ /* 0x002ff200000108a8 */
[----:B------:R1:W-:Y:S01]  /*bb30*/  MUFU.EX2 R223, R102 ;  /* 0x0000006600df7308 */ /* 0x0003e20000000800 */
[C---:B--2---:R-:W-:Y:S02]  /*bb40*/  FMUL.FTZ R10, R0.reuse, R114 ;  /* 0x00000072000a7220 */ /* 0x044fe40000410000 */
[C---:B------:R-:W-:Y:S02]  /*bb50*/  FMUL.FTZ R11, R0.reuse, R115 ;  /* 0x00000073000b7220 */ /* 0x040fe40000410000 */
[C---:B------:R-:W-:Y:S02]  /*bb60*/  FMUL.FTZ R14, R0.reuse, R122 ;  /* 0x0000007a000e7220 */ /* 0x040fe40000410000 */
[C---:B------:R-:W-:Y:S03]  /*bb70*/  FMUL.FTZ R15, R0.reuse, R123 ;  /* 0x0000007b000f7220 */ /* 0x040fe60000410000 */
[----:B------:R-:W-:Y:S01]  /*bb80*/  MUFU.EX2 R201, R109 ;  /* 0x0000006d00c97308 */ /* 0x000fe20000000800 */
[----:B------:R-:W2:Y:S01]  /*bb90*/  LDSM.16.MT88.4 R120, [R185+0xc00] ;  /* 0x000c0000b978783b */ /* 0x000ea20000004200 */
[C---:B------:R-:W-:Y:S02]  /*bba0*/  FMUL.FTZ R26, R0.reuse, R134 ;  /* 0x00000086001a7220 */ /* 0x040fe40000410000 */
[----:B---3--:R-:W-:Y:S02]  /*bbb0*/  FFMA.FTZ R3, R179, c[0x0][0x2d0], -R160 ;  /* 0x0000b400b3037a23 */ /* 0x008fe400000108a0 */
[C---:B------:R-:W-:Y:S02]  /*bbc0*/  FMUL.FTZ R27, R0.reuse, R135 ;  /* 0x00000087001b7220 */ /* 0x040fe40000410000 */
[C---:B------:R-:W-:Y:S02]  /*bbd0*/  FMUL.FTZ R30, R0.reuse, R138 ;  /* 0x0000008a001e7220 */ /* 0x040fe40000410000 */
[----:B------:R-:W3:Y:S01]  /*bbe0*/  MUFU.EX2 R225, R3 ;  /* 0x0000000300e17308 */ /* 0x000ee20000000800 */
[C---:B------:R-:W-:Y:S02]  /*bbf0*/  FMUL.FTZ R31, R0.reuse, R139 ;  /* 0x0000008b001f7220 */ /* 0x040fe40000410000 */
[----:B-1----:R-:W-:Y:S02]  /*bc00*/  FFMA.FTZ R102, R199, c[0x0][0x2d0], -R164 ;  /* 0x0000b400c7667a23 */ /* 0x002fe400000108a4 */
        /* <DEDUP_REMOVED lines=10> */
[C---:B------:R-:W-:Y:S01]  /*bcb0*/  FMUL.FTZ R75, R0.reuse, R75 ;  /* 0x0000004b004b7220 */ /* 0x040fe20000410000 */
[----:B---3--:R-:W-:Y:S01]  /*bcc0*/  F2FP.PACK_AB R112, R225, R224 ;  /* 0x000000e0e170723e */ /* 0x008fe200000000ff */
[----:B------:R-:W-:Y:S02]  /*bcd0*/  FFMA.FTZ R3, R163, c[0x0][0x2d0], -R160 ;  /* 0x0000b400a3037a23 */ /* 0x000fe400000108a0 */
[C---:B------:R-:W-:Y:S02]  /*bce0*/  FMUL.FTZ R78, R0.reuse, R78 ;  /* 0x0000004e004e7220 */ /* 0x040fe40000410000 */
[----:B------:R3:W-:Y:S01]  /*bcf0*/  MUFU.EX2 R232, R3 ;  /* 0x0000000300e87308 */ /* 0x0007e20000000800 */
[C---:B------:R-:W-:Y:S02]  /*bd00*/  FMUL.FTZ R79, R0.reuse, R79 ;  /* 0x0000004f004f7220 */ /* 0x040fe40000410000 */
[----:B------:R-:W-:Y:S02]  /*bd10*/  FMUL.FTZ R90, R0, R90 ;  /* 0x0000005a005a7220 */ /* 0x000fe40000410000 */
[----:B-1----:R-:W-:Y:S02]  /*bd20*/  FFMA.FTZ R102, R204, c[0x0][0x2d0], -R164 ;  /* 0x0000b400cc667a23 */ /* 0x002fe400000108a4 */
[C---:B------:R-:W-:Y:S02]  /*bd30*/  FMUL.FTZ R91, R0.reuse, R91 ;  /* 0x0000005b005b7220 */ /* 0x040fe40000410000 */
[C---:B------:R-:W-:Y:S01]  /*bd40*/  FMUL.FTZ R94, R0.reuse, R94 ;  /* 0x0000005e005e7220 */ /* 0x040fe20000410000 */
[----:B------:R1:W-:Y:S01]  /*bd50*/  MUFU.EX2 R220, R102 ;  /* 0x0000006600dc7308 */ /* 0x0003e20000000800 */
[----:B------:R-:W-:Y:S02]  /*bd60*/  FMUL.FTZ R95, R0, R95 ;  /* 0x0000005f005f7220 */ /* 0x000fe40000410000 */
[--C-:B------:R-:W-:Y:S02]  /*bd70*/  FFMA.FTZ R138, R175, c[0x0][0x2d0], -R160.reuse ;  /* 0x0000b400af8a7a23 */ /* 0x100fe400000108a0 */
[----:B------:R-:W-:Y:S02]  /*bd80*/  FFMA.FTZ R135, R205, c[0x0][0x2d0], -R160 ;  /* 0x0000b400cd877a23 */ /* 0x000fe400000108a0 */
[----:B------:R-:W-:Y:S04]  /*bd90*/  FFMA.FTZ R109, R206, c[0x0][0x2d0], -R164 ;  /* 0x0000b400ce6d7a23 */ /* 0x000fe800000108a4 */
[----:B------:R-:W-:Y:S01]  /*bda0*/  MUFU.EX2 R173, R109 ;  /* 0x0000006d00ad7308 */ /* 0x000fe20000000800 */
[----:B---3--:R-:W-:Y:S09]  /*bdb0*/  FFMA.FTZ R3, R162, c[0x0][0x2d0], -R160 ;  /* 0x0000b400a2037a23 */ /* 0x008ff200000108a0 */
[----:B------:R3:W4:Y:S01]  /*bdc0*/  MUFU.EX2 R233, R3 ;  /* 0x0000000300e97308 */ /* 0x0007220000000800 */
[--C-:B-1----:R-:W-:Y:S09]  /*bdd0*/  FFMA.FTZ R102, R182, c[0x0][0x2d0], -R168.reuse ;  /* 0x0000b400b6667a23 */ /* 0x102ff200000108a8 */
[----:B------:R1:W-:Y:S01]  /*bde0*/  MUFU.EX2 R204, R102 ;  /* 0x0000006600cc7308 */ /* 0x0003e20000000800 */
[----:B---3--:R-:W-:Y:S01]  /*bdf0*/  FMUL.FTZ R3, R2, c[0x0][0x2d0] ;  /* 0x0000b40002037a20 */ /* 0x008fe20000410000 */
[----:B----4-:R-:W-:Y:S03]  /*be00*/  F2FP.PACK_AB R114, R233, R232 ;  /* 0x000000e8e972723e */ /* 0x010fe600000000ff */
[--C-:B------:R-:W-:Y:S02]  /*be10*/  FFMA.FTZ R4, R176, c[0x0][0x2d0], -R3.reuse ;  /* 0x0000b400b0047a23 */ /* 0x100fe40000010803 */
[--C-:B------:R-:W-:Y:S03]  /*be20*/  FFMA.FTZ R134, R212, c[0x0][0x2d0], -R3.reuse ;  /* 0x0000b400d4867a23 */ /* 0x100fe60000010803 */
[----:B------:R3:W4:Y:S01]  /*be30*/  MUFU.EX2 R161, R4 ;  /* 0x0000000400a17308 */ /* 0x0007220000000800 */
[--C-:B------:R-:W-:Y:S02]  /*be40*/  FFMA.FTZ R133, R214, c[0x0][0x2d0], -R3.reuse ;  /* 0x0000b400d6857a23 */ /* 0x100fe40000010803 */
[----:B-1----:R-:W-:Y:S02]  /*be50*/  FFMA.FTZ R102, R183, c[0x0][0x2d0], -R168 ;  /* 0x0000b400b7667a23 */ /* 0x002fe400000108a8 */
[--C-:B------:R-:W-:Y:S05]  /*be60*/  FFMA.FTZ R105, R105, c[0x0][0x2d0], -R3.reuse ;  /* 0x0000b40069697a23 */ /* 0x100fea0000010803 */
[----:B------:R1:W-:Y:S10]  /*be70*/  MUFU.EX2 R203, R102 ;  /* 0x0000006600cb7308 */ /* 0x0003f40000000800 */
[----:B------:R-:W-:Y:S01]  /*be80*/  MUFU.EX2 R165, R133 ;  /* 0x0000008500a57308 */ /* 0x000fe20000000800 */
[----:B---3--:R-:W-:Y:S02]  /*be90*/  FFMA.FTZ R4, R181, c[0x0][0x2d0], -R3 ;  /* 0x0000b400b5047a23 */ /* 0x008fe40000010803 */
[----:B----4-:R-:W-:Y:S07]  /*bea0*/  FFMA.FTZ R0, R0, R247, R161 ;  /* 0x000000f700007223 */ /* 0x010fee00000100a1 */
[----:B------:R3:W4:Y:S01]  /*beb0*/  MUFU.EX2 R162, R4 ;  /* 0x0000000400a27308 */ /* 0x0007220000000800 */
[----:B-1----:R-:W-:Y:S09]  /*bec0*/  FFMA.FTZ R102, R200, c[0x0][0x2d0], -R164 ;  /* 0x0000b400c8667a23 */ /* 0x002ff200000108a4 */
[----:B------:R1:W-:Y:S01]  /*bed0*/  MUFU.EX2 R202, R102 ;  /* 0x0000006600ca7308 */ /* 0x0003e20000000800 */
[--C-:B---3--:R-:W-:Y:S01]  /*bee0*/  FFMA.FTZ R4, R167, c[0x0][0x2d0], -R3.reuse ;  /* 0x0000b400a7047a23 */ /* 0x108fe20000010803 */
[C---:B----4-:R-:W-:Y:S08]  /*bef0*/  F2FP.PACK_AB R113, R162.reuse, R161 ;  /* 0x000000a1a271723e */ /* 0x050ff000000000ff */
[----:B------:R-:W-:Y:S01]  /*bf00*/  MUFU.EX2 R167, R138 ;  /* 0x0000008a00a77308 */ /* 0x000fe20000000800 */
[----:B------:R-:W-:Y:S02]  /*bf10*/  FADD.FTZ R0, R162, R0 ;  /* 0x00000000a2007221 */ /* 0x000fe40000010000 */
[----:B-1----:R-:W-:Y:S07]  /*bf20*/  FFMA.FTZ R102, R215, c[0x0][0x2d0], -R160 ;  /* 0x0000b400d7667a23 */ /* 0x002fee00000108a0 */
[----:B------:R1:W3:Y:S10]  /*bf30*/  MUFU.EX2 R230, R4 ;  /* 0x0000000400e67308 */ /* 0x0002f40000000800 */
[----:B------:R4:W-:Y:S01]  /*bf40*/  MUFU.EX2 R199, R102 ;  /* 0x0000006600c77308 */ /* 0x0009e20000000800 */
[----:B-1----:R-:W-:Y:S09]  /*bf50*/  FFMA.FTZ R4, R166, c[0x0][0x2d0], -R3 ;  /* 0x0000b400a6047a23 */ /* 0x002ff20000010803 */
[----:B------:R1:W-:Y:S01]  /*bf60*/  MUFU.EX2 R166, R105 ;  /* 0x0000006900a67308 */ /* 0x0003e20000000800 */
[----:B---3--:R-:W-:Y:S02]  /*bf70*/  FADD.FTZ R0, R230, R0 ;  /* 0x00000000e6007221 */ /* 0x008fe40000010000 */
[----:B----4-:R-:W-:Y:S07]  /*bf80*/  FFMA.FTZ R102, R211, c[0x0][0x2d0], -R160 ;  /* 0x0000b400d3667a23 */ /* 0x010fee00000108a0 */
[----:B------:R3:W4:Y:S10]  /*bf90*/  MUFU.EX2 R231, R4 ;  /* 0x0000000400e77308 */ /* 0x0007340000000800 */
[----:B------:R5:W-:Y:S01]  /*bfa0*/  MUFU.EX2 R200, R102 ;  /* 0x0000006600c87308 */ /* 0x000be20000000800 */
[----:B-1----:R-:W-:Y:S04]  /*bfb0*/  FFMA.FTZ R105, R101, R246, R226 ;  /* 0x000000f665697223 */ /* 0x002fe800000100e2 */
[----:B------:R-:W-:Y:S02]  /*bfc0*/  FADD.FTZ R105, R229, R105 ;  /* 0x00000069e5697221 */ /* 0x000fe40000010000 */
[----:B---3--:R-:W-:Y:S01]  /*bfd0*/  FMUL.FTZ R4, R103, R116 ;  /* 0x0000007467047220 */ /* 0x008fe20000410000 */
[----:B------:R-:W-:Y:S01]  /*bfe0*/  F2FP.PACK_AB R116, R228, R227 ;  /* 0x000000e3e474723e */ /* 0x000fe200000000ff */
[C---:B----4-:R-:W-:Y:S01]  /*bff0*/  FADD.FTZ R0, R231.reuse, R0 ;  /* 0x00000000e7007221 */ /* 0x050fe20000010000 */
[----:B------:R-:W-:Y:S05]  /*c000*/  F2FP.PACK_AB R115, R231, R230 ;  /* 0x000000e6e773723e */ /* 0x000fea00000000ff */
[-C--:B------:R-:W-:Y:S05]  /*c010*/  HMMA.16816.F32 R4, R116, R20.reuse, R4 ;  /* 0x000000147404723c */ /* 0x080fea0000001804 */
[--C-:B-----5:R-:W-:Y:S03]  /*c020*/  FFMA.FTZ R102, R210, c[0x0][0x2d0], -R3.reuse ;  /* 0x0000b400d2667a23 */ /* 0x120fe60000010803 */
[C---:B------:R-:W-:Y:S01]  /*c030*/  HMMA.16816.F32 R8, R112.reuse, R20, R8 ;  /* 0x000000147008723c */ /* 0x040fe20000001808 */
[----:B------:R1:W-:Y:S06]  /*c040*/  MUFU.EX2 R182, R102 ;  /* 0x0000006600b67308 */ /* 0x0003ec0000000800 */
[C---:B------:R-:W-:Y:S01]  /*c050*/  FMUL.FTZ R20, R103.reuse, R128 ;  /* 0x0000008067147220 */ /* 0x040fe20000410000 */
[-C--:B------:R-:W-:Y:S04]  /*c060*/  HMMA.16816.F32 R12, R112, R22.reuse, R12 ;  /* 0x00000016700c723c */ /* 0x080fe8000000180c */
[----:B------:R-:W-:Y:S02]  /*c070*/  FMUL.FTZ R21, R103, R129 ;  /* 0x0000008167157220 */ /* 0x000fe40000410000 */
[--C-:B------:R-:W-:Y:S02]  /*c080*/  FFMA.FTZ R129, R170, c[0x0][0x2d0], -R168.reuse ;  /* 0x0000b400aa817a23 */ /* 0x100fe400000108a8 */
[C---:B------:R-:W-:Y:S01]  /*c090*/  HMMA.16816.F32 R16, R116.reuse, R22, R16 ;  /* 0x000000167410723c */ /* 0x040fe20000001810 */
[----:B------:R-:W-:Y:S03]  /*c0a0*/  MUFU.EX2 R170, R132 ;  /* 0x0000008400aa7308 */ /* 0x000fe60000000800 */
[--C-:B------:R-:W-:Y:S03]  /*c0b0*/  FFMA.FTZ R128, R169, c[0x0][0x2d0], -R168.reuse ;  /* 0x0000b400a9807a23 */ /* 0x100fe600000108a8 */
[C---:B------:R-:W-:Y:S02]  /*c0c0*/  FMUL.FTZ R22, R101.reuse, R130 ;  /* 0x0000008265167220 */ /* 0x040fe40000410000 */
[----:B------:R-:W-:Y:S02]  /*c0d0*/  FMUL.FTZ R23, R101, R131 ;  /* 0x0000008365177220 */ /* 0x000fe40000410000 */
[----:B------:R-:W-:Y:S01]  /*c0e0*/  MUFU.EX2 R176, R129 ;  /* 0x0000008100b07308 */ /* 0x000fe20000000800 */
[--C-:B-1----:R-:W-:Y:S02]  /*c0f0*/  FFMA.FTZ R102, R209, c[0x0][0x2d0], -R3.reuse ;  /* 0x0000b400d1667a23 */ /* 0x102fe40000010803 */
[--C-:B------:R-:W-:Y:S02]  /*c100*/  FFMA.FTZ R131, R213, c[0x0][0x2d0], -R168.reuse ;  /* 0x0000b400d5837a23 */ /* 0x100fe400000108a8 */
[-C--:B------:R-:W-:Y:S03]  /*c110*/  HMMA.16816.F32 R20, R116, R36.reuse, R20 ;  /* 0x000000247414723c */ /* 0x080fe60000001814 */
[----:B------:R-:W-:Y:S02]  /*c120*/  FFMA.FTZ R130, R207, c[0x0][0x2d0], -R168 ;  /* 0x0000b400cf827a23 */ /* 0x000fe400000108a8 */
[----:B------:R1:W-:Y:S03]  /*c130*/  MUFU.EX2 R183, R102 ;  /* 0x0000006600b77308 */ /* 0x0003e60000000800 */
[C---:B------:R-:W-:Y:S07]  /*c140*/  HMMA.16816.F32 R24, R112.reuse, R36, R24 ;  /* 0x000000247018723c */ /* 0x040fee0000001818 */
[C---:B------:R-:W-:Y:S01]  /*c150*/  FMUL.FTZ R36, R103.reuse, R144 ;  /* 0x0000009067247220 */ /* 0x040fe20000410000 */
[-C--:B------:R-:W-:Y:S01]  /*c160*/  HMMA.16816.F32 R28, R112, R38.reuse, R28 ;  /* 0x00000026701c723c */ /* 0x080fe2000000181c */
[----:B------:R-:W-:Y:S03]  /*c170*/  MUFU.EX2 R171, R131 ;  /* 0x0000008300ab7308 */ /* 0x000fe60000000800 */
[----:B------:R-:W-:Y:S04]  /*c180*/  FMUL.FTZ R37, R103, R145 ;  /* 0x0000009167257220 */ /* 0x000fe80000410000 */
[C---:B------:R-:W-:Y:S03]  /*c190*/  HMMA.16816.F32 R32, R116.reuse, R38, R32 ;  /* 0x000000267420723c */ /* 0x040fe60000001820 */
[----:B------:R-:W-:Y:S01]  /*c1a0*/  MUFU.EX2 R175, R130 ;  /* 0x0000008200af7308 */ /* 0x000fe20000000800 */
[--C-:B-1----:R-:W-:Y:S03]  /*c1b0*/  FFMA.FTZ R102, R216, c[0x0][0x2d0], -R160.reuse ;  /* 0x0000b400d8667a23 */ /* 0x102fe600000108a0 */
[C---:B------:R-:W-:Y:S02]  /*c1c0*/  FMUL.FTZ R38, R101.reuse, R146 ;  /* 0x0000009265267220 */ /* 0x040fe40000410000 */
[----:B------:R-:W-:Y:S04]  /*c1d0*/  FMUL.FTZ R39, R101, R147 ;  /* 0x0000009365277220 */ /* 0x000fe80000410000 */
[----:B------:R1:W-:Y:S03]  /*c1e0*/  MUFU.EX2 R180, R102 ;  /* 0x0000006600b47308 */ /* 0x0003e60000000800 */
[-C--:B--2---:R-:W-:Y:S07]  /*c1f0*/  HMMA.16816.F32 R36, R116, R120.reuse, R36 ;  /* 0x000000787424723c */ /* 0x084fee0000001824 */
[----:B------:R-:W-:Y:S01]  /*c200*/  MUFU.EX2 R177, R128 ;  /* 0x0000008000b17308 */ /* 0x000fe20000000800 */
[C---:B------:R-:W-:Y:S08]  /*c210*/  HMMA.16816.F32 R40, R112.reuse, R120, R40 ;  /* 0x000000787028723c */ /* 0x040ff00000001828 */
[-C--:B------:R-:W-:Y:S01]  /*c220*/  HMMA.16816.F32 R44, R112, R122.reuse, R44 ;  /* 0x0000007a702c723c */ /* 0x080fe2000000182c */
[----:B------:R-:W-:Y:S03]  /*c230*/  MUFU.EX2 R168, R137 ;  /* 0x0000008900a87308 */ /* 0x000fe60000000800 */
[----:B-1----:R-:W-:Y:S04]  /*c240*/  FFMA.FTZ R102, R217, c[0x0][0x2d0], -R160 ;  /* 0x0000b400d9667a23 */ /* 0x002fe800000108a0 */
[C---:B------:R-:W-:Y:S01]  /*c250*/  HMMA.16816.F32 R48, R116.reuse, R122, R48 ;  /* 0x0000007a7430723c */ /* 0x040fe20000001830 */
[----:B------:R-:W1:Y:S02]  /*c260*/  LDSM.16.MT88.4 R120, [R186+0xc00] ;  /* 0x000c0000ba78783b */ /* 0x000e640000004200 */
[----:B------:R2:W-:Y:S10]  /*c270*/  MUFU.EX2 R181, R102 ;  /* 0x0000006600b57308 */ /* 0x0005f40000000800 */
[----:B------:R-:W3:Y:S01]  /*c280*/  MUFU.EX2 R169, R136 ;  /* 0x0000008800a97308 */ /* 0x000ee20000000800 */
[--C-:B--2---:R-:W-:Y:S09]  /*c290*/  FFMA.FTZ R102, R219, c[0x0][0x2d0], -R3.reuse ;  /* 0x0000b400db667a23 */ /* 0x104ff20000010803 */
[----:B------:R2:W-:Y:S01]  /*c2a0*/  MUFU.EX2 R179, R102 ;  /* 0x0000006600b37308 */ /* 0x0005e20000000800 */
[----:B---3--:R-:W-:Y:S01]  /*c2b0*/  F2FP.PACK_AB R162, R169, R168 ;  /* 0x000000a8a9a2723e */ /* 0x008fe200000000ff */
[-C--:B-1----:R-:W-:Y:S08]  /*c2c0*/  HMMA.16816.F32 R52, R116, R120.reuse, R52 ;  /* 0x000000787434723c */ /* 0x082ff00000001834 */
[C---:B------:R-:W-:Y:S04]  /*c2d0*/  HMMA.16816.F32 R56, R112.reuse, R120, R56 ;  /* 0x000000787038723c */ /* 0x040fe80000001838 */
[--C-:B--2---:R-:W-:Y:S04]  /*c2e0*/  FFMA.FTZ R102, R218, c[0x0][0x2d0], -R3.reuse ;  /* 0x0000b400da667a23 */ /* 0x104fe80000010803 */
[-C--:B------:R-:W-:Y:S01]  /*c2f0*/  HMMA.16816.F32 R60, R112, R122.reuse, R60 ;  /* 0x0000007a703c723c */ /* 0x080fe2000000183c */
[----:B------:R1:W-:Y:S03]  /*c300*/  MUFU.EX2 R178, R102 ;  /* 0x0000006600b27308 */ /* 0x0003e60000000800 */
[----:B------:R-:W-:Y:S02]  /*c310*/  FFMA.FTZ R3, R104, c[0x0][0x2d0], -R3 ;  /* 0x0000b40068037a23 */ /* 0x000fe40000010803 */
[----:B------:R-:W-:Y:S01]  /*c320*/  FFMA.FTZ R104, R100, R245, R224 ;  /* 0x000000f564687223 */ /* 0x000fe200000100e0 */
[----:B------:R-:W-:Y:S01]  /*c330*/  F2FP.PACK_AB R100, R175, R171 ;  /* 0x000000abaf64723e */ /* 0x000fe200000000ff */
[C---:B------:R-:W-:Y:S01]  /*c340*/  HMMA.16816.F32 R64, R116.reuse, R122, R64 ;  /* 0x0000007a7440723c */ /* 0x040fe20000001840 */
[----:B------:R-:W2:Y:S02]  /*c350*/  LDSM.16.MT88.4 R120, [R185+0x1800] ;  /* 0x00180000b978783b */ /* 0x000ea40000004200 */
[----:B------:R-:W3:Y:S01]  /*c360*/  MUFU.EX2 R109, R3 ;  /* 0x00000003006d7308 */ /* 0x000ee20000000800 */
[----:B------:R-:W-:Y:S02]  /*c370*/  FADD.FTZ R104, R225, R104 ;  /* 0x00000068e1687221 */ /* 0x000fe40000010000 */
[----:B-1----:R-:W-:Y:S07]  /*c380*/  FFMA.FTZ R102, R172, c[0x0][0x2d0], -R164 ;  /* 0x0000b400ac667a23 */ /* 0x002fee00000108a4 */
[----:B------:R-:W1:Y:S01]  /*c390*/  MUFU.EX2 R172, R111 ;  /* 0x0000006f00ac7308 */ /* 0x000e620000000800 */
[----:B---3--:R-:W-:Y:S01]  /*c3a0*/  F2FP.PACK_AB R163, R109, R166 ;  /* 0x000000a66da3723e */ /* 0x008fe200000000ff */
[----:B------:R-:W-:Y:S08]  /*c3b0*/  FFMA.FTZ R3, R103, R244, R227 ;  /* 0x000000f467037223 */ /* 0x000ff000000100e3 */
[----:B------:R3:W4:Y:S01]  /*c3c0*/  MUFU.EX2 R174, R102 ;  /* 0x0000006600ae7308 */ /* 0x0007220000000800 */
[----:B------:R-:W-:Y:S04]  /*c3d0*/  FADD.FTZ R3, R228, R3 ;  /* 0x00000003e4037221 */ /* 0x000fe80000010000 */
[----:B------:R-:W-:Y:S05]  /*c3e0*/  FADD.FTZ R3, R236, R3 ;  /* 0x00000003ec037221 */ /* 0x000fea0000010000 */
[----:B------:R-:W5:Y:S01]  /*c3f0*/  MUFU.EX2 R164, R135 ;  /* 0x0000008700a47308 */ /* 0x000f620000000800 */
[-C--:B--2---:R-:W-:Y:S03]  /*c400*/  HMMA.16816.F32 R68, R116, R120.reuse, R68 ;  /* 0x000000787444723c */ /* 0x084fe60000001844 */
[----:B-1----:R-:W-:Y:S01]  /*c410*/  F2FP.PACK_AB R101, R173, R172 ;  /* 0x000000acad65723e */ /* 0x002fe200000000ff */
[----:B------:R-:W-:Y:S04]  /*c420*/  FADD.FTZ R3, R237, R3 ;  /* 0x00000003ed037221 */ /* 0x000fe80000010000 */
[C---:B------:R-:W-:Y:S01]  /*c430*/  HMMA.16816.F32 R72, R112.reuse, R120, R72 ;  /* 0x000000787048723c */ /* 0x040fe20000001848 */
[----:B------:R-:W1:Y:S03]  /*c440*/  MUFU.EX2 R111, R134 ;  /* 0x00000086006f7308 */ /* 0x000e660000000800 */
[----:B------:R-:W-:Y:S01]  /*c450*/  FADD.FTZ R3, R222, R3 ;  /* 0x00000003de037221 */ /* 0x000fe20000010000 */
[----:B---3--:R-:W-:Y:S02]  /*c460*/  F2FP.PACK_AB R102, R177, R176 ;  /* 0x000000b0b166723e */ /* 0x008fe400000000ff */
[----:B----4-:R-:W-:Y:S01]  /*c470*/  F2FP.PACK_AB R103, R170, R174 ;  /* 0x000000aeaa67723e */ /* 0x010fe200000000ff */
[-C--:B------:R-:W-:Y:S04]  /*c480*/  HMMA.16816.F32 R76, R112, R122.reuse, R76 ;  /* 0x0000007a704c723c */ /* 0x080fe8000000184c */
[----:B------:R-:W-:Y:S01]  /*c490*/  FADD.FTZ R3, R223, R3 ;  /* 0x00000003df037221 */ /* 0x000fe20000010000 */
[----:B-----5:R-:W-:Y:S03]  /*c4a0*/  F2FP.PACK_AB R160, R167, R164 ;  /* 0x000000a4a7a0723e */ /* 0x020fe600000000ff */
[C---:B------:R-:W-:Y:S01]  /*c4b0*/  HMMA.16816.F32 R80, R116.reuse, R122, R80 ;  /* 0x0000007a7450723c */ /* 0x040fe20000001850 */
[----:B------:R-:W2:Y:S03]  /*c4c0*/  LDSM.16.MT88.4 R120, [R186+0x1800] ;  /* 0x00180000ba78783b */ /* 0x000ea60000004200 */
[----:B-1----:R-:W-:Y:S04]  /*c4d0*/  F2FP.PACK_AB R161, R165, R111 ;  /* 0x0000006fa5a1723e */ /* 0x002fe800000000ff */
[-C--:B--2---:R-:W-:Y:S08]  /*c4e0*/  HMMA.16816.F32 R84, R116, R120.reuse, R84 ;  /* 0x000000787454723c */ /* 0x084ff00000001854 */
[C---:B------:R-:W-:Y:S08]  /*c4f0*/  HMMA.16816.F32 R88, R112.reuse, R120, R88 ;  /* 0x000000787058723c */ /* 0x040ff00000001858 */
[-C--:B------:R-:W-:Y:S07]  /*c500*/  HMMA.16816.F32 R92, R112, R122.reuse, R92 ;  /* 0x0000007a705c723c */ /* 0x080fee000000185c */
[----:B------:R-:W-:Y:S01]  /*c510*/  F2FP.PACK_AB R112, R223, R222 ;  /* 0x000000dedf70723e */ /* 0x000fe200000000ff */
[----:B------:R-:W-:Y:S01]  /*c520*/  HMMA.16816.F32 R96, R116, R122, R96 ;  /* 0x0000007a7460723c */ /* 0x000fe20000001860 */
[----:B------:R-:W1:Y:S03]  /*c530*/  LDSM.16.MT88.4 R120, [R186+0x400] ;  /* 0x00040000ba78783b */ /* 0x000e660000004200 */
[----:B------:R-:W-:Y:S02]  /*c540*/  F2FP.PACK_AB R113, R220, R221 ;  /* 0x000000dddc71723e */ /* 0x000fe400000000ff */
[----:B------:R-:W-:Y:S02]  /*c550*/  F2FP.PACK_AB R114, R203, R204 ;  /* 0x000000cccb72723e */ /* 0x000fe400000000ff */
[----:B------:R-:W-:Y:S04]  /*c560*/  F2FP.PACK_AB R115, R202, R201 ;  /* 0x000000c9ca73723e */ /* 0x000fe800000000ff */
[----:B------:R-:W-:Y:S02]  /*c570*/  F2FP.PACK_AB R116, R200, R199 ;  /* 0x000000c7c874723e */ /* 0x000fe400000000ff */
        /* <DEDUP_REMOVED lines=95> */
.L_x_1083:
[----:B------:R-:W-:Y:S02]  /*cb70*/  MOV R9, 0x1f ;  /* 0x0000001f00097802 */ /* 0x000fe40000000f00 */
[----:B------:R-:W-:Y:S01]  /*cb80*/  MOV R8, 0xffffffff ;  /* 0xffffffff00087802 */ /* 0x000fe20000000f00 */
[----:B------:R-:W-:Y:S05]  /*cb90*/  BRA.DIV ~URZ, `(.L_x_1087) ;  /* 0x00005d027f007947 */ /* 0x000fea000b800000 */
[----:B------:R1:W2:Y:S02]  /*cba0*/  SHFL.BFLY PT, R0, R244, 0x2, 0x1f ;  /* 0x0c401f00f4007f89 */ /* 0x0002a400000e0000 */
.L_x_1167:
        /* <DEDUP_REMOVED lines=15> */
.L_x_1168:
        /* <DEDUP_REMOVED lines=58> */
[----:B------:R-:W-:Y:S01]  /*d040*/  FMUL.FTZ R49, R2, R57 ;  /* 0x0000003902317220 */ /* 0x000fe20000410000 */
        /* <DEDUP_REMOVED lines=75> */
.L_x_1062:
[----:B------:R2:W5:Y:S04]  /*d500*/  LDL R6, [R1] ;  /* 0x0000000001067983 */ /* 0x0005680000100800 */
        /* <DEDUP_REMOVED lines=17> */
[----:B------:R1:W-:Y:S02]  /*d620*/  STL [R1], R6 ;  /* 0x0000000601007387 */ /* 0x0003e40000100800 */
.L_x_1090:
[----:B--2---:R-:W-:Y:S05]  /*d630*/  BSYNC B0 ;  /* 0x0000000000007941 */ /* 0x004fea0003800000 */
.L_x_1089:
        /* <DEDUP_REMOVED lines=130> */
.L_x_1093:
        /* <DEDUP_REMOVED lines=24> */
[----:B--2---:R-:W-:Y:S01]  /*dfe0*/  IMAD.IADD R10, R4, 0x1, R75 ;  /* 0x00000001040a7824 */ /* 0x004fe200078e024b */
        /* <DEDUP_REMOVED lines=37> */
[----:B------:R-:W3:Y:S04]  /*e240*/  SHFL.IDX PT, R9, R3, 0x2, 0x1c1f ;  /* 0x005c1f0003097f89 */ /* 0x000ee800000e0000 */
[----:B------:R4:W-:Y:S01]  /*e250*/  SHFL.IDX PT, R7, R3, 0x3, 0x1c1f ;  /* 0x007c1f0003077f89 */ /* 0x0009e200000e0000 */
[----:B------:R-:W-:-:S03]  /*e260*/  IMAD R4, R11, c[0x0][0x4e8], RZ ;  /* 0x00013a000b047a24 */ /* 0x000fc600078e02ff */
[----:B------:R1:W1:Y:S01]  /*e270*/  SHFL.IDX PT, R6, R5, 0x3, 0x1c1f ;  /* 0x007c1f0005067f89 */ /* 0x00026200000e0000 */
[----:B------:R-:W-:Y:S01]  /*e280*/  LOP3.LUT P0, RZ, R16, 0x3, RZ, 0xc0, !PT ;  /* 0x0000000310ff7812 */ /* 0x000fe2000780c0ff */
[----:B----4-:R-:W-:-:S05]  /*e290*/  IMAD.IADD R3, R77, 0x1, R75 ;  /* 0x000000014d037824 */ /* 0x010fca00078e024b */
[C---:B------:R-:W-:Y:S02]  /*e2a0*/  IADD3 R16, R3.reuse, 0x8, RZ ;  /* 0x0000000803107810 */ /* 0x040fe40007ffe0ff */
[C---:B------:R-:W-:Y:S02]  /*e2b0*/  IADD3 R11, R3.reuse, 0x40, RZ ;  /* 0x00000040030b7810 */ /* 0x040fe40007ffe0ff */
[C---:B-1----:R-:W-:Y:S02]  /*e2c0*/  IADD3 R5, R3.reuse, 0x48, RZ ;  /* 0x0000004803057810 */ /* 0x042fe40007ffe0ff */
[-C--:B------:R-:W-:Y:S02]  /*e2d0*/  ISETP.GE.OR P5, PT, R3, R4.reuse, P0 ;  /* 0x000000040300720c */ /* 0x080fe400007a6670 */
[-C--:B------:R-:W-:Y:S02]  /*e2e0*/  ISETP.GE.OR P4, PT, R16, R4.reuse, P0 ;  /* 0x000000041000720c */ /* 0x080fe40000786670 */
[----:B------:R-:W-:-:S02]  /*e2f0*/  ISETP.GE.OR P1, PT, R11, R4, P0 ;  /* 0x000000040b00720c */ /* 0x000fc40000726670 */
[----:B------:R-:W-:-:S07]  /*e300*/  ISETP.GE.OR P0, PT, R5, R4, P0 ;  /* 0x000000040500720c */ /* 0x000fce0000706670 */
[----:B------:R1:W-:Y:S01]  /*e310*/  @!P5 ST.E [R14.64], R23 ;  /* 0x000000170e00d985 */ /* 0x0003e2000c101906 */
[----:B------:R-:W-:-:S03]  /*e320*/  ISETP.GE.AND P5, PT, R5, R4, PT ;  /* 0x000000040500720c */ /* 0x000fc60003fa6270 */
[----:B--2---:R1:W-:Y:S01]  /*e330*/  @!P4 ST.E [R12.64], R24 ;  /* 0x000000180c00c985 */ /* 0x0043e2000c101906 */
[----:B------:R-:W-:-:S03]  /*e340*/  ISETP.GE.AND P4, PT, R11, R4, PT ;  /* 0x000000040b00720c */ /* 0x000fc60003f86270 */
[----:B---3--:R1:W-:Y:S01]  /*e350*/  @!P1 ST.E [R8.64], R25 ;  /* 0x0000001908009985 */ /* 0x0083e2000c101906 */
[----:B------:R-:W-:-:S03]  /*e360*/  ISETP.GE.AND P1, PT, R3, R4, PT ;  /* 0x000000040300720c */ /* 0x000fc60003f26270 */
        /* <DEDUP_REMOVED lines=8> */
[----:B---3--:R-:W-:-:S04]  /*e3f0*/  SHF.R.S32.HI R77, RZ, 0x1f, R78 ;  /* 0x0000001fff4d7819 */ /* 0x008fc8000001144e */
[----:B------:R-:W-:-:S04]  /*e400*/  LEA.HI R77, R77, R78, RZ, 0x2 ;  /* 0x0000004e4d4d7211 */ /* 0x000fc800078f10ff */
[----:B------:R-:W-:-:S04]  /*e410*/  LOP3.LUT R77, R77, 0xfffffffc, RZ, 0xc0, !PT ;  /* 0xfffffffc4d4d7812 */ /* 0x000fc800078ec0ff */
[----:B------:R-:W-:Y:S02]  /*e420*/  IADD3 R77, -R77, R78, RZ ;  /* 0x0000004e4d4d7210 */ /* 0x000fe40007ffe1ff */
[----:B------:R-:W-:Y:S02]  /*e430*/  IADD3 R3, R7, R2, RZ ;  /* 0x0000000207037210 */ /* 0x000fe40007ffe0ff */
[----:B------:R-:W-:Y:S02]  /*e440*/  LEA R5, R77, R250, 0x5 ;  /* 0x000000fa4d057211 */ /* 0x000fe400078e28ff */
[----:B------:R-:W-:Y:S02]  /*e450*/  MOV R2, R6 ;  /* 0x0000000600027202 */ /* 0x000fe40000000f00 */
[----:B------:R-:W-:-:S03]  /*e460*/  IADD3 R5, R75, R5, RZ ;  /* 0x000000054b057210 */ /* 0x000fc60007ffe0ff */
[----:B------:R-:W-:Y:S01]  /*e470*/  IMAD.WIDE.U32 R6, R76, c[0x0][0x3e8], R2 ;  /* 0x0000fa004c067a25 */ /* 0x000fe200078e0002 */
[----:B------:R-:W-:-:S03]  /*e480*/  SHF.R.S32.HI R3, RZ, 0x1f, R0 ;  /* 0x0000001fff037819 */ /* 0x000fc60000011400 */
[----:B------:R-:W-:-:S04]  /*e490*/  @P2 IMAD.HI.U32 R9, R5, c[0x0][0x4ec], RZ ;  /* 0x00013b0005092a27 */ /* 0x000fc800078e00ff */
[----:B------:R-:W-:Y:S01]  /*e4a0*/  IMAD.MOV.U32 R2, RZ, RZ, R5 ;  /* 0x000000ffff027224 */ /* 0x000fe200078e0005 */
[----:B------:R-:W-:Y:S01]  /*e4b0*/  @P2 SHF.R.U32.HI R2, RZ, c[0x0][0x4f0], R9 ;  /* 0x00013c00ff022a19 */ /* 0x000fe20000011609 */
[----:B------:R-:W-:Y:S02]  /*e4c0*/  IMAD R8, R3, c[0x0][0x3f0], RZ ;  /* 0x0000fc0003087a24 */ /* 0x000fe400078e02ff */
[----:B------:R-:W-:Y:S02]  /*e4d0*/  IMAD R7, R76, c[0x0][0x3ec], R7 ;  /* 0x0000fb004c077a24 */ /* 0x000fe400078e0207 */
[C---:B------:R-:W-:Y:S01]  /*e4e0*/  IMAD R9, R0.reuse, c[0x0][0x3f4], R8 ;  /* 0x0000fd0000097a24 */ /* 0x040fe200078e0208 */
[----:B------:R-:W-:Y:S01]  /*e4f0*/  SHF.R.S32.HI R8, RZ, 0x1f, R2 ;  /* 0x0000001fff087819 */ /* 0x000fe20000011402 */
[----:B------:R-:W-:Y:S01]  /*e500*/  IMAD.WIDE.U32 R6, R0, c[0x0][0x3f0], R6 ;  /* 0x0000fc0000067a25 */ /* 0x000fe200078e0006 */
[----:B------:R-:W-:-:S03]  /*e510*/  IADD3 R0, -R2, RZ, RZ ;  /* 0x000000ff02007210 */ /* 0x000fc60007ffe1ff */
[----:B------:R-:W-:Y:S02]  /*e520*/  IMAD.IADD R7, R7, 0x1, R9 ;  /* 0x0000000107077824 */ /* 0x000fe400078e0209 */
[----:B------:R-:W-:-:S05]  /*e530*/  IMAD R0, R0, c[0x0][0x4e8], R5 ;  /* 0x00013a0000007a24 */ /* 0x000fca00078e0205 */
[----:B------:R-:W-:-:S05]  /*e540*/  SHF.R.S32.HI R5, RZ, 0x1f, R0 ;  /* 0x0000001fff057819 */ /* 0x000fca0000011400 */
[----:B------:R-:W-:Y:S01]  /*e550*/  IMAD R5, R5, c[0x0][0x3d8], RZ ;  /* 0x0000f60005057a24 */ /* 0x000fe200078e02ff */
[----:B------:R-:W-:Y:S02]  /*e560*/  IADD3 R11, R250, R75, RZ ;  /* 0x0000004bfa0b7210 */ /* 0x000fe40007ffe0ff */
[----:B--2---:R-:W-:-:S05]  /*e570*/  SHF.L.U32 R3, R18, 0x1, RZ ;  /* 0x0000000112037819 */ /* 0x004fca00000006ff */
        /* <DEDUP_REMOVED lines=23> */
.L_x_1169:
[----:B------:R-:W-:Y:S05]  /*e6f0*/  BRA.DIV ~URZ, `(.L_x_1096) ;  /* 0x000044a27f007947 */ /* 0x000fea000b800000 */
[----:B------:R3:W4:Y:S02]  /*e700*/  SHFL.IDX PT, R0, R13, RZ, 0x1c1f ;  /* 0x001c1fff0d007589 */ /* 0x00072400000e0000 */
.L_x_1170:
        /* <DEDUP_REMOVED lines=20> */
.L_x_1098:
[----:B------:R-:W-:Y:S05]  /*e850*/  BSYNC B0 ;  /* 0x0000000000007941 */ /* 0x000fea0003800000 */
.L_x_1097:
[----:B------:R-:W-:Y:S05]  /*e860*/  BRA.DIV ~URZ, `(.L_x_1099) ;  /* 0x000043927f007947 */ /* 0x000fea000b800000 */
[----:B--2---:R2:W1:Y:S04]  /*e870*/  SHFL.IDX PT, R10, R12, 0x1, 0x1c1f ;  /* 0x003c1f000c0a7f89 */ /* 0x00446800000e0000 */
[----:B----4-:R2:W4:Y:S02]  /*e880*/  SHFL.IDX PT, R0, R13, 0x1, 0x1c1f ;  /* 0x003c1f000d007f89 */ /* 0x01052400000e0000 */
.L_x_1171:
        /* <DEDUP_REMOVED lines=21> */
.L_x_1101:
[----:B------:R-:W-:Y:S05]  /*e9e0*/  BSYNC B0 ;  /* 0x0000000000007941 */ /* 0x000fea0003800000 */
.L_x_1100:
[----:B------:R-:W-:Y:S05]  /*e9f0*/  BRA.DIV ~URZ, `(.L_x_1102) ;  /* 0x000042c27f007947 */ /* 0x000fea000b800000 */
[----:B-1----:R1:W2:Y:S02]  /*ea00*/  SHFL.IDX PT, R10, R12, 0x2, 0x1c1f ;  /* 0x005c1f000c0a7f89 */ /* 0x0022a400000e0000 */
.L_x_1172:
[----:B------:R-:W-:Y:S05]  /*ea10*/  BRA.DIV ~URZ, `(.L_x_1103) ;  /* 0x000043127f007947 */ /* 0x000fea000b800000 */
[----:B----4-:R4:W1:Y:S02]  /*ea20*/  SHFL.IDX PT, R0, R13, 0x2, 0x1c1f ;  /* 0x005c1f000d007f89 */ /* 0x01086400000e0000 */
.L_x_1173:
        /* <DEDUP_REMOVED lines=21> */
.L_x_1105:
[----:B------:R-:W-:Y:S05]  /*eb80*/  BSYNC B0 ;  /* 0x0000000000007941 */ /* 0x000fea0003800000 */
.L_x_1104:
[----:B------:R-:W-:Y:S05]  /*eb90*/  BRA.DIV ~URZ, `(.L_x_1106) ;  /* 0x000041f27f007947 */ /* 0x000fea000b800000 */
[----:B-1----:R1:W3:Y:S04]  /*eba0*/  SHFL.IDX PT, R6, R12, 0x3, 0x1c1f ;  /* 0x007c1f000c067f89 */ /* 0x0022e800000e0000 */
[----:B------:R1:W4:Y:S02]  /*ebb0*/  SHFL.IDX PT, R0, R13, 0x3, 0x1c1f ;  /* 0x007c1f000d007f89 */ /* 0x00032400000e0000 */
.L_x_1174:
        /* <DEDUP_REMOVED lines=22> */
.L_x_1094:
        /* <DEDUP_REMOVED lines=35> */
.L_x_1175:
[----:B------:R-:W-:Y:S05]  /*ef50*/  BRA.DIV ~URZ, `(.L_x_1109) ;  /* 0x00003f627f007947 */ /* 0x000fea000b800000 */
[----:B------:R3:W4:Y:S02]  /*ef60*/  SHFL.IDX PT, R0, R13, RZ, 0x1c1f ;  /* 0x001c1fff0d007589 */ /* 0x00072400000e0000 */
.L_x_1176:
        /* <DEDUP_REMOVED lines=23> */
[----:B------:R-:W-:-:S04]  /*f0e0*/  @!P6 LEA R2, P2, R5, R0, 0x2 ;  /* 0x000000000502e211 */ /* 0x000fc800078410ff */
[----:B----4-:R-:W-:Y:S02]  /*f0f0*/  @!P6 LEA.HI.X R3, R5, R4, R6, 0x2, P2 ;  /* 0x000000040503e211 */ /* 0x010fe400010f1406 */
[C---:B------:R-:W-:Y:S01]  /*f100*/  @!P3 LEA R6, P2, R9.reuse, R0, 0x2 ;  /* 0x000000000906b211 */ /* 0x040fe200078410ff */
[----:B------:R-:W3:Y:S01]  /*f110*/  LDL R5, [R1+0x44] ;  /* 0x0000440001057983 */ /* 0x000ee20000100800 */
[C---:B--2---:R-:W-:Y:S02]  /*f120*/  ISETP.GE.AND P1, PT, R10.reuse, c[0x0][0x3c8], PT ;  /* 0x0000f2000a007a0c */ /* 0x044fe40003f26270 */
[----:B------:R-:W-:Y:S02]  /*f130*/  @!P3 LEA.HI.X R7, R9, R4, R16, 0x2, P2 ;  /* 0x000000040907b211 */ /* 0x000fe400010f1410 */
        /* <DEDUP_REMOVED lines=9> */
[----:B------:R-:W-:-:S03]  /*f1d0*/  ISETP.GE.AND P3, PT, R23, c[0x0][0x3c8], PT ;  /* 0x0000f20017007a0c */ /* 0x000fc60003f66270 */
[----:B------:R1:W-:Y:S01]  /*f1e0*/  @!P1 ST.E.64 [R2.64], R128 ;  /* 0x0000008002009985 */ /* 0x0003e2000c101b06 */
[----:B------:R-:W-:-:S05]  /*f1f0*/  ISETP.GE.AND P1, PT, R21, c[0x0][0x3c8], PT ;  /* 0x0000f20015007a0c */ /* 0x000fca0003f26270 */
[----:B-1----:R-:W-:-:S04]  /*f200*/  @!P6 LEA R6, P2, R25, R0, 0x2 ;  /* 0x000000001906e211 */ /* 0x002fc800078410ff */
[----:B------:R-:W-:Y:S02]  /*f210*/  @!P6 LEA.HI.X R7, R25, R4, R75, 0x2, P2 ;  /* 0x000000041907e211 */ /* 0x000fe400010f144b */
[----:B------:R-:W-:-:S03]  /*f220*/  @!P3 LEA R2, P2, R23, R0, 0x2 ;  /* 0x000000001702b211 */ /* 0x000fc600078410ff */
[----:B------:R1:W-:Y:S01]  /*f230*/  @!P6 ST.E.64 [R6.64], R140 ;  /* 0x0000008c0600e985 */ /* 0x0003e2000c101b06 */
[----:B------:R-:W-:Y:S02]  /*f240*/  @!P3 LEA.HI.X R3, R23, R4, R24, 0x2, P2 ;  /* 0x000000041703b211 */ /* 0x000fe400010f1418 */
[----:B------:R-:W-:-:S03]  /*f250*/  ISETP.GE.AND P6, PT, R19, c[0x0][0x3c8], PT ;  /* 0x0000f20013007a0c */ /* 0x000fc60003fc6270 */
[----:B------:R1:W-:Y:S01]  /*f260*/  @!P3 ST.E.64 [R2.64], R144 ;  /* 0x000000900200b985 */ /* 0x0003e2000c101b06 */
[----:B------:R-:W-:Y:S02]  /*f270*/  ISETP.GE.AND P3, PT, R17, c[0x0][0x3c8], PT ;  /* 0x0000f20011007a0c */ /* 0x000fe40003f66270 */
[----:B-1----:R-:W-:-:S04]  /*f280*/  @!P1 LEA R6, P2, R21, R0, 0x2 ;  /* 0x0000000015069211 */ /* 0x002fc800078410ff */
[----:B------:R-:W-:-:S03]  /*f290*/  @!P1 LEA.HI.X R7, R21, R4, R22, 0x2, P2 ;  /* 0x0000000415079211 */ /* 0x000fc600010f1416 */
[C---:B------:R-:W-:Y:S02]  /*f2a0*/  @!P6 LEA R2, P2, R19.reuse, R0, 0x2 ;  /* 0x000000001302e211 */ /* 0x040fe400078410ff */
[----:B------:R1:W-:Y:S01]  /*f2b0*/  @!P1 ST.E.64 [R6.64], R156 ;  /* 0x0000009c06009985 */ /* 0x0003e2000c101b06 */
[----:B------:R-:W-:Y:S02]  /*f2c0*/  ISETP.GE.AND P1, PT, R8, c[0x0][0x3c8], PT ;  /* 0x0000f20008007a0c */ /* 0x000fe40003f26270 */
[----:B------:R-:W-:-:S05]  /*f2d0*/  @!P6 LEA.HI.X R3, R19, R4, R20, 0x2, P2 ;  /* 0x000000041303e211 */ /* 0x000fca00010f1414 */
[----:B------:R1:W-:Y:S01]  /*f2e0*/  @!P6 ST.E.64 [R2.64], R164 ;  /* 0x000000a40200e985 */ /* 0x0003e2000c101b06 */
[----:B------:R-:W-:Y:S02]  /*f2f0*/  ISETP.GE.AND P6, PT, R15, c[0x0][0x3c8], PT ;  /* 0x0000f2000f007a0c */ /* 0x000fe40003fc6270 */
[----:B-1----:R-:W-:-:S04]  /*f300*/  @!P3 LEA R6, P2, R17, R0, 0x2 ;  /* 0x000000001106b211 */ /* 0x002fc800078410ff */
[----:B------:R-:W-:Y:S02]  /*f310*/  @!P3 LEA.HI.X R7, R17, R4, R18, 0x2, P2 ;  /* 0x000000041107b211 */ /* 0x000fe400010f1412 */
[----:B------:R-:W-:-:S03]  /*f320*/  @!P1 LEA R2, P2, R8, R0, 0x2 ;  /* 0x0000000008029211 */ /* 0x000fc600078410ff */
[----:B------:R1:W-:Y:S01]  /*f330*/  @!P3 ST.E.64 [R6.64], R166 ;  /* 0x000000a60600b985 */ /* 0x0003e2000c101b06 */
[----:B------:R-:W-:Y:S02]  /*f340*/  ISETP.GE.AND P3, PT, R11, c[0x0][0x3c8], PT ;  /* 0x0000f2000b007a0c */ /* 0x000fe40003f66270 */
[----:B--2---:R-:W-:Y:S02]  /*f350*/  @!P1 LEA.HI.X R3, R8, R4, R9, 0x2, P2 ;  /* 0x0000000408039211 */ /* 0x004fe400010f1409 */
[----:B---3--:R-:W-:-:S03]  /*f360*/  ISETP.GE.AND P2, PT, R5, c[0x0][0x3c8], PT ;  /* 0x0000f20005007a0c */ /* 0x008fc60003f46270 */
[----:B------:R2:W-:Y:S01]  /*f370*/  @!P1 ST.E.64 [R2.64], R100 ;  /* 0x0000006402009985 */ /* 0x0005e2000c101b06 */
[----:B------:R-:W-:-:S04]  /*f380*/  @!P6 LEA R8, P1, R15, R0, 0x2 ;  /* 0x000000000f08e211 */ /* 0x000fc800078210ff */
[----:B-----5:R-:W-:Y:S02]  /*f390*/  @!P6 LEA.HI.X R9, R15, R4, R16, 0x2, P1 ;  /* 0x000000040f09e211 */ /* 0x020fe400008f1410 */
[----:B-1----:R-:W-:-:S03]  /*f3a0*/  @!P3 LEA R6, P1, R11, R0, 0x2 ;  /* 0x000000000b06b211 */ /* 0x002fc600078210ff */
[----:B------:R1:W-:Y:S01]  /*f3b0*/  @!P6 ST.E.64 [R8.64], R170 ;  /* 0x000000aa0800e985 */ /* 0x0003e2000c101b06 */
[----:B----4-:R-:W-:Y:S02]  /*f3c0*/  @!P3 LEA.HI.X R7, R11, R4, R14, 0x2, P1 ;  /* 0x000000040b07b211 */ /* 0x010fe400008f140e */
[----:B--2---:R-:W-:-:S04]  /*f3d0*/  @!P2 LEA R2, P1, R5, R0, 0x2 ;  /* 0x000000000502a211 */ /* 0x004fc800078210ff */
[----:B------:R-:W-:Y:S01]  /*f3e0*/  @!P2 LEA.HI.X R3, R5, R4, R10, 0x2, P1 ;  /* 0x000000040503a211 */ /* 0x000fe200008f140a */
[----:B------:R1:W-:Y:S04]  /*f3f0*/  @!P3 ST.E.64 [R6.64], R168 ;  /* 0x000000a80600b985 */ /* 0x0003e8000c101b06 */
[----:B------:R1:W-:Y:S04]  /*f400*/  @!P2 ST.E.64 [R2.64], R84 ;  /* 0x000000540200a985 */ /* 0x0003e8000c101b06 */
.L_x_1111:
[----:B------:R-:W-:Y:S05]  /*f410*/  BSYNC B0 ;  /* 0x0000000000007941 */ /* 0x000fea0003800000 */
.L_x_1110:
[----:B------:R-:W-:Y:S05]  /*f420*/  BRA.DIV ~URZ, `(.L_x_1112) ;  /* 0x00003af27f007947 */ /* 0x000fea000b800000 */
[----:B--2---:R2:W1:Y:S04]  /*f430*/  SHFL.IDX PT, R4, R12, 0x1, 0x1c1f ;  /* 0x003c1f000c047f89 */ /* 0x00446800000e0000 */
[----:B----4-:R2:W4:Y:S02]  /*f440*/  SHFL.IDX PT, R0, R13, 0x1, 0x1c1f ;  /* 0x003c1f000d007f89 */ /* 0x01052400000e0000 */
.L_x_1177:
[----:B------:R-:W-:Y:S01]  /*f450*/  BSSY B0, `(.L_x_1113) ;  /* 0x000004a000007945 */ /* 0x000fe20003800000 */
[----:B------:R-:W-:Y:S05]  /*f460*/  @P0 BRA `(.L_x_1114) ;  /* 0x0000048000000947 */ /* 0x000fea0003800000 */
[----:B------:R-:W5:Y:S04]  /*f470*/  LDL R5, [R1+0x24] ;  /* 0x0000240001057983 */ /* 0x000f680000100800 */
[----:B--2---:R-:W2:Y:S04]  /*f480*/  LDL R14, [R1+0x6c] ;  /* 0x00006c00010e7983 */ /* 0x004ea80000100800 */
[----:B-1-3--:R-:W3:Y:S04]  /*f490*/  LDL R6, [R1+0xb4] ;  /* 0x0000b40001067983 */ /* 0x00aee80000100800 */
[----:B----4-:R-:W4:Y:S04]  /*f4a0*/  LDL R16, [R1+0xb0] ;  /* 0x0000b00001107983 */ /* 0x010f280000100800 */
        /* <DEDUP_REMOVED lines=19> */
[----:B------:R-:W-:-:S04]  /*f5e0*/  @!P2 LEA R2, P3, R5, R0, 0x2 ;  /* 0x000000000502a211 */ /* 0x000fc800078610ff */
[----:B---3--:R-:W-:Y:S02]  /*f5f0*/  @!P2 LEA.HI.X R3, R5, R4, R6, 0x2, P3 ;  /* 0x000000040503a211 */ /* 0x008fe400018f1406 */
[----:B------:R-:W2:Y:S01]  /*f600*/  LDL R5, [R1+0x44] ;  /* 0x0000440001057983 */ /* 0x000ea20000100800 */
[----:B------:R-:W-:-:S04]  /*f610*/  @!P6 LEA R6, P3, R14, R0, 0x2 ;  /* 0x000000000e06e211 */ /* 0x000fc800078610ff */
[----:B----4-:R-:W-:Y:S02]  /*f620*/  @!P6 LEA.HI.X R7, R14, R4, R16, 0x2, P3 ;  /* 0x000000040e07e211 */ /* 0x010fe400018f1410 */
[----:B------:R-:W3:Y:S04]  /*f630*/  LDL R16, [R1+0x8c] ;  /* 0x00008c0001107983 */ /* 0x000ee80000100800 */
[----:B------:R-:W4:Y:S01]  /*f640*/  LDL R14, [R1+0x88] ;  /* 0x00008800010e7983 */ /* 0x000f220000100800 */
[----:B------:R-:W-:Y:S02]  /*f650*/  ISETP.GE.AND P1, PT, R76, c[0x0][0x3c8], PT ;  /* 0x0000f2004c007a0c */ /* 0x000fe40003f26270 */
[----:B------:R-:W-:Y:S01]  /*f660*/  ISETP.GE.AND P0, PT, R25, c[0x0][0x3c8], PT ;  /* 0x0000f20019007a0c */ /* 0x000fe20003f06270 */
[----:B------:R1:W-:Y:S01]  /*f670*/  @!P2 ST.E.64 [R2.64], R124 ;  /* 0x0000007c0200a985 */ /* 0x0003e2000c101b06 */
[----:B------:R-:W-:-:S03]  /*f680*/  ISETP.GE.AND P2, PT, R8, c[0x0][0x3c8], PT ;  /* 0x0000f20008007a0c */ /* 0x000fc60003f46270 */
[----:B------:R5:W-:Y:S01]  /*f690*/  @!P6 ST.E.64 [R6.64], R126 ;  /* 0x0000007e0600e985 */ /* 0x000be2000c101b06 */
[----:B------:R-:W-:-:S05]  /*f6a0*/  ISETP.GE.AND P6, PT, R23, c[0x0][0x3c8], PT ;  /* 0x0000f20017007a0c */ /* 0x000fca0003fc6270 */
[----:B-1----:R-:W-:-:S04]  /*f6b0*/  @!P1 LEA R2, P3, R76, R0, 0x2 ;  /* 0x000000004c029211 */ /* 0x002fc800078610ff */
[----:B------:R-:W-:Y:S02]  /*f6c0*/  @!P1 LEA.HI.X R3, R76, R4, R77, 0x2, P3 ;  /* 0x000000044c039211 */ /* 0x000fe400018f144d */
[----:B-----5:R-:W-:-:S03]  /*f6d0*/  @!P0 LEA R6, P3, R25, R0, 0x2 ;  /* 0x0000000019068211 */ /* 0x020fc600078610ff */
[----:B------:R1:W-:Y:S01]  /*f6e0*/  @!P1 ST.E.64 [R2.64], R130 ;  /* 0x0000008202009985 */ /* 0x0003e2000c101b06 */
[----:B------:R-:W-:Y:S02]  /*f6f0*/  @!P0 LEA.HI.X R7, R25, R4, R75, 0x2, P3 ;  /* 0x0000000419078211 */ /* 0x000fe400018f144b */
[----:B------:R-:W-:-:S03]  /*f700*/  ISETP.GE.AND P1, PT, R21, c[0x0][0x3c8], PT ;  /* 0x0000f20015007a0c */ /* 0x000fc60003f26270 */
[----:B------:R5:W-:Y:S01]  /*f710*/  @!P0 ST.E.64 [R6.64], R96 ;  /* 0x0000006006008985 */ /* 0x000be2000c101b06 */
[----:B------:R-:W-:Y:S02]  /*f720*/  ISETP.GE.AND P0, PT, R10, c[0x0][0x3c8], PT ;  /* 0x0000f2000a007a0c */ /* 0x000fe40003f06270 */
[----:B-1----:R-:W-:-:S04]  /*f730*/  @!P2 LEA R2, P3, R8, R0, 0x2 ;  /* 0x000000000802a211 */ /* 0x002fc800078610ff */
[----:B------:R-:W-:Y:S02]  /*f740*/  @!P2 LEA.HI.X R3, R8, R4, R9, 0x2, P3 ;  /* 0x000000040803a211 */ /* 0x000fe400018f1409 */
[----:B------:R-:W-:-:S03]  /*f750*/  @!P6 LEA R8, P3, R23, R0, 0x2 ;  /* 0x000000001708e211 */ /* 0x000fc600078610ff */
[----:B------:R1:W-:Y:S01]  /*f760*/  @!P2 ST.E.64 [R2.64], R104 ;  /* 0x000000680200a985 */ /* 0x0003e2000c101b06 */
[----:B------:R-:W-:Y:S02]  /*f770*/  @!P6 LEA.HI.X R9, R23, R4, R24, 0x2, P3 ;  /* 0x000000041709e211 */ /* 0x000fe400018f1418 */
[----:B------:R-:W-:Y:S02]  /*f780*/  ISETP.GE.AND P3, PT, R19, c[0x0][0x3c8], PT ;  /* 0x0000f20013007a0c */ /* 0x000fe40003f66270 */
[C---:B-----5:R-:W-:Y:S01]  /*f790*/  @!P1 LEA R6, P2, R21.reuse, R0, 0x2 ;  /* 0x0000000015069211 */ /* 0x060fe200078410ff */
[----:B------:R5:W-:Y:S03]  /*f7a0*/  @!P6 ST.E.64 [R8.64], R110 ;  /* 0x0000006e0800e985 */ /* 0x000be6000c101b06 */
        /* <DEDUP_REMOVED lines=9> */
[----:B-----5:R-:W-:-:S04]  /*f840*/  @!P2 LEA R8, P6, R17, R0, 0x2 ;  /* 0x000000001108a211 */ /* 0x020fc800078c10ff */
[----:B------:R-:W-:Y:S02]  /*f850*/  @!P2 LEA.HI.X R9, R17, R4, R18, 0x2, P6 ;  /* 0x000000041109a211 */ /* 0x000fe400030f1412 */
[----:B------:R-:W-:Y:S01]  /*f860*/  @!P1 LEA R6, P6, R15, R0, 0x2 ;  /* 0x000000000f069211 */ /* 0x000fe200078c10ff */
[----:B------:R1:W-:Y:S04]  /*f870*/  @!P3 ST.E.64 [R10.64], R146 ;  /* 0x000000920a00b985 */ /* 0x0003e8000c101b06 */
[----:B------:R1:W-:Y:S01]  /*f880*/  @!P2 ST.E.64 [R8.64], R142 ;  /* 0x0000008e0800a985 */ /* 0x0003e2000c101b06 */
[----:B--2---:R-:W-:Y:S02]  /*f890*/  ISETP.GE.AND P0, PT, R5, c[0x0][0x3c8], PT ;  /* 0x0000f20005007a0c */ /* 0x004fe40003f06270 */
[----:B---3--:R-:W-:-:S11]  /*f8a0*/  @!P1 LEA.HI.X R7, R15, R4, R16, 0x2, P6 ;  /* 0x000000040f079211 */ /* 0x008fd600030f1410 */
[----:B-1----:R-:W-:-:S04]  /*f8b0*/  @!P0 LEA R2, P6, R5, R0, 0x2 ;  /* 0x0000000005028211 */ /* 0x002fc800078c10ff */
[----:B----4-:R-:W-:Y:S01]  /*f8c0*/  @!P0 LEA.HI.X R3, R5, R4, R14, 0x2, P6 ;  /* 0x0000000405038211 */ /* 0x010fe200030f140e */
[----:B------:R1:W-:Y:S04]  /*f8d0*/  @!P1 ST.E.64 [R6.64], R82 ;  /* 0x0000005206009985 */ /* 0x0003e8000c101b06 */
[----:B------:R1:W-:Y:S04]  /*f8e0*/  @!P0 ST.E.64 [R2.64], R80 ;  /* 0x0000005002008985 */ /* 0x0003e8000c101b06 */
.L_x_1114:
[----:B------:R-:W-:Y:S05]  /*f8f0*/  BSYNC B0 ;  /* 0x0000000000007941 */ /* 0x000fea0003800000 */
.L_x_1113:
[----:B------:R-:W-:Y:S05]  /*f900*/  BRA.DIV ~URZ, `(.L_x_1115) ;  /* 0x000036d27f007947 */ /* 0x000fea000b800000 */
[----:B-1----:R1:W2:Y:S02]  /*f910*/  SHFL.IDX PT, R4, R12, 0x2, 0x1c1f ;  /* 0x005c1f000c047f89 */ /* 0x0022a400000e0000 */
.L_x_1178:
[----:B------:R-:W-:Y:S05]  /*f920*/  BRA.DIV ~URZ, `(.L_x_1116) ;  /* 0x000037227f007947 */ /* 0x000fea000b800000 */
[----:B----4-:R4:W1:Y:S02]  /*f930*/  SHFL.IDX PT, R0, R13, 0x2, 0x1c1f ;  /* 0x005c1f000d007f89 */ /* 0x01086400000e0000 */
.L_x_1179:
        /* <DEDUP_REMOVED lines=24> */
[----:B-----5:R-:W-:-:S13]  /*fac0*/  ISETP.GE.AND P0, PT, R11, c[0x0][0x3c8], PT ;  /* 0x0000f2000b007a0c */ /* 0x020fda0003f06270 */
[----:B-1----:R-:W-:-:S04]  /*fad0*/  @!P0 LEA R2, P6, R11, R0, 0x2 ;  /* 0x000000000b028211 */ /* 0x002fc800078c10ff */
[----:B---3--:R-:W-:Y:S02]  /*fae0*/  @!P0 LEA.HI.X R3, R11, R4, R14, 0x2, P6 ;  /* 0x000000040b038211 */ /* 0x008fe400030f140e */
[----:B------:R-:W3:Y:S04]  /*faf0*/  LDL R11, [R1+0x98] ;  /* 0x00009800010b7983 */ /* 0x000ee80000100800 */
[----:B------:R-:W5:Y:S01]  /*fb00*/  LDL R14, [R1+0x88] ;  /* 0x00008800010e7983 */ /* 0x000f620000100800 */
[----:B----4-:R-:W-:Y:S02]  /*fb10*/  ISETP.GE.AND P1, PT, R6, c[0x0][0x3c8], PT ;  /* 0x0000f20006007a0c */ /* 0x010fe40003f26270 */
[----:B--2---:R-:W-:Y:S02]  /*fb20*/  ISETP.GE.AND P2, PT, R78, c[0x0][0x3c8], PT ;  /* 0x0000f2004e007a0c */ /* 0x004fe40003f46270 */
[----:B------:R-:W-:Y:S01]  /*fb30*/  ISETP.GE.AND P4, PT, R76, c[0x0][0x3c8], PT ;  /* 0x0000f2004c007a0c */ /* 0x000fe20003f86270 */
[----:B------:R1:W-:Y:S08]  /*fb40*/  @!P0 ST.E.64 [R2.64], R36 ;  /* 0x0000002402008985 */ /* 0x0003f0000c101b06 */
[----:B------:R-:W-:-:S04]  /*fb50*/  @!P1 LEA R8, P3, R6, R0, 0x2 ;  /* 0x0000000006089211 */ /* 0x000fc800078610ff */
[----:B------:R-:W-:Y:S02]  /*fb60*/  @!P1 LEA.HI.X R9, R6, R4, R7, 0x2, P3 ;  /* 0x0000000406099211 */ /* 0x000fe400018f1407 */
[----:B------:R-:W-:Y:S02]  /*fb70*/  ISETP.GE.AND P3, PT, R25, c[0x0][0x3c8], PT ;  /* 0x0000f20019007a0c */ /* 0x000fe40003f66270 */
[C---:B------:R-:W-:Y:S01]  /*fb80*/  @!P2 LEA R6, P0, R78.reuse, R0, 0x2 ;  /* 0x000000004e06a211 */ /* 0x040fe200078010ff */
[----:B------:R2:W-:Y:S01]  /*fb90*/  @!P1 ST.E.64 [R8.64], R38 ;  /* 0x0000002608009985 */ /* 0x0005e2000c101b06 */
[----:B------:R-:W-:Y:S02]  /*fba0*/  ISETP.GE.AND P1, PT, R23, c[0x0][0x3c8], PT ;  /* 0x0000f20017007a0c */ /* 0x000fe40003f26270 */
[----:B------:R-:W-:Y:S02]  /*fbb0*/  @!P2 LEA.HI.X R7, R78, R4, R79, 0x2, P0 ;  /* 0x000000044e07a211 */ /* 0x000fe400000f144f */
[----:B------:R-:W-:-:S02]  /*fbc0*/  ISETP.GE.AND P0, PT, R21, c[0x0][0x3c8], PT ;  /* 0x0000f20015007a0c */ /* 0x000fc40003f06270 */
[----:B-1----:R-:W-:-:S04]  /*fbd0*/  @!P4 LEA R2, P6, R76, R0, 0x2 ;  /* 0x000000004c02c211 */ /* 0x002fc800078c10ff */
[----:B------:R-:W-:Y:S01]  /*fbe0*/  @!P4 LEA.HI.X R3, R76, R4, R77, 0x2, P6 ;  /* 0x000000044c03c211 */ /* 0x000fe200030f144d */
[----:B------:R1:W-:Y:S04]  /*fbf0*/  @!P2 ST.E.64 [R6.64], R40 ;  /* 0x000000280600a985 */ /* 0x0003e8000c101b06 */
[----:B------:R4:W-:Y:S01]  /*fc00*/  @!P4 ST.E.64 [R2.64], R42 ;  /* 0x0000002a0200c985 */ /* 0x0009e2000c101b06 */
[----:B------:R-:W-:Y:S02]  /*fc10*/  ISETP.GE.AND P4, PT, R10, c[0x0][0x3c8], PT ;  /* 0x0000f2000a007a0c */ /* 0x000fe40003f86270 */
[----:B--2---:R-:W-:-:S04]  /*fc20*/  @!P3 LEA R8, P2, R25, R0, 0x2 ;  /* 0x000000001908b211 */ /* 0x004fc800078410ff */
[----:B------:R-:W-:-:S05]  /*fc30*/  @!P3 LEA.HI.X R9, R25, R4, R75, 0x2, P2 ;  /* 0x000000041909b211 */ /* 0x000fca00010f144b */
[----:B------:R-:W-:Y:S01]  /*fc40*/  @!P3 ST.E.64 [R8.64], R66 ;  /* 0x000000420800b985 */ /* 0x000fe2000c101b06 */
[----:B------:R-:W-:Y:S02]  /*fc50*/  ISETP.GE.AND P3, PT, R19, c[0x0][0x3c8], PT ;  /* 0x0000f20013007a0c */ /* 0x000fe40003f66270 */
[-C--:B-1----:R-:W-:Y:S02]  /*fc60*/  @!P0 LEA R6, P2, R21, R0.reuse, 0x2 ;  /* 0x0000000015068211 */ /* 0x082fe400078410ff */
[----:B----4-:R-:W-:Y:S02]  /*fc70*/  @!P1 LEA R2, P6, R23, R0, 0x2 ;  /* 0x0000000017029211 */ /* 0x010fe400078c10ff */
[-C--:B------:R-:W-:Y:S02]  /*fc80*/  @!P0 LEA.HI.X R7, R21, R4.reuse, R22, 0x2, P2 ;  /* 0x0000000415078211 */ /* 0x080fe400010f1416 */
[----:B------:R-:W-:Y:S02]  /*fc90*/  @!P1 LEA.HI.X R3, R23, R4, R24, 0x2, P6 ;  /* 0x0000000417039211 */ /* 0x000fe400030f1418 */
[----:B------:R-:W-:-:S03]  /*fca0*/  ISETP.GE.AND P2, PT, R17, c[0x0][0x3c8], PT ;  /* 0x0000f20011007a0c */ /* 0x000fc60003f46270 */
[----:B------:R1:W-:Y:S01]  /*fcb0*/  @!P1 ST.E.64 [R2.64], R44 ;  /* 0x0000002c02009985 */ /* 0x0003e2000c101b06 */
[----:B------:R-:W-:-:S03]  /*fcc0*/  ISETP.GE.AND P1, PT, R15, c[0x0][0x3c8], PT ;  /* 0x0000f2000f007a0c */ /* 0x000fc60003f26270 */
[----:B------:R2:W-:Y:S01]  /*fcd0*/  @!P0 ST.E.64 [R6.64], R48 ;  /* 0x0000003006008985 */ /* 0x0005e2000c101b06 */
[----:B------:R-:W-:Y:S02]  /*fce0*/  ISETP.GE.AND P0, PT, R5, c[0x0][0x3c8], PT ;  /* 0x0000f20005007a0c */ /* 0x000fe40003f06270 */
        /* <DEDUP_REMOVED lines=8> */
[----:B------:R-:W-:Y:S01]  /*fd70*/  @!P1 LEA.HI.X R7, R15, R4, R16, 0x2, P6 ;  /* 0x000000040f079211 */ /* 0x000fe200030f1410 */
[----:B------:R2:W-:Y:S04]  /*fd80*/  @!P3 ST.E.64 [R10.64], R72 ;  /* 0x000000480a00b985 */ /* 0x0005e8000c101b06 */
[----:B------:R2:W-:Y:S04]  /*fd90*/  @!P2 ST.E.64 [R8.64], R68 ;  /* 0x000000440800a985 */ /* 0x0005e8000c101b06 */
[----:B------:R2:W-:Y:S01]  /*fda0*/  @!P1 ST.E.64 [R6.64], R56 ;  /* 0x0000003806009985 */ /* 0x0005e2000c101b06 */
[----:B-1----:R-:W-:-:S04]  /*fdb0*/  @!P0 LEA R2, P4, R5, R0, 0x2 ;  /* 0x0000000005028211 */ /* 0x002fc800078810ff */
[----:B-----5:R-:W-:-:S05]  /*fdc0*/  @!P0 LEA.HI.X R3, R5, R4, R14, 0x2, P4 ;  /* 0x0000000405038211 */ /* 0x020fca00020f140e */
[----:B------:R2:W-:Y:S04]  /*fdd0*/  @!P0 ST.E.64 [R2.64], R28 ;  /* 0x0000001c02008985 */ /* 0x0005e8000c101b06 */
.L_x_1118:
[----:B------:R-:W-:Y:S05]  /*fde0*/  BSYNC B0 ;  /* 0x0000000000007941 */ /* 0x000fea0003800000 */
.L_x_1117:
[----:B------:R-:W-:Y:S05]  /*fdf0*/  BRA.DIV ~URZ, `(.L_x_1119) ;  /* 0x000032b27f007947 */ /* 0x000fea000b800000 */
[----:B--2---:R2:W3:Y:S04]  /*fe00*/  SHFL.IDX PT, R4, R12, 0x3, 0x1c1f ;  /* 0x007c1f000c047f89 */ /* 0x0044e800000e0000 */
[----:B-1----:R2:W1:Y:S02]  /*fe10*/  SHFL.IDX PT, R0, R13, 0x3, 0x1c1f ;  /* 0x007c1f000d007f89 */ /* 0x00246400000e0000 */
.L_x_1180:
[----:B------:R-:W-:Y:S05]  /*fe20*/  @P5 BRA `(.L_x_1107) ;  /* 0x0000128000005947 */ /* 0x000fea0003800000 */
[----:B------:R-:W5:Y:S04]  /*fe30*/  LDL R9, [R1+0x24] ;  /* 0x0000240001097983 */ /* 0x000f680000100800 */
[----:B--2---:R-:W2:Y:S04]  /*fe40*/  LDL R5, [R1+0x6c] ;  /* 0x00006c0001057983 */ /* 0x004ea80000100800 */
[----:B---34-:R-:W3:Y:S04]  /*fe50*/  LDL R13, [R1+0xb4] ;  /* 0x0000b400010d7983 */ /* 0x018ee80000100800 */
[----:B------:R-:W4:Y:S04]  /*fe60*/  LDL R8, [R1+0xb0] ;  /* 0x0000b00001087983 */ /* 0x000f280000100800 */
        /* <DEDUP_REMOVED lines=19> */
[----:B-1----:R-:W-:-:S04]  /*ffa0*/  @!P4 LEA R6, P6, R9, R0, 0x2 ;  /* 0x000000000906c211 */ /* 0x002fc800078c10ff */
[----:B---3--:R-:W-:Y:S02]  /*ffb0*/  @!P4 LEA.HI.X R7, R9, R4, R13, 0x2, P6 ;  /* 0x000000040907c211 */ /* 0x008fe400030f140d */
[----:B------:R-:W2:Y:S01]  /*ffc0*/  LDL R13, [R1+0x8c] ;  /* 0x00008c00010d7983 */ /* 0x000ea20000100800 */
[----:B------:R-:W-:-:S04]  /*ffd0*/  @!P3 LEA R2, P5, R5, R0, 0x2 ;  /* 0x000000000502b211 */ /* 0x000fc800078a10ff */
[----:B----4-:R-:W-:Y:S02]  /*ffe0*/  @!P3 LEA.HI.X R3, R5, R4, R8, 0x2, P5 ;  /* 0x000000040503b211 */ /* 0x010fe400028f1408 */
[----:B------:R-:W3:Y:S01]  /*fff0*/  LDL R5, [R1+0x44] ;  /* 0x0000440001057983 */ /* 0x000ee20000100800 */
[----:B------:R-:W-:Y:S02]  /*10000*/  ISETP.GE.AND P2, PT, R28, c[0x0][0x3c8], PT ;  /* 0x0000f2001c007a0c */ /* 0x000fe40003f46270 */
[----:B------:R-:W-:Y:S02]  /*10010*/  ISETP.GE.AND P1, PT, R24, c[0x0][0x3c8], PT ;  /* 0x0000f20018007a0c */ /* 0x000fe40003f26270 */
[----:B------:R-:W-:Y:S01]  /*10020*/  ISETP.GE.AND P0, PT, R22, c[0x0][0x3c8], PT ;  /* 0x0000f20016007a0c */ /* 0x000fe20003f06270 */
[----:B------:R1:W-:Y:S01]  /*10030*/  @!P4 ST.E.64 [R6.64], R60 ;  /* 0x0000003c0600c985 */ /* 0x0003e2000c101b06 */
[----:B------:R-:W-:-:S03]  /*10040*/  ISETP.GE.AND P4, PT, R20, c[0x0][0x3c8], PT ;  /* 0x0000f20014007a0c */ /* 0x000fc60003f86270 */
[----:B------:R4:W-:Y:S04]  /*10050*/  @!P3 ST.E.64 [R2.64], R34 ;  /* 0x000000220200b985 */ /* 0x0009e8000c101b06 */
[----:B------:R-:W-:-:S04]  /*10060*/  @!P2 LEA R8, P5, R28, R0, 0x2 ;  /* 0x000000001c08a211 */ /* 0x000fc800078a10ff */
[----:B------:R-:W-:Y:S02]  /*10070*/  @!P2 LEA.HI.X R9, R28, R4, R29, 0x2, P5 ;  /* 0x000000041c09a211 */ /* 0x000fe400028f141d */
[----:B------:R-:W-:-:S03]  /*10080*/  ISETP.GE.AND P5, PT, R10, c[0x0][0x3c8], PT ;  /* 0x0000f2000a007a0c */ /* 0x000fc60003fa6270 */
[----:B------:R-:W-:Y:S01]  /*10090*/  @!P2 ST.E.64 [R8.64], R70 ;  /* 0x000000460800a985 */ /* 0x000fe2000c101b06 */
[-C--:B-1----:R-:W-:Y:S02]  /*100a0*/  @!P1 LEA R6, P6, R24, R0.reuse, 0x2 ;  /* 0x0000000018069211 */ /* 0x082fe400078c10ff */
[----:B----4-:R-:W-:Y:S02]  /*100b0*/  @!P0 LEA R2, P3, R22, R0, 0x2 ;  /* 0x0000000016028211 */ /* 0x010fe400078610ff */
[-C--:B------:R-:W-:Y:S02]  /*100c0*/  @!P1 LEA.HI.X R7, R24, R4.reuse, R25, 0x2, P6 ;  /* 0x0000000418079211 */ /* 0x080fe400030f1419 */
[----:B------:R-:W-:-:S03]  /*100d0*/  @!P0 LEA.HI.X R3, R22, R4, R23, 0x2, P3 ;  /* 0x0000000416038211 */ /* 0x000fc600018f1417 */
[----:B------:R1:W-:Y:S01]  /*100e0*/  @!P1 ST.E.64 [R6.64], R64 ;  /* 0x0000004006009985 */ /* 0x0003e2000c101b06 */
[----:B------:R-:W-:-:S03]  /*100f0*/  ISETP.GE.AND P3, PT, R18, c[0x0][0x3c8], PT ;  /* 0x0000f20012007a0c */ /* 0x000fc60003f66270 */
[----:B------:R4:W-:Y:S01]  /*10100*/  @!P0 ST.E.64 [R2.64], R30 ;  /* 0x0000001e02008985 */ /* 0x0009e2000c101b06 */
[----:B------:R-:W-:Y:S02]  /*10110*/  ISETP.GE.AND P2, PT, R16, c[0x0][0x3c8], PT ;  /* 0x0000f20010007a0c */ /* 0x000fe40003f46270 */
[----:B------:R-:W-:Y:S02]  /*10120*/  ISETP.GE.AND P1, PT, R14, c[0x0][0x3c8], PT ;  /* 0x0000f2000e007a0c */ /* 0x000fe40003f26270 */
[----:B-1----:R-:W-:-:S04]  /*10130*/  @!P4 LEA R6, P0, R20, R0, 0x2 ;  /* 0x000000001406c211 */ /* 0x002fc800078010ff */
[----:B------:R-:W-:Y:S02]  /*10140*/  @!P4 LEA.HI.X R7, R20, R4, R21, 0x2, P0 ;  /* 0x000000041407c211 */ /* 0x000fe400000f1415 */
[----:B------:R-:W-:Y:S02]  /*10150*/  ISETP.GE.AND P0, PT, R12, c[0x0][0x3c8], PT ;  /* 0x0000f2000c007a0c */ /* 0x000fe40003f06270 */
[C---:B----4-:R-:W-:Y:S01]  /*10160*/  @!P5 LEA R2, P6, R10.reuse, R0, 0x2 ;  /* 0x000000000a02d211 */ /* 0x050fe200078c10ff */
[----:B------:R1:W-:Y:S03]  /*10170*/  @!P4 ST.E.64 [R6.64], R46 ;  /* 0x0000002e0600c985 */ /* 0x0003e6000c101b06 */
[----:B------:R-:W-:Y:S02]  /*10180*/  @!P5 LEA.HI.X R3, R10, R4, R11, 0x2, P6 ;  /* 0x000000040a03d211 */ /* 0x000fe400030f140b */
[----:B------:R-:W-:-:S02]  /*10190*/  @!P3 LEA R10, P4, R18, R0, 0x2 ;  /* 0x00000000120ab211 */ /* 0x000fc400078810ff */
[----:B------:R-:W-:Y:S01]  /*101a0*/  @!P2 LEA R8, P6, R16, R0, 0x2 ;  /* 0x000000001008a211 */ /* 0x000fe200078c10ff */
[----:B------:R4:W-:Y:S01]  /*101b0*/  @!P5 ST.E.64 [R2.64], R50 ;  /* 0x000000320200d985 */ /* 0x0009e2000c101b06 */
[-C--:B------:R-:W-:Y:S02]  /*101c0*/  @!P3 LEA.HI.X R11, R18, R4.reuse, R19, 0x2, P4 ;  /* 0x00000004120bb211 */ /* 0x080fe400020f1413 */
[----:B------:R-:W-:-:S03]  /*101d0*/  @!P2 LEA.HI.X R9, R16, R4, R17, 0x2, P6 ;  /* 0x000000041009a211 */ /* 0x000fc600030f1411 */
[----:B------:R2:W-:Y:S04]  /*101e0*/  @!P3 ST.E.64 [R10.64], R62 ;  /* 0x0000003e0a00b985 */ /* 0x0005e8000c101b06 */
[----:B------:R2:W-:Y:S01]  /*101f0*/  @!P2 ST.E.64 [R8.64], R58 ;  /* 0x0000003a0800a985 */ /* 0x0005e2000c101b06 */
[----:B-1----:R-:W-:-:S04]  /*10200*/  @!P1 LEA R6, P5, R14, R0, 0x2 ;  /* 0x000000000e069211 */ /* 0x002fc800078a10ff */
[----:B------:R-:W-:Y:S02]  /*10210*/  @!P1 LEA.HI.X R7, R14, R4, R15, 0x2, P5 ;  /* 0x000000040e079211 */ /* 0x000fe400028f140f */
[----:B----4-:R-:W-:-:S03]  /*10220*/  @!P0 LEA R2, P4, R12, R0, 0x2 ;  /* 0x000000000c028211 */ /* 0x010fc600078810ff */
[----:B------:R1:W-:Y:S01]  /*10230*/  @!P1 ST.E.64 [R6.64], R54 ;  /* 0x0000003606009985 */ /* 0x0003e2000c101b06 */
[----:B--2---:R-:W-:-:S05]  /*10240*/  @!P0 LEA.HI.X R3, R12, R4, R13, 0x2, P4 ;  /* 0x000000040c038211 */ /* 0x004fca00020f140d */
[----:B------:R1:W-:Y:S01]  /*10250*/  @!P0 ST.E.64 [R2.64], R32 ;  /* 0x0000002002008985 */ /* 0x0003e2000c101b06 */
[----:B---3--:R-:W-:-:S13]  /*10260*/  ISETP.GE.AND P0, PT, R5, c[0x0][0x3c8], PT ;  /* 0x0000f20005007a0c */ /* 0x008fda0003f06270 */
[----:B------:R-:W-:Y:S05]  /*10270*/  @P0 BRA `(.L_x_1107) ;  /* 0x00000e3000000947 */ /* 0x000fea0003800000 */
[----:B------:R-:W2:Y:S01]  /*10280*/  LDL R12, [R1+0x88] ;  /* 0x00008800010c7983 */ /* 0x000ea20000100800 */
[----:B-1----:R-:W-:-:S04]  /*10290*/  LEA R2, P0, R5, R0, 0x2 ;  /* 0x0000000005027211 */ /* 0x002fc800078010ff */
[----:B--2---:R-:W-:-:S05]  /*102a0*/  LEA.HI.X R3, R5, R4, R12, 0x2, P0 ;  /* 0x0000000405037211 */ /* 0x004fca00000f140c */
[----:B------:R1:W-:Y:S01]  /*102b0*/  ST.E.64 [R2.64], R26 ;  /* 0x0000001a02007985 */ /* 0x0003e2000c101b06 */
[----:B------:R-:W-:Y:S05]  /*102c0*/  BRA `(.L_x_1107) ;  /* 0x00000de000007947 */ /* 0x000fea0003800000 */
.L_x_1092:
        /* <DEDUP_REMOVED lines=22> */
.L_x_1120:
        /* <DEDUP_REMOVED lines=57> */
.L_x_1122:
[----:B------:R-:W-:Y:S05]  /*107c0*/  BSYNC B0 ;  /* 0x0000000000007941 */ /* 0x000fea0003800000 */
.L_x_1121:
        /* <DEDUP_REMOVED lines=12> */
[----:B------:R-:W-:Y:S02]  /*10890*/  IADD3 R11, R250, R8, RZ ;  /* 0x00000008fa0b7210 */ /* 0x000fe40007ffe0ff */
[----:B------:R-:W-:Y:S01]  /*108a0*/  ISETP.NE.AND P0, PT, R2, 0x1, PT ;  /* 0x000000010200780c */ /* 0x000fe20003f05270 */
[----:B------:R-:W-:-:S04]  /*108b0*/  IMAD.WIDE.U32 R2, R0, c[0x0][0x3a0], RZ ;  /* 0x0000e80000027a25 */ /* 0x000fc800078e00ff */
[----:B------:R-:W-:Y:S01]  /*108c0*/  IMAD R0, R0, c[0x0][0x3a4], R4 ;  /* 0x0000e90000007a24 */ /* 0x000fe200078e0204 */
[----:B------:R-:W-:Y:S01]  /*108d0*/  LEA R4, R5, R250, 0x5 ;  /* 0x000000fa05047211 */ /* 0x000fe200078e28ff */
[----:B------:R-:W-:Y:S02]  /*108e0*/  IMAD R5, R20, c[0x0][0x3f0], RZ ;  /* 0x0000fc0014057a24 */ /* 0x000fe400078e02ff */
[----:B------:R-:W-:Y:S01]  /*108f0*/  IMAD.IADD R3, R3, 0x1, R0 ;  /* 0x0000000103037824 */ /* 0x000fe200078e0200 */
[----:B------:R-:W-:-:S03]  /*10900*/  IADD3 R4, R8, R4, RZ ;  /* 0x0000000408047210 */ /* 0x000fc60007ffe0ff */
        /* <DEDUP_REMOVED lines=24> */
.L_x_1181:
[----:B------:R-:W-:Y:S05]  /*10a90*/  BRA.DIV ~URZ, `(.L_x_1124) ;  /* 0x000027427f007947 */ /* 0x000fea000b800000 */
[----:B------:R3:W4:Y:S02]  /*10aa0*/  SHFL.IDX PT, R0, R12, RZ, 0x1c1f ;  /* 0x001c1fff0c007589 */ /* 0x00072400000e0000 */
.L_x_1182:
        /* <DEDUP_REMOVED lines=21> */
.L_x_1126:
[----:B------:R-:W-:Y:S05]  /*10c00*/  BSYNC B0 ;  /* 0x0000000000007941 */ /* 0x000fea0003800000 */
.L_x_1125:
[----:B------:R-:W-:Y:S05]  /*10c10*/  BRA.DIV ~URZ, `(.L_x_1127) ;  /* 0x000026227f007947 */ /* 0x000fea000b800000 */
[----:B--2---:R2:W1:Y:S04]  /*10c20*/  SHFL.IDX PT, R8, R9, 0x1, 0x1c1f ;  /* 0x003c1f0009087f89 */ /* 0x00446800000e0000 */
[----:B----4-:R2:W4:Y:S02]  /*10c30*/  SHFL.IDX PT, R0, R12, 0x1, 0x1c1f ;  /* 0x003c1f000c007f89 */ /* 0x01052400000e0000 */
.L_x_1183:
        /* <DEDUP_REMOVED lines=21> */
.L_x_1129:
[----:B------:R-:W-:Y:S05]  /*10d90*/  BSYNC B0 ;  /* 0x0000000000007941 */ /* 0x000fea0003800000 */
.L_x_1128:
[----:B------:R-:W-:Y:S05]  /*10da0*/  BRA.DIV ~URZ, `(.L_x_1130) ;  /* 0x000025527f007947 */ /* 0x000fea000b800000 */
[----:B-1----:R1:W2:Y:S02]  /*10db0*/  SHFL.IDX PT, R8, R9, 0x2, 0x1c1f ;  /* 0x005c1f0009087f89 */ /* 0x0022a400000e0000 */
.L_x_1184:
[----:B------:R-:W-:Y:S05]  /*10dc0*/  BRA.DIV ~URZ, `(.L_x_1131) ;  /* 0x000025a27f007947 */ /* 0x000fea000b800000 */
[----:B----4-:R4:W1:Y:S02]  /*10dd0*/  SHFL.IDX PT, R0, R12, 0x2, 0x1c1f ;  /* 0x005c1f000c007f89 */ /* 0x01086400000e0000 */
.L_x_1185:
        /* <DEDUP_REMOVED lines=21> */
.L_x_1133:
[----:B------:R-:W-:Y:S05]  /*10f30*/  BSYNC B0 ;  /* 0x0000000000007941 */ /* 0x000fea0003800000 */
.L_x_1132:
[----:B------:R-:W-:Y:S05]  /*10f40*/  BRA.DIV ~URZ, `(.L_x_1134) ;  /* 0x000024827f007947 */ /* 0x000fea000b800000 */
[----:B--2---:R2:W3:Y:S04]  /*10f50*/  SHFL.IDX PT, R8, R9, 0x3, 0x1c1f ;  /* 0x007c1f0009087f89 */ /* 0x0044e800000e0000 */
[----:B-1----:R2:W1:Y:S02]  /*10f60*/  SHFL.IDX PT, R0, R12, 0x3, 0x1c1f ;  /* 0x007c1f000c007f89 */ /* 0x00246400000e0000 */
.L_x_1186:
        /* <DEDUP_REMOVED lines=20> */
.L_x_1107:
[----:B------:R-:W-:Y:S05]  /*110b0*/  BSYNC B1 ;  /* 0x0000000000017941 */ /* 0x000fea0003800000 */
.L_x_1091:
[----:B-1--4-:R-:W4:Y:S02]  /*110c0*/  LDL R0, [R1+0xbc] ;  /* 0x0000bc0001007983 */ /* 0x012f240000100800 */
[----:B----4-:R-:W-:-:S13]  /*110d0*/  ISETP.NE.AND P0, PT, R0, RZ, PT ;  /* 0x000000ff0000720c */ /* 0x010fda0003f05270 */
[----:B------:R-:W-:Y:S01]  /*110e0*/  @P0 WARPSYNC 0xffffffff ;  /* 0xffffffff00000948 */ /* 0x000fe20003800000 */
[----:B------:R-:W-:Y:S06]  /*110f0*/  @P0 BAR.SYNC.DEFER_BLOCKING 0x5, 0x80 ;  /* 0x0142000000000b1d */ /* 0x000fec0000010000 */
[----:B---3--:R-:W1:Y:S04]  /*11100*/  @P0 LDS.128 R4, [0xc080] ;  /* 0x00c08000ff040984 */ /* 0x008e680000000c00 */
[----:B-1----:R1:W-:Y:S04]  /*11110*/  @P0 STL.64 [R1], R4 ;  /* 0x0000000401000387 */ /* 0x0023e80000100a00 */
        /* <DEDUP_REMOVED lines=9> */
.L_x_1187:
[----:B------:R-:W-:Y:S05]  /*111b0*/  BRA.DIV ~URZ, `(.L_x_1137) ;  /* 0x000023427f007947 */ /* 0x000fea000b800000 */
[----:B------:R3:W4:Y:S02]  /*111c0*/  SHFL.IDX PT, R8, R74, 0x1, 0x1f ;  /* 0x00201f004a087f89 */ /* 0x00072400000e0000 */
.L_x_1188:
        /* <DEDUP_REMOVED lines=19> */
.L_x_1189:
        /* <DEDUP_REMOVED lines=16> */
.L_x_1190:
[----:B---3--:R-:W-:Y:S01]  /*11400*/  IMAD R0, R0, c[0x0][0x538], RZ ;  /* 0x00014e0000007a24 */ /* 0x008fe200078e02ff */
[----:B------:R-:W-:Y:S04]  /*11410*/  BSSY B1, `(.L_x_1140) ;  /* 0x00000ce000017945 */ /* 0x000fe80003800000 */
[----:B----4-:R-:W-:-:S04]  /*11420*/  IADD3 R8, R0, R8, RZ ;  /* 0x0000000800087210 */ /* 0x010fc80007ffe0ff */
[----:B--2---:R-:W-:-:S13]  /*11430*/  ISETP.GT.AND P6, PT, R8, R9, PT ;  /* 0x000000090800720c */ /* 0x004fda0003fc4270 */
[----:B------:R-:W-:Y:S05]  /*11440*/  @P6 BRA `(.L_x_1141) ;  /* 0x0000025000006947 */ /* 0x000fea0003800000 */
.L_x_1145:
        /* <DEDUP_REMOVED lines=17> */
.L_x_1191:
        /* <DEDUP_REMOVED lines=16> */
.L_x_1192:
[----:B--2---:R-:W-:-:S05]  /*11660*/  IMAD R0, R0, c[0x0][0x538], RZ ;  /* 0x00014e0000007a24 */ /* 0x004fca00078e02ff */
[----:B------:R-:W-:-:S04]  /*11670*/  IADD3 R8, R0, R8, RZ ;  /* 0x0000000800087210 */ /* 0x000fc80007ffe0ff */
[----:B------:R-:W-:-:S13]  /*11680*/  ISETP.GT.AND P6, PT, R8, R9, PT ;  /* 0x000000090800720c */ /* 0x000fda0003fc4270 */
[----:B-1----:R-:W-:Y:S05]  /*11690*/  @!P6 BRA `(.L_x_1145) ;  /* 0xfffffdb00000e947 */ /* 0x002fea000383ffff */
.L_x_1141:
[----:B------:R-:W-:-:S05]  /*116a0*/  IADD3 R11, -R0, R8, RZ ;  /* 0x00000008000b7210 */ /* 0x000fca0007ffe1ff */
[----:B------:R-:W-:-:S05]  /*116b0*/  IMAD R0, R4, c[0x0][0x538], R11 ;  /* 0x00014e0004007a24 */ /* 0x000fca00078e020b */
[----:B------:R-:W-:Y:S01]  /*116c0*/  ISETP.GT.AND P0, PT, R0, R9, PT ;  /* 0x000000090000720c */ /* 0x000fe20003f04270 */
[----:B------:R-:W-:-:S12]  /*116d0*/  BRA.DIV ~URZ, `(.L_x_1146) ;  /* 0x000022627f007947 */ /* 0x000fd8000b800000 */
[----:B------:R-:W-:-:S03]  /*116e0*/  VOTE.ANY R10, PT, !P0 ;  /* 0x00000000000a7806 */ /* 0x000fc600040e0100 */
.L_x_1193:
[----:B------:R-:W2:Y:S01]  /*116f0*/  LDL.LU R0, [R1+0xc] ;  /* 0x00000c0001007983 */ /* 0x000ea20000300800 */
[----:B------:R-:W2:Y:S02]  /*11700*/  POPC R8, R10 ;  /* 0x0000000a00087309 */ /* 0x000ea40000000000 */
[----:B--2---:R-:W-:-:S05]  /*11710*/  IADD3 R0, R8, R0, RZ ;  /* 0x0000000008007210 */ /* 0x004fca0007ffe0ff */
[----:B------:R2:W-:Y:S01]  /*11720*/  STL [R1+0xc], R0 ;  /* 0x00000c0001007387 */ /* 0x0005e20000100800 */
[----:B------:R-:W-:Y:S05]  /*11730*/  BRA.DIV ~URZ, `(.L_x_1147) ;  /* 0x000022527f007947 */ /* 0x000fea000b800000 */
[----:B------:R3:W4:Y:S04]  /*11740*/  SHFL.IDX PT, R12, R6, R8, 0x1f ;  /* 0x00001f08060c7589 */ /* 0x00072800000e0000 */
[----:B------:R3:W1:Y:S02]  /*11750*/  SHFL.IDX PT, R7, R7, R8, 0x1f ;  /* 0x00001f0807077589 */ /* 0x00066400000e0000 */
.L_x_1194:
[----:B------:R-:W-:Y:S01]  /*11760*/  ISETP.NE.AND P0, PT, R10, RZ, PT ;  /* 0x000000ff0a00720c */ /* 0x000fe20003f05270 */
[----:B------:R-:W-:-:S12]  /*11770*/  BSSY B0, `(.L_x_1148) ;  /* 0x0000005000007945 */ /* 0x000fd80003800000 */
[----:B------:R-:W-:Y:S05]  /*11780*/  @!P0 BRA `(.L_x_1149) ;  /* 0x0000003000008947 */ /* 0x000fea0003800000 */
[----:B------:R-:W-:Y:S01]  /*11790*/  IADD3 R3, R8, -0x1, RZ ;  /* 0xffffffff08037810 */ /* 0x000fe20007ffe0ff */
[----:B------:R-:W-:Y:S05]  /*117a0*/  BRA.DIV ~URZ, `(.L_x_1150) ;  /* 0x000022b27f007947 */ /* 0x000fea000b800000 */
[----:B------:R2:W3:Y:S02]  /*117b0*/  SHFL.IDX PT, R13, R4, R3, 0x1f ;  /* 0x00001f03040d7589 */ /* 0x0004e400000e0000 */
.L_x_1149:
[----:B------:R-:W-:Y:S05]  /*117c0*/  BSYNC B0 ;  /* 0x0000000000007941 */ /* 0x000fea0003800000 */
.L_x_1148:
[----:B--23--:R-:W-:Y:S01]  /*117d0*/  IMAD R0, R13, c[0x0][0x538], R11 ;  /* 0x00014e000d007a24 */ /* 0x00cfe200078e020b */
[----:B-1----:R-:W-:Y:S01]  /*117e0*/  ISETP.NE.AND P0, PT, R7, 0x1, PT ;  /* 0x000000010700780c */ /* 0x002fe20003f05270 */
[----:B------:R-:W-:Y:S03]  /*117f0*/  BSSY B0, `(.L_x_1151) ;  /* 0x0000086000007945 */ /* 0x000fe60003800000 */
[----:B------:R1:W-:Y:S01]  /*11800*/  STL [R1], R0 ;  /* 0x0000000001007387 */ /* 0x0003e20000100800 */
        /* <DEDUP_REMOVED lines=64> */
.L_x_1152:
        /* <DEDUP_REMOVED lines=68> */
.L_x_1153:
[----:B------:R-:W-:Y:S05]  /*12050*/  BSYNC B0 ;  /* 0x0000000000007941 */ /* 0x000fea0003800000 */
.L_x_1151:
[----:B------:R-:W-:-:S04]  /*12060*/  LOP3.LUT R2, RZ, R2, RZ, 0x33, !PT ;  /* 0x00000002ff027212 */ /* 0x000fc800078e33ff */
[----:B-1----:R-:W-:-:S05]  /*12070*/  IADD3 R0, R2, R12, RZ ;  /* 0x0000000c02007210 */ /* 0x002fca0007ffe0ff */
[----:B------:R1:W-:Y:S01]  /*12080*/  STL [R1+0x4], R0 ;  /* 0x0000040001007387 */ /* 0x0003e20000100800 */
[----:B------:R-:W-:Y:S05]  /*12090*/  BRA `(.L_x_1154) ;  /* 0x0000005000007947 */ /* 0x000fea0003800000 */
.L_x_1142:
[----:B------:R-:W-:Y:S01]  /*120a0*/  MOV R0, c[0x0][0x53c] ;  /* 0x00014f0000007a02 */ /* 0x000fe20000000f00 */
[----:B------:R2:W-:Y:S04]  /*120b0*/  STL [R1], R9 ;  /* 0x0000000901007387 */ /* 0x0005e80000100800 */
[----:B------:R2:W-:Y:S04]  /*120c0*/  STL [R1+0x4], RZ ;  /* 0x000004ff01007387 */ /* 0x0005e80000100800 */
[----:B------:R2:W-:Y:S04]  /*120d0*/  STL [R1+0x8], RZ ;  /* 0x000008ff01007387 */ /* 0x0005e80000100800 */
[----:B------:R2:W-:Y:S02]  /*120e0*/  STL [R1+0xc], R0 ;  /* 0x00000c0001007387 */ /* 0x0005e40000100800 */
.L_x_1154:
[----:B------:R-:W-:Y:S05]  /*120f0*/  BSYNC B1 ;  /* 0x0000000000017941 */ /* 0x000fea0003800000 */
.L_x_1140:
[----:B-1----:R-:W3:Y:S04]  /*12100*/  LDL R4, [R1] ;  /* 0x0000000001047983 */ /* 0x002ee80000100800 */
        /* <DEDUP_REMOVED lines=8> */
.L_x_1135:
[----:B--2---:R-:W2:Y:S02]  /*12190*/  LDL R0, [R1+0xc] ;  /* 0x00000c0001007983 */ /* 0x004ea40000100800 */
[----:B--2---:R-:W-:-:S13]  /*121a0*/  ISETP.GE.AND P0, PT, R0, c[0x0][0x53c], PT ;  /* 0x00014f0000007a0c */ /* 0x004fda0003f06270 */
[----:B-1----:R-:W-:Y:S01]  /*121b0*/  @P0 CALL.REL.NOINC `(.L_x_1155) ;  /* 0x0000001000000944 */ /* 0x002fe20003c00000 */
[----:B------:R-:W-:Y:S05]  /*121c0*/  BRA `(.L_x_1156) ;  /* 0xfffefb1000007947 */ /* 0x000fea000383ffff */
.L_x_1155:
[----:B------:R-:W-:Y:S05]  /*121d0*/  EXIT ;  /* 0x000000000000794d */ /* 0x000fea0003800000 */
.L_x_1045:
[----:B------:R-:W-:Y:S01]  /*121e0*/  IMAD.MOV.U32 R0, RZ, RZ, R5 ;  /* 0x000000ffff007224 */ /* 0x000fe200078e0005 */
[----:B------:R-:W-:Y:S02]  /*121f0*/  MOV R2, 0x1 ;  /* 0x0000000100027802 */ /* 0x000fe40000000f00 */
[----:B------:R-:W-:Y:S02]  /*12200*/  MOV R3, 0x12220 ;  /* 0x0001222000037802 */ /* 0x000fe40000000f00 */
[----:B------:R-:W-:Y:S05]  /*12210*/  CALL.REL.NOINC `($__internal_20_$__cuda_sm70_shflsync_up_p) ;  /* 0x0000193000007944 */ /* 0x000fea0003c00000 */
[----:B------:R-:W-:Y:S01]  /*12220*/  MOV R0, R4 ;  /* 0x0000000400007202 */ /* 0x000fe20000000f00 */
[----:B------:R-:W-:Y:S05]  /*12230*/  BRA `(.L_x_1157) ;  /* 0xfffee22000007947 */ /* 0x000fea000383ffff */
.L_x_1046:
[----:B------:R-:W-:Y:S01]  /*12240*/  IMAD.MOV.U32 R0, RZ, RZ, R5 ;  /* 0x000000ffff007224 */ /* 0x000fe200078e0005 */
[----:B------:R-:W-:Y:S02]  /*12250*/  MOV R2, 0x2 ;  /* 0x0000000200027802 */ /* 0x000fe40000000f00 */
[----:B------:R-:W-:Y:S02]  /*12260*/  MOV R3, 0x12280 ;  /* 0x0001228000037802 */ /* 0x000fe40000000f00 */
[----:B------:R-:W-:Y:S05]  /*12270*/  CALL.REL.NOINC `($__internal_20_$__cuda_sm70_shflsync_up_p) ;  /* 0x000018d000007944 */ /* 0x000fea0003c00000 */
[----:B------:R-:W-:Y:S01]  /*12280*/  SEL R0, R4, RZ, P4 ;  /* 0x000000ff04007207 */ /* 0x000fe20002000000 */
[----:B------:R-:W-:Y:S01]  /*12290*/  IMAD.MOV.U32 R2, RZ, RZ, 0x4 ;  /* 0x00000004ff027424 */ /* 0x000fe200078e00ff */
[----:B------:R-:W-:-:S03]  /*122a0*/  MOV R3, 0x122d0 ;  /* 0x000122d000037802 */ /* 0x000fc60000000f00 */
[----:B------:R-:W-:Y:S02]  /*122b0*/  IMAD.IADD R0, R5, 0x1, R0 ;  /* 0x0000000105007824 */ /* 0x000fe400078e0200 */
        /* <DEDUP_REMOVED lines=14> */
[----:B------:R-:W-:Y:S01]  /*123a0*/  IMAD.IADD R4, R0, 0x1, R4 ;  /* 0x0000000100047824 */ /* 0x000fe200078e0204 */
[----:B------:R-:W-:-:S03]  /*123b0*/  MOV R0, 0x1f ;  /* 0x0000001f00007802 */ /* 0x000fc60000000f00 */
[----:B------:R-:W-:Y:S02]  /*123c0*/  IMAD.MOV.U32 R5, RZ, RZ, R4 ;  /* 0x000000ffff057224 */ /* 0x000fe400078e0004 */
[----:B------:R-:W-:Y:S05]  /*123d0*/  CALL.REL.NOINC `($__internal_19_$__cuda_sm70_shflsync_idx_p) ;  /* 0x0000172000007944 */ /* 0x000fea0003c00000 */
[----:B------:R-:W-:Y:S05]  /*123e0*/  BRA `(.L_x_1158) ;  /* 0xfffee17000007947 */ /* 0x000fea000383ffff */
.L_x_1048:
[----:B------:R-:W-:Y:S02]  /*123f0*/  SEL R0, RZ, 0x1, P0 ;  /* 0x00000001ff007807 */ /* 0x000fe40000000000 */
[----:B------:R-:W-:Y:S02]  /*12400*/  MOV R2, 0x12420 ;  /* 0x0001242000027802 */ /* 0x000fe40000000f00 */
[----:B------:R-:W-:Y:S05]  /*12410*/  CALL.REL.NOINC `($__internal_21_$__cuda_sm70_votesync_ballot) ;  /* 0x000017a000007944 */ /* 0x000fea0003c00000 */
[----:B------:R-:W-:Y:S01]  /*12420*/  MOV R10, R0 ;  /* 0x00000000000a7202 */ /* 0x000fe20000000f00 */
[----:B------:R-:W-:Y:S05]  /*12430*/  BRA `(.L_x_1159) ;  /* 0xfffee1b000007947 */ /* 0x000fea000383ffff */
.L_x_1049:
[----:B------:R-:W-:Y:S01]  /*12440*/  IMAD.MOV.U32 R5, RZ, RZ, R9 ;  /* 0x000000ffff057224 */ /* 0x000fe200078e0009 */
[----:B------:R-:W-:Y:S01]  /*12450*/  MOV R3, R6 ;  /* 0x0000000600037202 */ /* 0x000fe20000000f00 */
[----:B-1----:R-:W-:Y:S01]  /*12460*/  IMAD.MOV.U32 R0, RZ, RZ, 0x1f ;  /* 0x0000001fff007424 */ /* 0x002fe200078e00ff */
[----:B------:R-:W-:Y:S02]  /*12470*/  MOV R2, 0x12490 ;  /* 0x0001249000027802 */ /* 0x000fe40000000f00 */
[----:B------:R-:W-:Y:S05]  /*12480*/  CALL.REL.NOINC `($__internal_19_$__cuda_sm70_shflsync_idx_p) ;  /* 0x0000167000007944 */ /* 0x000fea0003c00000 */
[----:B------:R-:W-:Y:S01]  /*12490*/  IMAD.MOV.U32 R12, RZ, RZ, R0 ;  /* 0x000000ffff0c7224 */ /* 0x000fe200078e0000 */
[----:B------:R-:W-:Y:S01]  /*124a0*/  MOV R5, R8 ;  /* 0x0000000800057202 */ /* 0x000fe20000000f00 */
[----:B------:R-:W-:Y:S01]  /*124b0*/  IMAD.MOV.U32 R7, RZ, RZ, RZ ;  /* 0x000000ffff077224 */ /* 0x000fe200078e00ff */
[----:B------:R-:W-:Y:S01]  /*124c0*/  MOV R3, R6 ;  /* 0x0000000600037202 */ /* 0x000fe20000000f00 */
[----:B------:R-:W-:Y:S01]  /*124d0*/  IMAD.MOV.U32 R0, RZ, RZ, 0x1f ;  /* 0x0000001fff007424 */ /* 0x000fe200078e00ff */
[----:B------:R-:W-:-:S02]  /*124e0*/  MOV R2, 0x12500 ;  /* 0x0001250000027802 */ /* 0x000fc40000000f00 */
[----:B------:R-:W-:Y:S05]  /*124f0*/  CALL.REL.NOINC `($__internal_19_$__cuda_sm70_shflsync_idx_p) ;  /* 0x0000160000007944 */ /* 0x000fea0003c00000 */
[----:B------:R-:W-:Y:S01]  /*12500*/  MOV R9, R0 ;  /* 0x0000000000097202 */ /* 0x000fe20000000f00 */
[----:B------:R-:W-:Y:S05]  /*12510*/  BRA `(.L_x_1160) ;  /* 0xfffee14000007947 */ /* 0x000fea000383ffff */
.L_x_1052:
[----:B------:R-:W-:Y:S01]  /*12520*/  IMAD.MOV.U32 R5, RZ, RZ, R4 ;  /* 0x000000ffff057224 */ /* 0x000fe200078e0004 */
[----:B-1----:R-:W-:-:S02]  /*12530*/  MOV R0, 0x1f ;  /* 0x0000001f00007802 */ /* 0x002fc40000000f00 */
[----:B------:R-:W-:Y:S02]  /*12540*/  MOV R2, 0x12560 ;  /* 0x0001256000027802 */ /* 0x000fe40000000f00 */
[----:B--234-:R-:W-:Y:S05]  /*12550*/  CALL.REL.NOINC `($__internal_19_$__cuda_sm70_shflsync_idx_p) ;  /* 0x000015a000007944 */ /* 0x01cfea0003c00000 */
[----:B------:R-:W-:Y:S01]  /*12560*/  MOV R7, R0 ;  /* 0x0000000000077202 */ /* 0x000fe20000000f00 */
[----:B------:R-:W-:Y:S05]  /*12570*/  BRA `(.L_x_1051) ;  /* 0xfffee14000007947 */ /* 0x000fea000383ffff */
.L_x_1063:
[----:B-1----:R-:W-:Y:S01]  /*12580*/  IMAD.MOV.U32 R5, RZ, RZ, R11 ;  /* 0x000000ffff057224 */ /* 0x002fe200078e000b */
[----:B------:R-:W-:Y:S01]  /*12590*/  MOV R3, RZ ;  /* 0x000000ff00037202 */ /* 0x000fe20000000f00 */
[----:B------:R-:W-:Y:S01]  /*125a0*/  IMAD.MOV.U32 R0, RZ, RZ, 0x1c1f ;  /* 0x00001c1fff007424 */ /* 0x000fe200078e00ff */
[----:B------:R-:W-:Y:S02]  /*125b0*/  MOV R2, 0x125d0 ;  /* 0x000125d000027802 */ /* 0x000fe40000000f00 */
[----:B------:R-:W-:Y:S05]  /*125c0*/  CALL.REL.NOINC `($__internal_19_$__cuda_sm70_shflsync_idx_p) ;  /* 0x0000153000007944 */ /* 0x000fea0003c00000 */
[----:B------:R-:W-:Y:S01]  /*125d0*/  MOV R8, R0 ;  /* 0x0000000000087202 */ /* 0x000fe20000000f00 */
[----:B------:R-:W-:Y:S05]  /*125e0*/  BRA `(.L_x_1161) ;  /* 0xffff081000007947 */ /* 0x000fea000383ffff */
.L_x_1064:
[----:B------:R-:W-:Y:S01]  /*125f0*/  IMAD.MOV.U32 R5, RZ, RZ, R12 ;  /* 0x000000ffff057224 */ /* 0x000fe200078e000c */
[----:B------:R-:W-:Y:S01]  /*12600*/  MOV R3, RZ ;  /* 0x000000ff00037202 */ /* 0x000fe20000000f00 */
[----:B------:R-:W-:Y:S01]  /*12610*/  IMAD.MOV.U32 R0, RZ, RZ, 0x1c1f ;  /* 0x00001c1fff007424 */ /* 0x000fe200078e00ff */
[----:B------:R-:W-:Y:S02]  /*12620*/  MOV R2, 0x12640 ;  /* 0x0001264000027802 */ /* 0x000fe40000000f00 */
[----:B-12---:R-:W-:Y:S05]  /*12630*/  CALL.REL.NOINC `($__internal_19_$__cuda_sm70_shflsync_idx_p) ;  /* 0x000014c000007944 */ /* 0x006fea0003c00000 */
[----:B------:R-:W-:Y:S05]  /*12640*/  BRA `(.L_x_1162) ;  /* 0xffff07d000007947 */ /* 0x000fea000383ffff */
.L_x_1067:
[----:B--2---:R-:W-:Y:S01]  /*12650*/  IMAD.MOV.U32 R5, RZ, RZ, R11 ;  /* 0x000000ffff057224 */ /* 0x004fe200078e000b */
[----:B------:R-:W-:Y:S01]  /*12660*/  MOV R3, 0x1 ;  /* 0x0000000100037802 */ /* 0x000fe20000000f00 */
[----:B----4-:R-:W-:Y:S01]  /*12670*/  IMAD.MOV.U32 R0, RZ, RZ, 0x1c1f ;  /* 0x00001c1fff007424 */ /* 0x010fe200078e00ff */
[----:B------:R-:W-:-:S02]  /*12680*/  MOV R2, 0x126a0 ;  /* 0x000126a000027802 */ /* 0x000fc40000000f00 */
[----:B-1-3--:R-:W-:Y:S05]  /*12690*/  CALL.REL.NOINC `($__internal_19_$__cuda_sm70_shflsync_idx_p) ;  /* 0x0000146000007944 */ /* 0x00afea0003c00000 */
[----:B------:R-:W-:Y:S01]  /*126a0*/  IMAD.MOV.U32 R8, RZ, RZ, R0 ;  /* 0x000000ffff087224 */ /* 0x000fe200078e0000 */
[----:B------:R-:W-:Y:S01]  /*126b0*/  MOV R3, 0x1 ;  /* 0x0000000100037802 */ /* 0x000fe20000000f00 */
[----:B------:R-:W-:Y:S01]  /*126c0*/  IMAD.MOV.U32 R5, RZ, RZ, R12 ;  /* 0x000000ffff057224 */ /* 0x000fe200078e000c */
[----:B------:R-:W-:-:S02]  /*126d0*/  MOV R0, 0x1c1f ;  /* 0x00001c1f00007802 */ /* 0x000fc40000000f00 */
[----:B------:R-:W-:Y:S02]  /*126e0*/  MOV R2, 0x12700 ;  /* 0x0001270000027802 */ /* 0x000fe40000000f00 */
[----:B------:R-:W-:Y:S05]  /*126f0*/  CALL.REL.NOINC `($__internal_19_$__cuda_sm70_shflsync_idx_p) ;  /* 0x0000140000007944 */ /* 0x000fea0003c00000 */
[----:B------:R-:W-:Y:S05]  /*12700*/  BRA `(.L_x_1163) ;  /* 0xffff090000007947 */ /* 0x000fea000383ffff */
.L_x_1070:
[----:B-1----:R-:W-:Y:S01]  /*12710*/  IMAD.MOV.U32 R5, RZ, RZ, R11 ;  /* 0x000000ffff057224 */ /* 0x002fe200078e000b */
[----:B------:R-:W-:Y:S01]  /*12720*/  MOV R3, 0x2 ;  /* 0x0000000200037802 */ /* 0x000fe20000000f00 */
[----:B----4-:R-:W-:Y:S01]  /*12730*/  IMAD.MOV.U32 R0, RZ, RZ, 0x1c1f ;  /* 0x00001c1fff007424 */ /* 0x010fe200078e00ff */
[----:B------:R-:W-:Y:S02]  /*12740*/  MOV R2, 0x12760 ;  /* 0x0001276000027802 */ /* 0x000fe40000000f00 */
[----:B--23--:R-:W-:Y:S05]  /*12750*/  CALL.REL.NOINC `($__internal_19_$__cuda_sm70_shflsync_idx_p) ;  /* 0x000013a000007944 */ /* 0x00cfea0003c00000 */
[----:B------:R-:W-:Y:S01]  /*12760*/  MOV R8, R0 ;  /* 0x0000000000087202 */ /* 0x000fe20000000f00 */
[----:B------:R-:W-:Y:S05]  /*12770*/  BRA `(.L_x_1164) ;  /* 0xffff0a6000007947 */ /* 0x000fea000383ffff */
.L_x_1071:
[----:B------:R-:W-:Y:S01]  /*12780*/  IMAD.MOV.U32 R5, RZ, RZ, R12 ;  /* 0x000000ffff057224 */ /* 0x000fe200078e000c */
[----:B------:R-:W-:Y:S01]  /*12790*/  MOV R3, 0x2 ;  /* 0x0000000200037802 */ /* 0x000fe20000000f00 */
[----:B----4-:R-:W-:Y:S01]  /*127a0*/  IMAD.MOV.U32 R0, RZ, RZ, 0x1c1f ;  /* 0x00001c1fff007424 */ /* 0x010fe200078e00ff */
[----:B------:R-:W-:Y:S02]  /*127b0*/  MOV R2, 0x127d0 ;  /* 0x000127d000027802 */ /* 0x000fe40000000f00 */
[----:B-123--:R-:W-:Y:S05]  /*127c0*/  CALL.REL.NOINC `($__internal_19_$__cuda_sm70_shflsync_idx_p) ;  /* 0x0000133000007944 */ /* 0x00efea0003c00000 */
[----:B------:R-:W-:Y:S05]  /*127d0*/  BRA `(.L_x_1165) ;  /* 0xffff0a2000007947 */ /* 0x000fea000383ffff */
.L_x_1074:
[----:B-1----:R-:W-:Y:S01]  /*127e0*/  IMAD.MOV.U32 R5, RZ, RZ, R11 ;  /* 0x000000ffff057224 */ /* 0x002fe200078e000b */
[----:B------:R-:W-:Y:S01]  /*127f0*/  MOV R3, 0x3 ;  /* 0x0000000300037802 */ /* 0x000fe20000000f00 */
[----:B------:R-:W-:Y:S01]  /*12800*/  IMAD.MOV.U32 R0, RZ, RZ, 0x1c1f ;  /* 0x00001c1fff007424 */ /* 0x000fe200078e00ff */
[----:B------:R-:W-:-:S02]  /*12810*/  MOV R2, 0x12830 ;  /* 0x0001283000027802 */ /* 0x000fc40000000f00 */
[----:B--234-:R-:W-:Y:S05]  /*12820*/  CALL.REL.NOINC `($__internal_19_$__cuda_sm70_shflsync_idx_p) ;  /* 0x000012d000007944 */ /* 0x01cfea0003c00000 */
[----:B------:R-:W-:Y:S01]  /*12830*/  IMAD.MOV.U32 R6, RZ, RZ, R0 ;  /* 0x000000ffff067224 */ /* 0x000fe200078e0000 */
[----:B------:R-:W-:Y:S01]  /*12840*/  MOV R3, 0x3 ;  /* 0x0000000300037802 */ /* 0x000fe20000000f00 */
[----:B------:R-:W-:Y:S01]  /*12850*/  IMAD.MOV.U32 R5, RZ, RZ, R12 ;  /* 0x000000ffff057224 */ /* 0x000fe200078e000c */
[----:B------:R-:W-:-:S02]  /*12860*/  MOV R0, 0x1c1f ;  /* 0x00001c1f00007802 */ /* 0x000fc40000000f00 */
[----:B------:R-:W-:Y:S02]  /*12870*/  MOV R2, 0x12890 ;  /* 0x0001289000027802 */ /* 0x000fe40000000f00 */
[----:B------:R-:W-:Y:S05]  /*12880*/  CALL.REL.NOINC `($__internal_19_$__cuda_sm70_shflsync_idx_p) ;  /* 0x0000127000007944 */ /* 0x000fea0003c00000 */
[----:B------:R-:W-:Y:S05]  /*12890*/  BRA `(.L_x_1166) ;  /* 0xffff0b4000007947 */ /* 0x000fea000383ffff */
.L_x_1087:
[----:B------:R-:W-:Y:S01]  /*128a0*/  IMAD.MOV.U32 R0, RZ, RZ, R244 ;  /* 0x000000ffff007224 */ /* 0x000fe200078e00f4 */
[----:B------:R-:W-:Y:S02]  /*128b0*/  MOV R3, 0x2 ;  /* 0x0000000200037802 */ /* 0x000fe40000000f00 */
[----:B------:R-:W-:Y:S02]  /*128c0*/  MOV R2, 0x128e0 ;  /* 0x000128e000027802 */ /* 0x000fe40000000f00 */
[----:B------:R-:W-:Y:S05]  /*128d0*/  CALL.REL.NOINC `($__internal_18_$__cuda_sm70_shflsync_bfly_p) ;  /* 0x000011e000007944 */ /* 0x000fea0003c00000 */
[----:B------:R-:W-:Y:S05]  /*128e0*/  BRA `(.L_x_1167) ;  /* 0xffffa2c000007947 */ /* 0x000fea000383ffff */
.L_x_1088:
[----:B------:R-:W-:Y:S01]  /*128f0*/  IMAD.MOV.U32 R0, RZ, RZ, R5 ;  /* 0x000000ffff007224 */ /* 0x000fe200078e0005 */
[----:B------:R-:W-:Y:S02]  /*12900*/  MOV R3, 0x1 ;  /* 0x0000000100037802 */ /* 0x000fe40000000f00 */
[----:B------:R-:W-:Y:S02]  /*12910*/  MOV R2, 0x12930 ;  /* 0x0001293000027802 */ /* 0x000fe40000000f00 */
[----:B-1----:R-:W-:Y:S05]  /*12920*/  CALL.REL.NOINC `($__internal_18_$__cuda_sm70_shflsync_bfly_p) ;  /* 0x0000119000007944 */ /* 0x002fea0003c00000 */
[----:B------:R-:W-:Y:S01]  /*12930*/  FADD.FTZ R5, R5, R0 ;  /* 0x0000000005057221 */ /* 0x000fe20000010000 */
[----:B------:R-:W-:Y:S02]  /*12940*/  MOV R0, R246 ;  /* 0x000000f600007202 */ /* 0x000fe40000000f00 */
[----:B------:R-:W-:Y:S02]  /*12950*/  MOV R3, 0x2 ;  /* 0x0000000200037802 */ /* 0x000fe40000000f00 */
[----:B------:R-:W-:-:S02]  /*12960*/  MOV R2, 0x12980 ;  /* 0x0001298000027802 */ /* 0x000fc40000000f00 */
[----:B------:R-:W-:Y:S05]  /*12970*/  CALL.REL.NOINC `($__internal_18_$__cuda_sm70_shflsync_bfly_p) ;  /* 0x0000114000007944 */ /* 0x000fea0003c00000 */
[----:B------:R-:W-:Y:S01]  /*12980*/  FADD.FTZ R7, R246, R0 ;  /* 0x00000000f6077221 */ /* 0x000fe20000010000 */
[----:B------:R-:W-:-:S02]  /*12990*/  MOV R3, 0x1 ;  /* 0x0000000100037802 */ /* 0x000fc40000000f00 */
[----:B------:R-:W-:Y:S02]  /*129a0*/  MOV R2, 0x129d0 ;  /* 0x000129d000027802 */ /* 0x000fe40000000f00 */
[----:B------:R-:W-:Y:S02]  /*129b0*/  MOV R0, R7 ;  /* 0x0000000700007202 */ /* 0x000fe40000000f00 */
[----:B------:R-:W-:Y:S05]  /*129c0*/  CALL.REL.NOINC `($__internal_18_$__cuda_sm70_shflsync_bfly_p) ;  /* 0x000010f000007944 */ /* 0x000fea0003c00000 */
[----:B------:R-:W-:Y:S01]  /*129d0*/  FADD.FTZ R4, R7, R0 ;  /* 0x0000000007047221 */ /* 0x000fe20000010000 */
[----:B------:R-:W-:Y:S02]  /*129e0*/  MOV R0, R245 ;  /* 0x000000f500007202 */ /* 0x000fe40000000f00 */
[----:B------:R-:W-:Y:S02]  /*129f0*/  MOV R3, 0x2 ;  /* 0x0000000200037802 */ /* 0x000fe40000000f00 */
[----:B------:R-:W-:Y:S02]  /*12a00*/  MOV R2, 0x12a20 ;  /* 0x00012a2000027802 */ /* 0x000fe40000000f00 */
[----:B------:R-:W-:Y:S05]  /*12a10*/  CALL.REL.NOINC `($__internal_18_$__cuda_sm70_shflsync_bfly_p) ;  /* 0x000010a000007944 */ /* 0x000fea0003c00000 */
[----:B------:R-:W-:Y:S01]  /*12a20*/  FADD.FTZ R7, R245, R0 ;  /* 0x00000000f5077221 */ /* 0x000fe20000010000 */
[----:B------:R-:W-:Y:S02]  /*12a30*/  MOV R3, 0x1 ;  /* 0x0000000100037802 */ /* 0x000fe40000000f00 */
[----:B------:R-:W-:-:S02]  /*12a40*/  MOV R2, 0x12a70 ;  /* 0x00012a7000027802 */ /* 0x000fc40000000f00 */
        /* <DEDUP_REMOVED lines=9> */
[----:B------:R-:W-:Y:S02]  /*12ae0*/  MOV R2, 0x12b10 ;  /* 0x00012b1000027802 */ /* 0x000fe40000000f00 */
[----:B------:R-:W-:-:S02]  /*12af0*/  MOV R0, R6 ;  /* 0x0000000600007202 */ /* 0x000fc40000000f00 */
[----:B------:R-:W-:Y:S05]  /*12b00*/  CALL.REL.NOINC `($__internal_18_$__cuda_sm70_shflsync_bfly_p) ;  /* 0x00000fb000007944 */ /* 0x000fea0003c00000 */
[----:B------:R-:W-:Y:S01]  /*12b10*/  MOV R8, R0 ;  /* 0x0000000000087202 */ /* 0x000fe20000000f00 */
[----:B------:R-:W-:Y:S05]  /*12b20*/  BRA `(.L_x_1168) ;  /* 0xffffa17000007947 */ /* 0x000fea000383ffff */
.L_x_1095:
[----:B-1234-:R-:W-:Y:S01]  /*12b30*/  IMAD.MOV.U32 R5, RZ, RZ, R12 ;  /* 0x000000ffff057224 */ /* 0x01efe200078e000c */
[----:B------:R-:W-:Y:S01]  /*12b40*/  MOV R3, RZ ;  /* 0x000000ff00037202 */ /* 0x000fe20000000f00 */
[----:B------:R-:W-:Y:S01]  /*12b50*/  IMAD.MOV.U32 R0, RZ, RZ, 0x1c1f ;  /* 0x00001c1fff007424 */ /* 0x000fe200078e00ff */
[----:B------:R-:W-:-:S02]  /*12b60*/  MOV R2, 0x12b80 ;  /* 0x00012b8000027802 */ /* 0x000fc40000000f00 */
[----:B------:R-:W-:Y:S05]  /*12b70*/  CALL.REL.NOINC `($__internal_19_$__cuda_sm70_shflsync_idx_p) ;  /* 0x00000f8000007944 */ /* 0x000fea0003c00000 */
[----:B------:R-:W-:Y:S01]  /*12b80*/  MOV R10, R0 ;  /* 0x00000000000a7202 */ /* 0x000fe20000000f00 */
[----:B------:R-:W-:Y:S05]  /*12b90*/  BRA `(.L_x_1169) ;  /* 0xffffbb5000007947 */ /* 0x000fea000383ffff */
.L_x_1096:
[----:B------:R-:W-:Y:S01]  /*12ba0*/  IMAD.MOV.U32 R5, RZ, RZ, R13 ;  /* 0x000000ffff057224 */ /* 0x000fe200078e000d */
[----:B------:R-:W-:Y:S01]  /*12bb0*/  MOV R3, RZ ;  /* 0x000000ff00037202 */ /* 0x000fe20000000f00 */
[----:B------:R-:W-:Y:S01]  /*12bc0*/  IMAD.MOV.U32 R0, RZ, RZ, 0x1c1f ;  /* 0x00001c1fff007424 */ /* 0x000fe200078e00ff */
[----:B------:R-:W-:-:S02]  /*12bd0*/  MOV R2, 0x12bf0 ;  /* 0x00012bf000027802 */ /* 0x000fc40000000f00 */
[----:B-12---:R-:W-:Y:S05]  /*12be0*/  CALL.REL.NOINC `($__internal_19_$__cuda_sm70_shflsync_idx_p) ;  /* 0x00000f1000007944 */ /* 0x006fea0003c00000 */
[----:B------:R-:W-:Y:S05]  /*12bf0*/  BRA `(.L_x_1170) ;  /* 0xffffbb1000007947 */ /* 0x000fea000383ffff */
.L_x_1099:
[----:B------:R-:W-:Y:S01]  /*12c00*/  IMAD.MOV.U32 R5, RZ, RZ, R12 ;  /* 0x000000ffff057224 */ /* 0x000fe200078e000c */
[----:B--2---:R-:W-:Y:S01]  /*12c10*/  MOV R3, 0x1 ;  /* 0x0000000100037802 */ /* 0x004fe20000000f00 */
        /* <DEDUP_REMOVED lines=10> */
.L_x_1102:
[----:B------:R-:W-:Y:S01]  /*12cc0*/  IMAD.MOV.U32 R5, RZ, RZ, R12 ;  /* 0x000000ffff057224 */ /* 0x000fe200078e000c */
[----:B-1----:R-:W-:Y:S01]  /*12cd0*/  MOV R3, 0x2 ;  /* 0x0000000200037802 */ /* 0x002fe20000000f00 */
[----:B----4-:R-:W-:Y:S01]  /*12ce0*/  IMAD.MOV.U32 R0, RZ, RZ, 0x1c1f ;  /* 0x00001c1fff007424 */ /* 0x010fe200078e00ff */
[----:B------:R-:W-:Y:S02]  /*12cf0*/  MOV R2, 0x12d10 ;  /* 0x00012d1000027802 */ /* 0x000fe40000000f00 */
[----:B--23--:R-:W-:Y:S05]  /*12d00*/  CALL.REL.NOINC `($__internal_19_$__cuda_sm70_shflsync_idx_p) ;  /* 0x00000df000007944 */ /* 0x00cfea0003c00000 */
[----:B------:R-:W-:Y:S01]  /*12d10*/  MOV R10, R0 ;  /* 0x00000000000a7202 */ /* 0x000fe20000000f00 */
[----:B------:R-:W-:Y:S05]  /*12d20*/  BRA `(.L_x_1172) ;  /* 0xffffbce000007947 */ /* 0x000fea000383ffff */
.L_x_1103:
[----:B------:R-:W-:Y:S01]  /*12d30*/  IMAD.MOV.U32 R5, RZ, RZ, R13 ;  /* 0x000000ffff057224 */ /* 0x000fe200078e000d */
[----:B------:R-:W-:Y:S01]  /*12d40*/  MOV R3, 0x2 ;  /* 0x0000000200037802 */ /* 0x000fe20000000f00 */
[----:B----4-:R-:W-:Y:S01]  /*12d50*/  IMAD.MOV.U32 R0, RZ, RZ, 0x1c1f ;  /* 0x00001c1fff007424 */ /* 0x010fe200078e00ff */
[----:B------:R-:W-:Y:S02]  /*12d60*/  MOV R2, 0x12d80 ;  /* 0x00012d8000027802 */ /* 0x000fe40000000f00 */
[----:B-123--:R-:W-:Y:S05]  /*12d70*/  CALL.REL.NOINC `($__internal_19_$__cuda_sm70_shflsync_idx_p) ;  /* 0x00000d8000007944 */ /* 0x00efea0003c00000 */
[----:B------:R-:W-:Y:S05]  /*12d80*/  BRA `(.L_x_1173) ;  /* 0xffffbca000007947 */ /* 0x000fea000383ffff */
.L_x_1106:
[----:B------:R-:W-:Y:S01]  /*12d90*/  IMAD.MOV.U32 R5, RZ, RZ, R12 ;  /* 0x000000ffff057224 */ /* 0x000fe200078e000c */
[----:B-1----:R-:W-:Y:S01]  /*12da0*/  MOV R3, 0x3 ;  /* 0x0000000300037802 */ /* 0x002fe20000000f00 */
        /* <DEDUP_REMOVED lines=10> */
.L_x_1108:
[----:B------:R-:W-:Y:S01]  /*12e50*/  IMAD.MOV.U32 R5, RZ, RZ, R12 ;  /* 0x000000ffff057224 */ /* 0x000fe200078e000c */
[----:B------:R-:W-:Y:S01]  /*12e60*/  MOV R3, RZ ;  /* 0x000000ff00037202 */ /* 0x000fe20000000f00 */
[----:B------:R-:W-:Y:S01]  /*12e70*/  IMAD.MOV.U32 R0, RZ, RZ, 0x1c1f ;  /* 0x00001c1fff007424 */ /* 0x000fe200078e00ff */
[----:B------:R-:W-:Y:S02]  /*12e80*/  MOV R2, 0x12ea0 ;  /* 0x00012ea000027802 */ /* 0x000fe40000000f00 */
[----:B------:R-:W-:Y:S05]  /*12e90*/  CALL.REL.NOINC `($__internal_19_$__cuda_sm70_shflsync_idx_p) ;  /* 0x00000c6000007944 */ /* 0x000fea0003c00000 */
[----:B------:R-:W-:Y:S01]  /*12ea0*/  MOV R4, R0 ;  /* 0x0000000000047202 */ /* 0x000fe20000000f00 */
[----:B------:R-:W-:Y:S05]  /*12eb0*/  BRA `(.L_x_1175) ;  /* 0xffffc09000007947 */ /* 0x000fea000383ffff */
.L_x_1109:
[----:B------:R-:W-:Y:S01]  /*12ec0*/  IMAD.MOV.U32 R5, RZ, RZ, R13 ;  /* 0x000000ffff057224 */ /* 0x000fe200078e000d */
[----:B------:R-:W-:Y:S01]  /*12ed0*/  MOV R3, RZ ;  /* 0x000000ff00037202 */ /* 0x000fe20000000f00 */
[----:B------:R-:W-:Y:S01]  /*12ee0*/  IMAD.MOV.U32 R0, RZ, RZ, 0x1c1f ;  /* 0x00001c1fff007424 */ /* 0x000fe200078e00ff */
[----:B------:R-:W-:Y:S02]  /*12ef0*/  MOV R2, 0x12f10 ;  /* 0x00012f1000027802 */ /* 0x000fe40000000f00 */
[----:B-12---:R-:W-:Y:S05]  /*12f00*/  CALL.REL.NOINC `($__internal_19_$__cuda_sm70_shflsync_idx_p) ;  /* 0x00000bf000007944 */ /* 0x006fea0003c00000 */
[----:B------:R-:W-:Y:S05]  /*12f10*/  BRA `(.L_x_1176) ;  /* 0xffffc05000007947 */ /* 0x000fea000383ffff */
.L_x_1112:
[----:B------:R-:W-:Y:S01]  /*12f20*/  IMAD.MOV.U32 R5, RZ, RZ, R12 ;  /* 0x000000ffff057224 */ /* 0x000fe200078e000c */
[----:B-1----:R-:W-:Y:S01]  /*12f30*/  MOV R3, 0x1 ;  /* 0x0000000100037802 */ /* 0x002fe20000000f00 */
[----:B----4-:R-:W-:Y:S01]  /*12f40*/  IMAD.MOV.U32 R0, RZ, RZ, 0x1c1f ;  /* 0x00001c1fff007424 */ /* 0x010fe200078e00ff */
[----:B------:R-:W-:-:S02]  /*12f50*/  MOV R2, 0x12f70 ;  /* 0x00012f7000027802 */ /* 0x000fc40000000f00 */
[----:B--23--:R-:W-:Y:S05]  /*12f60*/  CALL.REL.NOINC `($__internal_19_$__cuda_sm70_shflsync_idx_p) ;  /* 0x00000b9000007944 */ /* 0x00cfea0003c00000 */
[----:B------:R-:W-:Y:S01]  /*12f70*/  IMAD.MOV.U32 R4, RZ, RZ, R0 ;  /* 0x000000ffff047224 */ /* 0x000fe200078e0000 */
[----:B------:R-:W-:Y:S01]  /*12f80*/  MOV R3, 0x1 ;  /* 0x0000000100037802 */ /* 0x000fe20000000f00 */
[----:B------:R-:W-:Y:S01]  /*12f90*/  IMAD.MOV.U32 R5, RZ, RZ, R13 ;  /* 0x000000ffff057224 */ /* 0x000fe200078e000d */
[----:B------:R-:W-:-:S02]  /*12fa0*/  MOV R0, 0x1c1f ;  /* 0x00001c1f00007802 */ /* 0x000fc40000000f00 */
[----:B------:R-:W-:Y:S02]  /*12fb0*/  MOV R2, 0x12fd0 ;  /* 0x00012fd000027802 */ /* 0x000fe40000000f00 */
[----:B------:R-:W-:Y:S05]  /*12fc0*/  CALL.REL.NOINC `($__internal_19_$__cuda_sm70_shflsync_idx_p) ;  /* 0x00000b3000007944 */ /* 0x000fea0003c00000 */
[----:B------:R-:W-:Y:S05]  /*12fd0*/  BRA `(.L_x_1177) ;  /* 0xffffc47000007947 */ /* 0x000fea000383ffff */
.L_x_1115:
[----:B------:R-:W-:Y:S01]  /*12fe0*/  IMAD.MOV.U32 R5, RZ, RZ, R12 ;  /* 0x000000ffff057224 */ /* 0x000fe200078e000c */
[----:B-1----:R-:W-:Y:S01]  /*12ff0*/  MOV R3, 0x2 ;  /* 0x0000000200037802 */ /* 0x002fe20000000f00 */
[----:B----4-:R-:W-:Y:S01]  /*13000*/  IMAD.MOV.U32 R0, RZ, RZ, 0x1c1f ;  /* 0x00001c1fff007424 */ /* 0x010fe200078e00ff */
[----:B------:R-:W-:Y:S02]  /*13010*/  MOV R2, 0x13030 ;  /* 0x0001303000027802 */ /* 0x000fe40000000f00 */
[----:B--23--:R-:W-:Y:S05]  /*13020*/  CALL.REL.NOINC `($__internal_19_$__cuda_sm70_shflsync_idx_p) ;  /* 0x00000ad000007944 */ /* 0x00cfea0003c00000 */
[----:B------:R-:W-:Y:S01]  /*13030*/  MOV R4, R0 ;  /* 0x0000000000047202 */ /* 0x000fe20000000f00 */
[----:B------:R-:W-:Y:S05]  /*13040*/  BRA `(.L_x_1178) ;  /* 0xffffc8d000007947 */ /* 0x000fea000383ffff */
.L_x_1116:
[----:B------:R-:W-:Y:S01]  /*13050*/  IMAD.MOV.U32 R5, RZ, RZ, R13 ;  /* 0x000000ffff057224 */ /* 0x000fe200078e000d */
[----:B------:R-:W-:Y:S01]  /*13060*/  MOV R3, 0x2 ;  /* 0x0000000200037802 */ /* 0x000fe20000000f00 */
[----:B----4-:R-:W-:Y:S01]  /*13070*/  IMAD.MOV.U32 R0, RZ, RZ, 0x1c1f ;  /* 0x00001c1fff007424 */ /* 0x010fe200078e00ff */
[----:B------:R-:W-:Y:S02]  /*13080*/  MOV R2, 0x130a0 ;  /* 0x000130a000027802 */ /* 0x000fe40000000f00 */
[----:B-123--:R-:W-:Y:S05]  /*13090*/  CALL.REL.NOINC `($__internal_19_$__cuda_sm70_shflsync_idx_p) ;  /* 0x00000a6000007944 */ /* 0x00efea0003c00000 */
[----:B------:R-:W-:Y:S05]  /*130a0*/  BRA `(.L_x_1179) ;  /* 0xffffc89000007947 */ /* 0x000fea000383ffff */
.L_x_1119:
[----:B------:R-:W-:Y:S01]  /*130b0*/  IMAD.MOV.U32 R5, RZ, RZ, R12 ;  /* 0x000000ffff057224 */ /* 0x000fe200078e000c */
[----:B--2---:R-:W-:Y:S01]  /*130c0*/  MOV R3, 0x3 ;  /* 0x0000000300037802 */ /* 0x004fe20000000f00 */
[----:B-1----:R-:W-:Y:S01]  /*130d0*/  IMAD.MOV.U32 R0, RZ, RZ, 0x1c1f ;  /* 0x00001c1fff007424 */ /* 0x002fe200078e00ff */
[----:B------:R-:W-:-:S02]  /*130e0*/  MOV R2, 0x13100 ;  /* 0x0001310000027802 */ /* 0x000fc40000000f00 */
[----:B---34-:R-:W-:Y:S05]  /*130f0*/  CALL.REL.NOINC `($__internal_19_$__cuda_sm70_shflsync_idx_p) ;  /* 0x00000a0000007944 */ /* 0x018fea0003c00000 */
[----:B------:R-:W-:Y:S01]  /*13100*/  IMAD.MOV.U32 R4, RZ, RZ, R0 ;  /* 0x000000ffff047224 */ /* 0x000fe200078e0000 */
[----:B------:R-:W-:Y:S01]  /*13110*/  MOV R3, 0x3 ;  /* 0x0000000300037802 */ /* 0x000fe20000000f00 */
[----:B------:R-:W-:Y:S01]  /*13120*/  IMAD.MOV.U32 R5, RZ, RZ, R13 ;  /* 0x000000ffff057224 */ /* 0x000fe200078e000d */
[----:B------:R-:W-:-:S02]  /*13130*/  MOV R0, 0x1c1f ;  /* 0x00001c1f00007802 */ /* 0x000fc40000000f00 */
[----:B------:R-:W-:Y:S02]  /*13140*/  MOV R2, 0x13160 ;  /* 0x0001316000027802 */ /* 0x000fe40000000f00 */
[----:B------:R-:W-:Y:S05]  /*13150*/  CALL.REL.NOINC `($__internal_19_$__cuda_sm70_shflsync_idx_p) ;  /* 0x000009a000007944 */ /* 0x000fea0003c00000 */
[----:B------:R-:W-:Y:S05]  /*13160*/  BRA `(.L_x_1180) ;  /* 0xffffccb000007947 */ /* 0x000fea000383ffff */
.L_x_1123:
[----:B------:R-:W-:Y:S01]  /*13170*/  IMAD.MOV.U32 R5, RZ, RZ, R9 ;  /* 0x000000ffff057224 */ /* 0x000fe200078e0009 */
[----:B------:R-:W-:Y:S01]  /*13180*/  MOV R3, RZ ;  /* 0x000000ff00037202 */ /* 0x000fe20000000f00 */
[----:B------:R-:W-:Y:S01]  /*13190*/  IMAD.MOV.U32 R0, RZ, RZ, 0x1c1f ;  /* 0x00001c1fff007424 */ /* 0x000fe200078e00ff */
[----:B------:R-:W-:Y:S02]  /*131a0*/  MOV R2, 0x131c0 ;  /* 0x000131c000027802 */ /* 0x000fe40000000f00 */
[----:B------:R-:W-:Y:S05]  /*131b0*/  CALL.REL.NOINC `($__internal_19_$__cuda_sm70_shflsync_idx_p) ;  /* 0x0000094000007944 */ /* 0x000fea0003c00000 */
[----:B------:R-:W-:Y:S01]  /*131c0*/  MOV R8, R0 ;  /* 0x0000000000087202 */ /* 0x000fe20000000f00 */
[----:B------:R-:W-:Y:S05]  /*131d0*/  BRA `(.L_x_1181) ;  /* 0xffffd8b000007947 */ /* 0x000fea000383ffff */
.L_x_1124:
[----:B------:R-:W-:Y:S01]  /*131e0*/  IMAD.MOV.U32 R5, RZ, RZ, R12 ;  /* 0x000000ffff057224 */ /* 0x000fe200078e000c */
[----:B------:R-:W-:Y:S01]  /*131f0*/  MOV R3, RZ ;  /* 0x000000ff00037202 */ /* 0x000fe20000000f00 */
[----:B------:R-:W-:Y:S01]  /*13200*/  IMAD.MOV.U32 R0, RZ, RZ, 0x1c1f ;  /* 0x00001c1fff007424 */ /* 0x000fe200078e00ff */
[----:B------:R-:W-:Y:S02]  /*13210*/  MOV R2, 0x13230 ;  /* 0x0001323000027802 */ /* 0x000fe40000000f00 */
[----:B-12---:R-:W-:Y:S05]  /*13220*/  CALL.REL.NOINC `($__internal_19_$__cuda_sm70_shflsync_idx_p) ;  /* 0x000008d000007944 */ /* 0x006fea0003c00000 */
[----:B------:R-:W-:Y:S05]  /*13230*/  BRA `(.L_x_1182) ;  /* 0xffffd87000007947 */ /* 0x000fea000383ffff */
.L_x_1127:
        /* <DEDUP_REMOVED lines=12> */
.L_x_1130:
[----:B-1----:R-:W-:Y:S01]  /*13300*/  IMAD.MOV.U32 R5, RZ, RZ, R9 ;  /* 0x000000ffff057224 */ /* 0x002fe200078e0009 */
[----:B------:R-:W-:Y:S01]  /*13310*/  MOV R3, 0x2 ;  /* 0x0000000200037802 */ /* 0x000fe20000000f00 */
[----:B----4-:R-:W-:Y:S01]  /*13320*/  IMAD.MOV.U32 R0, RZ, RZ, 0x1c1f ;  /* 0x00001c1fff007424 */ /* 0x010fe200078e00ff */
[----:B------:R-:W-:Y:S02]  /*13330*/  MOV R2, 0x13350 ;  /* 0x0001335000027802 */ /* 0x000fe40000000f00 */
[----:B--23--:R-:W-:Y:S05]  /*13340*/  CALL.REL.NOINC `($__internal_19_$__cuda_sm70_shflsync_idx_p) ;  /* 0x000007b000007944 */ /* 0x00cfea0003c00000 */
[----:B------:R-:W-:Y:S01]  /*13350*/  MOV R8, R0 ;  /* 0x0000000000087202 */ /* 0x000fe20000000f00 */
[----:B------:R-:W-:Y:S05]  /*13360*/  BRA `(.L_x_1184) ;  /* 0xffffda5000007947 */ /* 0x000fea000383ffff */
.L_x_1131:
[----:B------:R-:W-:Y:S01]  /*13370*/  IMAD.MOV.U32 R5, RZ, RZ, R12 ;  /* 0x000000ffff057224 */ /* 0x000fe200078e000c */
[----:B------:R-:W-:Y:S01]  /*13380*/  MOV R3, 0x2 ;  /* 0x0000000200037802 */ /* 0x000fe20000000f00 */
[----:B----4-:R-:W-:Y:S01]  /*13390*/  IMAD.MOV.U32 R0, RZ, RZ, 0x1c1f ;  /* 0x00001c1fff007424 */ /* 0x010fe200078e00ff */
[----:B------:R-:W-:Y:S02]  /*133a0*/  MOV R2, 0x133c0 ;  /* 0x000133c000027802 */ /* 0x000fe40000000f00 */
[----:B-123--:R-:W-:Y:S05]  /*133b0*/  CALL.REL.NOINC `($__internal_19_$__cuda_sm70_shflsync_idx_p) ;  /* 0x0000074000007944 */ /* 0x00efea0003c00000 */
[----:B------:R-:W-:Y:S05]  /*133c0*/  BRA `(.L_x_1185) ;  /* 0xffffda1000007947 */ /* 0x000fea000383ffff */
.L_x_1134:
        /* <DEDUP_REMOVED lines=12> */
.L_x_1136:
[----:B------:R-:W-:Y:S01]  /*13490*/  IMAD.MOV.U32 R5, RZ, RZ, R74 ;  /* 0x000000ffff057224 */ /* 0x000fe200078e004a */
[----:B------:R-:W-:Y:S01]  /*134a0*/  MOV R3, RZ ;  /* 0x000000ff00037202 */ /* 0x000fe20000000f00 */
[----:B------:R-:W-:Y:S01]  /*134b0*/  IMAD.MOV.U32 R0, RZ, RZ, 0x1f ;  /* 0x0000001fff007424 */ /* 0x000fe200078e00ff */
[----:B------:R-:W-:Y:S02]  /*134c0*/  MOV R2, 0x134e0 ;  /* 0x000134e000027802 */ /* 0x000fe40000000f00 */
[----:B--2---:R-:W-:Y:S05]  /*134d0*/  CALL.REL.NOINC `($__internal_19_$__cuda_sm70_shflsync_idx_p) ;  /* 0x0000062000007944 */ /* 0x004fea0003c00000 */
[----:B------:R-:W-:Y:S01]  /*134e0*/  MOV R9, R0 ;  /* 0x0000000000097202 */ /* 0x000fe20000000f00 */
[----:B------:R-:W-:Y:S05]  /*134f0*/  BRA `(.L_x_1187) ;  /* 0xffffdcb000007947 */ /* 0x000fea000383ffff */
.L_x_1137:
[----:B------:R-:W-:Y:S01]  /*13500*/  IMAD.MOV.U32 R5, RZ, RZ, R74 ;  /* 0x000000ffff057224 */ /* 0x000fe200078e004a */
[----:B------:R-:W-:Y:S01]  /*13510*/  MOV R3, 0x1 ;  /* 0x0000000100037802 */ /* 0x000fe20000000f00 */
[----:B------:R-:W-:Y:S01]  /*13520*/  IMAD.MOV.U32 R0, RZ, RZ, 0x1f ;  /* 0x0000001fff007424 */ /* 0x000fe200078e00ff */
[----:B------:R-:W-:Y:S02]  /*13530*/  MOV R2, 0x13550 ;  /* 0x0001355000027802 */ /* 0x000fe40000000f00 */
[----:B-12---:R-:W-:Y:S05]  /*13540*/  CALL.REL.NOINC `($__internal_19_$__cuda_sm70_shflsync_idx_p) ;  /* 0x000005b000007944 */ /* 0x006fea0003c00000 */
[----:B------:R-:W-:Y:S01]  /*13550*/  MOV R8, R0 ;  /* 0x0000000000087202 */ /* 0x000fe20000000f00 */
[----:B------:R-:W-:Y:S05]  /*13560*/  BRA `(.L_x_1188) ;  /* 0xffffdc6000007947 */ /* 0x000fea000383ffff */
.L_x_1138:
[----:B------:R-:W-:Y:S02]  /*13570*/  MOV R2, 0x1 ;  /* 0x0000000100027802 */ /* 0x000fe40000000f00 */
[----:B------:R-:W-:-:S02]  /*13580*/  MOV R3, 0x135a0 ;  /* 0x000135a000037802 */ /* 0x000fc40000000f00 */
[----:B-1234-:R-:W-:Y:S05]  /*13590*/  CALL.REL.NOINC `($__internal_20_$__cuda_sm70_shflsync_up_p) ;  /* 0x000005b000007944 */ /* 0x01efea0003c00000 */
[----:B------:R-:W-:Y:S05]  /*135a0*/  BRA `(.L_x_1189) ;  /* 0xffffdd5000007947 */ /* 0x000fea000383ffff */
.L_x_1139:
[----:B------:R-:W-:Y:S02]  /*135b0*/  MOV R2, 0x2 ;  /* 0x0000000200027802 */ /* 0x000fe40000000f00 */
[----:B------:R-:W-:-:S02]  /*135c0*/  MOV R3, 0x135e0 ;  /* 0x000135e000037802 */ /* 0x000fc40000000f00 */
[----:B--2-4-:R-:W-:Y:S05]  /*135d0*/  CALL.REL.NOINC `($__internal_20_$__cuda_sm70_shflsync_up_p) ;  /* 0x0000057000007944 */ /* 0x014fea0003c00000 */
        /* <DEDUP_REMOVED lines=23> */
.L_x_1143:
[----:B------:R-:W-:Y:S02]  /*13750*/  MOV R2, 0x1 ;  /* 0x0000000100027802 */ /* 0x000fe40000000f00 */
[----:B------:R-:W-:Y:S02]  /*13760*/  MOV R3, 0x13780 ;  /* 0x0001378000037802 */ /* 0x000fe40000000f00 */
[----:B------:R-:W-:Y:S05]  /*13770*/  CALL.REL.NOINC `($__internal_20_$__cuda_sm70_shflsync_up_p) ;  /* 0x000003d000007944 */ /* 0x000fea0003c00000 */
[----:B------:R-:W-:Y:S01]  /*13780*/  MOV R2, R4 ;  /* 0x0000000400027202 */ /* 0x000fe20000000f00 */
[----:B------:R-:W-:Y:S05]  /*13790*/  BRA `(.L_x_1191) ;  /* 0xffffddc000007947 */ /* 0x000fea000383ffff */
.L_x_1144:
        /* <DEDUP_REMOVED lines=26> */
.L_x_1146:
[----:B------:R-:W-:Y:S02]  /*13940*/  SEL R0, RZ, 0x1, P0 ;  /* 0x00000001ff007807 */ /* 0x000fe40000000000 */
[----:B------:R-:W-:Y:S02]  /*13950*/  MOV R2, 0x13970 ;  /* 0x0001397000027802 */ /* 0x000fe40000000f00 */
[----:B-1----:R-:W-:Y:S05]  /*13960*/  CALL.REL.NOINC `($__internal_21_$__cuda_sm70_votesync_ballot) ;  /* 0x0000025000007944 */ /* 0x002fea0003c00000 */
[----:B------:R-:W-:Y:S01]  /*13970*/  MOV R10, R0 ;  /* 0x00000000000a7202 */ /* 0x000fe20000000f00 */
[----:B------:R-:W-:Y:S05]  /*13980*/  BRA `(.L_x_1193) ;  /* 0xffffdd6000007947 */ /* 0x000fea000383ffff */
.L_x_1147:
[----:B------:R-:W-:Y:S01]  /*13990*/  IMAD.MOV.U32 R5, RZ, RZ, R6 ;  /* 0x000000ffff057224 */ /* 0x000fe200078e0006 */
[----:B------:R-:W-:Y:S01]  /*139a0*/  MOV R3, R8 ;  /* 0x0000000800037202 */ /* 0x000fe20000000f00 */
[----:B--2---:R-:W-:Y:S01]  /*139b0*/  IMAD.MOV.U32 R0, RZ, RZ, 0x1f ;  /* 0x0000001fff007424 */ /* 0x004fe200078e00ff */
[----:B------:R-:W-:Y:S02]  /*139c0*/  MOV R2, 0x139e0 ;  /* 0x000139e000027802 */ /* 0x000fe40000000f00 */
[----:B-1----:R-:W-:Y:S05]  /*139d0*/  CALL.REL.NOINC `($__internal_19_$__cuda_sm70_shflsync_idx_p) ;  /* 0x0000012000007944 */ /* 0x002fea0003c00000 */
[----:B------:R-:W-:Y:S01]  /*139e0*/  IMAD.MOV.U32 R12, RZ, RZ, R0 ;  /* 0x000000ffff0c7224 */ /* 0x000fe200078e0000 */
[----:B------:R-:W-:Y:S01]  /*139f0*/  MOV R3, R8 ;  /* 0x0000000800037202 */ /* 0x000fe20000000f00 */
[----:B------:R-:W-:Y:S01]  /*13a00*/  IMAD.MOV.U32 R5, RZ, RZ, R7 ;  /* 0x000000ffff057224 */ /* 0x000fe200078e0007 */
[----:B------:R-:W-:Y:S02]  /*13a10*/  MOV R0, 0x1f ;  /* 0x0000001f00007802 */ /* 0x000fe40000000f00 */
[----:B------:R-:W-:-:S02]  /*13a20*/  MOV R2, 0x13a40 ;  /* 0x00013a4000027802 */ /* 0x000fc40000000f00 */
[----:B------:R-:W-:Y:S05]  /*13a30*/  CALL.REL.NOINC `($__internal_19_$__cuda_sm70_shflsync_idx_p) ;  /* 0x000000c000007944 */ /* 0x000fea0003c00000 */
[----:B------:R-:W-:Y:S01]  /*13a40*/  MOV R7, R0 ;  /* 0x0000000000077202 */ /* 0x000fe20000000f00 */
[----:B------:R-:W-:Y:S05]  /*13a50*/  BRA `(.L_x_1194) ;  /* 0xffffdd0000007947 */ /* 0x000fea000383ffff */
.L_x_1150:
[----:B------:R-:W-:Y:S01]  /*13a60*/  IMAD.MOV.U32 R5, RZ, RZ, R4 ;  /* 0x000000ffff057224 */ /* 0x000fe200078e0004 */
[----:B--2---:R-:W-:-:S02]  /*13a70*/  MOV R0, 0x1f ;  /* 0x0000001f00007802 */ /* 0x004fc40000000f00 */
[----:B------:R-:W-:Y:S02]  /*13a80*/  MOV R2, 0x13aa0 ;  /* 0x00013aa000027802 */ /* 0x000fe40000000f00 */
[----:B-1-34-:R-:W-:Y:S05]  /*13a90*/  CALL.REL.NOINC `($__internal_19_$__cuda_sm70_shflsync_idx_p) ;  /* 0x0000006000007944 */ /* 0x01afea0003c00000 */
[----:B------:R-:W-:Y:S01]  /*13aa0*/  MOV R13, R0 ;  /* 0x00000000000d7202 */ /* 0x000fe20000000f00 */
[----:B------:R-:W-:Y:S05]  /*13ab0*/  BRA `(.L_x_1149) ;  /* 0xffffdd0000007947 */ /* 0x000fea000383ffff */
        .weak           $__internal_18_$__cuda_sm70_shflsync_bfly_p
        .type           $__internal_18_$__cuda_sm70_shflsync_bfly_p,@function
        .size           $__internal_18_$__cuda_sm70_shflsync_bfly_p,($__internal_19_$__cuda_sm70_shflsync_idx_p - $__internal_18_$__cuda_sm70_shflsync_bfly_p)
$__internal_18_$__cuda_sm70_shflsync_bfly_p:
[----:B------:R-:W-:Y:S04]  /*13ac0*/  WARPSYNC R8 ;  /* 0x0000000800007348 */ /* 0x000fe80003800000 */
[----:B------:R1:W2:Y:S02]  /*13ad0*/  SHFL.BFLY PT, R0, R0, R3, R9 ;  /* 0x0c00000300007389 */ /* 0x0002a400000e0009 */
[----:B-1----:R-:W-:-:S04]  /*13ae0*/  MOV R3, 0x0 ;  /* 0x0000000000037802 */ /* 0x002fc80000000f00 */
[----:B--2---:R-:W-:Y:S05]  /*13af0*/  RET.REL.NODEC R2 `(_ZN7cutlass13device_kernelIN5flash19enable_sm80_to_sm89INS1_16FlashAttnFwdSm80INS1_25CollectiveMainloopFwdSm80ILi4ELi1ELb0EN4cute5tupleIJNS5_1CILi128EEENS7_ILi48EEENS7_ILi96EEEEEELi96ENS_6half_tEfNS_4arch4Sm80ELb1ELb0ELb1ELb1ELb0ELb0ELb1ELb1EEENS1_21CollectiveEpilogueFwdINS6_IJS8_SA_S9_EEENS6_IJNS7_ILi1EEESI_SI_EEESC_SE_Li128ELb1ELb1ELb1ELb0EEENS1_36VarlenDynamicPersistentTileSchedulerILi128ELi48ELi128ELi128ELb1ELb1ELb0ELb1ELb1ELb1EEEEEEEEEvNT_6ParamsE) ;  /* 0xfffec50002007950 */ /* 0x004fea0003c3ffff */
        .weak           $__internal_19_$__cuda_sm70_shflsync_idx_p
        .type           $__internal_19_$__cuda_sm70_shflsync_idx_p,@function
        .size           $__internal_19_$__cuda_sm70_shflsync_idx_p,($__internal_20_$__cuda_sm70_shflsync_up_p - $__internal_19_$__cuda_sm70_shflsync_idx_p)
$__internal_19_$__cuda_sm70_shflsync_idx_p:
[----:B------:R-:W-:-:S04]  /*13b00*/  MOV R15, 0xffffffff ;  /* 0xffffffff000f7802 */ /* 0x000fc80000000f00 */
[----:B------:R-:W-:Y:S04]  /*13b10*/  WARPSYNC R15 ;  /* 0x0000000f00007348 */ /* 0x000fe80003800000 */
[----:B------:R1:W2:Y:S02]  /*13b20*/  SHFL.IDX PT, R0, R5, R3, R0 ;  /* 0x0000000305007389 */ /* 0x0002a400000e0000 */
[----:B-1----:R-:W-:-:S04]  /*13b30*/  MOV R3, 0x0 ;  /* 0x0000000000037802 */ /* 0x002fc80000000f00 */
[----:B--2---:R-:W-:Y:S05]  /*13b40*/  RET.REL.NODEC R2 `(_ZN7cutlass13device_kernelIN5flash19enable_sm80_to_sm89INS1_16FlashAttnFwdSm80INS1_25CollectiveMainloopFwdSm80ILi4ELi1ELb0EN4cute5tupleIJNS5_1CILi128EEENS7_ILi48EEENS7_ILi96EEEEEELi96ENS_6half_tEfNS_4arch4Sm80ELb1ELb0ELb1ELb1ELb0ELb0ELb1ELb1EEENS1_21CollectiveEpilogueFwdINS6_IJS8_SA_S9_EEENS6_IJNS7_ILi1EEESI_SI_EEESC_SE_Li128ELb1ELb1ELb1ELb0EEENS1_36VarlenDynamicPersistentTileSchedulerILi128ELi48ELi128ELi128ELb1ELb1ELb0ELb1ELb1ELb1EEEEEEEEEvNT_6ParamsE) ;  /* 0xfffec4b002007950 */ /* 0x004fea0003c3ffff */
        .weak           $__internal_20_$__cuda_sm70_shflsync_up_p
        .type           $__internal_20_$__cuda_sm70_shflsync_up_p,@function
        .size           $__internal_20_$__cuda_sm70_shflsync_up_p,($__internal_21_$__cuda_sm70_votesync_ballot - $__internal_20_$__cuda_sm70_shflsync_up_p)
$__internal_20_$__cuda_sm70_shflsync_up_p:
[----:B------:R-:W-:Y:S02]  /*13b50*/  IMAD.MOV.U32 R4, RZ, RZ, RZ ;  /* 0x000000ffff047224 */ /* 0x000fe400078e00ff */
[----:B------:R-:W-:-:S04]  /*13b60*/  IMAD.MOV.U32 R10, RZ, RZ, -0x1 ;  /* 0xffffffffff0a7424 */ /* 0x000fc800078e00ff */
[----:B------:R-:W-:Y:S04]  /*13b70*/  WARPSYNC R10 ;  /* 0x0000000a00007348 */ /* 0x000fe80003800000 */
[----:B------:R1:W2:Y:S02]  /*13b80*/  SHFL.UP PT, R4, R0, R2, R4 ;  /* 0x0400000200047389 */ /* 0x0002a400000e0004 */
[----:B-1----:R-:W-:Y:S02]  /*13b90*/  MOV R2, R3 ;  /* 0x0000000300027202 */ /* 0x002fe40000000f00 */
[----:B------:R-:W-:-:S04]  /*13ba0*/  MOV R3, 0x0 ;  /* 0x0000000000037802 */ /* 0x000fc80000000f00 */
[----:B--2---:R-:W-:Y:S05]  /*13bb0*/  RET.REL.NODEC R2 `(_ZN7cutlass13device_kernelIN5flash19enable_sm80_to_sm89INS1_16FlashAttnFwdSm80INS1_25CollectiveMainloopFwdSm80ILi4ELi1ELb0EN4cute5tupleIJNS5_1CILi128EEENS7_ILi48EEENS7_ILi96EEEEEELi96ENS_6half_tEfNS_4arch4Sm80ELb1ELb0ELb1ELb1ELb0ELb0ELb1ELb1EEENS1_21CollectiveEpilogueFwdINS6_IJS8_SA_S9_EEENS6_IJNS7_ILi1EEESI_SI_EEESC_SE_Li128ELb1ELb1ELb1ELb0EEENS1_36VarlenDynamicPersistentTileSchedulerILi128ELi48ELi128ELi128ELb1ELb1ELb0ELb1ELb1ELb1EEEEEEEEEvNT_6ParamsE) ;  /* 0xfffec44002007950 */ /* 0x004fea0003c3ffff */
        .weak           $__internal_21_$__cuda_sm70_votesync_ballot
        .type           $__internal_21_$__cuda_sm70_votesync_ballot,@function
        .size           $__internal_21_$__cuda_sm70_votesync_ballot,(.L_x_2873 - $__internal_21_$__cuda_sm70_votesync_ballot)
$__internal_21_$__cuda_sm70_votesync_ballot:
[----:B------:R-:W-:Y:S01]  /*13bc0*/  ISETP.NE.U32.AND P0, PT, R0, 0x1, PT ;  /* 0x000000010000780c */ /* 0x000fe20003f05070 */
[----:B------:R-:W-:-:S04]  /*13bd0*/  IMAD.MOV.U32 R3, RZ, RZ, -0x1 ;  /* 0xffffffffff037424 */ /* 0x000fc800078e00ff */
[----:B------:R-:W-:Y:S08]  /*13be0*/  WARPSYNC R3 ;  /* 0x0000000300007348 */ /* 0x000ff00003800000 */
[----:B------:R-:W-:-:S04]  /*13bf0*/  VOTE.ANY R0, PT, !P0 ;  /* 0x0000000000007806 */ /* 0x000fc800040e0100 */
[----:B------:R-:W-:Y:S01]  /*13c00*/  LOP3.LUT R0, R0, R3, RZ, 0xc0, !PT ;  /* 0x0000000300007212 */ /* 0x000fe200078ec0ff */
[----:B------:R-:W-:-:S04]  /*13c10*/  IMAD.MOV.U32 R3, RZ, RZ, 0x0 ;  /* 0x00000000ff037424 */ /* 0x000fc800078e00ff */
[----:B------:R-:W-:Y:S05]  /*13c20*/  RET.REL.NODEC R2 `(_ZN7cutlass13device_kernelIN5flash19enable_sm80_to_sm89INS1_16FlashAttnFwdSm80INS1_25CollectiveMainloopFwdSm80ILi4ELi1ELb0EN4cute5tupleIJNS5_1CILi128EEENS7_ILi48EEENS7_ILi96EEEEEELi96ENS_6half_tEfNS_4arch4Sm80ELb1ELb0ELb1ELb1ELb0ELb0ELb1ELb1EEENS1_21CollectiveEpilogueFwdINS6_IJS8_SA_S9_EEENS6_IJNS7_ILi1EEESI_SI_EEESC_SE_Li128ELb1ELb1ELb1ELb0EEENS1_36VarlenDynamicPersistentTileSchedulerILi128ELi48ELi128ELi128ELb1ELb1ELb0ELb1ELb1ELb1EEEEEEEEEvNT_6ParamsE) ;  /* 0xfffec3d002007950 */ /* 0x000fea0003c3ffff */
.L_x_1195:
        /* <DEDUP_REMOVED lines=13> */
.L_x_2873:


//--------------------- .text._ZN7cutlass13device_kernelIN5flash19enable_sm80_to_sm89INS1_16FlashAttnFwdSm80INS1_25CollectiveMainloopFwdSm80ILi4ELi1ELb0EN4cute5tupleIJNS5_1CILi128EEENS7_ILi48EEENS7_ILi96EEEEEELi96ENS_6half_tEfNS_4arch4Sm80ELb1ELb0ELb1ELb1ELb0ELb1ELb1ELb1EEENS1_21CollectiveEpilogueFwdINS6_IJS8_SA_S9_EEENS6_IJNS7_ILi1EEESI_SI_EEESC_SE_Li128ELb1ELb1ELb1ELb0EEENS1_36VarlenDynamicPersistentTileSchedulerILi128ELi48ELi128ELi128ELb1ELb1ELb0ELb1ELb1ELb1EEEEEEEEEvNT_6ParamsE --------------------------
	.section	.text._ZN7cutlass13device_kernelIN5flash19enable_sm80_to_sm89INS1_16FlashAttnFwdSm80INS1_25CollectiveMainloopFwdSm80ILi4ELi1ELb0EN4cute5tupleIJNS5_1CILi128EEENS7_ILi48EEENS7_ILi96EEEEEELi96ENS_6half_tEfNS_4arch4Sm80ELb1ELb0ELb1ELb1ELb0ELb1ELb1ELb1EEENS1_21CollectiveEpilogueFwdINS6_IJS8_SA_S9_EEENS6_IJNS7_ILi1EEESI_SI_EEESC_SE_Li128ELb1ELb1ELb1ELb0EEENS1_36VarlenDynamicPersistentTileSchedulerILi128ELi48ELi128ELi128ELb1ELb1ELb0ELb1ELb1ELb1EEEEEEEEEvNT_6ParamsE,"ax",@progbits
	.sectioninfo	@"SHI_REGISTERS=255"
	.align	128
.text._ZN7cutlass13device_kernelIN5flash19enable_sm80_to_sm89INS1_16FlashAttnFwdSm80INS1_25CollectiveMainloopFwdSm80ILi4ELi1ELb0EN4cute5tupleIJNS5_1CILi128EEENS7_ILi48EEENS7_ILi96EEEEEELi96ENS_6half_tEfNS_4arch4Sm80ELb1ELb0ELb1ELb1ELb0ELb1ELb1ELb1EEENS1_21CollectiveEpilogueFwdINS6_IJS8_SA_S9_EEENS6_IJNS7_ILi1EEESI_SI_EEESC_SE_Li128ELb1ELb1ELb1ELb0EEENS1_36VarlenDynamicPersistentTileSchedulerILi128ELi48ELi128ELi128ELb1ELb1ELb0ELb1ELb1ELb1EEEEEEEEEvNT_6ParamsE:
        .type           _ZN7cutlass13device_kernelIN5flash19enable_sm80_to_sm89INS1_16FlashAttnFwdSm80INS1_25CollectiveMainloopFwdSm80ILi4ELi1ELb0EN4cute5tupleIJNS5_1CILi128EEENS7_ILi48EEENS7_ILi96EEEEEELi96ENS_6half_tEfNS_4arch4Sm80ELb1ELb0ELb1ELb1ELb0ELb1ELb1ELb1EEENS1_21CollectiveEpilogueFwdINS6_IJS8_SA_S9_EEENS6_IJNS7_ILi1EEESI_SI_EEESC_SE_Li128ELb1ELb1ELb1ELb0EEENS1_36VarlenDynamicPersistentTileSchedulerILi128ELi48ELi128ELi128ELb1ELb1ELb0ELb1ELb1ELb1EEEEEEEEEvNT_6ParamsE,@function
        .size           _ZN7cutlass13device_kernelIN5flash19enable_sm80_to_sm89INS1_16FlashAttnFwdSm80INS1_25CollectiveMainloopFwdSm80ILi4ELi1ELb0EN4cute5tupleIJNS5_1CILi128EEENS7_ILi48EEENS7_ILi96EEEEEELi96ENS_6half_tEfNS_4arch4Sm80ELb1ELb0ELb1ELb1ELb0ELb1ELb1ELb1EEENS1_21CollectiveEpilogueFwdINS6_IJS8_SA_S9_EEENS6_IJNS7_ILi1EEESI_SI_EEESC_SE_Li128ELb1ELb1ELb1ELb0EEENS1_36VarlenDynamicPersistentTileSchedulerILi128ELi48ELi128ELi128ELb1ELb1ELb0ELb1ELb1ELb1EEEEEEEEEvNT_6ParamsE,(.L_x_2878 - _ZN7cutlass13device_kernelIN5flash19enable_sm80_to_sm89INS1_16FlashAttnFwdSm80INS1_25CollectiveMainloopFwdSm80ILi4ELi1ELb0EN4cute5tupleIJNS5_1CILi128EEENS7_ILi48EEENS7_ILi96EEEEEELi96ENS_6half_tEfNS_4arch4Sm80ELb1ELb0ELb1ELb1ELb0ELb1ELb1ELb1EEENS1_21CollectiveEpilogueFwdINS6_IJS8_SA_S9_EEENS6_IJNS7_ILi1EEESI_SI_EEESC_SE_Li128ELb1ELb1ELb1ELb0EEENS1_36VarlenDynamicPersistentTileSchedulerILi128ELi48ELi128ELi128ELb1ELb1ELb0ELb1ELb1ELb1EEEEEEEEEvNT_6ParamsE)
        .other          _ZN7cutlass13device_kernelIN5flash19enable_sm80_to_sm89INS1_16FlashAttnFwdSm80INS1_25CollectiveMainloopFwdSm80ILi4ELi1ELb0EN4cute5tupleIJNS5_1CILi128EEENS7_ILi48EEENS7_ILi96EEEEEELi96ENS_6half_tEfNS_4arch4Sm80ELb1ELb0ELb1ELb1ELb0ELb1ELb1ELb1EEENS1_21CollectiveEpilogueFwdINS6_IJS8_SA_S9_EEENS6_IJNS7_ILi1EEESI_SI_EEESC_SE_Li128ELb1ELb1ELb1ELb0EEENS1_36VarlenDynamicPersistentTileSchedulerILi128ELi48ELi128ELi128ELb1ELb1ELb0ELb1ELb1ELb1EEEEEEEEEvNT_6ParamsE,@"STO_CUDA_ENTRY STV_DEFAULT"
_ZN7cutlass13device_kernelIN5flash19enable_sm80_to_sm89INS1_16FlashAttnFwdSm80INS1_25CollectiveMainloopFwdSm80ILi4ELi1ELb0EN4cute5tupleIJNS5_1CILi128EEENS7_ILi48EEENS7_ILi96EEEEEELi96ENS_6half_tEfNS_4arch4Sm80ELb1ELb0ELb1ELb1ELb0ELb1ELb1ELb1EEENS1_21CollectiveEpilogueFwdINS6_IJS8_SA_S9_EEENS6_IJNS7_ILi1EEESI_SI_EEESC_SE_Li128ELb1ELb1ELb1ELb0EEENS1_36VarlenDynamicPersistentTileSchedulerILi128ELi48ELi128ELi128ELb1ELb1ELb0ELb1ELb1ELb1EEEEEEEEEvNT_6ParamsE:
        /* <DEDUP_REMOVED lines=54> */
.L_x_1201:
        /* <DEDUP_REMOVED lines=16> */
.L_x_1385:
        /* <DEDUP_REMOVED lines=16> */
.L_x_1386:
[----:B--2---:R-:W-:-:S05]  /*0560*/  IMAD R0, R0, c[0x0][0x538], RZ ;  /* 0x00014e0000007a24 */ /* 0x004fca00078e02ff */
[----:B------:R-:W-:-:S04]  /*0570*/  IADD3 R7, R0, R7, RZ ;  /* 0x0000000700077210 */ /* 0x000fc80007ffe0ff */
[----:B------:R-:W-:-:S13]  /*0580*/  ISETP.GT.AND P0, PT, R7, UR4, PT ;  /* 0x0000000407007c0c */ /* 0x000fda000bf04270 */
[----:B-1----:R-:W-:Y:S05]  /*0590*/  @!P0 BRA `(.L_x_1201) ;  /* 0xfffffdc000008947 */ /* 0x002fea000383ffff */
.L_x_1197:
[----:B------:R-:W-:-:S05]  /*05a0*/  IADD3 R11, -R0, R7, RZ ;  /* 0x00000007000b7210 */ /* 0x000fca0007ffe1ff */
[----:B------:R-:W-:-:S05]  /*05b0*/  IMAD R0, R4, c[0x0][0x538], R11 ;  /* 0x00014e0004007a24 */ /* 0x000fca00078e020b */
[----:B------:R-:W-:Y:S01]  /*05c0*/  ISETP.GT.AND P0, PT, R0, UR4, PT ;  /* 0x0000000400007c0c */ /* 0x000fe2000bf04270 */
[----:B------:R-:W-:-:S12]  /*05d0*/  BRA.DIV ~URZ, `(.L_x_1202) ;  /* 0x0001e1527f007947 */ /* 0x000fd8000b800000 */
[----:B------:R-:W-:-:S04]  /*05e0*/  VOTE.ANY R10, PT, !P0 ;  /* 0x00000000000a7806 */ /* 0x000fc800040e0100 */
.L_x_1387:
[----:B------:R-:W1:Y:S02]  /*05f0*/  POPC R7, R10 ;  /* 0x0000000a00077309 */ /* 0x000e640000000000 */
[----:B-1----:R-:W-:-:S05]  /*0600*/  IADD3 R0, R7, R6, RZ ;  /* 0x0000000607007210 */ /* 0x002fca0007ffe0ff */
[----:B------:R1:W-:Y:S01]  /*0610*/  STL [R1+0x44], R0 ;  /* 0x0000440001007387 */ /* 0x0003e20000100800 */
[----:B------:R-:W-:Y:S05]  /*0620*/  BRA.DIV ~URZ, `(.L_x_1203) ;  /* 0x0001e1527f007947 */ /* 0x000fea000b800000 */
[----:B------:R2:W3:Y:S01]  /*0630*/  SHFL.IDX PT, R12, R9, R7, 0x1f ;  /* 0x00001f07090c7589 */ /* 0x0004e200000e0000 */
[----:B------:R-:W-:-:S03]  /*0640*/  MOV R6, RZ ;  /* 0x000000ff00067202 */ /* 0x000fc60000000f00 */
[----:B------:R2:W4:Y:S04]  /*0650*/  SHFL.IDX PT, R9, R8, R7, 0x1f ;  /* 0x00001f0708097589 */ /* 0x00052800000e0000 */
.L_x_1388:
[----:B------:R-:W-:Y:S01]  /*0660*/  ISETP.NE.AND P0, PT, R10, RZ, PT ;  /* 0x000000ff0a00720c */ /* 0x000fe20003f05270 */
[----:B------:R-:W-:-:S12]  /*0670*/  BSSY B0, `(.L_x_1204) ;  /* 0x0000005000007945 */ /* 0x000fd80003800000 */
[----:B------:R-:W-:Y:S05]  /*0680*/  @!P0 BRA `(.L_x_1205) ;  /* 0x0000003000008947 */ /* 0x000fea0003800000 */
[----:B------:R-:W-:Y:S01]  /*0690*/  IADD3 R3, R7, -0x1, RZ ;  /* 0xffffffff07037810 */ /* 0x000fe20007ffe0ff */
[----:B------:R-:W-:Y:S05]  /*06a0*/  BRA.DIV ~URZ, `(.L_x_1206) ;  /* 0x0001e1b27f007947 */ /* 0x000fea000b800000 */
[----:B------:R1:W2:Y:S02]  /*06b0*/  SHFL.IDX PT, R6, R4, R3, 0x1f ;  /* 0x00001f0304067589 */ /* 0x0002a400000e0000 */
.L_x_1205:
[----:B------:R-:W-:Y:S05]  /*06c0*/  BSYNC B0 ;  /* 0x0000000000007941 */ /* 0x000fea0003800000 */
.L_x_1204:
        /* <DEDUP_REMOVED lines=69> */
.L_x_1208:
        /* <DEDUP_REMOVED lines=70> */
.L_x_1209:
[----:B------:R-:W-:Y:S05]  /*0f80*/  BSYNC B0 ;  /* 0x0000000000007941 */ /* 0x000fea0003800000 */
.L_x_1207:
[----:B------:R-:W-:-:S04]  /*0f90*/  LOP3.LUT R0, RZ, R0, RZ, 0x33, !PT ;  /* 0x00000000ff007212 */ /* 0x000fc800078e33ff */
[----:B------:R-:W-:-:S05]  /*0fa0*/  IADD3 R0, R0, R12, RZ ;  /* 0x0000000c00007210 */ /* 0x000fca0007ffe0ff */
[----:B------:R2:W-:Y:S01]  /*0fb0*/  STL [R1+0x3c], R0 ;  /* 0x00003c0001007387 */ /* 0x0005e20000100800 */
[----:B------:R-:W-:Y:S05]  /*0fc0*/  BRA `(.L_x_1210) ;  /* 0x0000006000007947 */ /* 0x000fea0003800000 */
.L_x_1198:
[----:B------:R-:W-:Y:S01]  /*0fd0*/  MOV R0, UR4 ;  /* 0x0000000400007c02 */ /* 0x000fe20008000f00 */
[----:B------:R-:W-:Y:S04]  /*0fe0*/  STL [R1+0x3c], RZ ;  /* 0x00003cff01007387 */ /* 0x000fe80000100800 */
[----:B------:R-:W-:Y:S04]  /*0ff0*/  STL [R1+0x40], RZ ;  /* 0x000040ff01007387 */ /* 0x000fe80000100800 */
[----:B------:R1:W-:Y:S02]  /*1000*/  STL [R1+0x38], R0 ;  /* 0x0000380001007387 */ /* 0x0003e40000100800 */
[----:B-1----:R-:W-:-:S05]  /*1010*/  MOV R0, c[0x0][0x53c] ;  /* 0x00014f0000007a02 */ /* 0x002fca0000000f00 */
[----:B------:R1:W-:Y:S02]  /*1020*/  STL [R1+0x44], R0 ;  /* 0x0000440001007387 */ /* 0x0003e40000100800 */
.L_x_1210:
        /* <DEDUP_REMOVED lines=8> */
.L_x_1196:
        /* <DEDUP_REMOVED lines=9> */
[----:B------:R-:W-:Y:S02]  /*1140*/  SHF.R.S32.HI R2, RZ, 0x3, R16 ;  /* 0x00000003ff027819 */ /* 0x000fe40000011410 */
[CC--:B------:R-:W-:Y:S01]  /*1150*/  LEA.HI R11, R7.reuse, R24.reuse, RZ, 0x5 ;  /* 0x00000018070b7211 */ /* 0x0c0fe200078f28ff */
[----:B------:R-:W-:Y:S01]  /*1160*/  IMAD.IADD R3, R24, 0x1, -R0 ;  /* 0x0000000118037824 */ /* 0x000fe200078e0a00 */
[----:B------:R-:W-:Y:S01]  /*1170*/  LOP3.LUT R4, R12, 0xfffffffc, RZ, 0xc0, !PT ;  /* 0xfffffffc0c047812 */ /* 0x000fe200078ec0ff */
[----:B------:R-:W-:Y:S01]  /*1180*/  IMAD.SHL.U32 R0, R2, 0x40, RZ ;  /* 0x0000004002007824 */ /* 0x000fe200078e00ff */
[----:B------:R-:W-:Y:S02]  /*1190*/  LEA.HI R7, R7, R24, RZ, 0x4 ;  /* 0x0000001807077211 */ /* 0x000fe400078f20ff */
[----:B------:R-:W-:Y:S01]  /*11a0*/  SHF.R.S32.HI R14, RZ, 0x1, R15 ;  /* 0x00000001ff0e7819 */ /* 0x000fe2000001140f */
[----:B------:R-:W-:Y:S01]  /*11b0*/  IMAD.IADD R25, R24, 0x1, -R4 ;  /* 0x0000000118197824 */ /* 0x000fe200078e0a04 */
[----:B------:R-:W-:-:S02]  /*11c0*/  SHF.R.S32.HI R8, RZ, 0x4, R7 ;  /* 0x00000004ff087819 */ /* 0x000fc40000011407 */
[----:B------:R-:W-:Y:S01]  /*11d0*/  LEA.HI R5, R15, R14, RZ, 0x1 ;  /* 0x0000000e0f057211 */ /* 0x000fe200078f08ff */
[----:B------:R-:W-:Y:S01]  /*11e0*/  IMAD.SHL.U32 R30, R25, 0x8, RZ ;  /* 0x00000008191e7824 */ /* 0x000fe200078e00ff */
[----:B------:R-:W-:Y:S02]  /*11f0*/  LEA.HI R10, R3, R3, RZ, 0x1 ;  /* 0x00000003030a7211 */ /* 0x000fe400078f08ff */
[----:B------:R-:W-:Y:S02]  /*1200*/  LEA.HI R6, R7, R8, RZ, 0x1 ;  /* 0x0000000807067211 */ /* 0x000fe400078f08ff */
[----:B------:R-:W-:Y:S02]  /*1210*/  LOP3.LUT R2, R5, 0x7fffffe, RZ, 0xc0, !PT ;  /* 0x07fffffe05027812 */ /* 0x000fe400078ec0ff */
[----:B------:R-:W-:Y:S02]  /*1220*/  LOP3.LUT R0, R0, 0xc0, RZ, 0xc0, !PT ;  /* 0x000000c000007812 */ /* 0x000fe400078ec0ff */
[----:B------:R-:W-:Y:S01]  /*1230*/  LOP3.LUT R4, R10, 0x3fffffe, RZ, 0xc0, !PT ;  /* 0x03fffffe0a047812 */ /* 0x000fe200078ec0ff */
[----:B------:R-:W-:Y:S01]  /*1240*/  IMAD.IADD R2, R14, 0x1, -R2 ;  /* 0x000000010e027824 */ /* 0x000fe200078e0a02 */
[----:B------:R-:W-:-:S02]  /*1250*/  LOP3.LUT R6, R6, 0xfffffffe, RZ, 0xc0, !PT ;  /* 0xfffffffe06067812 */ /* 0x000fc400078ec0ff */
[----:B------:R-:W-:Y:S01]  /*1260*/  SHF.R.U32.HI R5, RZ, 0x3, R0 ;  /* 0x00000003ff057819 */ /* 0x000fe20000011600 */
[----:B------:R-:W-:Y:S01]  /*1270*/  IMAD.IADD R18, R3, 0x1, -R4 ;  /* 0x0000000103127824 */ /* 0x000fe200078e0a04 */
[----:B------:R-:W-:Y:S01]  /*1280*/  LOP3.LUT R0, R0, 0x18, R30, 0xf8, !PT ;  /* 0x0000001800007812 */ /* 0x000fe200078ef81e */
[C---:B------:R-:W-:Y:S01]  /*1290*/  IMAD.IADD R17, R8.reuse, 0x1, -R6 ;  /* 0x0000000108117824 */ /* 0x040fe200078e0a06 */
[----:B------:R-:W-:Y:S01]  /*12a0*/  SHF.R.S32.HI R23, RZ, 0x2, R12 ;  /* 0x00000002ff177819 */ /* 0x000fe2000001140c */
[----:B------:R-:W-:Y:S01]  /*12b0*/  IMAD R20, R8, 0x8, R2 ;  /* 0x0000000808147824 */ /* 0x000fe200078e0202 */
[----:B------:R-:W-:Y:S02]  /*12c0*/  LOP3.LUT R9, R0, R5, RZ, 0x3c, !PT ;  /* 0x0000000500097212 */ /* 0x000fe400078e3cff */
[----:B------:R-:W-:Y:S01]  /*12d0*/  LOP3.LUT R3, R11, 0xffffffe0, RZ, 0xc0, !PT ;  /* 0xffffffe00b037812 */ /* 0x000fe200078ec0ff */
[----:B------:R-:W-:Y:S01]  /*12e0*/  IMAD.SHL.U32 R20, R20, 0x20, RZ ;  /* 0x0000002014147824 */ /* 0x000fe200078e00ff */
[----:B------:R-:W-:-:S02]  /*12f0*/  SHF.R.S32.HI R8, RZ, 0x5, R11 ;  /* 0x00000005ff087819 */ /* 0x000fc4000001140b */
[----:B------:R-:W-:Y:S01]  /*1300*/  SHF.R.S32.HI R0, RZ, 0x1f, R11 ;  /* 0x0000001fff007819 */ /* 0x000fe2000001140b */
[----:B------:R-:W-:Y:S01]  /*1310*/  IMAD.IADD R28, R24, 0x1, -R3 ;  /* 0x00000001181c7824 */ /* 0x000fe200078e0a03 */
[----:B------:R-:W-:Y:S02]  /*1320*/  LOP3.LUT R2, R7, 0xfffffff0, RZ, 0xc0, !PT ;  /* 0xfffffff007027812 */ /* 0x000fe400078ec0ff */
[----:B------:R-:W-:Y:S02]  /*1330*/  LEA.HI R5, R12, R23, RZ, 0x1 ;  /* 0x000000170c057211 */ /* 0x000fe400078f08ff */
[----:B------:R-:W-:Y:S01]  /*1340*/  LEA.HI R4, R0, R8, RZ, 0x2 ;  /* 0x0000000800047211 */ /* 0x000fe200078f10ff */
[----:B------:R-:W-:Y:S01]  /*1350*/  IMAD.IADD R0, R24, 0x1, -R2 ;  /* 0x0000000118007824 */ /* 0x000fe200078e0a02 */
[----:B------:R-:W-:Y:S02]  /*1360*/  LOP3.LUT R2, R5, 0x7fffffe, RZ, 0xc0, !PT ;  /* 0x07fffffe05027812 */ /* 0x000fe400078ec0ff */
[----:B------:R-:W-:-:S02]  /*1370*/  SHF.R.S32.HI R5, RZ, 0x1f, R28 ;  /* 0x0000001fff057819 */ /* 0x000fc4000001141c */
[----:B------:R-:W-:Y:S01]  /*1380*/  LEA.HI R6, R0, R0, RZ, 0x1 ;  /* 0x0000000000067211 */ /* 0x000fe200078f08ff */
[----:B------:R-:W-:Y:S01]  /*1390*/  IMAD.IADD R2, R23, 0x1, -R2 ;  /* 0x0000000117027824 */ /* 0x000fe200078e0a02 */
[----:B------:R-:W-:Y:S02]  /*13a0*/  LEA.HI R19, R5, R28, RZ, 0x2 ;  /* 0x0000001c05137211 */ /* 0x000fe400078f10ff */
[----:B------:R-:W-:Y:S01]  /*13b0*/  LOP3.LUT R5, R6, 0x7fffffe, RZ, 0xc0, !PT ;  /* 0x07fffffe06057812 */ /* 0x000fe200078ec0ff */
[----:B------:R-:W-:Y:S01]  /*13c0*/  IMAD R2, R8, 0x8, R2 ;  /* 0x0000000808027824 */ /* 0x000fe200078e0202 */
[----:B------:R-:W-:Y:S02]  /*13d0*/  SHF.R.S32.HI R13, RZ, 0x1f, R0 ;  /* 0x0000001fff0d7819 */ /* 0x000fe40000011400 */
[----:B------:R-:W-:Y:S01]  /*13e0*/  LOP3.LUT R3, R4, 0xffffffc, RZ, 0xc0, !PT ;  /* 0x0ffffffc04037812 */ /* 0x000fe200078ec0ff */
[----:B------:R-:W-:Y:S01]  /*13f0*/  IMAD.IADD R11, R0, 0x1, -R5 ;  /* 0x00000001000b7824 */ /* 0x000fe200078e0a05 */
[----:B------:R-:W-:Y:S01]  /*1400*/  LEA.HI R13, R13, R0, RZ, 0x3 ;  /* 0x000000000d0d7211 */ /* 0x000fe200078f18ff */
[----:B------:R-:W-:Y:S01]  /*1410*/  IMAD.U32 R0, R2, 0x20, R9 ;  /* 0x0000002002007824 */ /* 0x000fe200078e0009 */
[----:B------:R-:W-:Y:S01]  /*1420*/  LEA.HI R4, R25, R25, RZ, 0x1 ;  /* 0x0000001919047211 */ /* 0x000fe200078f08ff */
[----:B------:R-:W-:Y:S01]  /*1430*/  IMAD.IADD R7, R8, 0x1, -R3 ;  /* 0x0000000108077824 */ /* 0x000fe200078e0a03 */
[----:B------:R-:W-:-:S02]  /*1440*/  IADD3 R22, R14, 0x40, RZ ;  /* 0x000000400e167810 */ /* 0x000fc40007ffe0ff */
[----:B------:R1:W-:Y:S01]  /*1450*/  STL [R1+0x18], R0 ;  /* 0x0000180001007387 */ /* 0x0003e20000100800 */
[----:B------:R-:W-:Y:S02]  /*1460*/  LOP3.LUT R2, R4, 0x1ffffffe, RZ, 0xc0, !PT ;  /* 0x1ffffffe04027812 */ /* 0x000fe400078ec0ff */
[----:B------:R-:W-:Y:S02]  /*1470*/  SHF.R.S32.HI R3, RZ, 0x2, R19 ;  /* 0x00000002ff037819 */ /* 0x000fe40000011413 */
[----:B------:R-:W-:Y:S01]  /*1480*/  SHF.R.S32.HI R9, RZ, 0x1f, R12 ;  /* 0x0000001fff097819 */ /* 0x000fe2000001140c */
[----:B------:R-:W-:Y:S01]  /*1490*/  IMAD.IADD R2, R25, 0x1, -R2 ;  /* 0x0000000119027824 */ /* 0x000fe200078e0a02 */
[----:B------:R-:W-:Y:S01]  /*14a0*/  LEA.HI R14, R22, R22, RZ, 0x1 ;  /* 0x00000016160e7211 */ /* 0x000fe200078f08ff */
[----:B------:R-:W-:Y:S01]  /*14b0*/  IMAD R26, R7, 0x10, R3 ;  /* 0x00000010071a7824 */ /* 0x000fe200078e0203 */
[----:B------:R-:W-:Y:S02]  /*14c0*/  LEA.HI R3, R9, R23, RZ, 0x3 ;  /* 0x0000001709037211 */ /* 0x000fe400078f18ff */
[----:B------:R-:W-:-:S02]  /*14d0*/  SHF.R.S32.HI R5, RZ, 0x1, R6 ;  /* 0x00000001ff057819 */ /* 0x000fc40000011406 */
[----:B------:R-:W-:Y:S01]  /*14e0*/  LOP3.LUT R3, R3, 0xfffffff8, RZ, 0xc0, !PT ;  /* 0xfffffff803037812 */ /* 0x000fe200078ec0ff */
[----:B------:R-:W-:Y:S01]  /*14f0*/  STL [R1+0xb8], R26 ;  /* 0x0000b81a01007387 */ /* 0x000fe20000100800 */
[----:B------:R-:W-:Y:S02]  /*1500*/  LOP3.LUT R12, R14, 0x7fffffe, RZ, 0xc0, !PT ;  /* 0x07fffffe0e0c7812 */ /* 0x000fe400078ec0ff */
[----:B------:R-:W-:Y:S01]  /*1510*/  SHF.R.S32.HI R31, RZ, 0x1f, R30 ;  /* 0x0000001fff1f7819 */ /* 0x000fe2000001141e */
        /* <DEDUP_REMOVED lines=9> */
[----:B------:R-:W-:Y:S01]  /*15b0*/  LOP3.LUT P3, RZ, R2, 0x2, RZ, 0xc0, !PT ;  /* 0x0000000202ff7812 */ /* 0x000fe2000786c0ff */
[----:B------:R-:W-:Y:S01]  /*15c0*/  IMAD.IADD R6, R22, 0x1, -R12 ;  /* 0x0000000116067824 */ /* 0x000fe200078e0a0c */
[----:B------:R-:W-:Y:S02]  /*15d0*/  LEA.HI R4, R4, R5, RZ, 0x2 ;  /* 0x0000000504047211 */ /* 0x000fe400078f10ff */
[----:B------:R-:W-:Y:S01]  /*15e0*/  LOP3.LUT R3, R0, 0xffffff00, RZ, 0xc0, !PT ;  /* 0xffffff0000037812 */ /* 0x000fe200078ec0ff */
[----:B------:R-:W-:Y:S01]  /*15f0*/  IMAD.SHL.U32 R0, R2, 0x40, RZ ;  /* 0x0000004002007824 */ /* 0x000fe200078e00ff */
[----:B------:R-:W-:-:S03]  /*1600*/  LOP3.LUT R2, R4, 0xfffffffc, RZ, 0xc0, !PT ;  /* 0xfffffffc04027812 */ /* 0x000fc600078ec0ff */
[----:B------:R-:W-:Y:S01]  /*1610*/  IMAD R22, R6, 0x20, R3 ;  /* 0x0000002006167824 */ /* 0x000fe200078e0203 */
[----:B------:R-:W-:Y:S01]  /*1620*/  LOP3.LUT R0, R0, 0xc0, RZ, 0xc0, !PT ;  /* 0x000000c000007812 */ /* 0x000fe200078ec0ff */
[----:B------:R-:W-:Y:S01]  /*1630*/  IMAD.IADD R12, R5, 0x1, -R2 ;  /* 0x00000001050c7824 */ /* 0x000fe200078e0a02 */
[----:B------:R-:W-:Y:S01]  /*1640*/  LEA.HI R6, R7, R7, RZ, 0x1 ;  /* 0x0000000707067211 */ /* 0x000fe200078f08ff */
[----:B------:R-:W-:Y:S01]  /*1650*/  IMAD.SHL.U32 R2, R13, 0x20, RZ ;  /* 0x000000200d027824 */ /* 0x000fe200078e00ff */
[----:B------:R-:W-:Y:S01]  /*1660*/  LOP3.LUT R5, R0, 0x8, R16, 0xf8, !PT ;  /* 0x0000000800057812 */ /* 0x000fe200078ef810 */
[----:B------:R-:W-:Y:S01]  /*1670*/  STL [R1+0x94], R22 ;  /* 0x0000941601007387 */ /* 0x000fe20000100800 */
[----:B------:R-:W-:Y:S01]  /*1680*/  SHF.R.U32.HI R3, RZ, 0x3, R0 ;  /* 0x00000003ff037819 */ /* 0x000fe20000011600 */
[----:B------:R-:W-:Y:S01]  /*1690*/  IMAD.SHL.U32 R0, R8, 0x200, RZ ;  /* 0x0000020008007824 */ /* 0x000fe200078e00ff */
[----:B------:R-:W-:Y:S01]  /*16a0*/  LOP3.LUT R4, R6, 0x3fffffe, RZ, 0xc0, !PT ;  /* 0x03fffffe06047812 */ /* 0x000fe200078ec0ff */
[----:B------:R-:W-:Y:S01]  /*16b0*/  STL [R1+0x7c], R20 ;  /* 0x00007c1401007387 */ /* 0x000fe20000100800 */
[----:B------:R-:W-:-:S02]  /*16c0*/  LOP3.LUT R8, R5, R3, RZ, 0x3c, !PT ;  /* 0x0000000305087212 */ /* 0x000fc400078e3cff */
[----:B------:R-:W-:Y:S01]  /*16d0*/  LOP3.LUT R3, R15, 0xfffffffe, RZ, 0xc0, !PT ;  /* 0xfffffffe0f037812 */ /* 0x000fe200078ec0ff */
[----:B------:R-:W-:Y:S01]  /*16e0*/  IMAD.IADD R7, R7, 0x1, -R4 ;  /* 0x0000000107077824 */ /* 0x000fe200078e0a04 */
[----:B------:R-:W-:Y:S02]  /*16f0*/  LOP3.LUT R2, R2, 0xffffff00, RZ, 0xc0, !PT ;  /* 0xffffff0002027812 */ /* 0x000fe400078ec0ff */
[----:B------:R-:W-:Y:S01]  /*1700*/  SHF.R.S32.HI R5, RZ, 0x1, R6 ;  /* 0x00000001ff057819 */ /* 0x000fe20000011406 */
[----:B------:R-:W-:Y:S01]  /*1710*/  IMAD.IADD R29, R24, 0x1, -R3 ;  /* 0x00000001181d7824 */ /* 0x000fe200078e0a03 */
[----:B------:R-:W-:Y:S01]  /*1720*/  LOP3.LUT P4, RZ, R12, 0x2, RZ, 0xc0, !PT ;  /* 0x000000020cff7812 */ /* 0x000fe2000788c0ff */
[----:B------:R-:W-:Y:S01]  /*1730*/  IMAD.IADD R4, R2, 0x1, R0 ;  /* 0x0000000102047824 */ /* 0x000fe200078e0200 */
[----:B------:R-:W-:Y:S01]  /*1740*/  LOP3.LUT R3, R5, 0x1, RZ, 0xc0, !PT ;  /* 0x0000000105037812 */ /* 0x000fe200078ec0ff */
[----:B------:R-:W-:Y:S01]  /*1750*/  IMAD R16, R11, 0x20, R2 ;  /* 0x000000200b107824 */ /* 0x000fe200078e0202 */
[----:B------:R-:W-:Y:S01]  /*1760*/  LEA.HI R2, R9, R23, RZ, 0x2 ;  /* 0x0000001709027211 */ /* 0x000fe200078f10ff */
[----:B------:R-:W-:Y:S01]  /*1770*/  IMAD.SHL.U32 R114, R29, 0x4, RZ ;  /* 0x000000041d727824 */ /* 0x000fe200078e00ff */
[----:B------:R-:W-:Y:S01]  /*1780*/  ISETP.NE.U32.AND P2, PT, R3, 0x1, PT ;  /* 0x000000010300780c */ /* 0x000fe20003f45070 */
[----:B------:R-:W-:Y:S01]  /*1790*/  IMAD R0, R25, 0x2, R0 ;  /* 0x0000000219007824 */ /* 0x000fe200078e0200 */
[----:B------:R-:W-:Y:S01]  /*17a0*/  LOP3.LUT R2, R2, 0xfffffffc, RZ, 0xc0, !PT ;  /* 0xfffffffc02027812 */ /* 0x000fe200078ec0ff */
[----:B------:R-:W-:Y:S01]  /*17b0*/  IMAD R15, R11, 0x20, R4 ;  /* 0x000000200b0f7824 */ /* 0x000fe200078e0204 */
[C---:B------:R-:W-:Y:S01]  /*17c0*/  IADD3 R164, R114.reuse, 0x10, RZ ;  /* 0x0000001072a47810 */ /* 0x040fe20007ffe0ff */
[----:B------:R-:W-:Y:S01]  /*17d0*/  IMAD R7, R7, 0x20, R0 ;  /* 0x0000002007077824 */ /* 0x000fe200078e0200 */
[----:B------:R-:W-:Y:S01]  /*17e0*/  SHF.R.S32.HI R3, RZ, 0x1, R14 ;  /* 0x00000001ff037819 */ /* 0x000fe2000001140e */
[----:B------:R-:W-:Y:S01]  /*17f0*/  IMAD.IADD R2, R23, 0x1, -R2 ;  /* 0x0000000117027824 */ /* 0x000fe200078e0a02 */
[----:B------:R-:W-:Y:S01]  /*1800*/  LOP3.LUT P1, RZ, R5, 0x2, RZ, 0xc0, !PT ;  /* 0x0000000205ff7812 */ /* 0x000fe2000782c0ff */
[C---:B------:R-:W-:Y:S01]  /*1810*/  IMAD.IADD R112, R114.reuse, 0x1, R164 ;  /* 0x0000000172707824 */ /* 0x040fe200078e02a4 */
[----:B------:R-:W-:Y:S01]  /*1820*/  IADD3 R113, R114, 0x20, RZ ;  /* 0x0000002072717810 */ /* 0x000fe20007ffe0ff */
[----:B------:R-:W-:Y:S01]  /*1830*/  IMAD.SHL.U32 R4, R3, 0x40, RZ ;  /* 0x0000004003047824 */ /* 0x000fe200078e00ff */
[----:B------:R-:W-:Y:S01]  /*1840*/  LOP3.LUT P0, RZ, R2, 0x2, RZ, 0xc0, !PT ;  /* 0x0000000202ff7812 */ /* 0x000fe2000780c0ff */
[----:B------:R-:W-:-:S02]  /*1850*/  IMAD R0, R17, 0x8, R18 ;  /* 0x0000000811007824 */ /* 0x000fc400078e0212 */
[----:B------:R-:W-:Y:S01]  /*1860*/  IMAD.SHL.U32 R3, R2, 0x40, RZ ;  /* 0x0000004002037824 */ /* 0x000fe200078e00ff */
[----:B------:R-:W-:Y:S01]  /*1870*/  SHF.R.S32.HI R2, RZ, 0x1f, R112 ;  /* 0x0000001fff027819 */ /* 0x000fe20000011470 */
[----:B------:R-:W-:Y:S01]  /*1880*/  IMAD.U32 R0, R0, 0x20, R8 ;  /* 0x0000002000007824 */ /* 0x000fe200078e0008 */
[----:B------:R-:W-:Y:S01]  /*1890*/  LOP3.LUT R27, R4, 0xc0, RZ, 0xc0, !PT ;  /* 0x000000c0041b7812 */ /* 0x000fe200078ec0ff */
[----:B------:R-:W-:Y:S01]  /*18a0*/  IMAD.SHL.U32 R5, R5, 0x40, RZ ;  /* 0x0000004005057824 */ /* 0x000fe200078e00ff */
[-C--:B------:R-:W-:Y:S01]  /*18b0*/  LEA.HI R8, R2, R112.reuse, RZ, 0x3 ;  /* 0x0000007002087211 */ /* 0x080fe200078f18ff */
[----:B------:R-:W-:Y:S01]  /*18c0*/  IMAD.IADD R111, R114, 0x1, R113 ;  /* 0x00000001726f7824 */ /* 0x000fe200078e0271 */
[----:B------:R-:W-:Y:S01]  /*18d0*/  LEA.HI R2, R2, R112, RZ, 0x5 ;  /* 0x0000007002027211 */ /* 0x000fe200078f28ff */
[----:B------:R-:W-:Y:S01]  /*18e0*/  STL [R1+0x8c], R27 ;  /* 0x00008c1b01007387 */ /* 0x000fe20000100800 */
        /* <DEDUP_REMOVED lines=13> */
[----:B------:R-:W-:Y:S02]  /*19c0*/  LOP3.LUT R3, R6, R24, RZ, 0x3c, !PT ;  /* 0x0000001806037212 */ /* 0x000fe400078e3cff */
[----:B------:R-:W-:-:S02]  /*19d0*/  LEA.HI R5, R5, R5, RZ, 0x1d ;  /* 0x0000000505057211 */ /* 0x000fc400078fe8ff */
[----:B------:R-:W-:Y:S02]  /*19e0*/  IADD3 R13, R4, R2, R20 ;  /* 0x00000002040d7210 */ /* 0x000fe40007ffe014 */
[----:B------:R-:W-:Y:S01]  /*19f0*/  IADD3 R11, R3, R22, R2 ;  /* 0x00000016030b7210 */ /* 0x000fe20007ffe002 */
[----:B------:R-:W-:Y:S01]  /*1a00*/  IMAD.IADD R10, R5, 0x1, R7 ;  /* 0x00000001050a7824 */ /* 0x000fe200078e0207 */
[----:B------:R-:W-:Y:S01]  /*1a10*/  SHF.R.S32.HI R2, RZ, 0x1f, R111 ;  /* 0x0000001fff027819 */ /* 0x000fe2000001146f */
[----:B------:R-:W-:Y:S01]  /*1a20*/  IMAD.SHL.U32 R3, R12, 0x40, RZ ;  /* 0x000000400c037824 */ /* 0x000fe200078e00ff */
[----:B------:R-:W-:Y:S01]  /*1a30*/  SHF.R.S32.HI R8, RZ, 0x3, R8 ;  /* 0x00000003ff087819 */ /* 0x000fe20000011408 */
[----:B------:R-:W-:Y:S01]  /*1a40*/  IMAD.SHL.U32 R7, R17, 0x8, RZ ;  /* 0x0000000811077824 */ /* 0x000fe200078e00ff */
[-C--:B------:R-:W-:Y:S01]  /*1a50*/  LEA.HI R5, R2, R111.reuse, RZ, 0x5 ;  /* 0x0000006f02057211 */ /* 0x080fe200078f28ff */
[----:B------:R-:W-:Y:S01]  /*1a60*/  IMAD.SHL.U32 R18, R10, 0x2, RZ ;  /* 0x000000020a127824 */ /* 0x000fe200078e00ff */
[----:B------:R-:W-:Y:S01]  /*1a70*/  LEA.HI R4, R2, R111, RZ, 0x3 ;  /* 0x0000006f02047211 */ /* 0x000fe200078f18ff */
[----:B------:R-:W-:Y:S01]  /*1a80*/  IMAD.MOV.U32 R12, RZ, RZ, 0x20 ;  /* 0x00000020ff0c7424 */ /* 0x000fe200078e00ff */
[----:B------:R-:W-:Y:S01]  /*1a90*/  LOP3.LUT R2, R3, 0xc0, RZ, 0xc0, !PT ;  /* 0x000000c003027812 */ /* 0x000fe200078ec0ff */
[----:B------:R-:W-:Y:S01]  /*1aa0*/  IMAD.SHL.U32 R3, R5, 0x80, RZ ;  /* 0x0000008005037824 */ /* 0x000fe200078e00ff */
[----:B------:R-:W-:Y:S01]  /*1ab0*/  LOP3.LUT R6, R25, 0x18, R4, 0xf8, !PT ;  /* 0x0000001819067812 */ /* 0x000fe200078ef804 */
[----:B------:R-:W-:Y:S01]  /*1ac0*/  STL [R1+0x5c], R18 ;  /* 0x00005c1201007387 */ /* 0x000fe20000100800 */
[----:B------:R-:W-:-:S02]  /*1ad0*/  LOP3.LUT R7, R2, 0x8, R7, 0xf8, !PT ;  /* 0x0000000802077812 */ /* 0x000fc400078ef807 */
[----:B------:R-:W-:Y:S02]  /*1ae0*/  SHF.R.U32.HI R5, RZ, 0x3, R2 ;  /* 0x00000003ff057819 */ /* 0x000fe40000011602 */
[----:B------:R-:W-:Y:S02]  /*1af0*/  LOP3.LUT R2, R3, 0xfffff000, RZ, 0xc0, !PT ;  /* 0xfffff00003027812 */ /* 0x000fe400078ec0ff */
[----:B------:R-:W-:Y:S02]  /*1b00*/  LOP3.LUT R6, R6, R23, RZ, 0x3c, !PT ;  /* 0x0000001706067212 */ /* 0x000fe400078e3cff */
[----:B------:R-:W-:Y:S02]  /*1b10*/  LOP3.LUT R9, R27, 0x18, R4, 0xf8, !PT ;  /* 0x000000181b097812 */ /* 0x000fe400078ef804 */
[----:B------:R-:W-:Y:S02]  /*1b20*/  IADD3 R10, R6, R2, R20 ;  /* 0x00000002060a7210 */ /* 0x000fe40007ffe014 */
[----:B------:R-:W-:-:S02]  /*1b30*/  LOP3.LUT R3, R7, R5, RZ, 0x3c, !PT ;  /* 0x0000000507037212 */ /* 0x000fc400078e3cff */
[C---:B------:R-:W-:Y:S02]  /*1b40*/  IADD3 R6, R18.reuse, 0x80, RZ ;  /* 0x0000008012067810 */ /* 0x040fe40007ffe0ff */
[----:B------:R-:W-:Y:S02]  /*1b50*/  LOP3.LUT R5, R9, R24, RZ, 0x3c, !PT ;  /* 0x0000001809057212 */ /* 0x000fe400078e3cff */
[----:B------:R-:W-:Y:S02]  /*1b60*/  IADD3 R14, R18, 0x70, RZ ;  /* 0x00000070120e7810 */ /* 0x000fe40007ffe0ff */
[----:B------:R-:W-:Y:S02]  /*1b70*/  @P2 IADD3 R14, R6, 0x10, RZ ;  /* 0x00000010060e2810 */ /* 0x000fe40007ffe0ff */
[----:B------:R-:W-:Y:S01]  /*1b80*/  IADD3 R9, R5, R22, R2 ;  /* 0x0000001605097210 */ /* 0x000fe20007ffe002 */
[----:B------:R-:W-:Y:S01]  /*1b90*/  IMAD.IADD R2, R3, 0x1, R15 ;  /* 0x0000000103027824 */ /* 0x000fe200078e020f */
[C---:B------:R-:W-:Y:S01]  /*1ba0*/  IADD3 R7, R30.reuse, 0x20, RZ ;  /* 0x000000201e077810 */ /* 0x040fe20007ffe0ff */
[----:B------:R-:W-:Y:S01]  /*1bb0*/  STL [R1+0x60], R14 ;  /* 0x0000600e01007387 */ /* 0x000fe20000100800 */
[----:B------:R-:W-:Y:S01]  /*1bc0*/  LOP3.LUT R5, R19, 0x7ffffffc, RZ, 0xc0, !PT ;  /* 0x7ffffffc13057812 */ /* 0x000fe200078ec0ff */
[----:B------:R-:W-:Y:S01]  /*1bd0*/  IMAD.IADD R3, R3, 0x1, R16 ;  /* 0x0000000103037824 */ /* 0x000fe200078e0210 */
[----:B------:R-:W-:Y:S01]  /*1be0*/  IADD3 R6, R30, 0x40, RZ ;  /* 0x000000401e067810 */ /* 0x000fe20007ffe0ff */
[----:B------:R1:W-:Y:S01]  /*1bf0*/  STL [R1+0x30], R7 ;  /* 0x0000300701007387 */ /* 0x0003e20000100800 */
[----:B------:R-:W-:Y:S01]  /*1c00*/  SHF.R.S32.HI R15, RZ, 0x1f, R7 ;  /* 0x0000001fff0f7819 */ /* 0x000fe20000011407 */
[----:B------:R-:W-:Y:S01]  /*1c10*/  IMAD.IADD R5, R28, 0x1, -R5 ;  /* 0x000000011c057824 */ /* 0x000fe200078e0a05 */
[----:B------:R-:W-:Y:S01]  /*1c20*/  LEA R165, R0, 0x3c80, 0x1 ;  /* 0x00003c8000a57811 */ /* 0x000fe200078e08ff */
[----:B------:R-:W-:Y:S01]  /*1c30*/  STL.64 [R1+0x28], R30 ;  /* 0x0000281e01007387 */ /* 0x000fe20000100a00 */
[----:B------:R-:W-:Y:S01]  /*1c40*/  LEA R0, R11, 0x6080, 0x1 ;  /* 0x000060800b007811 */ /* 0x000fe200078e08ff */
[----:B------:R-:W-:Y:S01]  /*1c50*/  IMAD.SHL.U32 R5, R5, 0x2, RZ ;  /* 0x0000000205057824 */ /* 0x000fe200078e00ff */
[----:B------:R-:W-:Y:S01]  /*1c60*/  IADD3 R194, R165, 0x20, RZ ;  /* 0x00000020a5c27810 */ /* 0x000fe20007ffe0ff */
[----:B------:R2:W-:Y:S01]  /*1c70*/  STL [R1+0x34], R6 ;  /* 0x0000340601007387 */ /* 0x0005e20000100800 */
[----:B------:R-:W-:-:S02]  /*1c80*/  LEA R192, R2, 0x6080, 0x1 ;  /* 0x0000608002c07811 */ /* 0x000fc400078e08ff */
[----:B------:R-:W-:Y:S01]  /*1c90*/  LEA R166, R3, 0x1880, 0x1 ;  /* 0x0000188003a67811 */ /* 0x000fe200078e08ff */
[----:B------:R-:W-:Y:S01]  /*1ca0*/  STL [R1+0x70], R15 ;  /* 0x0000700f01007387 */ /* 0x000fe20000100800 */
[----:B------:R-:W-:-:S04]  /*1cb0*/  @P3 IADD3 R194, R165, -0x20, RZ ;  /* 0xffffffe0a5c23810 */ /* 0x000fc80007ffe0ff */
        /* <DEDUP_REMOVED lines=8> */
[C---:B------:R-:W-:Y:S02]  /*1d40*/  IADD3 R196, R194.reuse, 0x1c00, RZ ;  /* 0x00001c00c2c47810 */ /* 0x040fe40007ffe0ff */
[--C-:B--2---:R-:W-:Y:S01]  /*1d50*/  LOP3.LUT R6, R27, 0x18, R104.reuse, 0xf8, !PT ;  /* 0x000000181b067812 */ /* 0x104fe200078ef868 */
[----:B------:R2:W-:Y:S01]  /*1d60*/  STL [R1+0x24], R5 ;  /* 0x0000240501007387 */ /* 0x0005e20000100800 */
[----:B------:R-:W-:Y:S02]  /*1d70*/  IADD3 R195, R194, 0x2000, RZ ;  /* 0x00002000c2c37810 */ /* 0x000fe40007ffe0ff */
[----:B------:R-:W-:Y:S01]  /*1d80*/  LOP3.LUT R6, R6, R24, RZ, 0x3c, !PT ;  /* 0x0000001806067212 */ /* 0x000fe200078e3cff */
[----:B-1----:R-:W-:Y:S01]  /*1d90*/  IMAD.IADD R7, R26, 0x1, R21 ;  /* 0x000000011a077824 */ /* 0x002fe200078e0215 */
[----:B--2---:R-:W-:-:S04]  /*1da0*/  LOP3.LUT R5, R25, 0x8, R104, 0xf8, !PT ;  /* 0x0000000819057812 */ /* 0x004fc800078ef868 */
[----:B------:R1:W-:Y:S04]  /*1db0*/  STL [R1+0x98], R7 ;  /* 0x0000980701007387 */ /* 0x0003e80000100800 */
[----:B------:R2:W-:Y:S01]  /*1dc0*/  STL [R1+0x88], R8 ;  /* 0x0000880801007387 */ /* 0x0005e20000100800 */
[----:B-1----:R-:W-:Y:S02]  /*1dd0*/  LOP3.LUT R7, R25, 0x18, R104, 0xf8, !PT ;  /* 0x0000001819077812 */ /* 0x002fe400078ef868 */
[----:B--2---:R-:W-:Y:S02]  /*1de0*/  SHF.R.S32.HI R8, RZ, 0x3, R4 ;  /* 0x00000003ff087819 */ /* 0x004fe40000011404 */
[-C--:B------:R-:W-:Y:S01]  /*1df0*/  LOP3.LUT R4, R5, R23.reuse, RZ, 0x3c, !PT ;  /* 0x0000001705047212 */ /* 0x080fe200078e3cff */
[----:B------:R-:W-:Y:S01]  /*1e00*/  IMAD.IADD R5, R22, 0x1, R6 ;  /* 0x0000000116057824 */ /* 0x000fe200078e0206 */
[----:B------:R-:W-:Y:S01]  /*1e10*/  LOP3.LUT R7, R7, R23, RZ, 0x3c, !PT ;  /* 0x0000001707077212 */ /* 0x000fe200078e3cff */
[----:B------:R1:W-:Y:S01]  /*1e20*/  STL [R1+0x84], R8 ;  /* 0x0000840801007387 */ /* 0x0003e20000100800 */
[----:B------:R-:W-:Y:S01]  /*1e30*/  SEL R6, R12, 0xffffffe0, !P1 ;  /* 0xffffffe00c067807 */ /* 0x000fe20004800000 */
[----:B------:R-:W-:Y:S01]  /*1e40*/  IMAD.IADD R252, R20, 0x1, R4 ;  /* 0x0000000114fc7824 */ /* 0x000fe200078e0204 */
[----:B------:R-:W-:Y:S01]  /*1e50*/  SEL R4, R12, 0xffffffe0, !P4 ;  /* 0xffffffe00c047807 */ /* 0x000fe20006000000 */
[----:B------:R-:W-:-:S03]  /*1e60*/  IMAD.IADD R7, R20, 0x1, R7 ;  /* 0x0000000114077824 */ /* 0x000fc600078e0207 */
[----:B------:R-:W-:Y:S01]  /*1e70*/  LEA R252, R252, 0x1880, 0x1 ;  /* 0x00001880fcfc7811 */ /* 0x000fe200078e08ff */
[----:B------:R-:W-:Y:S02]  /*1e80*/  IMAD.IADD R193, R192, 0x1, R4 ;  /* 0x00000001c0c17824 */ /* 0x000fe400078e0204 */
[----:B------:R-:W-:Y:S01]  /*1e90*/  IMAD.IADD R167, R4, 0x1, R166 ;  /* 0x0000000104a77824 */ /* 0x000fe200078e02a6 */
[----:B-1----:R-:W-:Y:S02]  /*1ea0*/  LEA R8, R5, 0x6080, 0x1 ;  /* 0x0000608005087811 */ /* 0x002fe400078e08ff */
[----:B------:R-:W-:-:S03]  /*1eb0*/  LEA R5, R13, 0x6080, 0x1 ;  /* 0x000060800d057811 */ /* 0x000fc600078e08ff */
[----:B------:R1:W-:Y:S04]  /*1ec0*/  STL [R1+0xb0], R8 ;  /* 0x0000b00801007387 */ /* 0x0003e80000100800 */
[----:B------:R2:W-:Y:S04]  /*1ed0*/  STL [R1+0xac], R5 ;  /* 0x0000ac0501007387 */ /* 0x0005e80000100800 */
[----:B------:R3:W-:Y:S01]  /*1ee0*/  STL [R1+0xa8], R0 ;  /* 0x0000a80001007387 */ /* 0x0007e20000100800 */
[----:B-1----:R-:W-:Y:S02]  /*1ef0*/  LEA R8, R9, 0x6080, 0x1 ;  /* 0x0000608009087811 */ /* 0x002fe400078e08ff */
[----:B--2---:R-:W-:-:S02]  /*1f00*/  LEA R5, R10, 0x6080, 0x1 ;  /* 0x000060800a057811 */ /* 0x004fc400078e08ff */
[----:B---3--:R-:W-:-:S03]  /*1f10*/  IADD3 R0, R252, 0x20, RZ ;  /* 0x00000020fc007810 */ /* 0x008fc60007ffe0ff */
[----:B------:R1:W-:Y:S01]  /*1f20*/  STL [R1+0xa4], R5 ;  /* 0x0000a40501007387 */ /* 0x0003e20000100800 */
[----:B------:R-:W-:-:S03]  /*1f30*/  @P0 IADD3 R0, R252, -0x20, RZ ;  /* 0xffffffe0fc000810 */ /* 0x000fc60007ffe0ff */
[----:B------:R-:W-:Y:S01]  /*1f40*/  STL [R1+0xa0], R8 ;  /* 0x0000a00801007387 */ /* 0x000fe20000100800 */
[----:B-1----:R-:W-:-:S05]  /*1f50*/  LEA R5, R7, 0x6080, 0x1 ;  /* 0x0000608007057811 */ /* 0x002fca00078e08ff */
[----:B------:R-:W-:Y:S04]  /*1f60*/  STL [R1+0x9c], R5 ;  /* 0x00009c0501007387 */ /* 0x000fe80000100800 */
[----:B------:R1:W-:Y:S02]  /*1f70*/  STL [R1], R0 ;  /* 0x0000000001007387 */ /* 0x0003e40000100800 */
[----:B-1----:R-:W-:-:S05]  /*1f80*/  IMAD.IADD R0, R18, 0x1, R6 ;  /* 0x0000000112007824 */ /* 0x002fca00078e0206 */
[----:B------:R1:W-:Y:S02]  /*1f90*/  STL [R1+0x68], R0 ;  /* 0x0000680001007387 */ /* 0x0003e40000100800 */
[----:B-1----:R-:W-:-:S05]  /*1fa0*/  IMAD.IADD R0, R6, 0x1, R14 ;  /* 0x0000000106007824 */ /* 0x002fca00078e020e */
[----:B------:R1:W-:Y:S02]  /*1fb0*/  STL [R1+0x64], R0 ;  /* 0x0000640001007387 */ /* 0x0003e40000100800 */
.L_x_1384:
        /* <DEDUP_REMOVED lines=14> */
[----:B------:R-:W-:-:S02]  /*20a0*/  IMAD.MOV.U32 R141, RZ, RZ, RZ ;  /* 0x000000ffff8d7224 */ /* 0x000fc400078e00ff */
[----:B------:R-:W-:Y:S01]  /*20b0*/  IMAD.MOV.U32 R13, RZ, RZ, RZ ;  /* 0x000000ffff0d7224 */ /* 0x000fe200078e00ff */
[----:B--2---:R-:W-:Y:S01]  /*20c0*/  SHF.R.S32.HI R20, RZ, 0x1f, R18 ;  /* 0x0000001fff147819 */ /* 0x004fe20000011412 */
[----:B------:R1:W-:Y:S01]  /*20d0*/  STL [R1+0x48], R18 ;  /* 0x0000481201007387 */ /* 0x0003e20000100800 */
[C---:B------:R-:W-:Y:S02]  /*20e0*/  @P4 LEA R2, P0, R18.reuse, c[0x0][0x360], 0x2 ;  /* 0x0000d80012024a11 */ /* 0x040fe400078010ff */
[C---:B------:R-:W-:Y:S01]  /*20f0*/  @P2 LEA R4, P1, R18.reuse, c[0x0][0x370], 0x2 ;  /* 0x0000dc0012042a11 */ /* 0x040fe200078210ff */
[----:B------:R1:W-:Y:S01]  /*2100*/  STL [R1+0x58], R20 ;  /* 0x0000581401007387 */ /* 0x0003e20000100800 */
[C-C-:B------:R-:W-:Y:S02]  /*2110*/  @P4 LEA.HI.X R3, R18.reuse, c[0x0][0x364], R20.reuse, 0x2, P0 ;  /* 0x0000d90012034a11 */ /* 0x140fe400000f1414 */
[----:B------:R-:W-:-:S03]  /*2120*/  @P2 LEA.HI.X R5, R18, c[0x0][0x374], R20, 0x2, P1 ;  /* 0x0000dd0012052a11 */ /* 0x000fc600008f1414 */
[----:B------:R2:W4:Y:S01]  /*2130*/  @P4 LDG.E R0, [R2.64] ;  /* 0x0000000602004981 */ /* 0x000522000c1e1900 */
[----:B------:R-:W-:-:S03]  /*2140*/  ISETP.NE.U32.AND P0, PT, RZ, c[0x0][0x350], PT ;  /* 0x0000d400ff007a0c */ /* 0x000fc60003f05070 */
[----:B------:R1:W5:Y:S01]  /*2150*/  @P2 LDG.E R151, [R4.64] ;  /* 0x0000000604972981 */ /* 0x000362000c1e1900 */
[----:B------:R-:W-:Y:S02]  /*2160*/  ISETP.NE.AND.EX P6, PT, RZ, c[0x0][0x354], PT, P0 ;  /* 0x0000d500ff007a0c */ /* 0x000fe40003fc5300 */
[----:B------:R-:W-:-:S04]  /*2170*/  LEA R6, P2, R18, c[0x0][0x348], 0x2 ;  /* 0x0000d20012067a11 */ /* 0x000fc800078410ff */
[----:B------:R-:W-:-:S05]  /*2180*/  LEA.HI.X R7, R18, c[0x0][0x34c], R20, 0x2, P2 ;  /* 0x0000d30012077a11 */ /* 0x000fca00010f1414 */
[----:B------:R3:W5:Y:S01]  /*2190*/  @P3 LDG.E R141, [R6.64] ;  /* 0x00000006068d3981 */ /* 0x000762000c1e1900 */
[C---:B--2---:R-:W-:Y:S02]  /*21a0*/  LEA R2, P0, R18.reuse, c[0x0][0x358], 0x2 ;  /* 0x0000d60012027a11 */ /* 0x044fe400078010ff */
[C---:B-1----:R-:W-:Y:S02]  /*21b0*/  LEA R4, P1, R18.reuse, c[0x0][0x350], 0x2 ;  /* 0x0000d40012047a11 */ /* 0x042fe400078210ff */
[C-C-:B------:R-:W-:Y:S02]  /*21c0*/  LEA.HI.X R3, R18.reuse, c[0x0][0x35c], R20.reuse, 0x2, P0 ;  /* 0x0000d70012037a11 */ /* 0x140fe400000f1414 */
[----:B------:R-:W-:-:S03]  /*21d0*/  LEA.HI.X R5, R18, c[0x0][0x354], R20, 0x2, P1 ;  /* 0x0000d50012057a11 */ /* 0x000fc600008f1414 */
[----:B------:R1:W5:Y:S04]  /*21e0*/  @P5 LDG.E R13, [R2.64] ;  /* 0x00000006020d5981 */ /* 0x000368000c1e1900 */
[----:B------:R1:W5:Y:S01]  /*21f0*/  @P6 LDG.E R150, [R4.64] ;  /* 0x0000000604966981 */ /* 0x000362000c1e1900 */
[----:B---3--:R-:W-:-:S05]  /*2200*/  LOP3.LUT R22, R9, 0xffff, RZ, 0xc0, !PT ;  /* 0x0000ffff09167812 */ /* 0x008fca00078ec0ff */
[----:B------:R1:W-:Y:S01]  /*2210*/  STL [R1+0x50], R22 ;  /* 0x0000501601007387 */ /* 0x0003e20000100800 */
[----:B------:R-:W-:Y:S01]  /*2220*/  YIELD ;  /* 0x0000000000007946 */ /* 0x000fe20003800000 */
[----:B------:R-:W-:Y:S02]  /*2230*/  P2R R14, PR, RZ, 0x40 ;  /* 0x00000040ff0e7803 */ /* 0x000fe40000000000 */
        /* <DEDUP_REMOVED lines=9> */
.L_x_1211:
[----:B------:R-:W-:-:S04]  /*22d0*/  ISETP.NE.U32.AND P0, PT, RZ, c[0x0][0x368], PT ;  /* 0x0000da00ff007a0c */ /* 0x000fc80003f05070 */
[----:B------:R-:W-:-:S13]  /*22e0*/  ISETP.NE.AND.EX P0, PT, RZ, c[0x0][0x36c], PT, P0 ;  /* 0x0000db00ff007a0c */ /* 0x000fda0003f05300 */
[----:B------:R-:W-:Y:S05]  /*22f0*/  @!P0 BRA `(.L_x_1212) ;  /* 0x0000004000008947 */ /* 0x000fea0003800000 */
[----:B-1----:R-:W-:-:S04]  /*2300*/  LEA R4, P0, R18, c[0x0][0x368], 0x2 ;  /* 0x0000da0012047a11 */ /* 0x002fc800078010ff */
[----:B------:R-:W-:-:S05]  /*2310*/  LEA.HI.X R5, R18, c[0x0][0x36c], R20, 0x2, P0 ;  /* 0x0000db0012057a11 */ /* 0x000fca00000f1414 */
[----:B------:R1:W5:Y:S01]  /*2320*/  LDG.E R12, [R4.64] ;  /* 0x00000006040c7981 */ /* 0x000362000c1e1900 */
[----:B------:R-:W-:Y:S05]  /*2330*/  BRA `(.L_x_1213) ;  /* 0x0000005000007947 */ /* 0x000fea0003800000 */
.L_x_1212:
[----:B------:R-:W-:Y:S01]  /*2340*/  MOV R12, c[0x0][0x1d0] ;  /* 0x00007400000c7a02 */ /* 0x000fe20000000f00 */
[----:B------:R-:W-:Y:S05]  /*2350*/  @!P6 BRA `(.L_x_1213) ;  /* 0x000000300000e947 */ /* 0x000fea0003800000 */
[----:B------:R-:W2:Y:S04]  /*2360*/  LDG.E R6, [R4.64] ;  /* 0x0000000604067981 */ /* 0x000ea8000c1e1900 */
[----:B-1----:R-:W2:Y:S02]  /*2370*/  LDG.E R0, [R4.64+0x4] ;  /* 0x0000040604007981 */ /* 0x002ea4000c1e1900 */
[----:B--2---:R-:W-:Y:S02]  /*2380*/  IADD3 R12, -R6, R0, RZ ;  /* 0x00000000060c7210 */ /* 0x004fe40007ffe1ff */
.L_x_1213:
[----:B-1----:R-:W2:Y:S04]  /*2390*/  LDL R4, [R1+0x4c] ;  /* 0x00004c0001047983 */ /* 0x002ea80000100800 */
[----:B------:R-:W3:Y:S04]  /*23a0*/  LDL.LU R0, [R1+0x3c] ;  /* 0x00003c0001007983 */ /* 0x000ee80000300800 */
[----:B------:R-:W4:Y:S04]  /*23b0*/  LDL.LU R6, [R1+0x20] ;  /* 0x0000200001067983 */ /* 0x000f280000300800 */
[----:B------:R1:W3:Y:S01]  /*23c0*/  @P5 LDG.E R5, [R2.64] ;  /* 0x0000000602055981 */ /* 0x0002e2000c1e1900 */
[----:B------:R-:W-:-:S04]  /*23d0*/  ISETP.NE.U32.AND P0, PT, RZ, c[0x0][0x378], PT ;  /* 0x0000de00ff007a0c */ /* 0x000fc80003f05070 */
[----:B------:R-:W-:Y:S01]  /*23e0*/  ISETP.NE.AND.EX P1, PT, RZ, c[0x0][0x37c], PT, P0 ;  /* 0x0000df00ff007a0c */ /* 0x000fe20003f25300 */
[----:B------:R-:W-:Y:S02]  /*23f0*/  IMAD.MOV.U32 R7, RZ, RZ, c[0x0][0x2c4] ;  /* 0x0000b100ff077624 */ /* 0x000fe400078e00ff */
[----:B--2---:R-:W-:Y:S02]  /*2400*/  IMAD.MOV.U32 R8, RZ, RZ, R4 ;  /* 0x000000ffff087224 */ /* 0x004fe400078e0004 */
[----:B------:R1:W2:Y:S01]  /*2410*/  @P5 LDG.E R4, [R2.64+0x4] ;  /* 0x0000040602045981 */ /* 0x0002a2000c1e1900 */
[----:B------:R-:W-:Y:S01]  /*2420*/  ISETP.NE.AND P2, PT, R7, 0x1, PT ;  /* 0x000000010700780c */ /* 0x000fe20003f45270 */
[----:B-----5:R-:W-:Y:S01]  /*2430*/  IMAD.MOV.U32 R140, RZ, RZ, R12 ;  /* 0x000000ffff8c7224 */ /* 0x020fe200078e000c */
[----:B----4-:R-:W-:Y:S01]  /*2440*/  LOP3.LUT R6, R6, 0xfffffffb, RZ, 0xc0, !PT ;  /* 0xfffffffb06067812 */ /* 0x010fe200078ec0ff */
[----:B------:R-:W-:-:S04]  /*2450*/  IMAD.IADD R7, R12, 0x1, -R151 ;  /* 0x000000010c077824 */ /* 0x000fc800078e0a97 */
[----:B-1----:R-:W-:-:S04]  /*2460*/  @P1 LEA R2, P0, R18, c[0x0][0x378], 0x2 ;  /* 0x0000de0012021a11 */ /* 0x002fc800078010ff */
[----:B------:R-:W-:-:S05]  /*2470*/  @P1 LEA.HI.X R3, R18, c[0x0][0x37c], R20, 0x2, P0 ;  /* 0x0000df0012031a11 */ /* 0x000fca00000f1414 */
[----:B------:R3:W5:Y:S01]  /*2480*/  @P1 LDG.E R140, [R2.64] ;  /* 0x00000006028c1981 */ /* 0x000762000c1e1900 */
[----:B------:R-:W-:Y:S01]  /*2490*/  @P2 LOP3.LUT R6, R6, 0x4, RZ, 0xfc, !PT ;  /* 0x0000000406062812 */ /* 0x000fe200078efcff */
[----:B---3--:R-:W-:Y:S02]  /*24a0*/  IMAD.SHL.U32 R2, R0, 0x80, RZ ;  /* 0x0000008000027824 */ /* 0x008fe400078e00ff */
[----:B------:R-:W-:-:S03]  /*24b0*/  IMAD.MOV.U32 R0, RZ, RZ, c[0x0][0x228] ;  /* 0x00008a00ff007624 */ /* 0x000fc600078e00ff */
[----:B------:R1:W-:Y:S04]  /*24c0*/  STL [R1+0x54], R2 ;  /* 0x0000540201007387 */ /* 0x0003e80000100800 */
[----:B------:R3:W-:Y:S01]  /*24d0*/  STL [R1+0x20], R6 ;  /* 0x0000200601007387 */ /* 0x0007e20000100800 */
[----:B-1----:R-:W-:-:S05]  /*24e0*/  IADD3 R2, R2, 0x7f, RZ ;  /* 0x0000007f02027810 */ /* 0x002fca0007ffe0ff */
[----:B------:R-:W-:-:S05]  /*24f0*/  @P2 IMAD.HI.U32 R3, R2, c[0x0][0x2c8], RZ ;  /* 0x0000b20002032a27 */ /* 0x000fca00078e00ff */
[----:B------:R-:W-:Y:S01]  /*2500*/  @P2 SHF.R.U32.HI R2, RZ, c[0x0][0x2cc], R3 ;  /* 0x0000b300ff022a19 */ /* 0x000fe20000011603 */
[----:B------:R-:W-:Y:S01]  /*2510*/  BSSY B0, `(.L_x_1214) ;  /* 0x0000037000007945 */ /* 0x000fe20003800000 */
[----:B--2---:R-:W-:-:S04]  /*2520*/  @P5 IMAD.IADD R0, R4, 0x1, -R5 ;  /* 0x0000000104005824 */ /* 0x004fc800078e0a05 */
[----:B---3--:R-:W-:-:S05]  /*2530*/  IMAD.IADD R6, R7, 0x1, R0 ;  /* 0x0000000107067824 */ /* 0x008fca00078e0200 */
[C---:B------:R-:W-:Y:S02]  /*2540*/  IADD3 R156, R6.reuse, 0x30, -R8 ;  /* 0x00000030069c7810 */ /* 0x040fe40007ffe808 */
[----:B------:R-:W-:Y:S02]  /*2550*/  IADD3 R4, R6, 0x2f, RZ ;  /* 0x0000002f06047810 */ /* 0x000fe40007ffe0ff */
[----:B------:R-:W-:Y:S01]  /*2560*/  LOP3.LUT R5, R9, 0xff000000, RZ, 0xc0, !PT ;  /* 0xff00000009057812 */ /* 0x000fe200078ec0ff */
[----:B------:R-:W-:Y:S01]  /*2570*/  IMAD.IADD R3, R156, 0x1, R2 ;  /* 0x000000019c037824 */ /* 0x000fe200078e0202 */
[----:B------:R1:W-:Y:S01]  /*2580*/  STL [R1+0x3c], R6 ;  /* 0x00003c0601007387 */ /* 0x0003e20000100800 */
[----:B------:R-:W-:Y:S01]  /*2590*/  IMAD.HI R2, R4, 0x2aaaaaab, RZ ;  /* 0x2aaaaaab04027827 */ /* 0x000fe200078e02ff */
[----:B------:R-:W-:-:S04]  /*25a0*/  SHF.R.U32.HI R8, RZ, 0x8, R5 ;  /* 0x00000008ff087819 */ /* 0x000fc80000011605 */
[----:B------:R-:W-:-:S04]  /*25b0*/  SHF.R.U32.HI R4, RZ, 0x1f, R2 ;  /* 0x0000001fff047819 */ /* 0x000fc80000011602 */
[----:B------:R-:W-:Y:S01]  /*25c0*/  LEA.HI.SX32 R155, R2, R4, 0x1d ;  /* 0x00000004029b7211 */ /* 0x000fe200078feaff */
[----:B-1----:R-:W-:Y:S01]  /*25d0*/  IMAD.HI R6, R3, 0x2aaaaaab, RZ ;  /* 0x2aaaaaab03067827 */ /* 0x002fe200078e02ff */
[----:B------:R-:W-:-:S04]  /*25e0*/  LOP3.LUT R3, R9, 0xff0000, RZ, 0xc0, !PT ;  /* 0x00ff000009037812 */ /* 0x000fc800078ec0ff */
[----:B------:R-:W-:Y:S02]  /*25f0*/  LEA.HI R3, R3, R8, RZ, 0x10 ;  /* 0x0000000803037211 */ /* 0x000fe400078f80ff */
[----:B------:R-:W-:Y:S02]  /*2600*/  SHF.R.U32.HI R5, RZ, 0x1f, R6 ;  /* 0x0000001fff057819 */ /* 0x000fe40000011606 */
[----:B------:R-:W-:Y:S02]  /*2610*/  SHF.R.U32.HI R9, RZ, 0x10, R3 ;  /* 0x00000010ff097819 */ /* 0x000fe40000011603 */
[----:B------:R-:W-:Y:S02]  /*2620*/  LOP3.LUT R16, R3, 0xff, RZ, 0xc0, !PT ;  /* 0x000000ff03107812 */ /* 0x000fe400078ec0ff */
[----:B------:R-:W-:Y:S01]  /*2630*/  LEA.HI.SX32 R2, R6, R5, 0x1d ;  /* 0x0000000506027211 */ /* 0x000fe200078feaff */
[----:B------:R1:W-:Y:S03]  /*2640*/  STL [R1+0x40], R9 ;  /* 0x0000400901007387 */ /* 0x0003e60000100800 */
[----:B------:R-:W-:Y:S01]  /*2650*/  IMNMX R6, R155, R2, PT ;  /* 0x000000029b067217 */ /* 0x000fe20003800200 */
[----:B------:R1:W-:Y:S03]  /*2660*/  STL [R1+0x80], R16 ;  /* 0x0000801001007387 */ /* 0x0003e60000100800 */
[----:B------:R-:W-:-:S02]  /*2670*/  ISETP.GE.AND P0, PT, R6, 0x1, PT ;  /* 0x000000010600780c */ /* 0x000fc40003f06270 */
[----:B------:R-:W-:Y:S01]  /*2680*/  ISETP.NE.AND P1, PT, R9, RZ, PT ;  /* 0x000000ff0900720c */ /* 0x000fe20003f25270 */
[----:B------:R-:W-:-:S03]  /*2690*/  IMAD.MOV.U32 R2, RZ, RZ, RZ ;  /* 0x000000ffff027224 */ /* 0x000fc600078e00ff */
[----:B------:R-:W-:-:S07]  /*26a0*/  SEL R139, R9, c[0x0][0x338], P1 ;  /* 0x0000ce00098b7a07 */ /* 0x000fce0000800000 */
[----:B------:R-:W-:Y:S05]  /*26b0*/  @!P0 BRA `(.L_x_1215) ;  /* 0x000001c000008947 */ /* 0x000fea0003800000 */
[----:B------:R-:W-:Y:S02]  /*26c0*/  IABS R3, R139 ;  /* 0x0000008b00037213 */ /* 0x000fe40000000000 */
[----:B------:R-:W-:Y:S02]  /*26d0*/  IADD3 R8, R139, -0x1, R6 ;  /* 0xffffffff8b087810 */ /* 0x000fe40007ffe006 */
[----:B------:R-:W2:Y:S02]  /*26e0*/  I2F.RP R2, R3 ;  /* 0x0000000300027306 */ /* 0x000ea40000209400 */
[----:B------:R-:W-:-:S06]  /*26f0*/  IABS R11, R8 ;  /* 0x00000008000b7213 */ /* 0x000fcc0000000000 */
[----:B--2---:R-:W2:Y:S02]  /*2700*/  MUFU.RCP R2, R2 ;  /* 0x0000000200027308 */ /* 0x004ea40000001000 */
[----:B--2---:R-:W-:-:S06]  /*2710*/  IADD3 R2, R2, 0xffffffe, RZ ;  /* 0x0ffffffe02027810 */ /* 0x004fcc0007ffe0ff */
[----:B------:R-:W2:Y:S02]  /*2720*/  F2I.FTZ.U32.TRUNC.NTZ R5, R2 ;  /* 0x0000000200057305 */ /* 0x000ea4000021f000 */
[----:B--2---:R-:W-:-:S04]  /*2730*/  IMAD.MOV R2, RZ, RZ, -R5 ;  /* 0x000000ffff027224 */ /* 0x004fc800078e0a05 */
[----:B------:R-:W-:Y:S01]  /*2740*/  IMAD.MOV.U32 R4, RZ, RZ, R2 ;  /* 0x000000ffff047224 */ /* 0x000fe200078e0002 */
[----:B------:R-:W-:-:S03]  /*2750*/  IABS R2, R139 ;  /* 0x0000008b00027213 */ /* 0x000fc60000000000 */
[----:B-1----:R-:W-:Y:S02]  /*2760*/  IMAD R9, R4, R3, RZ ;  /* 0x0000000304097224 */ /* 0x002fe400078e02ff */
        /* <DEDUP_REMOVED lines=17> */
.L_x_1215:
[----:B------:R-:W-:Y:S05]  /*2880*/  BSYNC B0 ;  /* 0x0000000000007941 */ /* 0x000fea0003800000 */
.L_x_1214:
[----:B------:R-:W-:Y:S01]  /*2890*/  IMAD R3, R16, R2, RZ ;  /* 0x0000000210037224 */ /* 0x000fe200078e02ff */
        /* <DEDUP_REMOVED lines=21> */
[----:B------:R-:W3:Y:S04]  /*29f0*/  LDL R9, [R1+0x30] ;  /* 0x0000300001097983 */ /* 0x000ee80000100800 */
[----:B------:R-:W4:Y:S04]  /*2a00*/  LDL R8, [R1+0x34] ;  /* 0x0000340001087983 */ /* 0x000f280000100800 */
[----:B------:R-:W3:Y:S04]  /*2a10*/  LDL R21, [R1+0x18] ;  /* 0x0000180001157983 */ /* 0x000ee80000100800 */
[----:B------:R-:W1:Y:S01]  /*2a20*/  S2R R11, SR_TID.X ;  /* 0x00000000000b7919 */ /* 0x000e620000002100 */
[----:B------:R-:W-:-:S02]  /*2a30*/  SHF.R.S32.HI R3, RZ, 0x1f, R13 ;  /* 0x0000001fff037819 */ /* 0x000fc4000001140d */
[----:B-1----:R-:W-:-:S04]  /*2a40*/  SHF.R.S32.HI R10, RZ, 0x1f, R11 ;  /* 0x0000001fff0a7819 */ /* 0x002fc8000001140b */
[----:B------:R-:W-:-:S04]  /*2a50*/  LEA.HI R10, R10, R11, RZ, 0x2 ;  /* 0x0000000b0a0a7211 */ /* 0x000fc800078f10ff */
[----:B------:R-:W-:-:S04]  /*2a60*/  SHF.R.S32.HI R10, RZ, 0x2, R10 ;  /* 0x00000002ff0a7819 */ /* 0x000fc8000001140a */
[----:B------:R-:W-:-:S04]  /*2a70*/  IADD3 R133, P0, R10, R13, RZ ;  /* 0x0000000d0a857210 */ /* 0x000fc80007f1e0ff */
[----:B------:R-:W-:-:S05]  /*2a80*/  LEA.HI.X.SX32 R136, R10, R3, 0x1, P0 ;  /* 0x000000030a887211 */ /* 0x000fca00000f0eff */
[----:B------:R-:W-:Y:S01]  /*2a90*/  IMAD R3, R136, c[0x0][0x238], RZ ;  /* 0x00008e0088037a24 */ /* 0x000fe200078e02ff */
[----:B------:R-:W-:-:S03]  /*2aa0*/  IADD3 R33, R2, -0x1, RZ ;  /* 0xffffffff02217810 */ /* 0x000fc60007ffe0ff */
[----:B------:R-:W-:Y:S01]  /*2ab0*/  IMAD R3, R133, c[0x0][0x23c], R3 ;  /* 0x00008f0085037a24 */ /* 0x000fe200078e0203 */
[----:B------:R-:W-:Y:S02]  /*2ac0*/  ISETP.NE.AND P3, PT, R14, RZ, PT ;  /* 0x000000ff0e00720c */ /* 0x000fe40003f65270 */
[----:B------:R-:W-:Y:S01]  /*2ad0*/  SEL R14, R20, RZ, !P5 ;  /* 0x000000ff140e7207 */ /* 0x000fe20006800000 */
[----:B------:R-:W-:Y:S01]  /*2ae0*/  IMAD.MOV.U32 R142, RZ, RZ, 0x30 ;  /* 0x00000030ff8e7424 */ /* 0x000fe200078e00ff */
[----:B------:R-:W-:-:S03]  /*2af0*/  SEL R13, R18, RZ, !P5 ;  /* 0x000000ff120d7207 */ /* 0x000fc60006800000 */
[C---:B------:R-:W-:Y:S02]  /*2b00*/  IMAD R158, R142.reuse, c[0x0][0x23c], RZ ;  /* 0x00008f008e9e7a24 */ /* 0x040fe400078e02ff */
[----:B------:R-:W-:-:S04]  /*2b10*/  IMAD.WIDE.U32 R148, R142, c[0x0][0x238], RZ ;  /* 0x00008e008e947a25 */ /* 0x000fc800078e00ff */
[----:B------:R-:W-:Y:S01]  /*2b20*/  IMAD.IADD R158, R149, 0x1, R158 ;  /* 0x00000001959e7824 */ /* 0x000fe200078e029e */
[----:B------:R-:W-:Y:S01]  /*2b30*/  MOV R159, c[0x0][0x238] ;  /* 0x00008e00009f7a02 */ /* 0x000fe20000000f00 */
[----:B------:R-:W-:-:S05]  /*2b40*/  IMAD.MOV.U32 R157, RZ, RZ, 0x5 ;  /* 0x00000005ff9d7424 */ /* 0x000fca00078e00ff */
[C---:B------:R-:W-:Y:S02]  /*2b50*/  SHF.L.U64.HI R157, R159.reuse, R157, c[0x0][0x23c] ;  /* 0x00008f009f9d7619 */ /* 0x040fe4000001029d */
[----:B------:R-:W-:Y:S01]  /*2b60*/  SHF.L.U32 R159, R159, 0x5, RZ ;  /* 0x000000059f9f7819 */ /* 0x000fe200000006ff */
[----:B--2---:R-:W-:-:S04]  /*2b70*/  IMAD.WIDE.U32 R4, R133, c[0x0][0x238], R16 ;  /* 0x00008e0085047a25 */ /* 0x004fc800078e0010 */
[----:B------:R-:W-:Y:S01]  /*2b80*/  IMAD.IADD R3, R5, 0x1, R3 ;  /* 0x0000000105037824 */ /* 0x000fe200078e0203 */
[----:B------:R-:W-:Y:S01]  /*2b90*/  MOV R2, R4 ;  /* 0x0000000400027202 */ /* 0x000fe20000000f00 */
[----:B------:R-:W-:-:S04]  /*2ba0*/  IMAD R5, R33, -0x30, R0 ;  /* 0xffffffd021057824 */ /* 0x000fc800078e0200 */
[----:B------:R-:W-:Y:S01]  /*2bb0*/  IMAD.WIDE.U32 R2, R22, c[0x0][0x240], R2 ;  /* 0x0000900016027a25 */ /* 0x000fe200078e0002 */
[----:B------:R-:W-:-:S03]  /*2bc0*/  IMNMX R5, R5, 0x30, PT ;  /* 0x0000003005057817 */ /* 0x000fc60003800200 */
[----:B------:R-:W-:Y:S02]  /*2bd0*/  IMAD R3, R22, c[0x0][0x244], R3 ;  /* 0x0000910016037a24 */ /* 0x000fe400078e0203 */
[----:B------:R-:W-:Y:S02]  /*2be0*/  IMAD R4, R14, c[0x0][0x248], RZ ;  /* 0x000092000e047a24 */ /* 0x000fe400078e02ff */
[----:B------:R-:W-:Y:S02]  /*2bf0*/  IMAD.IADD R7, R5, 0x1, -R10 ;  /* 0x0000000105077824 */ /* 0x000fe400078e0a0a */
[C---:B------:R-:W-:Y:S02]  /*2c00*/  IMAD R4, R13.reuse, c[0x0][0x24c], R4 ;  /* 0x000093000d047a24 */ /* 0x040fe400078e0204 */
[----:B------:R-:W-:Y:S01]  /*2c10*/  IMAD.WIDE.U32 R100, R13, c[0x0][0x248], R2 ;  /* 0x000092000d647a25 */ /* 0x000fe200078e0002 */
[----:B------:R-:W-:Y:S02]  /*2c20*/  ISETP.GE.AND P1, PT, R7, 0x1, PT ;  /* 0x000000010700780c */ /* 0x000fe40003f26270 */
[----:B------:R-:W-:Y:S01]  /*2c30*/  SHF.R.S32.HI R3, RZ, 0x1f, R33 ;  /* 0x0000001fff037819 */ /* 0x000fe20000011421 */
[----:B------:R-:W-:Y:S01]  /*2c40*/  IMAD R2, R158, R33, RZ ;  /* 0x000000219e027224 */ /* 0x000fe200078e02ff */
[----:B------:R-:W-:Y:S01]  /*2c50*/  IADD3 R91, R101, R4, RZ ;  /* 0x00000004655b7210 */ /* 0x000fe20007ffe0ff */
[----:B------:R-:W-:-:S02]  /*2c60*/  IMAD.MOV.U32 R90, RZ, RZ, R100 ;  /* 0x000000ffff5a7224 */ /* 0x000fc400078e0064 */
[-C--:B------:R-:W-:Y:S02]  /*2c70*/  IMAD R2, R3, R148.reuse, R2 ;  /* 0x0000009403027224 */ /* 0x080fe400078e0202 */
[----:B------:R-:W-:Y:S01]  /*2c80*/  IMAD.WIDE.U32 R4, R33, R148, R90 ;  /* 0x0000009421047225 */ /* 0x000fe200078e005a */
[----:B------:R-:W-:-:S03]  /*2c90*/  ISETP.GE.AND P6, PT, R16, c[0x0][0x1d4], PT ;  /* 0x0000750010007a0c */ /* 0x000fc60003fc6270 */
[----:B------:R-:W-:Y:S01]  /*2ca0*/  IMAD.IADD R6, R5, 0x1, R2 ;  /* 0x0000000105067824 */ /* 0x000fe200078e0202 */
[----:B------:R-:W-:Y:S02]  /*2cb0*/  @P1 LEA R2, P0, R4, c[0x0][0x220], 0x1 ;  /* 0x0000880004021a11 */ /* 0x000fe400078008ff */
[----:B---3--:R-:W-:Y:S02]  /*2cc0*/  ISETP.GE.AND P5, PT, R9, c[0x0][0x1d4], PT ;  /* 0x0000750009007a0c */ /* 0x008fe40003fa6270 */
[----:B----4-:R-:W-:Y:S02]  /*2cd0*/  ISETP.GE.AND P4, PT, R8, c[0x0][0x1d4], PT ;  /* 0x0000750008007a0c */ /* 0x010fe40003f86270 */
[----:B------:R-:W-:Y:S02]  /*2ce0*/  @P1 LEA.HI.X R3, R4, c[0x0][0x224], R6, 0x1, P0 ;  /* 0x0000890004031a11 */ /* 0x000fe400000f0c06 */
[----:B------:R-:W-:Y:S01]  /*2cf0*/  ISETP.GT.AND P0, PT, R7, 0x20, PT ;  /* 0x000000200700780c */ /* 0x000fe20003f04270 */
[----:B------:R-:W-:-:S05]  /*2d00*/  @P1 IMAD.SHL.U32 R5, R21, 0x2, RZ ;  /* 0x0000000215051824 */ /* 0x000fca00078e00ff */
[----:B------:R-:W-:Y:S01]  /*2d10*/  @!PT LDS RZ, [RZ] ;  /* 0x00000000fffff984 */ /* 0x000fe20000000800 */
[----:B------:R-:W-:Y:S01]  /*2d20*/  @!PT LDS RZ, [RZ] ;  /* 0x00000000fffff984 */ /* 0x000fe20000000800 */
[----:B------:R-:W-:Y:S01]  /*2d30*/  @!PT LDS RZ, [RZ] ;  /* 0x00000000fffff984 */ /* 0x000fe20000000800 */
[----:B------:R1:W-:Y:S04]  /*2d40*/  @P1 LDGSTS.E.BYPASS.LTC128B.128 [R5+0x3c80], [R2.64], !P6 ;  /* 0x03c8000002051fae */ /* 0x0003e8000f101d46 */
[----:B------:R1:W-:Y:S04]  /*2d50*/  @P1 LDGSTS.E.BYPASS.LTC128B.128 [R5+0x4880], [R2.64+0x40], !P5 ;  /* 0x0488004002051fae */ /* 0x0003e8000e901d46 */
[----:B------:R1:W-:Y:S02]  /*2d60*/  @P1 LDGSTS.E.BYPASS.LTC128B.128 [R5+0x5480], [R2.64+0x80], !P4 ;  /* 0x0548008002051fae */ /* 0x0003e4000e101d46 */
[----:B-1----:R-:W-:-:S05]  /*2d70*/  @P0 IADD3 R3, P1, R159, R4, RZ ;  /* 0x000000049f030210 */ /* 0x002fca0007f3e0ff */
[----:B------:R-:W-:Y:S01]  /*2d80*/  @P0 IMAD.X R6, R6, 0x1, R157, P1 ;  /* 0x0000000106060824 */ /* 0x000fe200008e069d */
[----:B------:R-:W-:-:S04]  /*2d90*/  @P0 LEA R2, P1, R3, c[0x0][0x220], 0x1 ;  /* 0x0000880003020a11 */ /* 0x000fc800078208ff */
[----:B------:R-:W-:Y:S02]  /*2da0*/  @P0 LEA.HI.X R3, R3, c[0x0][0x224], R6, 0x1, P1 ;  /* 0x0000890003030a11 */ /* 0x000fe400008f0c06 */
[----:B------:R-:W-:-:S04]  /*2db0*/  ISETP.NE.U32.AND P1, PT, RZ, c[0x0][0x340], PT ;  /* 0x0000d000ff007a0c */ /* 0x000fc80003f25070 */
[----:B------:R-:W-:-:S13]  /*2dc0*/  ISETP.NE.AND.EX P1, PT, RZ, c[0x0][0x344], PT, P1 ;  /* 0x0000d100ff007a0c */ /* 0x000fda0003f25310 */
[----:B------:R-:W-:-:S06]  /*2dd0*/  @P1 IMAD.WIDE R6, R18, R15, c[0x0][0x340] ;  /* 0x0000d00012061625 */ /* 0x000fcc00078e020f */
[----:B------:R1:W2:Y:S04]  /*2de0*/  @P1 LDG.E R6, [R6.64] ;  /* 0x0000000606061981 */ /* 0x0002a8000c1e1900 */
[----:B------:R-:W3:Y:S01]  /*2df0*/  S2R R19, SR_TID.X ;  /* 0x0000000000137919 */ /* 0x000ee20000002100 */
[----:B-1----:R-:W-:-:S05]  /*2e00*/  IMAD.IADD R7, R12, 0x1, R150 ;  /* 0x000000010c077824 */ /* 0x002fca00078e0296 */
[----:B------:R-:W-:Y:S01]  /*2e10*/  SHF.R.S32.HI R11, RZ, 0x1f, R7 ;  /* 0x0000001fff0b7819 */ /* 0x000fe20000011407 */
[----:B------:R-:W-:-:S04]  /*2e20*/  IMAD.WIDE.U32 R4, R7, c[0x0][0x1e0], RZ ;  /* 0x0000780007047a25 */ /* 0x000fc800078e00ff */
[----:B------:R-:W-:-:S04]  /*2e30*/  IMAD R8, R11, c[0x0][0x1e0], RZ ;  /* 0x000078000b087a24 */ /* 0x000fc800078e02ff */
[----:B------:R-:W-:-:S05]  /*2e40*/  IMAD R8, R7, c[0x0][0x1e4], R8 ;  /* 0x0000790007087a24 */ /* 0x000fca00078e0208 */
[----:B------:R-:W-:-:S05]  /*2e50*/  IADD3 R5, R5, R8, RZ ;  /* 0x0000000805057210 */ /* 0x000fca0007ffe0ff */
[----:B------:R-:W-:-:S04]  /*2e60*/  IMAD.WIDE.U32 R8, R22, c[0x0][0x1e8], R4 ;  /* 0x00007a0016087a25 */ /* 0x000fc800078e0004 */
[----:B------:R-:W-:Y:S02]  /*2e70*/  @P0 IMAD.SHL.U32 R4, R21, 0x2, RZ ;  /* 0x0000000215040824 */ /* 0x000fe400078e00ff */
[----:B------:R-:W-:-:S03]  /*2e80*/  IMAD R5, R22, c[0x0][0x1ec], R9 ;  /* 0x00007b0016057a24 */ /* 0x000fc600078e0209 */
[----:B------:R1:W-:Y:S04]  /*2e90*/  @P0 LDGSTS.E.BYPASS.LTC128B.128 [R4+0x4480], [R2.64], !P6 ;  /* 0x0448000002040fae */ /* 0x0003e8000f101d46 */
[----:B------:R1:W-:Y:S04]  /*2ea0*/  @P0 LDGSTS.E.BYPASS.LTC128B.128 [R4+0x5080], [R2.64+0x40], !P5 ;  /* 0x0508004002040fae */ /* 0x0003e8000e901d46 */
[----:B------:R1:W-:Y:S01]  /*2eb0*/  @P0 LDGSTS.E.BYPASS.LTC128B.128 [R4+0x5c80], [R2.64+0x80], !P4 ;  /* 0x05c8008002040fae */ /* 0x0003e2000e101d46 */
[----:B------:R-:W-:-:S03]  /*2ec0*/  IMAD.MOV.U32 R162, RZ, RZ, c[0x0][0x27c] ;  /* 0x00009f00ffa27624 */ /* 0x000fc600078e00ff */
[----:B------:R-:W0:Y:S01]  /*2ed0*/  LDGDEPBAR ;  /* 0x00000000000079af */ /* 0x000e220000000000 */
[----:B------:R-:W-:Y:S01]  /*2ee0*/  WARPSYNC 0xffffffff ;  /* 0xffffffff00007948 */ /* 0x000fe20003800000 */
[----:B------:R-:W-:Y:S02]  /*2ef0*/  ISETP.GE.AND P2, PT, R104, c[0x0][0x27c], PT ;  /* 0x00009f0068007a0c */ /* 0x000fe40003f46270 */
[----:B------:R-:W-:Y:S02]  /*2f00*/  SHF.R.S32.HI R115, RZ, 0x1f, R114 ;  /* 0x0000001fff737819 */ /* 0x000fe40000011472 */
[----:B-----5:R-:W-:Y:S01]  /*2f10*/  SHF.R.S32.HI R25, RZ, 0x1f, R140 ;  /* 0x0000001fff197819 */ /* 0x020fe2000001148c */
[----:B-1----:R-:W-:Y:S01]  /*2f20*/  IMAD.MOV.U32 R4, RZ, RZ, R8 ;  /* 0x000000ffff047224 */ /* 0x002fe200078e0008 */
[----:B--2---:R-:W-:Y:S01]  /*2f30*/  @P1 SHF.R.S32.HI R10, RZ, 0x1f, R6 ;  /* 0x0000001fff0a1819 */ /* 0x004fe20000011406 */
[----:B------:R-:W-:Y:S01]  /*2f40*/  @!P1 IMAD.MOV.U32 R10, RZ, RZ, R20 ;  /* 0x000000ffff0a9224 */ /* 0x000fe200078e0014 */
[----:B---3--:R-:W-:-:S04]  /*2f50*/  LEA.HI R20, R19, R19, RZ, 0x1 ;  /* 0x0000001313147211 */ /* 0x008fc800078f08ff */
[----:B------:R-:W-:Y:S02]  /*2f60*/  SHF.R.S32.HI R20, RZ, 0x1, R20 ;  /* 0x00000001ff147819 */ /* 0x000fe40000011414 */
[----:B------:R-:W-:Y:S02]  /*2f70*/  @!P1 MOV R6, R18 ;  /* 0x0000001200069202 */ /* 0x000fe40000000f00 */
[----:B------:R-:W-:Y:S02]  /*2f80*/  SEL R21, R10, RZ, !P3 ;  /* 0x000000ff0a157207 */ /* 0x000fe40005800000 */
[----:B------:R-:W-:Y:S02]  /*2f90*/  SHF.R.S32.HI R9, RZ, 0x1f, R20 ;  /* 0x0000001fff097819 */ /* 0x000fe40000011414 */
[----:B------:R-:W-:Y:S01]  /*2fa0*/  SEL R15, R6, RZ, !P3 ;  /* 0x000000ff060f7207 */ /* 0x000fe20005800000 */
[----:B------:R-:W-:Y:S02]  /*2fb0*/  IMAD R2, R21, c[0x0][0x1f0], RZ ;  /* 0x00007c0015027a24 */ /* 0x000fe400078e02ff */
[----:B------:R-:W-:-:S02]  /*2fc0*/  IMAD R3, R9, c[0x0][0x1e0], RZ ;  /* 0x0000780009037a24 */ /* 0x000fc400078e02ff */
[C---:B------:R-:W-:Y:S02]  /*2fd0*/  IMAD R2, R15.reuse, c[0x0][0x1f4], R2 ;  /* 0x00007d000f027a24 */ /* 0x040fe400078e0202 */
[----:B------:R-:W-:-:S04]  /*2fe0*/  IMAD.WIDE.U32 R80, R15, c[0x0][0x1f0], R4 ;  /* 0x00007c000f507a25 */ /* 0x000fc800078e0004 */
[----:B------:R-:W-:-:S04]  /*2ff0*/  IMAD.WIDE.U32 R160, R20, c[0x0][0x1e0], RZ ;  /* 0x0000780014a07a25 */ /* 0x000fc800078e00ff */
[----:B------:R-:W-:Y:S01]  /*3000*/  IMAD R3, R20, c[0x0][0x1e4], R3 ;  /* 0x0000790014037a24 */ /* 0x000fe200078e0203 */
[----:B------:R-:W-:Y:S02]  /*3010*/  SHF.L.U32 R6, R162, 0x1, RZ ;  /* 0x00000001a2067819 */ /* 0x000fe400000006ff */
[----:B------:R-:W-:Y:S01]  /*3020*/  IADD3 R79, R81, R2, RZ ;  /* 0x00000002514f7210 */ /* 0x000fe20007ffe0ff */
[----:B------:R-:W-:Y:S02]  /*3030*/  IMAD.IADD R135, R161, 0x1, R3 ;  /* 0x00000001a1877824 */ /* 0x000fe400078e0203 */
[----:B------:R-:W2:Y:S01]  /*3040*/  LDL R35, [R1+0x74] ;  /* 0x0000740001237983 */ /* 0x000ea20000100800 */
[----:B------:R-:W-:Y:S01]  /*3050*/  IMAD.WIDE.U32 R2, R22, c[0x0][0x260], R16 ;  /* 0x0000980016027a25 */ /* 0x000fe200078e0010 */
[----:B------:R-:W-:Y:S02]  /*3060*/  IADD3 R138, P0, R20, R7, RZ ;  /* 0x00000007148a7210 */ /* 0x000fe40007f1e0ff */
[----:B------:R-:W3:Y:S01]  /*3070*/  LDL R29, [R1+0x78] ;  /* 0x00007800011d7983 */ /* 0x000ee20000100800 */
[----:B------:R-:W-:Y:S01]  /*3080*/  IMAD R4, R14, c[0x0][0x268], RZ ;  /* 0x00009a000e047a24 */ /* 0x000fe200078e02ff */
[----:B------:R-:W-:Y:S01]  /*3090*/  SEL R16, RZ, c[0x0][0x27c], !P2 ;  /* 0x00009f00ff107a07 */ /* 0x000fe20005000000 */
[----:B------:R-:W-:Y:S01]  /*30a0*/  IMAD R3, R22, c[0x0][0x264], R3 ;  /* 0x0000990016037a24 */ /* 0x000fe200078e0203 */
[----:B------:R-:W4:Y:S01]  /*30b0*/  LDL R34, [R1+0x7c] ;  /* 0x00007c0001227983 */ /* 0x000f220000100800 */
[----:B------:R-:W-:Y:S01]  /*30c0*/  IMAD R8, R9, c[0x0][0x280], RZ ;  /* 0x0000a00009087a24 */ /* 0x000fe200078e02ff */
[----:B------:R-:W-:Y:S01]  /*30d0*/  ISETP.GE.AND P1, PT, R112, c[0x0][0x27c], PT ;  /* 0x00009f0070007a0c */ /* 0x000fe20003f26270 */
[----:B------:R-:W-:Y:S01]  /*30e0*/  IMAD.X R137, R11, 0x1, R9, P0 ;  /* 0x000000010b897824 */ /* 0x000fe200000e0609 */
[C---:B------:R-:W-:Y:S01]  /*30f0*/  IADD3 R19, -R6.reuse, c[0x0][0x1d4], RZ ;  /* 0x0000750006137a10 */ /* 0x040fe20007ffe1ff */
[----:B------:R-:W-:Y:S01]  /*3100*/  IMAD R28, R13, c[0x0][0x26c], R4 ;  /* 0x00009b000d1c7a24 */ /* 0x000fe200078e0204 */
[----:B------:R-:W-:Y:S01]  /*3110*/  ISETP.GE.AND P0, PT, R111, c[0x0][0x27c], PT ;  /* 0x00009f006f007a0c */ /* 0x000fe20003f06270 */
[----:B------:R-:W-:Y:S01]  /*3120*/  IMAD R9, R9, c[0x0][0x290], RZ ;  /* 0x0000a40009097a24 */ /* 0x000fe200078e02ff */
[CC--:B------:R-:W-:Y:S01]  /*3130*/  SEL R18, R6.reuse, R19.reuse, !P2 ;  /* 0x0000001306127207 */ /* 0x0c0fe20005000000 */
[----:B------:R-:W-:Y:S01]  /*3140*/  IMAD.WIDE.U32 R84, R13, c[0x0][0x268], R2 ;  /* 0x00009a000d547a25 */ /* 0x000fe200078e0002 */
[----:B------:R-:W-:-:S02]  /*3150*/  SEL R17, R6, R19, !P1 ;  /* 0x0000001306117207 */ /* 0x000fc40004800000 */
[----:B------:R-:W-:Y:S01]  /*3160*/  SEL R19, R6, R19, !P0 ;  /* 0x0000001306137207 */ /* 0x000fe20004000000 */
[----:B------:R-:W-:Y:S01]  /*3170*/  IMAD.WIDE.U32 R4, R20, c[0x0][0x280], R114 ;  /* 0x0000a00014047a25 */ /* 0x000fe200078e0072 */
[----:B------:R-:W-:Y:S01]  /*3180*/  ULDC.U8 UR4, c[0x0][0x298] ;  /* 0x0000a60000047ab9 */ /* 0x000fe20000000000 */
[----:B------:R-:W-:Y:S02]  /*3190*/  ISETP.GE.AND P2, PT, R162, 0x1, PT ;  /* 0x00000001a200780c */ /* 0x000fe40003f46270 */
[C---:B------:R-:W-:Y:S02]  /*31a0*/  IMAD R8, R20.reuse, c[0x0][0x284], R8 ;  /* 0x0000a10014087a24 */ /* 0x040fe400078e0208 */
[----:B------:R-:W-:-:S04]  /*31b0*/  IMAD.WIDE.U32 R12, R20, c[0x0][0x280], R104 ;  /* 0x0000a000140c7a25 */ /* 0x000fc800078e0068 */
[----:B------:R-:W-:Y:S02]  /*31c0*/  IMAD R14, R20, c[0x0][0x294], R9 ;  /* 0x0000a500140e7a24 */ /* 0x000fe400078e0209 */
[----:B------:R-:W-:Y:S02]  /*31d0*/  IMAD.IADD R9, R5, 0x1, R8 ;  /* 0x0000000105097824 */ /* 0x000fe400078e0208 */
[----:B------:R-:W-:Y:S02]  /*31e0*/  IMAD.IADD R5, R8, 0x1, R13 ;  /* 0x0000000108057824 */ /* 0x000fe400078e020d */
[----:B------:R-:W-:Y:S02]  /*31f0*/  IMAD.IADD R13, R104, 0x1, R16 ;  /* 0x00000001680d7824 */ /* 0x000fe400078e0210 */
[----:B------:R-:W-:-:S04]  /*3200*/  IMAD.WIDE.U32 R2, R22, c[0x0][0x210], R104 ;  /* 0x0000840016027a25 */ /* 0x000fc800078e0068 */
[----:B------:R-:W-:Y:S02]  /*3210*/  IMAD.MOV.U32 R8, RZ, RZ, R4 ;  /* 0x000000ffff087224 */ /* 0x000fe400078e0004 */
[----:B------:R-:W-:Y:S01]  /*3220*/  IMAD.MOV.U32 R4, RZ, RZ, R12 ;  /* 0x000000ffff047224 */ /* 0x000fe200078e000c */
[----:B------:R-:W-:Y:S01]  /*3230*/  SHF.R.S32.HI R12, RZ, 0x1f, R13 ;  /* 0x0000001fff0c7819 */ /* 0x000fe2000001140d */
[----:B------:R-:W-:Y:S02]  /*3240*/  IMAD R11, R22, c[0x0][0x214], R3 ;  /* 0x00008500160b7a24 */ /* 0x000fe400078e0203 */
[----:B------:R-:W-:Y:S01]  /*3250*/  IMAD.MOV.U32 R10, RZ, RZ, R2 ;  /* 0x000000ffff0a7224 */ /* 0x000fe200078e0002 */
[-C--:B------:R-:W-:Y:S01]  /*3260*/  LEA.HI R16, R12, R13.reuse, RZ, 0x3 ;  /* 0x0000000d0c107211 */ /* 0x080fe200078f18ff */
[----:B------:R-:W-:Y:S01]  /*3270*/  IMAD.WIDE.U32 R6, R20, c[0x0][0x290], R114 ;  /* 0x0000a40014067a25 */ /* 0x000fe200078e0072 */
[----:B------:R-:W-:-:S03]  /*3280*/  LEA.HI R22, R12, R13, RZ, 0x5 ;  /* 0x0000000d0c167211 */ /* 0x000fc600078f28ff */
[----:B------:R-:W-:Y:S01]  /*3290*/  IMAD.WIDE.U32 R2, R20, c[0x0][0x290], R104 ;  /* 0x0000a40014027a25 */ /* 0x000fe200078e0068 */
[----:B------:R-:W-:-:S03]  /*32a0*/  SEL R12, RZ, c[0x0][0x27c], !P1 ;  /* 0x00009f00ff0c7a07 */ /* 0x000fc60004800000 */
[----:B------:R-:W-:Y:S02]  /*32b0*/  IMAD.IADD R7, R7, 0x1, R14 ;  /* 0x0000000107077824 */ /* 0x000fe400078e020e */
[----:B------:R-:W-:Y:S01]  /*32c0*/  IMAD.IADD R3, R14, 0x1, R3 ;  /* 0x000000010e037824 */ /* 0x000fe200078e0203 */
[----:B------:R-:W-:Y:S01]  /*32d0*/  SHF.R.S32.HI R14, RZ, 0x1f, R17 ;  /* 0x0000001fff0e7819 */ /* 0x000fe20000011411 */
[----:B------:R-:W-:Y:S01]  /*32e0*/  IMAD.IADD R12, R112, 0x1, R12 ;  /* 0x00000001700c7824 */ /* 0x000fe200078e020c */
[----:B------:R-:W-:Y:S02]  /*32f0*/  SHF.R.S32.HI R13, RZ, 0x1f, R19 ;  /* 0x0000001fff0d7819 */ /* 0x000fe40000011413 */
[----:B------:R-:W-:Y:S01]  /*3300*/  LEA.HI R23, R14, R17, RZ, 0x4 ;  /* 0x000000110e177211 */ /* 0x000fe200078f20ff */
[----:B------:R-:W-:Y:S01]  /*3310*/  IMAD R14, R21, c[0x0][0x218], RZ ;  /* 0x00008600150e7a24 */ /* 0x000fe200078e02ff */
[----:B------:R-:W-:Y:S02]  /*3320*/  LEA.HI R21, R13, R19, RZ, 0x4 ;  /* 0x000000130d157211 */ /* 0x000fe400078f20ff */
[----:B------:R-:W-:Y:S01]  /*3330*/  SHF.R.S32.HI R13, RZ, 0x1f, R12 ;  /* 0x0000001fff0d7819 */ /* 0x000fe2000001140c */
[----:B------:R-:W-:Y:S01]  /*3340*/  IMAD.WIDE.U32 R102, R15, c[0x0][0x218], R10 ;  /* 0x000086000f667a25 */ /* 0x000fe200078e000a */
[----:B------:R-:W-:-:S02]  /*3350*/  SHF.R.S32.HI R20, RZ, 0x1f, R18 ;  /* 0x0000001fff147819 */ /* 0x000fc40000011412 */
[----:B------:R-:W-:Y:S01]  /*3360*/  SEL R17, RZ, c[0x0][0x27c], !P0 ;  /* 0x00009f00ff117a07 */ /* 0x000fe20004000000 */
[----:B------:R-:W-:Y:S01]  /*3370*/  IMAD R27, R15, c[0x0][0x21c], R14 ;  /* 0x000087000f1b7a24 */ /* 0x000fe200078e020e */
[CC--:B------:R-:W-:Y:S02]  /*3380*/  LEA.HI R11, R13.reuse, R12.reuse, RZ, 0x5 ;  /* 0x0000000c0d0b7211 */ /* 0x0c0fe400078f28ff */
[----:B------:R-:W-:Y:S01]  /*3390*/  LEA.HI R15, R13, R12, RZ, 0x3 ;  /* 0x0000000c0d0f7211 */ /* 0x000fe200078f18ff */
[----:B------:R-:W-:Y:S01]  /*33a0*/  IMAD.IADD R14, R111, 0x1, R17 ;  /* 0x000000016f0e7824 */ /* 0x000fe200078e0211 */
[----:B------:R-:W-:Y:S02]  /*33b0*/  LEA.HI R24, R20, R18, RZ, 0x4 ;  /* 0x0000001214187211 */ /* 0x000fe400078f20ff */
[----:B------:R-:W-:Y:S02]  /*33c0*/  SHF.R.S32.HI R11, RZ, 0x5, R11 ;  /* 0x00000005ff0b7819 */ /* 0x000fe4000001140b */
[----:B------:R-:W-:-:S02]  /*33d0*/  SHF.R.S32.HI R17, RZ, 0x5, R22 ;  /* 0x00000005ff117819 */ /* 0x000fc40000011416 */
[----:B------:R-:W-:-:S04]  /*33e0*/  SHF.R.S32.HI R10, RZ, 0x1f, R14 ;  /* 0x0000001fff0a7819 */ /* 0x000fc8000001140e */
[----:B------:R-:W-:Y:S02]  /*33f0*/  LEA.HI R13, R10, R14, RZ, 0x3 ;  /* 0x0000000e0a0d7211 */ /* 0x000fe400078f18ff */
[----:B------:R-:W-:Y:S01]  /*3400*/  IADD3 R132, P1, P0, R80, R160, R104 ;  /* 0x000000a050847210 */ /* 0x000fe2000783e068 */
[----:B------:R-:W-:Y:S01]  /*3410*/  IMAD R152, R142, c[0x0][0x1e4], RZ ;  /* 0x000079008e987a24 */ /* 0x000fe200078e02ff */
[----:B------:R-:W-:Y:S01]  /*3420*/  LOP3.LUT R107, R16, 0xfffffff8, RZ, 0xc0, !PT ;  /* 0xfffffff8106b7812 */ /* 0x000fe200078ec0ff */
[C---:B------:R-:W-:Y:S01]  /*3430*/  IMAD R153, R142.reuse, c[0x0][0x284], RZ ;  /* 0x0000a1008e997a24 */ /* 0x040fe200078e02ff */
[----:B------:R-:W-:Y:S01]  /*3440*/  IADD3.X R131, R79, R135, R105, P1, P0 ;  /* 0x000000874f837210 */ /* 0x000fe20000fe0469 */
[C---:B------:R-:W-:Y:S01]  /*3450*/  IMAD R154, R142.reuse, c[0x0][0x294], RZ ;  /* 0x0000a5008e9a7a24 */ /* 0x040fe200078e02ff */
[----:B------:R-:W-:Y:S01]  /*3460*/  ISETP.NE.AND P0, PT, RZ, UR4, PT ;  /* 0x00000004ff007c0c */ /* 0x000fe2000bf05270 */
[----:B------:R-:W-:Y:S01]  /*3470*/  IMAD.WIDE.U32 R146, R142, c[0x0][0x1e0], RZ ;  /* 0x000078008e927a25 */ /* 0x000fe200078e00ff */
[----:B------:R-:W-:-:S02]  /*3480*/  LOP3.LUT R106, R15, 0xfffffff8, RZ, 0xc0, !PT ;  /* 0xfffffff80f6a7812 */ /* 0x000fc400078ec0ff */
[----:B------:R-:W-:Y:S01]  /*3490*/  LOP3.LUT R89, R13, 0xfffffff8, RZ, 0xc0, !PT ;  /* 0xfffffff80d597812 */ /* 0x000fe200078ec0ff */
        /* <DEDUP_REMOVED lines=26> */
[----:B------:R-:W-:Y:S02]  /*3640*/  LEA.HI.SX32 R12, R16, R10, 0x1d ;  /* 0x0000000a100c7211 */ /* 0x000fe400078feaff */
[----:B------:R-:W-:Y:S02]  /*3650*/  SHF.R.S32.HI R18, RZ, 0x5, R17 ;  /* 0x00000005ff127819 */ /* 0x000fe40000011411 */
[----:B------:R-:W-:Y:S02]  /*3660*/  LEA.HI.SX32 R11, R15, R11, 0x1d ;  /* 0x0000000b0f0b7211 */ /* 0x000fe400078feaff */
[----:B------:R-:W-:Y:S01]  /*3670*/  LEA.HI.SX32 R10, R13, R14, 0x1d ;  /* 0x0000000e0d0a7211 */ /* 0x000fe200078feaff */
[----:B------:R-:W-:Y:S01]  /*3680*/  IMAD R22, R18, 0x600, R34 ;  /* 0x0000060012167824 */ /* 0x000fe200078e0222 */
[----:B------:R-:W-:-:S02]  /*3690*/  SHF.R.S32.HI R17, RZ, 0x1f, R12 ;  /* 0x0000001fff117819 */ /* 0x000fc4000001140c */
[----:B------:R-:W-:Y:S02]  /*36a0*/  SHF.R.S32.HI R14, RZ, 0x1f, R11 ;  /* 0x0000001fff0e7819 */ /* 0x000fe4000001140b */
[----:B------:R-:W-:Y:S02]  /*36b0*/  SHF.R.S32.HI R18, RZ, 0x1f, R10 ;  /* 0x0000001fff127819 */ /* 0x000fe4000001140a */
[----:B------:R-:W-:Y:S01]  /*36c0*/  IADD3 R26, R20, R19, RZ ;  /* 0x00000013141a7210 */ /* 0x000fe20007ffe0ff */
[----:B------:R-:W-:Y:S01]  /*36d0*/  IMAD.SHL.U32 R83, R11, 0x8, RZ ;  /* 0x000000080b537824 */ /* 0x000fe200078e00ff */
[----:B------:R-:W-:Y:S01]  /*36e0*/  LEA.HI R19, R17, R12, RZ, 0x2 ;  /* 0x0000000c11137211 */ /* 0x000fe200078f10ff */
[----:B------:R-:W-:Y:S01]  /*36f0*/  IMAD.SHL.U32 R86, R12, 0x8, RZ ;  /* 0x000000080c567824 */ /* 0x000fe200078e00ff */
[----:B------:R-:W-:Y:S01]  /*3700*/  LEA.HI R17, R14, R11, RZ, 0x2 ;  /* 0x0000000b0e117211 */ /* 0x000fe200078f10ff */
[----:B------:R-:W-:Y:S01]  /*3710*/  IMAD.SHL.U32 R87, R10, 0x8, RZ ;  /* 0x000000080a577824 */ /* 0x000fe200078e00ff */
[----:B------:R-:W-:-:S02]  /*3720*/  LEA.HI R11, R18, R10, RZ, 0x2 ;  /* 0x0000000a120b7211 */ /* 0x000fc400078f10ff */
[C---:B------:R-:W-:Y:S02]  /*3730*/  LOP3.LUT R20, R35.reuse, 0x18, R13, 0xf8, !PT ;  /* 0x0000001823147812 */ /* 0x040fe400078ef80d */
        /* <DEDUP_REMOVED lines=14> */
[C---:B------:R-:W-:Y:S02]  /*3820*/  IMAD R10, R25.reuse, c[0x0][0x290], RZ ;  /* 0x0000a400190a7a24 */ /* 0x040fe400078e02ff */
        /* <DEDUP_REMOVED lines=20> */
.L_x_1243:
        /* <DEDUP_REMOVED lines=8> */
[----:B------:R-:W-:Y:S01]  /*39f0*/  IMAD R3, R82, R146, R2 ;  /* 0x0000009252037224 */ /* 0x000fe200078e0202 */
[----:B------:R-:W-:Y:S03]  /*3a00*/  IADD3 R2, P0, R132, R10, RZ ;  /* 0x0000000a84027210 */ /* 0x000fe60007f1e0ff */
[----:B------:R-:W-:Y:S04]  /*3a10*/  IMAD.IADD R16, R11, 0x1, R3 ;  /* 0x000000010b107824 */ /* 0x000fe800078e0203 */
[----:B------:R-:W-:Y:S01]  /*3a20*/  IMAD.X R3, R16, 0x1, R131, P0 ;  /* 0x0000000110037824 */ /* 0x000fe200000e0683 */
[----:B------:R-:W-:Y:S02]  /*3a30*/  LEA R54, P0, R2, c[0x0][0x1c8], 0x1 ;  /* 0x0000720002367a11 */ /* 0x000fe400078008ff */
[----:B-1----:R-:W-:Y:S02]  /*3a40*/  LEA.HI R163, R168, R168, RZ, 0x1 ;  /* 0x000000a8a8a37211 */ /* 0x002fe400078f08ff */
[----:B------:R-:W-:Y:S02]  /*3a50*/  LEA.HI.X R55, R2, c[0x0][0x1cc], R3, 0x1, P0 ;  /* 0x0000730002377a11 */ /* 0x000fe400000f0c03 */
[----:B------:R-:W-:Y:S01]  /*3a60*/  SHF.R.S32.HI R163, RZ, 0x1, R163 ;  /* 0x00000001ffa37819 */ /* 0x000fe200000114a3 */
        /* <DEDUP_REMOVED lines=73> */
.L_x_1221:
[----:B------:R-:W-:Y:S05]  /*3f00*/  BSYNC B0 ;  /* 0x0000000000007941 */ /* 0x000fea0003800000 */
.L_x_1220:
        /* <DEDUP_REMOVED lines=89> */
.L_x_1224:
[----:B------:R-:W-:Y:S05]  /*44a0*/  BSYNC B0 ;  /* 0x0000000000007941 */ /* 0x000fea0003800000 */
.L_x_1223:
[----:B------:R-:W-:Y:S01]  /*44b0*/  ISETP.GE.AND P0, PT, R112, c[0x0][0x1d4], PT ;  /* 0x0000750070007a0c */ /* 0x000fe20003f06270 */
[----:B------:R-:W-:Y:S01]  /*44c0*/  @!UPT UIADD3 URZ, URZ, URZ, URZ ;  /* 0x0000003f3f3ff290 */ /* 0x000fe2000fffe03f */
[----:B------:R-:W-:Y:S11]  /*44d0*/  BSSY B0, `(.L_x_1225) ;  /* 0x0000037000007945 */ /* 0x000ff60003800000 */
[----:B------:R-:W-:-:S05]  /*44e0*/  @P0 BRA `(.L_x_1226) ;  /* 0x0000035000000947 */ /* 0x000fca0003800000 */
[----:B------:R-:W-:Y:S01]  /*44f0*/  ISETP.GE.AND P0, PT, R32, c[0x0][0x27c], PT ;  /* 0x00009f0020007a0c */ /* 0x000fe20003f06270 */
[----:B------:R-:W2:Y:S11]  /*4500*/  LDL R2, [R1] ;  /* 0x0000000001027983 */ /* 0x000eb60000100800 */
        /* <DEDUP_REMOVED lines=51> */
.L_x_1226:
[----:B------:R-:W-:Y:S05]  /*4840*/  BSYNC B0 ;  /* 0x0000000000007941 */ /* 0x000fea0003800000 */
.L_x_1225:
        /* <DEDUP_REMOVED lines=56> */
.L_x_1228:
[----:B------:R-:W-:Y:S05]  /*4bd0*/  BSYNC B0 ;  /* 0x0000000000007941 */ /* 0x000fea0003800000 */
.L_x_1227:
[----:B------:R-:W-:Y:S01]  /*4be0*/  IADD3 R2, R104, 0x30, RZ ;  /* 0x0000003068027810 */ /* 0x000fe20007ffe0ff */
[----:B------:R-:W-:Y:S03]  /*4bf0*/  BSSY B0, `(.L_x_1229) ;  /* 0x0000039000007945 */ /* 0x000fe60003800000 */
[----:B------:R-:W-:Y:S11]  /*4c00*/  ISETP.GE.AND P0, PT, R2, c[0x0][0x1d4], PT ;  /* 0x0000750002007a0c */ /* 0x000ff60003f06270 */
[----:B------:R-:W-:Y:S02]  /*4c10*/  @!UPT UIADD3 URZ, URZ, URZ, URZ ;  /* 0x0000003f3f3ff290 */ /* 0x000fe4000fffe03f */
[----:B------:R-:W-:-:S05]  /*4c20*/  @P0 BRA `(.L_x_1230) ;  /* 0x0000035000000947 */ /* 0x000fca0003800000 */
[----:B------:R-:W-:Y:S01]  /*4c30*/  ISETP.GE.AND P0, PT, R31, c[0x0][0x27c], PT ;  /* 0x00009f001f007a0c */ /* 0x000fe20003f06270 */
[----:B------:R-:W2:Y:S11]  /*4c40*/  LDL R3, [R1] ;  /* 0x0000000001037983 */ /* 0x000eb60000100800 */
        /* <DEDUP_REMOVED lines=51> */
.L_x_1230:
[----:B------:R-:W-:Y:S05]  /*4f80*/  BSYNC B0 ;  /* 0x0000000000007941 */ /* 0x000fea0003800000 */
.L_x_1229:
        /* <DEDUP_REMOVED lines=57> */
.L_x_1232:
[----:B------:R-:W-:Y:S05]  /*5320*/  BSYNC B0 ;  /* 0x0000000000007941 */ /* 0x000fea0003800000 */
.L_x_1231:
[----:B------:R-:W-:Y:S04]  /*5330*/  IADD3 R2, R104, 0x50, RZ ;  /* 0x0000005068027810 */ /* 0x000fe80007ffe0ff */
        /* <DEDUP_REMOVED lines=57> */
.L_x_1219:
        /* <DEDUP_REMOVED lines=47> */
.L_x_1234:
[----:B------:R-:W-:Y:S05]  /*59c0*/  BSYNC B0 ;  /* 0x0000000000007941 */ /* 0x000fea0003800000 */
.L_x_1233:
        /* <DEDUP_REMOVED lines=149> */
.L_x_1236:
[----:B------:R-:W-:Y:S05]  /*6320*/  BSYNC B0 ;  /* 0x0000000000007941 */ /* 0x000fea0003800000 */
.L_x_1235:
        /* <DEDUP_REMOVED lines=115> */
.L_x_1238:
[----:B------:R-:W-:Y:S05]  /*6a60*/  BSYNC B0 ;  /* 0x0000000000007941 */ /* 0x000fea0003800000 */
.L_x_1237:
[----:B------:R-:W-:Y:S11]  /*6a70*/  ISETP.GE.AND P0, PT, R111, c[0x0][0x1d4], PT ;  /* 0x000075006f007a0c */ /* 0x000ff60003f06270 */
[----:B------:R-:W-:Y:S02]  /*6a80*/  @!UPT UIADD3 URZ, URZ, URZ, URZ ;  /* 0x0000003f3f3ff290 */ /* 0x000fe4000fffe03f */
[----:B------:R-:W-:-:S05]  /*6a90*/  @P0 BRA `(.L_x_1222) ;  /* 0x0000090000000947 */ /* 0x000fca0003800000 */
[----:B-1----:R-:W-:Y:S01]  /*6aa0*/  LDS.128 R40, [R108+0x3c80] ;  /* 0x003c80006c287984 */ /* 0x002fe20000000c00 */
[----:B------:R-:W-:Y:S04]  /*6ab0*/  IADD3 R2, P1, P0, R80, R71, R89 ;  /* 0x0000004750027210 */ /* 0x000fe8000783e059 */
[----:B------:R-:W-:Y:S02]  /*6ac0*/  IADD3.X R3, R79, R70, R121, P1, P0 ;  /* 0x000000464f037210 */ /* 0x000fe40000fe0479 */
[C---:B------:R-:W-:Y:S01]  /*6ad0*/  LEA R46, P0, R2.reuse, c[0x0][0x1c8], 0x1 ;  /* 0x00007200022e7a11 */ /* 0x040fe200078008ff */
[----:B------:R-:W1:Y:S03]  /*6ae0*/  LDS.128 R12, [R116+0x3c80] ;  /* 0x003c8000740c7984 */ /* 0x000e660000000c00 */
[----:B------:R-:W-:Y:S02]  /*6af0*/  LEA.HI.X R47, R2, c[0x0][0x1cc], R3, 0x1, P0 ;  /* 0x00007300022f7a11 */ /* 0x000fe400000f0c03 */
[----:B------:R-:W-:Y:S11]  /*6b00*/  ISETP.GE.AND P0, PT, R111, c[0x0][0x27c], PT ;  /* 0x00009f006f007a0c */ /* 0x000ff60003f06270 */
[----:B------:R-:W-:Y:S02]  /*6b10*/  @!UPT UIADD3 URZ, URZ, URZ, URZ ;  /* 0x0000003f3f3ff290 */ /* 0x000fe4000fffe03f */
[----:B------:R-:W-:Y:S01]  /*6b20*/  @!P0 HADD2.F32 R2, -RZ, R28.H0_H0 ;  /* 0x2000001cff028230 */ /* 0x000fe20000004100 */
[----:B------:R-:W-:Y:S01]  /*6b30*/  @!P0 SHF.R.U64 R11, R22, 0x10, R23 ;  /* 0x00000010160b8819 */ /* 0x000fe20000001217 */
[--C-:B------:R-:W-:Y:S01]  /*6b40*/  @!P0 HADD2.F32 R22, -RZ, R63.reuse.H0_H0 ;  /* 0x2000003fff168230 */ /* 0x100fe20000004100 */
[----:B------:R-:W-:Y:S01]  /*6b50*/  @!P0 SHF.R.U32.HI R6, RZ, 0x10, R21 ;  /* 0x00000010ff068819 */ /* 0x000fe20000011615 */
[----:B------:R-:W-:Y:S01]  /*6b60*/  @!P0 HADD2.F32 R19, -RZ, R63.H1_H1 ;  /* 0x3000003fff138230 */ /* 0x000fe20000004100 */
[----:B------:R-:W-:Y:S01]  /*6b70*/  @!P0 SHF.R.U32.HI R18, RZ, 0x10, R57 ;  /* 0x00000010ff128819 */ /* 0x000fe20000011639 */
[----:B------:R-:W-:Y:S01]  /*6b80*/  @!P0 HADD2.F32 R27, -RZ, R64.H0_H0 ;  /* 0x20000040ff1b8230 */ /* 0x000fe20000004100 */
[----:B------:R-:W-:Y:S01]  /*6b90*/  @!P0 SHF.R.U32.HI R17, RZ, 0x10, R23 ;  /* 0x00000010ff118819 */ /* 0x000fe20000011617 */
[----:B------:R-:W-:Y:S01]  /*6ba0*/  @!P0 HADD2.F32 R8, -RZ, R6.H0_H0 ;  /* 0x20000006ff088230 */ /* 0x000fe20000004100 */
[----:B------:R-:W-:Y:S01]  /*6bb0*/  @!P0 SHF.R.U64 R10, R20, 0x10, R21 ;  /* 0x00000010140a8819 */ /* 0x000fe20000001215 */
[----:B------:R-:W-:Y:S01]  /*6bc0*/  @!P0 HADD2.F32 R25, -RZ, R18.H0_H0 ;  /* 0x20000012ff198230 */ /* 0x000fe20000004100 */
[----:B------:R-:W-:Y:S01]  /*6bd0*/  @!P0 SHF.R.U64 R21, R56, 0x10, R57 ;  /* 0x0000001038158819 */ /* 0x000fe20000001239 */
[----:B------:R-:W-:Y:S01]  /*6be0*/  @!P0 HADD2.F32 R17, -RZ, R17.H0_H0 ;  /* 0x20000011ff118230 */ /* 0x000fe20000004100 */
[--C-:B------:R-:W-:Y:S01]  /*6bf0*/  @!P0 SHF.R.U64 R34, R58, 0x10, R59.reuse ;  /* 0x000000103a228819 */ /* 0x100fe2000000123b */
[----:B------:R-:W-:Y:S01]  /*6c00*/  @!P0 HADD2.F32 R35, -RZ, R64.H1_H1 ;  /* 0x30000040ff238230 */ /* 0x000fe20000004100 */
[----:B------:R-:W-:Y:S01]  /*6c10*/  @!P0 SHF.R.U32.HI R37, RZ, 0x10, R59 ;  /* 0x00000010ff258819 */ /* 0x000fe2000001163b */
[----:B------:R-:W-:Y:S04]  /*6c20*/  @!P0 HADD2.F32 R21, -RZ, R21.H0_H0 ;  /* 0x20000015ff158230 */ /* 0x000fe80000004100 */
[----:B------:R-:W-:Y:S01]  /*6c30*/  @!P0 HADD2.F32 R37, -RZ, R37.H0_H0 ;  /* 0x20000025ff258230 */ /* 0x000fe20000004100 */
[----:B-1----:R-:W-:Y:S02]  /*6c40*/  @!P0 MOV R5, R13 ;  /* 0x0000000d00058202 */ /* 0x002fe40000000f00 */
[----:B------:R-:W-:Y:S02]  /*6c50*/  @!P0 MOV R9, R41 ;  /* 0x0000002900098202 */ /* 0x000fe40000000f00 */
[----:B------:R-:W-:Y:S01]  /*6c60*/  @!P0 MOV R16, R40 ;  /* 0x0000002800108202 */ /* 0x000fe20000000f00 */
[----:B------:R-:W-:Y:S02]  /*6c70*/  @!P0 HADD2.F32 R3, -RZ, R5.H0_H0 ;  /* 0x20000005ff038230 */ /* 0x000fe40000004100 */
[--C-:B------:R-:W-:Y:S02]  /*6c80*/  @!P0 HADD2.F32 R24, -RZ, R9.reuse.H0_H0 ;  /* 0x20000009ff188230 */ /* 0x100fe40000004100 */
[----:B------:R-:W-:Y:S01]  /*6c90*/  @!P0 HADD2.F32 R23, -RZ, R9.H1_H1 ;  /* 0x30000009ff178230 */ /* 0x000fe20000004100 */
[-C--:B------:R-:W-:Y:S01]  /*6ca0*/  @!P0 FMUL.FTZ R4, R3, R2.reuse ;  /* 0x0000000203048220 */ /* 0x080fe20000410000 */
[----:B------:R-:W-:Y:S01]  /*6cb0*/  @!P0 HADD2.F32 R18, -RZ, R16.H0_H0 ;  /* 0x20000010ff128230 */ /* 0x000fe20000004100 */
[----:B------:R-:W-:Y:S01]  /*6cc0*/  @!P0 FMUL.FTZ R7, R24, R2 ;  /* 0x0000000218078220 */ /* 0x000fe20000410000 */
[----:B------:R-:W-:Y:S01]  /*6cd0*/  @!P0 HADD2.F32 R2, -RZ, R28.H1_H1 ;  /* 0x3000001cff028230 */ /* 0x000fe20000004100 */
[----:B------:R-:W-:Y:S02]  /*6ce0*/  @!P0 FMUL.FTZ R9, R23, R8 ;  /* 0x0000000817098220 */ /* 0x000fe40000410000 */
[----:B------:R-:W-:Y:S01]  /*6cf0*/  @!P0 FFMA.FTZ R52, R3, R22, -R7 ;  /* 0x0000001603348223 */ /* 0x000fe20000010807 */
[----:B------:R-:W-:Y:S01]  /*6d00*/  @!P0 MOV R7, R12 ;  /* 0x0000000c00078202 */ /* 0x000fe20000000f00 */
[----:B------:R-:W-:Y:S01]  /*6d10*/  @!P0 IMAD.MOV.U32 R28, RZ, RZ, R42 ;  /* 0x000000ffff1c8224 */ /* 0x000fe200078e002a */
[----:B------:R-:W-:Y:S01]  /*6d20*/  @!P0 HADD2.F32 R3, -RZ, R5.H1_H1 ;  /* 0x30000005ff038230 */ /* 0x000fe20000004100 */
[----:B------:R-:W-:Y:S02]  /*6d30*/  @!P0 FMUL.FTZ R20, R18, R2 ;  /* 0x0000000212148220 */ /* 0x000fe40000410000 */
[--C-:B------:R-:W-:Y:S02]  /*6d40*/  @!P0 HADD2.F32 R6, -RZ, R7.reuse.H0_H0 ;  /* 0x20000007ff068230 */ /* 0x100fe40000004100 */
[C---:B------:R-:W-:Y:S01]  /*6d50*/  @!P0 FFMA.FTZ R51, R3.reuse, R25, -R9 ;  /* 0x0000001903338223 */ /* 0x040fe20000010809 */
[----:B------:R-:W-:Y:S01]  /*6d60*/  @!P0 MOV R9, R14 ;  /* 0x0000000e00098202 */ /* 0x000fe20000000f00 */
[----:B------:R-:W-:Y:S01]  /*6d70*/  @!P0 FMUL.FTZ R5, R3, R8 ;  /* 0x0000000803058220 */ /* 0x000fe20000410000 */
[----:B------:R-:W-:Y:S01]  /*6d80*/  @!P0 HADD2.F32 R7, -RZ, R7.H1_H1 ;  /* 0x30000007ff078230 */ /* 0x000fe20000004100 */
[C---:B------:R-:W-:Y:S01]  /*6d90*/  @!P0 FMUL.FTZ R2, R6.reuse, R2 ;  /* 0x0000000206028220 */ /* 0x040fe20000410000 */
[----:B------:R-:W-:Y:S01]  /*6da0*/  @!P0 HADD2.F32 R3, -RZ, R10.H0_H0 ;  /* 0x2000000aff038230 */ /* 0x000fe20000004100 */
[-C--:B------:R-:W-:Y:S01]  /*6db0*/  @!P0 FFMA.FTZ R50, R6, R19.reuse, -R20 ;  /* 0x0000001306328223 */ /* 0x080fe20000010814 */
[----:B------:R-:W-:Y:S01]  /*6dc0*/  @!P0 HADD2.F32 R6, -RZ, R29.H0_H0 ;  /* 0x2000001dff068230 */ /* 0x000fe20000004100 */
[----:B------:R-:W-:Y:S01]  /*6dd0*/  @!P0 FFMA.FTZ R2, R18, R19, R2 ;  /* 0x0000001312028223 */ /* 0x000fe20000010002 */
[----:B------:R-:W-:Y:S02]  /*6de0*/  @!P0 HADD2.F32 R26, -RZ, R28.H0_H0 ;  /* 0x2000001cff1a8230 */ /* 0x000fe40000004100 */
[----:B------:R-:W-:Y:S02]  /*6df0*/  @!P0 HADD2.F32 R8, -RZ, R9.H0_H0 ;  /* 0x20000009ff088230 */ /* 0x000fe40000004100 */
[----:B------:R-:W-:Y:S01]  /*6e00*/  @!P0 HADD2.F32 R20, -RZ, R16.H1_H1 ;  /* 0x30000010ff148230 */ /* 0x000fe20000004100 */
[-C--:B------:R-:W-:Y:S01]  /*6e10*/  @!P0 FMUL.FTZ R10, R26, R6.reuse ;  /* 0x000000061a0a8220 */ /* 0x080fe20000410000 */
[----:B------:R-:W-:Y:S01]  /*6e20*/  @!P0 HADD2.F32 R28, -RZ, R28.H1_H1 ;  /* 0x3000001cff1c8230 */ /* 0x000fe20000004100 */
[----:B------:R-:W-:Y:S02]  /*6e30*/  @!P0 FMUL.FTZ R6, R8, R6 ;  /* 0x0000000608068220 */ /* 0x000fe40000410000 */
[----:B------:R-:W-:Y:S02]  /*6e40*/  @!P0 FMUL.FTZ R16, R20, R3 ;  /* 0x0000000314108220 */ /* 0x000fe40000410000 */
[----:B------:R-:W-:Y:S01]  /*6e50*/  @!P0 FFMA.FTZ R48, R8, R27, -R10 ;  /* 0x0000001b08308223 */ /* 0x000fe2000001080a */
[----:B------:R-:W-:Y:S01]  /*6e60*/  @!P0 MOV R10, R43 ;  /* 0x0000002b000a8202 */ /* 0x000fe20000000f00 */
        /* <DEDUP_REMOVED lines=9> */
[--C-:B------:R-:W-:Y:S01]  /*6f00*/  @!P0 HADD2.F32 R34, -RZ, R10.reuse.H0_H0 ;  /* 0x2000000aff228230 */ /* 0x100fe20000004100 */
[----:B------:R-:W-:Y:S01]  /*6f10*/  @!P0 FMUL.FTZ R44, R28, R16 ;  /* 0x000000101c2c8220 */ /* 0x000fe20000410000 */
[----:B------:R-:W-:Y:S01]  /*6f20*/  @!P0 HADD2.F32 R36, -RZ, R10.H1_H1 ;  /* 0x3000000aff248230 */ /* 0x000fe20000004100 */
[----:B------:R-:W-:Y:S01]  /*6f30*/  @!P0 FFMA.FTZ R6, R26, R27, R6 ;  /* 0x0000001b1a068223 */ /* 0x000fe20000010006 */
[----:B------:R-:W-:Y:S01]  /*6f40*/  @!P0 F2FP.PACK_AB R4, R5, R4 ;  /* 0x000000040504823e */ /* 0x000fe200000000ff */
[----:B------:R-:W-:Y:S01]  /*6f50*/  @!P0 HADD2.F32 R11, -RZ, R9.H1_H1 ;  /* 0x30000009ff0b8230 */ /* 0x000fe20000004100 */
[----:B------:R-:W-:Y:S01]  /*6f60*/  @!P0 FMUL.FTZ R39, R34, R8 ;  /* 0x0000000822278220 */ /* 0x000fe20000410000 */
[--C-:B------:R-:W-:Y:S01]  /*6f70*/  @!P0 HADD2.F32 R10, -RZ, R7.reuse.H0_H0 ;  /* 0x20000007ff0a8230 */ /* 0x100fe20000004100 */
[----:B------:R-:W-:Y:S01]  /*6f80*/  @!P0 MOV R41, R4 ;  /* 0x0000000400298202 */ /* 0x000fe20000000f00 */
[----:B------:R-:W-:Y:S01]  /*6f90*/  @!P0 HADD2.F32 R9, -RZ, R7.H1_H1 ;  /* 0x30000007ff098230 */ /* 0x000fe20000004100 */
[----:B------:R-:W-:Y:S02]  /*6fa0*/  @!P0 FMUL.FTZ R38, R36, R17 ;  /* 0x0000001124268220 */ /* 0x000fe40000410000 */
[C---:B------:R-:W-:Y:S02]  /*6fb0*/  @!P0 FFMA.FTZ R39, R10.reuse, R35, -R39 ;  /* 0x000000230a278223 */ /* 0x040fe40000010827 */
[----:B------:R-:W-:Y:S01]  /*6fc0*/  @!P0 FFMA.FTZ R45, R9, R37, -R38 ;  /* 0x00000025092d8223 */ /* 0x000fe20000010826 */
[----:B------:R-:W-:Y:S01]  /*6fd0*/  @!P0 F2FP.PACK_AB R38, R51, R52 ;  /* 0x000000343326823e */ /* 0x000fe200000000ff */
[C---:B------:R-:W-:Y:S02]  /*6fe0*/  @!P0 FFMA.FTZ R44, R11.reuse, R29, -R44 ;  /* 0x0000001d0b2c8223 */ /* 0x040fe4000001082c */
[----:B------:R-:W-:Y:S01]  /*6ff0*/  @!P0 FMUL.FTZ R7, R11, R16 ;  /* 0x000000100b078220 */ /* 0x000fe20000410000 */
[----:B------:R-:W-:Y:S01]  /*7000*/  @!P0 F2FP.PACK_AB R16, R49, R50 ;  /* 0x000000323110823e */ /* 0x000fe200000000ff */
[----:B------:R-:W-:Y:S01]  /*7010*/  @!P0 FMUL.FTZ R8, R10, R8 ;  /* 0x000000080a088220 */ /* 0x000fe20000410000 */
[----:B------:R-:W-:Y:S01]  /*7020*/  @!P0 F2FP.PACK_AB R11, R45, R39 ;  /* 0x000000272d0b823e */ /* 0x000fe200000000ff */
[----:B------:R-:W-:Y:S01]  /*7030*/  @!P0 FMUL.FTZ R9, R9, R17 ;  /* 0x0000001109098220 */ /* 0x000fe20000410000 */
[----:B------:R-:W-:Y:S01]  /*7040*/  @!P0 F2FP.PACK_AB R10, R44, R48 ;  /* 0x000000302c0a823e */ /* 0x000fe200000000ff */
[----:B------:R-:W-:Y:S01]  /*7050*/  @!P0 FFMA.FTZ R7, R28, R29, R7 ;  /* 0x0000001d1c078223 */ /* 0x000fe20000010007 */
[----:B------:R-:W-:Y:S01]  /*7060*/  @!P0 MOV R13, R38 ;  /* 0x00000026000d8202 */ /* 0x000fe20000000f00 */
[----:B------:R-:W-:Y:S01]  /*7070*/  @!P0 FFMA.FTZ R8, R34, R35, R8 ;  /* 0x0000002322088223 */ /* 0x000fe20000010008 */
[----:B------:R-:W-:Y:S01]  /*7080*/  @!P0 MOV R14, R10 ;  /* 0x0000000a000e8202 */ /* 0x000fe20000000f00 */
[----:B------:R-:W-:Y:S01]  /*7090*/  @!P0 IMAD.MOV.U32 R12, RZ, RZ, R16 ;  /* 0x000000ffff0c8224 */ /* 0x000fe200078e0010 */
[----:B------:R-:W-:Y:S01]  /*70a0*/  @!P0 MOV R15, R11 ;  /* 0x0000000b000f8202 */ /* 0x000fe20000000f00 */
[----:B------:R-:W-:Y:S01]  /*70b0*/  @!P0 FFMA.FTZ R9, R36, R37, R9 ;  /* 0x0000002524098223 */ /* 0x000fe20000010009 */
[----:B------:R-:W-:Y:S02]  /*70c0*/  @!P0 F2FP.PACK_AB R10, R3, R2 ;  /* 0x00000002030a823e */ /* 0x000fe400000000ff */
[----:B------:R-:W-:Y:S01]  /*70d0*/  @!P0 F2FP.PACK_AB R3, R7, R6 ;  /* 0x000000060703823e */ /* 0x000fe200000000ff */
[----:B------:R1:W-:Y:S01]  /*70e0*/  STG.E.128 [R46.64], R12 ;  /* 0x0000000c2e007986 */ /* 0x0003e2000c101d06 */
[----:B------:R-:W-:Y:S01]  /*70f0*/  @!P0 F2FP.PACK_AB R2, R9, R8 ;  /* 0x000000080902823e */ /* 0x000fe200000000ff */
[----:B------:R-:W-:Y:S01]  /*7100*/  @!P0 IMAD.MOV.U32 R40, RZ, RZ, R10 ;  /* 0x000000ffff288224 */ /* 0x000fe200078e000a */
        /* <DEDUP_REMOVED lines=11> */
.L_x_1218:
[----:B------:R-:W-:Y:S05]  /*71c0*/  IMAD R2, R33, -0x30, R0 ;  /* 0xffffffd021027824 */ /* 0x000fea00078e0200 */
[----:B------:R-:W-:Y:S04]  /*71d0*/  IMNMX R78, R2, 0x30, PT ;  /* 0x00000030024e7817 */ /* 0x000fe80003800200 */
[----:B------:R-:W-:Y:S11]  /*71e0*/  ISETP.GE.AND P0, PT, R163, R78, PT ;  /* 0x0000004ea300720c */ /* 0x000ff60003f06270 */
[----:B------:R-:W-:Y:S02]  /*71f0*/  @!UPT UIADD3 URZ, URZ, URZ, URZ ;  /* 0x0000003f3f3ff290 */ /* 0x000fe4000fffe03f */
[----:B------:R-:W-:-:S05]  /*7200*/  @P0 BRA `(.L_x_1222) ;  /* 0x0000019000000947 */ /* 0x000fca0003800000 */
[----:B------:R-:W2:Y:S01]  /*7210*/  LDL R3, [R1] ;  /* 0x0000000001037983 */ /* 0x000ea20000100800 */
[C---:B------:R-:W-:Y:S02]  /*7220*/  ISETP.GE.AND P0, PT, R104.reuse, c[0x0][0x1d4], PT ;  /* 0x0000750068007a0c */ /* 0x040fe40003f06270 */
[----:B------:R-:W-:Y:S11]  /*7230*/  IADD3 R2, R104, 0x30, RZ ;  /* 0x0000003068027810 */ /* 0x000ff60007ffe0ff */
[----:B------:R-:W1:Y:S04]  /*7240*/  @!P0 LDS.128 R4, [R252+0x2400] ;  /* 0x00240000fc048984 */ /* 0x000e680000000c00 */
[----:B-1----:R-:W-:Y:S01]  /*7250*/  @!P0 STG.E.128 [R54.64], R4 ;  /* 0x0000000436008986 */ /* 0x002fe2000c101d06 */
[----:B------:R-:W-:Y:S11]  /*7260*/  ISETP.GE.AND P0, PT, R112, c[0x0][0x1d4], PT ;  /* 0x0000750070007a0c */ /* 0x000ff60003f06270 */
[----:B------:R-:W-:Y:S02]  /*7270*/  @!UPT UIADD3 URZ, URZ, URZ, URZ ;  /* 0x0000003f3f3ff290 */ /* 0x000fe4000fffe03f */
[----:B--2---:R-:W1:Y:S04]  /*7280*/  @!P0 LDS.128 R4, [R3+0x2400] ;  /* 0x0024000003048984 */ /* 0x004e680000000c00 */
        /* <DEDUP_REMOVED lines=17> */
.L_x_1222:
[----:B------:R-:W-:Y:S05]  /*73a0*/  BSYNC B1 ;  /* 0x0000000000017941 */ /* 0x000fea0003800000 */
.L_x_1217:
[----:B-12--5:R-:W-:Y:S01]  /*73b0*/  IMAD R2, R82, 0x30, RZ ;  /* 0x0000003052027824 */ /* 0x026fe200078e02ff */
[----:B------:R-:W2:Y:S01]  /*73c0*/  LDL R16, [R1+0x18] ;  /* 0x0000180001107983 */ /* 0x000ea20000100800 */
[----:B------:R-:W-:Y:S01]  /*73d0*/  SHF.R.S32.HI R17, RZ, 0x1f, R168 ;  /* 0x0000001fff117819 */ /* 0x000fe200000114a8 */
[----:B------:R-:W-:Y:S01]  /*73e0*/  IMAD.WIDE.U32 R10, R33, 0x30, RZ ;  /* 0x00000030210a7825 */ /* 0x000fe200078e00ff */
[----:B------:R-:W-:Y:S02]  /*73f0*/  BSSY B0, `(.L_x_1239) ;  /* 0x0000053000007945 */ /* 0x000fe40003800000 */
[----:B------:R-:W-:Y:S01]  /*7400*/  LEA.HI R17, R17, R168, RZ, 0x2 ;  /* 0x000000a811117211 */ /* 0x000fe200078f10ff */
[----:B------:R-:W-:Y:S01]  /*7410*/  IMAD.IADD R9, R11, 0x1, R2 ;  /* 0x000000010b097824 */ /* 0x000fe200078e0202 */
[----:B------:R-:W-:Y:S02]  /*7420*/  IADD3 R4, P0, R133, R10, RZ ;  /* 0x0000000a85047210 */ /* 0x000fe40007f1e0ff */
[----:B------:R-:W-:Y:S02]  /*7430*/  SHF.R.S32.HI R17, RZ, 0x2, R17 ;  /* 0x00000002ff117819 */ /* 0x000fe40000011411 */
[----:B------:R-:W-:Y:S03]  /*7440*/  IADD3.X R2, R9, R136, RZ, P0, !PT ;  /* 0x0000008809027210 */ /* 0x000fe600007fe4ff */
[----:B------:R-:W-:Y:S05]  /*7450*/  IMAD.IADD R3, R78, 0x1, -R17 ;  /* 0x000000014e037824 */ /* 0x000fea00078e0a11 */
        /* <DEDUP_REMOVED lines=22> */
[C---:B--2---:R-:W-:Y:S05]  /*75c0*/  @P1 IMAD.SHL.U32 R6, R16.reuse, 0x2, RZ ;  /* 0x0000000210061824 */ /* 0x044fea00078e00ff */
        /* <DEDUP_REMOVED lines=15> */
[----:B-1----:R-:W2:Y:S01]  /*76c0*/  LDL R18, [R1] ;  /* 0x0000000001127983 */ /* 0x002ea20000100800 */
[----:B------:R-:W-:Y:S01]  /*76d0*/  IADD3 R2, P0, R138, R10, RZ ;  /* 0x0000000a8a027210 */ /* 0x000fe20007f1e0ff */
[----:B------:R-:W-:Y:S01]  /*76e0*/  IMAD.MOV.U32 R4, RZ, RZ, R102 ;  /* 0x000000ffff047224 */ /* 0x000fe200078e0066 */
[----:B------:R-:W-:Y:S01]  /*76f0*/  IADD3 R8, R104, 0x30, RZ ;  /* 0x0000003068087810 */ /* 0x000fe20007ffe0ff */
[----:B------:R-:W-:Y:S02]  /*7700*/  IMAD.MOV.U32 R5, RZ, RZ, R129 ;  /* 0x000000ffff057224 */ /* 0x000fe400078e0081 */
[----:B------:R-:W-:Y:S02]  /*7710*/  IMAD.X R3, R9, 0x1, R137, P0 ;  /* 0x0000000109037824 */ /* 0x000fe400000e0689 */
[C---:B------:R-:W-:Y:S04]  /*7720*/  IMAD.WIDE.U32 R4, R2.reuse, c[0x0][0x208], R4 ;  /* 0x0000820002047a25 */ /* 0x040fe800078e0004 */
[----:B------:R-:W-:Y:S04]  /*7730*/  IMAD R3, R3, c[0x0][0x208], RZ ;  /* 0x0000820003037a24 */ /* 0x000fe800078e02ff */
[----:B------:R-:W-:Y:S01]  /*7740*/  IMAD R3, R2, c[0x0][0x20c], R3 ;  /* 0x0000830002037a24 */ /* 0x000fe200078e0203 */
[C---:B------:R-:W-:Y:S03]  /*7750*/  LEA R2, P0, R4.reuse, c[0x0][0x1f8], 0x1 ;  /* 0x00007e0004027a11 */ /* 0x040fe600078008ff */
[----:B------:R-:W-:Y:S05]  /*7760*/  IMAD.IADD R3, R5, 0x1, R3 ;  /* 0x0000000105037824 */ /* 0x000fea00078e0203 */
[----:B------:R-:W-:Y:S02]  /*7770*/  LEA.HI.X R3, R4, c[0x0][0x1fc], R3, 0x1, P0 ;  /* 0x00007f0004037a11 */ /* 0x000fe400000f0c03 */
[----:B------:R-:W-:Y:S11]  /*7780*/  ISETP.GE.AND P0, PT, R104, c[0x0][0x1d4], PT ;  /* 0x0000750068007a0c */ /* 0x000ff60003f06270 */
[----:B------:R-:W-:Y:S02]  /*7790*/  @!UPT UIADD3 URZ, URZ, URZ, URZ ;  /* 0x0000003f3f3ff290 */ /* 0x000fe4000fffe03f */
[----:B------:R-:W1:Y:S04]  /*77a0*/  @!P0 LDS.128 R12, [R252] ;  /* 0x00000000fc0c8984 */ /* 0x000e680000000c00 */
[----:B-1----:R-:W-:Y:S01]  /*77b0*/  @!P0 STG.E.128 [R2.64], R12 ;  /* 0x0000000c02008986 */ /* 0x002fe2000c101d06 */
[----:B------:R-:W-:Y:S11]  /*77c0*/  ISETP.GE.AND P0, PT, R112, c[0x0][0x1d4], PT ;  /* 0x0000750070007a0c */ /* 0x000ff60003f06270 */
[----:B------:R-:W-:Y:S02]  /*77d0*/  @!UPT UIADD3 URZ, URZ, URZ, URZ ;  /* 0x0000003f3f3ff290 */ /* 0x000fe4000fffe03f */
[----:B--2---:R-:W1:Y:S04]  /*77e0*/  @!P0 LDS.128 R4, [R18] ;  /* 0x0000000012048984 */ /* 0x004e680000000c00 */
[----:B-1----:R-:W-:Y:S01]  /*77f0*/  @!P0 STG.E.128 [R2.64+0x20], R4 ;  /* 0x0000200402008986 */ /* 0x002fe2000c101d06 */
[----:B------:R-:W-:Y:S11]  /*7800*/  ISETP.GE.AND P0, PT, R111, c[0x0][0x1d4], PT ;  /* 0x000075006f007a0c */ /* 0x000ff60003f06270 */
[----:B------:R-:W-:Y:S02]  /*7810*/  @!UPT UIADD3 URZ, URZ, URZ, URZ ;  /* 0x0000003f3f3ff290 */ /* 0x000fe4000fffe03f */
[----:B------:R-:W1:Y:S04]  /*7820*/  @!P0 LDS.128 R4, [R252+0xc00] ;  /* 0x000c0000fc048984 */ /* 0x000e680000000c00 */
[----:B-1----:R1:W-:Y:S01]  /*7830*/  @!P0 STG.E.128 [R2.64+0x40], R4 ;  /* 0x0000400402008986 */ /* 0x0023e2000c101d06 */
[----:B------:R-:W-:Y:S11]  /*7840*/  ISETP.GE.AND P0, PT, R8, c[0x0][0x1d4], PT ;  /* 0x0000750008007a0c */ /* 0x000ff60003f06270 */
[----:B------:R-:W-:Y:S02]  /*7850*/  @!UPT UIADD3 URZ, URZ, URZ, URZ ;  /* 0x0000003f3f3ff290 */ /* 0x000fe4000fffe03f */
[----:B------:R-:W2:Y:S01]  /*7860*/  @!P0 LDS.128 R8, [R18+0xc00] ;  /* 0x000c000012088984 */ /* 0x000ea20000000c00 */
[----:B-1----:R-:W-:Y:S03]  /*7870*/  IADD3 R4, R104, 0x40, RZ ;  /* 0x0000004068047810 */ /* 0x002fe60007ffe0ff */
[----:B--2---:R1:W-:Y:S01]  /*7880*/  @!P0 STG.E.128 [R2.64+0x60], R8 ;  /* 0x0000600802008986 */ /* 0x0043e2000c101d06 */
[----:B------:R-:W-:Y:S11]  /*7890*/  ISETP.GE.AND P0, PT, R4, c[0x0][0x1d4], PT ;  /* 0x0000750004007a0c */ /* 0x000ff60003f06270 */
[----:B------:R-:W-:Y:S02]  /*78a0*/  @!UPT UIADD3 URZ, URZ, URZ, URZ ;  /* 0x0000003f3f3ff290 */ /* 0x000fe4000fffe03f */
[----:B------:R-:W2:Y:S01]  /*78b0*/  @!P0 LDS.128 R4, [R252+0x1800] ;  /* 0x00180000fc048984 */ /* 0x000ea20000000c00 */
[----:B-1----:R-:W-:Y:S03]  /*78c0*/  IADD3 R8, R104, 0x50, RZ ;  /* 0x0000005068087810 */ /* 0x002fe60007ffe0ff */
[----:B--2---:R-:W-:Y:S01]  /*78d0*/  @!P0 STG.E.128 [R2.64+0x80], R4 ;  /* 0x0000800402008986 */ /* 0x004fe2000c101d06 */
[----:B------:R-:W-:Y:S11]  /*78e0*/  ISETP.GE.AND P0, PT, R8, c[0x0][0x1d4], PT ;  /* 0x0000750008007a0c */ /* 0x000ff60003f06270 */
[----:B------:R-:W-:Y:S02]  /*78f0*/  @!UPT UIADD3 URZ, URZ, URZ, URZ ;  /* 0x0000003f3f3ff290 */ /* 0x000fe4000fffe03f */
[----:B------:R-:W1:Y:S04]  /*7900*/  @!P0 LDS.128 R4, [R18+0x1800] ;  /* 0x0018000012048984 */ /* 0x000e680000000c00 */
[----:B-1----:R1:W-:Y:S02]  /*7910*/  @!P0 STG.E.128 [R2.64+0xa0], R4 ;  /* 0x0000a00402008986 */ /* 0x0023e4000c101d06 */
.L_x_1240:
[----:B-1----:R-:W-:Y:S05]  /*7920*/  BSYNC B0 ;  /* 0x0000000000007941 */ /* 0x002fea0003800000 */
.L_x_1239:
        /* <DEDUP_REMOVED lines=34> */
.L_x_1242:
[----:B------:R-:W-:Y:S05]  /*7b50*/  BSYNC B0 ;  /* 0x0000000000007941 */ /* 0x000fea0003800000 */
.L_x_1241:
[----:B------:R-:W0:Y:S01]  /*7b60*/  LDGDEPBAR ;  /* 0x00000000000079af */ /* 0x000e220000000000 */
[----:B------:R-:W-:Y:S01]  /*7b70*/  IADD3 R33, R33, -0x1, RZ ;  /* 0xffffffff21217810 */ /* 0x000fe20007ffe0ff */
[----:B------:R-:W-:-:S05]  /*7b80*/  @P3 BRA `(.L_x_1243) ;  /* 0xffffbde000003947 */ /* 0x000fca000383ffff */
[----:B------:R-:W-:Y:S01]  /*7b90*/  WARPSYNC 0xffffffff ;  /* 0xffffffff00007948 */ /* 0x000fe20003800000 */
[----:B------:R-:W-:Y:S06]  /*7ba0*/  BAR.SYNC.DEFER_BLOCKING 0x0 ;  /* 0x0000000000007b1d */ /* 0x000fec0000010000 */
.L_x_1216:
[----:B------:R-:W2:Y:S01]  /*7bb0*/  LDL R17, [R1+0x54] ;  /* 0x0000540001117983 */ /* 0x000ea20000100800 */
[----:B------:R-:W-:-:S05]  /*7bc0*/  IMAD.MOV.U32 R0, RZ, RZ, c[0x0][0x2c4] ;  /* 0x0000b100ff007624 */ /* 0x000fca00078e00ff */
[----:B------:R-:W-:Y:S01]  /*7bd0*/  ISETP.NE.AND P3, PT, R0, 0x1, PT ;  /* 0x000000010000780c */ /* 0x000fe20003f65270 */
[----:B------:R-:W-:Y:S01]  /*7be0*/  BSSY B0, `(.L_x_1244) ;  /* 0x0000029000007945 */ /* 0x000fe20003800000 */
[----:B------:R-:W-:Y:S01]  /*7bf0*/  IMAD.IADD R12, R150, 0x1, R151 ;  /* 0x00000001960c7824 */ /* 0x000fe200078e0297 */
[----:B--2---:R-:W-:-:S10]  /*7c00*/  IADD3 R0, R17, 0x7f, RZ ;  /* 0x0000007f11007810 */ /* 0x004fd40007ffe0ff */
[----:B-1----:R-:W-:-:S05]  /*7c10*/  @P3 IMAD.HI.U32 R2, R0, c[0x0][0x2c8], RZ ;  /* 0x0000b20000023a27 */ /* 0x002fca00078e00ff */
[----:B------:R-:W-:-:S05]  /*7c20*/  @P3 SHF.R.U32.HI R0, RZ, c[0x0][0x2cc], R2 ;  /* 0x0000b300ff003a19 */ /* 0x000fca0000011602 */
[----:B------:R-:W-:-:S04]  /*7c30*/  IMAD.IADD R0, R156, 0x1, R0 ;  /* 0x000000019c007824 */ /* 0x000fc800078e0200 */
[----:B------:R-:W-:-:S05]  /*7c40*/  IMAD.HI R0, R0, 0x2aaaaaab, RZ ;  /* 0x2aaaaaab00007827 */ /* 0x000fca00078e02ff */
[----:B------:R-:W-:-:S04]  /*7c50*/  SHF.R.U32.HI R2, RZ, 0x1f, R0 ;  /* 0x0000001fff027819 */ /* 0x000fc80000011600 */
[----:B------:R-:W-:-:S04]  /*7c60*/  LEA.HI.SX32 R0, R0, R2, 0x1d ;  /* 0x0000000200007211 */ /* 0x000fc800078feaff */
[----:B------:R-:W-:-:S04]  /*7c70*/  IMNMX R6, R155, R0, PT ;  /* 0x000000009b067217 */ /* 0x000fc80003800200 */
[----:B------:R-:W-:Y:S01]  /*7c80*/  ISETP.GE.AND P0, PT, R6, 0x1, PT ;  /* 0x000000010600780c */ /* 0x000fe20003f06270 */
[----:B------:R-:W-:-:S12]  /*7c90*/  IMAD.MOV.U32 R0, RZ, RZ, RZ ;  /* 0x000000ffff007224 */ /* 0x000fd800078e00ff */
[----:B------:R-:W-:Y:S05]  /*7ca0*/  @!P0 BRA `(.L_x_1245) ;  /* 0x000001c000008947 */ /* 0x000fea0003800000 */
[----:B------:R-:W-:Y:S01]  /*7cb0*/  IABS R2, R139 ;  /* 0x0000008b00027213 */ /* 0x000fe20000000000 */
        /* <DEDUP_REMOVED lines=27> */
.L_x_1245:
[----:B------:R-:W-:Y:S05]  /*7e70*/  BSYNC B0 ;  /* 0x0000000000007941 */ /* 0x000fea0003800000 */
.L_x_1244:
        /* <DEDUP_REMOVED lines=58> */
[----:B------:R-:W2:Y:S04]  /*8220*/  LDL R26, [R1+0x48] ;  /* 0x00004800011a7983 */ /* 0x000ea80000100800 */
[----:B------:R-:W3:Y:S04]  /*8230*/  LDL R28, [R1+0x50] ;  /* 0x00005000011c7983 */ /* 0x000ee80000100800 */
[----:B------:R-:W4:Y:S04]  /*8240*/  LDL R27, [R1+0x58] ;  /* 0x00005800011b7983 */ /* 0x000f280000100800 */
[----:B------:R-:W3:Y:S01]  /*8250*/  LDL.64 R24, [R1+0x28] ;  /* 0x0000280001187983 */ /* 0x000ee20000100a00 */
[----:B------:R-:W-:-:S03]  /*8260*/  ISETP.NE.U32.AND P0, PT, RZ, c[0x0][0x340], PT ;  /* 0x0000d000ff007a0c */ /* 0x000fc60003f05070 */
[----:B------:R-:W3:Y:S01]  /*8270*/  LDL.LU R20, [R1+0x20] ;  /* 0x0000200001147983 */ /* 0x000ee20000300800 */
[----:B------:R-:W-:-:S03]  /*8280*/  ISETP.NE.AND.EX P2, PT, RZ, c[0x0][0x344], PT, P0 ;  /* 0x0000d100ff007a0c */ /* 0x000fc60003f45300 */
[----:B------:R-:W3:Y:S04]  /*8290*/  LDL R19, [R1+0x30] ;  /* 0x0000300001137983 */ /* 0x000ee80000100800 */
[----:B------:R-:W3:Y:S06]  /*82a0*/  LDL R18, [R1+0x34] ;  /* 0x0000340001127983 */ /* 0x000eec0000100800 */
[----:B------:R-:W-:Y:S01]  /*82b0*/  @P2 IMAD.MOV.U32 R2, RZ, RZ, 0x4 ;  /* 0x00000004ff022424 */ /* 0x000fe200078e00ff */
[----:B------:R-:W1:Y:S01]  /*82c0*/  S2R R5, SR_TID.X ;  /* 0x0000000000057919 */ /* 0x000e620000002100 */
[----:B------:R-:W-:-:S05]  /*82d0*/  SHF.R.S32.HI R0, RZ, 0x1f, R141 ;  /* 0x0000001fff007819 */ /* 0x000fca000001148d */
[----:B------:R-:W-:-:S04]  /*82e0*/  IMAD R0, R0, c[0x0][0x178], RZ ;  /* 0x00005e0000007a24 */ /* 0x000fc800078e02ff */
[----:B------:R-:W-:Y:S01]  /*82f0*/  IMAD R0, R141, c[0x0][0x17c], R0 ;  /* 0x00005f008d007a24 */ /* 0x000fe200078e0200 */
[--C-:B-1----:R-:W-:Y:S02]  /*8300*/  SHF.R.S32.HI R4, RZ, 0x1f, R5.reuse ;  /* 0x0000001fff047819 */ /* 0x102fe40000011405 */
[----:B------:R-:W-:Y:S01]  /*8310*/  SHF.R.S32.HI R16, RZ, 0x1f, R5 ;  /* 0x0000001fff107819 */ /* 0x000fe20000011405 */
[----:B--2---:R-:W-:-:S05]  /*8320*/  @P2 IMAD.WIDE R2, R26, R2, c[0x0][0x340] ;  /* 0x0000d0001a022625 */ /* 0x004fca00078e0202 */
[----:B------:R1:W2:Y:S01]  /*8330*/  @P2 LDG.E R14, [R2.64] ;  /* 0x00000006020e2981 */ /* 0x0002a2000c1e1900 */
[-C--:B------:R-:W-:Y:S02]  /*8340*/  LEA.HI R4, R4, R5.reuse, RZ, 0x2 ;  /* 0x0000000504047211 */ /* 0x080fe400078f10ff */
[----:B------:R-:W-:Y:S02]  /*8350*/  LEA.HI R16, R16, R5, RZ, 0x2 ;  /* 0x0000000510107211 */ /* 0x000fe400078f10ff */
[----:B------:R-:W-:Y:S02]  /*8360*/  LOP3.LUT R4, R4, 0xfffffffc, RZ, 0xc0, !PT ;  /* 0xfffffffc04047812 */ /* 0x000fe400078ec0ff */
[----:B------:R-:W-:-:S03]  /*8370*/  SHF.R.S32.HI R16, RZ, 0x2, R16 ;  /* 0x00000002ff107819 */ /* 0x000fc60000011410 */
[----:B------:R-:W-:Y:S01]  /*8380*/  IMAD.IADD R4, R5, 0x1, -R4 ;  /* 0x0000000105047824 */ /* 0x000fe200078e0a04 */
[----:B------:R-:W-:-:S04]  /*8390*/  ISETP.NE.U32.AND P1, PT, RZ, c[0x0][0x348], PT ;  /* 0x0000d200ff007a0c */ /* 0x000fc80003f25070 */
[----:B------:R-:W-:Y:S01]  /*83a0*/  ISETP.NE.AND.EX P1, PT, RZ, c[0x0][0x34c], PT, P1 ;  /* 0x0000d300ff007a0c */ /* 0x000fe20003f25310 */
[----:B-1----:R-:W-:-:S05]  /*83b0*/  IMAD.WIDE.U32 R2, R141, c[0x0][0x178], RZ ;  /* 0x00005e008d027a25 */ /* 0x002fca00078e00ff */
[----:B------:R-:W-:Y:S01]  /*83c0*/  IADD3 R3, R3, R0, RZ ;  /* 0x0000000003037210 */ /* 0x000fe20007ffe0ff */
[----:B------:R-:W-:Y:S01]  /*83d0*/  IMAD R0, R4, 0x20, R16 ;  /* 0x0000002004007824 */ /* 0x000fe200078e0210 */
[----:B----4-:R-:W-:-:S03]  /*83e0*/  SEL R6, R27, RZ, !P1 ;  /* 0x000000ff1b067207 */ /* 0x010fc60004800000 */
[----:B------:R-:W-:Y:S01]  /*83f0*/  IMAD.IADD R10, R17, 0x1, R0 ;  /* 0x00000001110a7824 */ /* 0x000fe200078e0200 */
[----:B------:R-:W-:Y:S01]  /*8400*/  SHF.R.S32.HI R11, RZ, 0x1f, R12 ;  /* 0x0000001fff0b7819 */ /* 0x000fe2000001140c */
[----:B---3--:R-:W-:Y:S01]  /*8410*/  IMAD.WIDE.U32 R4, R28, c[0x0][0x1b8], R2 ;  /* 0x00006e001c047a25 */ /* 0x008fe200078e0002 */
[----:B------:R-:W-:-:S03]  /*8420*/  IADD3 R2, P0, R16, R12, RZ ;  /* 0x0000000c10027210 */ /* 0x000fc60007f1e0ff */
[----:B------:R-:W-:Y:S01]  /*8430*/  @P3 IMAD.HI.U32 R7, R10, c[0x0][0x2c8], RZ ;  /* 0x0000b2000a073a27 */ /* 0x000fe200078e00ff */
[----:B------:R-:W-:Y:S02]  /*8440*/  SEL R3, R26, RZ, !P1 ;  /* 0x000000ff1a037207 */ /* 0x000fe40004800000 */
[----:B------:R-:W-:Y:S01]  /*8450*/  LEA.HI.X.SX32 R11, R16, R11, 0x1, P0 ;  /* 0x0000000b100b7211 */ /* 0x000fe200000f0eff */
[----:B------:R-:W-:Y:S01]  /*8460*/  IMAD R5, R28, c[0x0][0x1bc], R5 ;  /* 0x00006f001c057a24 */ /* 0x000fe200078e0205 */
[----:B------:R-:W-:Y:S01]  /*8470*/  MOV R0, R10 ;  /* 0x0000000a00007202 */ /* 0x000fe20000000f00 */
[----:B------:R-:W-:Y:S01]  /*8480*/  IMAD R6, R6, c[0x0][0x1c0], RZ ;  /* 0x0000700006067a24 */ /* 0x000fe200078e02ff */
[----:B------:R-:W-:Y:S01]  /*8490*/  @P3 SHF.R.U32.HI R0, RZ, c[0x0][0x2cc], R7 ;  /* 0x0000b300ff003a19 */ /* 0x000fe20000011607 */
[----:B------:R-:W-:-:S04]  /*84a0*/  IMAD.WIDE.U32 R4, R3, c[0x0][0x1c0], R4 ;  /* 0x0000700003047a25 */ /* 0x000fc800078e0004 */
[----:B------:R-:W-:Y:S01]  /*84b0*/  IMAD R12, R3, c[0x0][0x1c4], R6 ;  /* 0x00007100030c7a24 */ /* 0x000fe200078e0206 */
[----:B------:R-:W-:Y:S01]  /*84c0*/  SHF.R.S32.HI R13, RZ, 0x1f, R0 ;  /* 0x0000001fff0d7819 */ /* 0x000fe20000011400 */
[----:B------:R-:W-:Y:S02]  /*84d0*/  IMAD.MOV.U32 R6, RZ, RZ, R24 ;  /* 0x000000ffff067224 */ /* 0x000fe400078e0018 */
[----:B------:R-:W-:Y:S02]  /*84e0*/  IMAD.MOV.U32 R7, RZ, RZ, R25 ;  /* 0x000000ffff077224 */ /* 0x000fe400078e0019 */
[C---:B------:R-:W-:Y:S02]  /*84f0*/  IMAD R15, R11.reuse, c[0x0][0x1e0], RZ ;  /* 0x000078000b0f7a24 */ /* 0x040fe400078e02ff */
[----:B------:R-:W-:Y:S01]  /*8500*/  IMAD R11, R11, c[0x0][0x208], RZ ;  /* 0x000082000b0b7a24 */ /* 0x000fe200078e02ff */
[----:B------:R-:W-:Y:S01]  /*8510*/  IADD3 R3, R5, R12, RZ ;  /* 0x0000000c05037210 */ /* 0x000fe20007ffe0ff */
[----:B------:R-:W-:-:S04]  /*8520*/  IMAD.WIDE.U32 R8, R2, c[0x0][0x1e0], R6 ;  /* 0x0000780002087a25 */ /* 0x000fc800078e0006 */
[----:B------:R-:W-:-:S04]  /*8530*/  IMAD.WIDE.U32 R6, R2, c[0x0][0x208], R6 ;  /* 0x0000820002067a25 */ /* 0x000fc800078e0006 */
[C---:B------:R-:W-:Y:S02]  /*8540*/  IMAD R15, R2.reuse, c[0x0][0x1e4], R15 ;  /* 0x00007900020f7a24 */ /* 0x040fe400078e020f */
[----:B------:R-:W-:Y:S02]  /*8550*/  IMAD R12, R2, c[0x0][0x20c], R11 ;  /* 0x00008300020c7a24 */ /* 0x000fe400078e020b */
[----:B------:R-:W-:Y:S02]  /*8560*/  IMAD R5, R13, c[0x0][0x1b0], RZ ;  /* 0x00006c000d057a24 */ /* 0x000fe400078e02ff */
[----:B------:R-:W-:Y:S02]  /*8570*/  IMAD.MOV.U32 R2, RZ, RZ, R4 ;  /* 0x000000ffff027224 */ /* 0x000fe400078e0004 */
[----:B------:R-:W-:Y:S02]  /*8580*/  IMAD.MOV R4, RZ, RZ, -R0 ;  /* 0x000000ffff047224 */ /* 0x000fe400078e0a00 */
[----:B------:R-:W-:-:S02]  /*8590*/  IMAD R11, R0, c[0x0][0x1b4], R5 ;  /* 0x00006d00000b7a24 */ /* 0x000fc400078e0205 */
[----:B------:R-:W-:-:S04]  /*85a0*/  IMAD.WIDE.U32 R2, R0, c[0x0][0x1b0], R2 ;  /* 0x00006c0000027a25 */ /* 0x000fc800078e0002 */
[----:B------:R-:W-:Y:S01]  /*85b0*/  IMAD R0, R4, c[0x0][0x2c4], R10 ;  /* 0x0000b10004007a24 */ /* 0x000fe200078e020a */
[----:B------:R-:W-:Y:S01]  /*85c0*/  IADD3 R5, R9, R15, RZ ;  /* 0x0000000f09057210 */ /* 0x000fe20007ffe0ff */
[----:B------:R-:W-:Y:S01]  /*85d0*/  IMAD.MOV.U32 R4, RZ, RZ, R8 ;  /* 0x000000ffff047224 */ /* 0x000fe200078e0008 */
[----:B------:R-:W-:Y:S02]  /*85e0*/  IADD3 R3, R3, R11, RZ ;  /* 0x0000000b03037210 */ /* 0x000fe40007ffe0ff */
[----:B------:R-:W-:Y:S02]  /*85f0*/  SHF.R.S32.HI R11, RZ, 0x1f, R0 ;  /* 0x0000001fff0b7819 */ /* 0x000fe40000011400 */
[----:B------:R-:W-:Y:S01]  /*8600*/  ISETP.GE.AND P1, PT, R24, c[0x0][0x1d4], PT ;  /* 0x0000750018007a0c */ /* 0x000fe20003f26270 */
[----:B------:R-:W-:Y:S01]  /*8610*/  IMAD.WIDE.U32 R8, R28, c[0x0][0x1e8], R4 ;  /* 0x00007a001c087a25 */ /* 0x000fe200078e0004 */
[----:B------:R-:W-:-:S03]  /*8620*/  ISETP.GE.AND P6, PT, R19, c[0x0][0x1d4], PT ;  /* 0x0000750013007a0c */ /* 0x000fc60003fc6270 */
[----:B------:R-:W-:Y:S01]  /*8630*/  IMAD R4, R11, c[0x0][0x1a8], RZ ;  /* 0x00006a000b047a24 */ /* 0x000fe200078e02ff */
[----:B------:R-:W-:Y:S01]  /*8640*/  SEL R10, RZ, 0xffffffff, P6 ;  /* 0xffffffffff0a7807 */ /* 0x000fe20003000000 */
[----:B------:R-:W-:Y:S01]  /*8650*/  IMAD.WIDE.U32 R2, R0, c[0x0][0x1a8], R2 ;  /* 0x00006a0000027a25 */ /* 0x000fe200078e0002 */
[----:B------:R-:W-:-:S03]  /*8660*/  LOP3.LUT R20, R20, 0xfffffffe, RZ, 0xc0, !PT ;  /* 0xfffffffe14147812 */ /* 0x000fc600078ec0ff */
[----:B------:R-:W-:Y:S01]  /*8670*/  IMAD R11, R0, c[0x0][0x1ac], R4 ;  /* 0x00006b00000b7a24 */ /* 0x000fe200078e0204 */
[----:B------:R-:W-:Y:S01]  /*8680*/  SHF.L.U32 R10, R10, 0x1, RZ ;  /* 0x000000010a0a7819 */ /* 0x000fe200000006ff */
[----:B------:R-:W-:Y:S01]  /*8690*/  IMAD.IADD R7, R7, 0x1, R12 ;  /* 0x0000000107077824 */ /* 0x000fe200078e020c */
[----:B------:R-:W-:Y:S01]  /*86a0*/  SEL R12, RZ, 0x1, P1 ;  /* 0x00000001ff0c7807 */ /* 0x000fe20000800000 */
[----:B------:R-:W-:Y:S01]  /*86b0*/  IMAD.IADD R3, R3, 0x1, R11 ;  /* 0x0000000103037824 */ /* 0x000fe200078e020b */
[----:B------:R-:W-:Y:S02]  /*86c0*/  @P1 LOP3.LUT R20, R20, 0x1, RZ, 0xfc, !PT ;  /* 0x0000000114141812 */ /* 0x000fe400078efcff */
[----:B------:R-:W-:Y:S01]  /*86d0*/  LEA R11, P0, R2, c[0x0][0x160], 0x1 ;  /* 0x00005800020b7a11 */ /* 0x000fe200078008ff */
[----:B------:R-:W-:Y:S01]  /*86e0*/  IMAD.WIDE.U32 R4, R28, c[0x0][0x210], R6 ;  /* 0x000084001c047a25 */ /* 0x000fe200078e0006 */
[----:B------:R-:W-:Y:S02]  /*86f0*/  ISETP.NE.U32.AND P1, PT, RZ, c[0x0][0x350], PT ;  /* 0x0000d400ff007a0c */ /* 0x000fe40003f25070 */
[----:B------:R-:W-:-:S02]  /*8700*/  LOP3.LUT R6, R10, 0x2, R12, 0xe2, !PT ;  /* 0x000000020a067812 */ /* 0x000fc400078ee20c */
[----:B------:R-:W-:Y:S02]  /*8710*/  LEA.HI.X R10, R2, c[0x0][0x164], R3, 0x1, P0 ;  /* 0x00005900020a7a11 */ /* 0x000fe400000f0c03 */
[----:B------:R-:W-:Y:S01]  /*8720*/  ISETP.NE.AND.EX P0, PT, RZ, c[0x0][0x354], PT, P1 ;  /* 0x0000d500ff007a0c */ /* 0x000fe20003f05310 */
[C---:B------:R-:W-:Y:S01]  /*8730*/  IMAD R9, R28.reuse, c[0x0][0x1ec], R9 ;  /* 0x00007b001c097a24 */ /* 0x040fe200078e0209 */
[----:B------:R1:W-:Y:S01]  /*8740*/  STL [R1+0x20], R20 ;  /* 0x0000201401007387 */ /* 0x0003e20000100800 */
[----:B------:R-:W-:Y:S01]  /*8750*/  IMAD R5, R28, c[0x0][0x214], R5 ;  /* 0x000085001c057a24 */ /* 0x000fe200078e0205 */
[----:B------:R-:W-:-:S04]  /*8760*/  ISETP.GE.AND P5, PT, R18, c[0x0][0x1d4], PT ;  /* 0x0000750012007a0c */ /* 0x000fc80003fa6270 */
[----:B------:R-:W-:Y:S02]  /*8770*/  SEL R3, RZ, 0x4, P5 ;  /* 0x00000004ff037807 */ /* 0x000fe40002800000 */
[----:B------:R-:W-:Y:S02]  /*8780*/  ISETP.GE.AND P3, PT, R24, c[0x0][0x198], PT ;  /* 0x0000660018007a0c */ /* 0x000fe40003f66270 */
[----:B------:R-:W-:Y:S02]  /*8790*/  ISETP.GE.AND P4, PT, R18, c[0x0][0x198], PT ;  /* 0x0000660012007a0c */ /* 0x000fe40003f86270 */
[----:B------:R-:W-:Y:S02]  /*87a0*/  LOP3.LUT R103, R6, R3, RZ, 0xfc, !PT ;  /* 0x0000000306677212 */ /* 0x000fe400078efcff */
[----:B------:R-:W-:Y:S02]  /*87b0*/  IADD3 R108, R215, -0x1, RZ ;  /* 0xffffffffd76c7810 */ /* 0x000fe40007ffe0ff */
[----:B--2---:R-:W-:-:S02]  /*87c0*/  @P2 SHF.R.S32.HI R0, RZ, 0x1f, R14 ;  /* 0x0000001fff002819 */ /* 0x004fc4000001140e */
[----:B------:R-:W-:Y:S01]  /*87d0*/  @!P2 MOV R0, R27 ;  /* 0x0000001b0000a202 */ /* 0x000fe20000000f00 */
[----:B------:R-:W-:-:S03]  /*87e0*/  @!P2 IMAD.MOV.U32 R14, RZ, RZ, R26 ;  /* 0x000000ffff0ea224 */ /* 0x000fc600078e001a */
[----:B------:R-:W-:Y:S02]  /*87f0*/  SEL R2, R0, RZ, !P0 ;  /* 0x000000ff00027207 */ /* 0x000fe40004000000 */
[----:B------:R-:W-:-:S03]  /*8800*/  SEL R0, R14, RZ, !P0 ;  /* 0x000000ff0e007207 */ /* 0x000fc60004000000 */
[C---:B------:R-:W-:Y:S02]  /*8810*/  IMAD R12, R2.reuse, c[0x0][0x1f0], RZ ;  /* 0x00007c00020c7a24 */ /* 0x040fe400078e02ff */
[----:B------:R-:W-:Y:S02]  /*8820*/  IMAD R7, R2, c[0x0][0x218], RZ ;  /* 0x0000860002077a24 */ /* 0x000fe400078e02ff */
[----:B------:R-:W-:-:S04]  /*8830*/  IMAD.WIDE.U32 R14, R0, c[0x0][0x1f0], R8 ;  /* 0x00007c00000e7a25 */ /* 0x000fc800078e0008 */
[----:B------:R-:W-:-:S04]  /*8840*/  IMAD R2, R0, c[0x0][0x1f4], R12 ;  /* 0x00007d0000027a24 */ /* 0x000fc800078e020c */
[----:B------:R-:W-:Y:S01]  /*8850*/  IMAD.IADD R2, R15, 0x1, R2 ;  /* 0x000000010f027824 */ /* 0x000fe200078e0202 */
[----:B------:R1:W-:Y:S04]  /*8860*/  STL.64 [R1+0x8], R14 ;  /* 0x0000080e01007387 */ /* 0x0003e80000100a00 */
[----:B------:R1:W-:Y:S01]  /*8870*/  STL [R1+0x4], R2 ;  /* 0x0000040201007387 */ /* 0x0003e20000100800 */
[----:B------:R-:W-:-:S04]  /*8880*/  IMAD.WIDE.U32 R244, R0, c[0x0][0x218], R4 ;  /* 0x0000860000f47a25 */ /* 0x000fc800078e0004 */
[----:B------:R-:W-:Y:S01]  /*8890*/  IMAD R0, R0, c[0x0][0x21c], R7 ;  /* 0x0000870000007a24 */ /* 0x000fe200078e0207 */
[----:B------:R-:W-:Y:S02]  /*88a0*/  ISETP.GE.AND P2, PT, R19, c[0x0][0x198], PT ;  /* 0x0000660013007a0c */ /* 0x000fe40003f46270 */
[----:B------:R-:W-:Y:S02]  /*88b0*/  IADD3 R9, R16, R17, RZ ;  /* 0x0000001110097210 */ /* 0x000fe40007ffe0ff */
[----:B------:R-:W-:Y:S01]  /*88c0*/  IADD3 R249, R245, R0, RZ ;  /* 0x00000000f5f97210 */ /* 0x000fe20007ffe0ff */
[----:B------:R-:W-:Y:S06]  /*88d0*/  BRA.DIV ~URZ, `(.L_x_1247) ;  /* 0x00015fe27f007947 */ /* 0x000fec000b800000 */
[----:B------:R2:W3:Y:S02]  /*88e0*/  SHFL.IDX PT, R8, R10, RZ, 0x1c1f ;  /* 0x001c1fff0a087589 */ /* 0x0004e400000e0000 */
.L_x_1389:
[----:B------:R-:W-:Y:S05]  /*88f0*/  BRA.DIV ~URZ, `(.L_x_1248) ;  /* 0x000160327f007947 */ /* 0x000fea000b800000 */
[----:B------:R4:W1:Y:S02]  /*8900*/  SHFL.IDX PT, R0, R11, RZ, 0x1c1f ;  /* 0x001c1fff0b007589 */ /* 0x00086400000e0000 */
.L_x_1390:
[----:B-12---:R-:W2:Y:S01]  /*8910*/  LDL R2, [R1+0x4c] ;  /* 0x00004c0001027983 */ /* 0x006ea20000100800 */
[----:B------:R-:W-:Y:S01]  /*8920*/  BSSY B0, `(.L_x_1249) ;  /* 0x0000017000007945 */ /* 0x000fe20003800000 */
[----:B--2---:R-:W-:-:S05]  /*8930*/  IMAD R23, R2, c[0x0][0x2c4], RZ ;  /* 0x0000b10002177a24 */ /* 0x004fca00078e02ff */
[----:B------:R-:W-:-:S13]  /*8940*/  ISETP.GE.AND P0, PT, R9, R23, PT ;  /* 0x000000170900720c */ /* 0x000fda0003f06270 */
[----:B------:R-:W-:Y:S05]  /*8950*/  @P0 BRA `(.L_x_1250) ;  /* 0x0000013000000947 */ /* 0x000fea0003800000 */
[----:B------:R-:W2:Y:S04]  /*8960*/  LDL.64 R4, [R1+0x28] ;  /* 0x0000280001047983 */ /* 0x000ea80000100a00 */
[----:B----4-:R-:W4:Y:S04]  /*8970*/  LDL R2, [R1+0x30] ;  /* 0x0000300001027983 */ /* 0x010f280000100800 */
        /* <DEDUP_REMOVED lines=17> */
.L_x_1250:
[----:B------:R-:W-:Y:S05]  /*8a90*/  BSYNC B0 ;  /* 0x0000000000007941 */ /* 0x000fea0003800000 */
.L_x_1249:
[----:B------:R-:W-:Y:S05]  /*8aa0*/  BRA.DIV ~URZ, `(.L_x_1251) ;  /* 0x00015ee27f007947 */ /* 0x000fea000b800000 */
[----:B---3--:R2:W3:Y:S04]  /*8ab0*/  SHFL.IDX PT, R8, R10, 0x1, 0x1c1f ;  /* 0x003c1f000a087f89 */ /* 0x0084e800000e0000 */
[----:B-1----:R2:W1:Y:S02]  /*8ac0*/  SHFL.IDX PT, R0, R11, 0x1, 0x1c1f ;  /* 0x003c1f000b007f89 */ /* 0x00246400000e0000 */
.L_x_1391:
[----:B------:R-:W-:Y:S01]  /*8ad0*/  IADD3 R2, R9, 0x20, RZ ;  /* 0x0000002009027810 */ /* 0x000fe20007ffe0ff */
[----:B------:R-:W-:Y:S03]  /*8ae0*/  BSSY B0, `(.L_x_1252) ;  /* 0x0000016000007945 */ /* 0x000fe60003800000 */
[----:B------:R-:W-:-:S13]  /*8af0*/  ISETP.GE.AND P0, PT, R2, R23, PT ;  /* 0x000000170200720c */ /* 0x000fda0003f06270 */
[----:B------:R-:W-:Y:S05]  /*8b00*/  @P0 BRA `(.L_x_1253) ;  /* 0x0000013000000947 */ /* 0x000fea0003800000 */
[----:B--2---:R-:W2:Y:S04]  /*8b10*/  LDL.64 R4, [R1+0x28] ;  /* 0x0000280001047983 */ /* 0x004ea80000100a00 */
[----:B----4-:R-:W4:Y:S04]  /*8b20*/  LDL R3, [R1+0x30] ;  /* 0x0000300001037983 */ /* 0x010f280000100800 */
[----:B---3--:R-:W3:Y:S04]  /*8b30*/  LDL R15, [R1+0x70] ;  /* 0x00007000010f7983 */ /* 0x008ee80000100800 */
[----:B------:R-:W3:Y:S04]  /*8b40*/  LDL R13, [R1+0x34] ;  /* 0x00003400010d7983 */ /* 0x000ee80000100800 */
[----:B------:R-:W3:Y:S04]  /*8b50*/  LDL R12, [R1+0x18] ;  /* 0x00001800010c7983 */ /* 0x000ee80000100800 */
[----:B------:R-:W3:Y:S01]  /*8b60*/  LDL R14, [R1+0x6c] ;  /* 0x00006c00010e7983 */ /* 0x000ee20000100800 */
[----:B-12---:R-:W-:-:S04]  /*8b70*/  LEA R6, P0, R4, R0, 0x1 ;  /* 0x0000000004067211 */ /* 0x006fc800078008ff */
        /* <DEDUP_REMOVED lines=12> */
.L_x_1253:
[----:B------:R-:W-:Y:S05]  /*8c40*/  BSYNC B0 ;  /* 0x0000000000007941 */ /* 0x000fea0003800000 */
.L_x_1252:
[----:B------:R-:W-:Y:S05]  /*8c50*/  BRA.DIV ~URZ, `(.L_x_1254) ;  /* 0x00015df27f007947 */ /* 0x000fea000b800000 */
[----:B---3--:R3:W2:Y:S02]  /*8c60*/  SHFL.IDX PT, R8, R10, 0x2, 0x1c1f ;  /* 0x005c1f000a087f89 */ /* 0x0086a400000e0000 */
.L_x_1392:
[----:B------:R-:W-:Y:S05]  /*8c70*/  BRA.DIV ~URZ, `(.L_x_1255) ;  /* 0x00015e427f007947 */ /* 0x000fea000b800000 */
[----:B-1----:R1:W3:Y:S02]  /*8c80*/  SHFL.IDX PT, R0, R11, 0x2, 0x1c1f ;  /* 0x005c1f000b007f89 */ /* 0x0022e400000e0000 */
.L_x_1393:
        /* <DEDUP_REMOVED lines=23> */
.L_x_1257:
[----:B------:R-:W-:Y:S05]  /*8e00*/  BSYNC B0 ;  /* 0x0000000000007941 */ /* 0x000fea0003800000 */
.L_x_1256:
[----:B------:R-:W-:Y:S05]  /*8e10*/  BRA.DIV ~URZ, `(.L_x_1258) ;  /* 0x00015d027f007947 */ /* 0x000fea000b800000 */
[----:B--2---:R2:W1:Y:S04]  /*8e20*/  SHFL.IDX PT, R6, R10, 0x3, 0x1c1f ;  /* 0x007c1f000a067f89 */ /* 0x00446800000e0000 */
[----:B---3--:R2:W3:Y:S02]  /*8e30*/  SHFL.IDX PT, R0, R11, 0x3, 0x1c1f ;  /* 0x007c1f000b007f89 */ /* 0x0084e400000e0000 */
.L_x_1394:
[----:B--2---:R-:W2:Y:S04]  /*8e40*/  LDL.64 R12, [R1+0x28] ;  /* 0x00002800010c7983 */ /* 0x004ea80000100a00 */
[----:B----4-:R-:W4:Y:S04]  /*8e50*/  LDL R7, [R1+0x30] ;  /* 0x0000300001077983 */ /* 0x010f280000100800 */
[----:B---3--:R-:W3:Y:S04]  /*8e60*/  LDL R8, [R1+0x70] ;  /* 0x0000700001087983 */ /* 0x008ee80000100800 */
[----:B------:R-:W3:Y:S04]  /*8e70*/  LDL R109, [R1+0x18] ;  /* 0x00001800016d7983 */ /* 0x000ee80000100800 */
[----:B------:R-:W3:Y:S04]  /*8e80*/  LDL R247, [R1+0x3c] ;  /* 0x00003c0001f77983 */ /* 0x000ee80000100800 */
[----:B------:R-:W3:Y:S04]  /*8e90*/  LDL R10, [R1+0x34] ;  /* 0x00003400010a7983 */ /* 0x000ee80000100800 */
[----:B-1----:R-:W3:Y:S04]  /*8ea0*/  LDL R11, [R1+0x6c] ;  /* 0x00006c00010b7983 */ /* 0x002ee80000100800 */
[----:B------:R-:W3:Y:S04]  /*8eb0*/  LDL.64 R146, [R1+0x8] ;  /* 0x0000080001927983 */ /* 0x000ee80000100a00 */
[----:B------:R-:W3:Y:S04]  /*8ec0*/  LDL R145, [R1+0x4] ;  /* 0x0000040001917983 */ /* 0x000ee80000100800 */
[----:B------:R-:W3:Y:S04]  /*8ed0*/  LDL R155, [R1+0x20] ;  /* 0x00002000019b7983 */ /* 0x000ee80000100800 */
[----:B------:R1:W5:Y:S01]  /*8ee0*/  LDL R160, [R1+0x54] ;  /* 0x0000540001a07983 */ /* 0x0003620000100800 */
[----:B------:R-:W-:-:S03]  /*8ef0*/  IADD3 R2, R9, 0x60, RZ ;  /* 0x0000006009027810 */ /* 0x000fc60007ffe0ff */
[----:B------:R-:W1:Y:S01]  /*8f00*/  S2R R116, SR_TID.X ;  /* 0x0000000000747919 */ /* 0x000e620000002100 */
[----:B------:R-:W-:Y:S01]  /*8f10*/  ISETP.GE.AND P0, PT, R2, R23, PT ;  /* 0x000000170200720c */ /* 0x000fe20003f06270 */
[----:B------:R-:W-:-:S04]  /*8f20*/  IMAD.MOV.U32 R107, RZ, RZ, 0x30 ;  /* 0x00000030ff6b7424 */ /* 0x000fc800078e00ff */
[----:B------:R-:W-:Y:S01]  /*8f30*/  IMAD R107, R215, -0x30, R107 ;  /* 0xffffffd0d76b7824 */ /* 0x000fe200078e026b */
[----:B------:R-:W-:Y:S02]  /*8f40*/  SHF.R.S32.HI R106, RZ, 0x1f, R108 ;  /* 0x0000001fff6a7819 */ /* 0x000fe4000001146c */
[----:B-1----:R-:W-:-:S04]  /*8f50*/  SHF.R.S32.HI R154, RZ, 0x1f, R116 ;  /* 0x0000001fff9a7819 */ /* 0x002fc80000011474 */
[----:B------:R-:W-:-:S04]  /*8f60*/  LEA.HI R154, R154, R116, RZ, 0x2 ;  /* 0x000000749a9a7211 */ /* 0x000fc800078f10ff */
[----:B------:R-:W-:Y:S01]  /*8f70*/  SHF.R.S32.HI R154, RZ, 0x2, R154 ;  /* 0x00000002ff9a7819 */ /* 0x000fe2000001149a */
[----:B------:R-:W-:Y:S01]  /*8f80*/  IMAD.MOV.U32 R144, RZ, RZ, c[0x0][0x2c4] ;  /* 0x0000b100ff907624 */ /* 0x000fe200078e00ff */
[----:B--2---:R-:W-:-:S04]  /*8f90*/  @!P0 LEA R4, P1, R12, R0, 0x1 ;  /* 0x000000000c048211 */ /* 0x004fc800078208ff */
[----:B------:R-:W-:Y:S02]  /*8fa0*/  @!P0 LEA.HI.X R5, R12, R6, R13, 0x1, P1 ;  /* 0x000000060c058211 */ /* 0x000fe400008f0c0d */
[----:B----4-:R-:W-:-:S04]  /*8fb0*/  @!P0 LEA R2, P1, R7, R0, 0x1 ;  /* 0x0000000007028211 */ /* 0x010fc800078208ff */
[----:B---3--:R-:W-:Y:S01]  /*8fc0*/  @!P0 LEA.HI.X R3, R7, R6, R8, 0x1, P1 ;  /* 0x0000000607038211 */ /* 0x008fe200008f0c08 */
[----:B------:R-:W-:Y:S02]  /*8fd0*/  @!P0 IMAD.SHL.U32 R7, R109, 0x2, RZ ;  /* 0x000000026d078824 */ /* 0x000fe400078e00ff */
[----:B------:R-:W-:-:S03]  /*8fe0*/  IMAD.IADD R141, R247, 0x1, R107 ;  /* 0x00000001f78d7824 */ /* 0x000fc600078e026b */
[----:B------:R-:W-:Y:S01]  /*8ff0*/  @!PT LDS RZ, [RZ] ;  /* 0x00000000fffff984 */ /* 0x000fe20000000800 */
[----:B------:R-:W-:Y:S01]  /*9000*/  @!PT LDS RZ, [RZ] ;  /* 0x00000000fffff984 */ /* 0x000fe20000000800 */
[----:B------:R-:W-:Y:S01]  /*9010*/  @!PT LDS RZ, [RZ] ;  /* 0x00000000fffff984 */ /* 0x000fe20000000800 */
[----:B------:R1:W-:Y:S04]  /*9020*/  @!P0 LDGSTS.E.BYPASS.LTC128B.128 [R7+0x7880], [R4.64], !P3 ;  /* 0x0788000004078fae */ /* 0x0003e8000d901d46 */
[----:B------:R2:W-:Y:S01]  /*9030*/  @!P0 LDGSTS.E.BYPASS.LTC128B.128 [R7+0x9880], [R2.64], !P2 ;  /* 0x0988000002078fae */ /* 0x0005e2000d101d46 */
[----:B------:R-:W-:Y:S01]  /*9040*/  IMAD.MOV.U32 R142, RZ, RZ, R146 ;  /* 0x000000ffff8e7224 */ /* 0x000fe200078e0092 */
[----:B-1----:R-:W-:Y:S02]  /*9050*/  @!P0 LEA R4, P1, R10, R0, 0x1 ;  /* 0x000000000a048211 */ /* 0x002fe400078208ff */
[----:B------:R-:W-:Y:S01]  /*9060*/  IMNMX R0, R141, 0x30, PT ;  /* 0x000000308d007817 */ /* 0x000fe20003800200 */
[----:B------:R-:W-:-:S04]  /*9070*/  IMAD R5, R106, c[0x0][0x1e0], RZ ;  /* 0x000078006a057a24 */ /* 0x000fc800078e02ff */
[----:B------:R-:W-:Y:S02]  /*9080*/  IMAD.IADD R0, R0, 0x1, -R154 ;  /* 0x0000000100007824 */ /* 0x000fe400078e0a9a */
[----:B------:R-:W-:Y:S01]  /*9090*/  IMAD R8, R108, c[0x0][0x1e4], R5 ;  /* 0x000079006c087a24 */ /* 0x000fe200078e0205 */
[----:B------:R-:W-:Y:S01]  /*90a0*/  @!P0 LEA.HI.X R5, R10, R6, R11, 0x1, P1 ;  /* 0x000000060a058211 */ /* 0x000fe200008f0c0b */
[----:B--2---:R-:W-:Y:S01]  /*90b0*/  IMAD.WIDE.U32 R2, R108, c[0x0][0x1e0], RZ ;  /* 0x000078006c027a25 */ /* 0x004fe200078e00ff */
[----:B------:R-:W-:-:S03]  /*90c0*/  ISETP.GE.AND P1, PT, R0, 0x1, PT ;  /* 0x000000010000780c */ /* 0x000fc60003f26270 */
[----:B------:R1:W-:Y:S01]  /*90d0*/  @!P0 LDGSTS.E.BYPASS.LTC128B.128 [R7+0xb880], [R4.64], !P4 ;  /* 0x0b88000004078fae */ /* 0x0003e2000e101d46 */
[----:B------:R-:W-:Y:S01]  /*90e0*/  IMAD.IADD R6, R3, 0x1, R8 ;  /* 0x0000000103067824 */ /* 0x000fe200078e0208 */
[----:B------:R-:W-:Y:S01]  /*90f0*/  ISETP.GE.AND P0, PT, R0, 0x21, PT ;  /* 0x000000210000780c */ /* 0x000fe20003f06270 */
[----:B------:R-:W-:Y:S01]  /*9100*/  IMAD.MOV.U32 R143, RZ, RZ, R145 ;  /* 0x000000ffff8f7224 */ /* 0x000fe200078e0091 */
[----:B------:R-:W0:Y:S01]  /*9110*/  LDGDEPBAR ;  /* 0x00000000000079af */ /* 0x000e220000000000 */
[----:B------:R-:W-:Y:S01]  /*9120*/  WARPSYNC 0xffffffff ;  /* 0xffffffff00007948 */ /* 0x000fe20003800000 */
[----:B------:R-:W-:Y:S02]  /*9130*/  IMAD R0, R6, 0x30, RZ ;  /* 0x0000003006007824 */ /* 0x000fe400078e02ff */
[----:B------:R-:W-:-:S04]  /*9140*/  IMAD.WIDE.U32 R2, R2, 0x30, R142 ;  /* 0x0000003002027825 */ /* 0x000fc800078e008e */
[----:B------:R-:W-:Y:S02]  /*9150*/  IMAD.MOV.U32 R8, RZ, RZ, 0x20 ;  /* 0x00000020ff087424 */ /* 0x000fe400078e00ff */
[----:B------:R-:W-:Y:S01]  /*9160*/  IMAD.IADD R0, R3, 0x1, R0 ;  /* 0x0000000103007824 */ /* 0x000fe200078e0200 */
[----:B------:R-:W-:Y:S01]  /*9170*/  BAR.SYNC.DEFER_BLOCKING 0x0 ;  /* 0x0000000000007b1d */ /* 0x000fe20000010000 */
[----:B------:R-:W-:Y:S01]  /*9180*/  LOP3.LUT P3, RZ, R155, 0x1, RZ, 0xc0, !PT ;  /* 0x000000019bff7812 */ /* 0x000fe2000786c0ff */
[----:B-1----:R-:W-:Y:S01]  /*9190*/  IMAD.WIDE.U32 R6, R8, c[0x0][0x1e0], RZ ;  /* 0x0000780008067a25 */ /* 0x002fe200078e00ff */
[----:B------:R-:W-:-:S03]  /*91a0*/  @P1 LEA R4, P2, R2, c[0x0][0x1c8], 0x1 ;  /* 0x0000720002041a11 */ /* 0x000fc600078408ff */
[----:B------:R-:W-:Y:S01]  /*91b0*/  IMAD R8, R8, c[0x0][0x1e4], RZ ;  /* 0x0000790008087a24 */ /* 0x000fe200078e02ff */
[C---:B------:R-:W-:Y:S02]  /*91c0*/  @P1 LEA.HI.X R5, R2.reuse, c[0x0][0x1cc], R0, 0x1, P2 ;  /* 0x0000730002051a11 */ /* 0x040fe400010f0c00 */
[----:B------:R-:W-:Y:S01]  /*91d0*/  @P0 IADD3 R3, P2, R2, R6, RZ ;  /* 0x0000000602030210 */ /* 0x000fe20007f5e0ff */
[----:B------:R-:W-:-:S03]  /*91e0*/  @P1 IMAD.SHL.U32 R6, R109, 0x2, RZ ;  /* 0x000000026d061824 */ /* 0x000fc600078e00ff */
[----:B------:R-:W-:Y:S02]  /*91f0*/  @P0 IADD3.X R0, R0, R7, R8, P2, !PT ;  /* 0x0000000700000210 */ /* 0x000fe400017fe408 */
[C---:B------:R-:W-:Y:S01]  /*9200*/  @P0 LEA R2, P2, R3.reuse, c[0x0][0x1c8], 0x1 ;  /* 0x0000720003020a11 */ /* 0x040fe200078408ff */
[----:B------:R-:W-:Y:S01]  /*9210*/  @!PT LDS RZ, [RZ] ;  /* 0x00000000fffff984 */ /* 0x000fe20000000800 */
[----:B------:R-:W-:Y:S01]  /*9220*/  @!PT LDS RZ, [RZ] ;  /* 0x00000000fffff984 */ /* 0x000fe20000000800 */
[----:B------:R-:W-:Y:S01]  /*9230*/  @!PT LDS RZ, [RZ] ;  /* 0x00000000fffff984 */ /* 0x000fe20000000800 */
[----:B------:R1:W-:Y:S03]  /*9240*/  @P1 LDGSTS.E.BYPASS.LTC128B.128 [R6+0x3c80], [R4.64], !P3 ;  /* 0x03c8000004061fae */ /* 0x0003e6000d901d46 */
[----:B------:R-:W-:Y:S01]  /*9250*/  @P0 LEA.HI.X R3, R3, c[0x0][0x1cc], R0, 0x1, P2 ;  /* 0x0000730003030a11 */ /* 0x000fe200010f0c00 */
[----:B------:R-:W-:Y:S01]  /*9260*/  @P0 IMAD.SHL.U32 R0, R109, 0x2, RZ ;  /* 0x000000026d000824 */ /* 0x000fe200078e00ff */
[----:B------:R1:W-:Y:S04]  /*9270*/  @P1 LDGSTS.E.BYPASS.LTC128B.128 [R6+0x4880], [R4.64+0x40], !P6 ;  /* 0x0488004004061fae */ /* 0x0003e8000f101d46 */
[----:B------:R1:W-:Y:S04]  /*9280*/  @P1 LDGSTS.E.BYPASS.LTC128B.128 [R6+0x5480], [R4.64+0x80], !P5 ;  /* 0x0548008004061fae */ /* 0x0003e8000e901d46 */
[----:B------:R1:W-:Y:S04]  /*9290*/  @P0 LDGSTS.E.BYPASS.LTC128B.128 [R0+0x4480], [R2.64], !P3 ;  /* 0x0448000002000fae */ /* 0x0003e8000d901d46 */
[----:B------:R1:W-:Y:S04]  /*92a0*/  @P0 LDGSTS.E.BYPASS.LTC128B.128 [R0+0x5080], [R2.64+0x40], !P6 ;  /* 0x0508004002000fae */ /* 0x0003e8000f101d46 */
[----:B------:R1:W-:Y:S01]  /*92b0*/  @P0 LDGSTS.E.BYPASS.LTC128B.128 [R0+0x5c80], [R2.64+0x80], !P5 ;  /* 0x05c8008002000fae */ /* 0x0003e2000e901d46 */
[----:B------:R-:W-:-:S03]  /*92c0*/  ISETP.LT.AND P0, PT, RZ, c[0x0][0x27c], PT ;  /* 0x00009f00ff007a0c */ /* 0x000fc60003f01270 */
[----:B------:R-:W0:Y:S10]  /*92d0*/  LDGDEPBAR ;  /* 0x00000000000079af */ /* 0x000e340000000000 */
[----:B------:R-:W-:Y:S05]  /*92e0*/  @P0 BRA `(.L_x_1259) ;  /* 0x0000002000000947 */ /* 0x000fea0003800000 */
[----:B------:R-:W-:-:S04]  /*92f0*/  DEPBAR.LE SB0, 0x1 ;  /* 0x000080400000791a */ /* 0x000fc80000000000 */
[----:B------:R-:W-:Y:S05]  /*9300*/  BRA `(.L_x_1260) ;  /* 0x000069a000007947 */ /* 0x000fea0003800000 */
.L_x_1259:
        /* <DEDUP_REMOVED lines=21> */
[----:B------:R-:W-:Y:S01]  /*9460*/  ISETP.NE.AND P1, PT, R144, 0x1, PT ;  /* 0x000000019000780c */ /* 0x000fe20003f25270 */
[----:B------:R-:W-:Y:S01]  /*9470*/  IMAD.MOV.U32 R5, RZ, RZ, R7 ;  /* 0x000000ffff057224 */ /* 0x000fe200078e0007 */
[----:B------:R-:W-:Y:S01]  /*9480*/  BSSY B0, `(.L_x_1262) ;  /* 0x0000068000007945 */ /* 0x000fe20003800000 */
[----:B------:R-:W-:Y:S01]  /*9490*/  IMAD.MOV.U32 R7, RZ, RZ, R6 ;  /* 0x000000ffff077224 */ /* 0x000fe200078e0006 */
[----:B------:R-:W-:Y:S01]  /*94a0*/  SHF.R.S32.HI R52, RZ, 0x1f, R31 ;  /* 0x0000001fff347819 */ /* 0x000fe2000001141f */
[----:B------:R-:W-:Y:S01]  /*94b0*/  IMAD.MOV.U32 R6, RZ, RZ, R2 ;  /* 0x000000ffff067224 */ /* 0x000fe200078e0002 */
[----:B------:R-:W-:Y:S01]  /*94c0*/  SHF.R.S32.HI R37, RZ, 0x1f, R32 ;  /* 0x0000001fff257819 */ /* 0x000fe20000011420 */
[----:B------:R-:W-:Y:S01]  /*94d0*/  CS2R R74, SRZ ;  /* 0x00000000004a7805 */ /* 0x000fe2000001ff00 */
[----:B------:R-:W-:Y:S01]  /*94e0*/  SHF.R.S32.HI R53, RZ, 0x1f, R113 ;  /* 0x0000001fff357819 */ /* 0x000fe20000011471 */
[----:B------:R-:W-:Y:S01]  /*94f0*/  CS2R R48, SRZ ;  /* 0x0000000000307805 */ /* 0x000fe2000001ff00 */
[----:B------:R-:W-:Y:S01]  /*9500*/  SHF.R.S32.HI R54, RZ, 0x1f, R30 ;  /* 0x0000001fff367819 */ /* 0x000fe2000001141e */
[----:B------:R-:W-:Y:S01]  /*9510*/  CS2R R38, SRZ ;  /* 0x0000000000267805 */ /* 0x000fe2000001ff00 */
[----:B------:R-:W-:Y:S01]  /*9520*/  SHF.R.S32.HI R43, RZ, 0x1f, R164 ;  /* 0x0000001fff2b7819 */ /* 0x000fe200000114a4 */
[----:B------:R-:W-:Y:S01]  /*9530*/  @P1 IMAD.HI.U32 R3, R0, c[0x0][0x2c8], RZ ;  /* 0x0000b20000031a27 */ /* 0x000fe200078e00ff */
[----:B------:R-:W-:Y:S01]  /*9540*/  CS2R R28, SRZ ;  /* 0x00000000001c7805 */ /* 0x000fe2000001ff00 */
[----:B------:R-:W-:Y:S01]  /*9550*/  CS2R R24, SRZ ;  /* 0x0000000000187805 */ /* 0x000fe2000001ff00 */
[----:B------:R-:W-:Y:S01]  /*9560*/  CS2R R20, SRZ ;  /* 0x0000000000147805 */ /* 0x000fe2000001ff00 */
[----:B------:R-:W-:Y:S01]  /*9570*/  CS2R R50, SRZ ;  /* 0x0000000000327805 */ /* 0x000fe2000001ff00 */
[----:B------:R-:W-:Y:S01]  /*9580*/  @P1 SHF.R.U32.HI R0, RZ, c[0x0][0x2cc], R3 ;  /* 0x0000b300ff001a19 */ /* 0x000fe20000011603 */
[----:B------:R-:W-:Y:S01]  /*9590*/  CS2R R40, SRZ ;  /* 0x0000000000287805 */ /* 0x000fe2000001ff00 */
[----:B------:R-:W-:Y:S01]  /*95a0*/  CS2R R34, SRZ ;  /* 0x0000000000227805 */ /* 0x000fe2000001ff00 */
[----:B------:R-:W-:Y:S01]  /*95b0*/  CS2R R26, SRZ ;  /* 0x00000000001a7805 */ /* 0x000fe2000001ff00 */
[----:B------:R-:W-:Y:S01]  /*95c0*/  SHF.R.S32.HI R3, RZ, 0x1f, R0 ;  /* 0x0000001fff037819 */ /* 0x000fe20000011400 */
[----:B------:R-:W-:Y:S01]  /*95d0*/  IMAD.WIDE.U32 R4, R0, c[0x0][0x280], R4 ;  /* 0x0000a00000047a25 */ /* 0x000fe200078e0004 */
[----:B------:R-:W-:-:S03]  /*95e0*/  CS2R R18, SRZ ;  /* 0x0000000000127805 */ /* 0x000fc6000001ff00 */
[C---:B------:R-:W-:Y:S01]  /*95f0*/  IMAD R8, R3.reuse, c[0x0][0x280], RZ ;  /* 0x0000a00003087a24 */ /* 0x040fe200078e02ff */
[----:B------:R-:W-:Y:S01]  /*9600*/  LEA R42, P0, R4, c[0x0][0x270], 0x1 ;  /* 0x00009c00042a7a11 */ /* 0x000fe200078008ff */
[----:B------:R-:W-:Y:S02]  /*9610*/  IMAD R9, R3, c[0x0][0x290], RZ ;  /* 0x0000a40003097a24 */ /* 0x000fe400078e02ff */
[C---:B------:R-:W-:Y:S02]  /*9620*/  IMAD R8, R0.reuse, c[0x0][0x284], R8 ;  /* 0x0000a10000087a24 */ /* 0x040fe400078e0208 */
[----:B------:R-:W-:Y:S02]  /*9630*/  IMAD.WIDE.U32 R2, R0, c[0x0][0x290], R6 ;  /* 0x0000a40000027a25 */ /* 0x000fe400078e0006 */
[----:B------:R-:W-:Y:S02]  /*9640*/  CS2R R6, SRZ ;  /* 0x0000000000067805 */ /* 0x000fe4000001ff00 */
[----:B------:R-:W-:Y:S01]  /*9650*/  IMAD.IADD R5, R5, 0x1, R8 ;  /* 0x0000000105057824 */ /* 0x000fe200078e0208 */
[----:B------:R-:W-:Y:S01]  /*9660*/  LEA R44, P1, R2, c[0x0][0x288], 0x1 ;  /* 0x0000a200022c7a11 */ /* 0x000fe200078208ff */
[----:B------:R-:W-:-:S02]  /*9670*/  IMAD R0, R0, c[0x0][0x294], R9 ;  /* 0x0000a50000007a24 */ /* 0x000fc400078e0209 */
[----:B------:R-:W-:Y:S01]  /*9680*/  CS2R R8, SRZ ;  /* 0x0000000000087805 */ /* 0x000fe2000001ff00 */
[----:B------:R-:W-:Y:S01]  /*9690*/  LEA.HI.X R36, R4, c[0x0][0x274], R5, 0x1, P0 ;  /* 0x00009d0004247a11 */ /* 0x000fe200000f0c05 */
[----:B------:R-:W-:Y:S01]  /*96a0*/  IMAD.IADD R0, R3, 0x1, R0 ;  /* 0x0000000103007824 */ /* 0x000fe200078e0200 */
[----:B------:R-:W-:Y:S01]  /*96b0*/  ISETP.GE.AND P0, PT, R22, R23, PT ;  /* 0x000000171600720c */ /* 0x000fe20003f06270 */
[----:B------:R1:W2:Y:S03]  /*96c0*/  SHFL.IDX PT, R4, R42, RZ, 0x1e1f ;  /* 0x001e1fff2a047589 */ /* 0x0002a600000e0000 */
[----:B------:R-:W-:Y:S01]  /*96d0*/  LEA.HI.X R33, R2, c[0x0][0x28c], R0, 0x1, P1 ;  /* 0x0000a30002217a11 */ /* 0x000fe200008f0c00 */
[----:B------:R1:W3:Y:S04]  /*96e0*/  SHFL.IDX PT, R5, R36, RZ, 0x1e1f ;  /* 0x001e1fff24057589 */ /* 0x0002e800000e0000 */
[----:B------:R1:W4:Y:S04]  /*96f0*/  SHFL.IDX PT, R2, R44, RZ, 0x1e1f ;  /* 0x001e1fff2c027589 */ /* 0x00032800000e0000 */
[----:B------:R1:W1:Y:S01]  /*9700*/  SHFL.IDX PT, R3, R33, RZ, 0x1e1f ;  /* 0x001e1fff21037589 */ /* 0x00026200000e0000 */
[----:B------:R-:W-:Y:S05]  /*9710*/  @P0 BRA `(.L_x_1263) ;  /* 0x000003e000000947 */ /* 0x000fea0003800000 */
[----:B------:R-:W-:Y:S01]  /*9720*/  ISETP.GE.AND P0, PT, R32, c[0x0][0x27c], PT ;  /* 0x00009f0020007a0c */ /* 0x000fe20003f06270 */
[----:B------:R-:W-:Y:S01]  /*9730*/  CS2R R20, SRZ ;  /* 0x0000000000147805 */ /* 0x000fe2000001ff00 */
[----:B------:R-:W-:Y:S01]  /*9740*/  ISETP.GE.AND P2, PT, R164, c[0x0][0x27c], PT ;  /* 0x00009f00a4007a0c */ /* 0x000fe20003f46270 */
[----:B------:R-:W-:-:S10]  /*9750*/  CS2R R18, SRZ ;  /* 0x0000000000127805 */ /* 0x000fd4000001ff00 */
[C---:B------:R-:W-:Y:S01]  /*9760*/  @!P0 IMAD.SHL.U32 R0, R32.reuse, 0x2, RZ ;  /* 0x0000000220008824 */ /* 0x040fe200078e00ff */
[----:B------:R-:W-:-:S04]  /*9770*/  @!P0 SHF.L.U64.HI R7, R32, 0x1, R37 ;  /* 0x0000000120078819 */ /* 0x000fc80000010225 */
[----:B--2---:R-:W-:-:S05]  /*9780*/  @!P0 IADD3 R8, P1, R4, R0, RZ ;  /* 0x0000000004088210 */ /* 0x004fca0007f3e0ff */
[----:B---3--:R-:W-:Y:S01]  /*9790*/  @!P0 IMAD.X R9, R5, 0x1, R7, P1 ;  /* 0x0000000105098824 */ /* 0x008fe200008e0607 */
[----:B----4-:R-:W-:Y:S01]  /*97a0*/  @!P0 IADD3 R6, P1, R2, R0, RZ ;  /* 0x0000000002068210 */ /* 0x010fe20007f3e0ff */
[----:B------:R-:W-:-:S03]  /*97b0*/  @!P2 IMAD.SHL.U32 R10, R164, 0x2, RZ ;  /* 0x00000002a40aa824 */ /* 0x000fc600078e00ff */
[----:B------:R2:W5:Y:S01]  /*97c0*/  @!P0 LD.E.64 R20, [R8.64] ;  /* 0x0000000608148980 */ /* 0x000562000c101b00 */
[----:B-1----:R-:W-:Y:S01]  /*97d0*/  @!P0 IMAD.X R7, R3, 0x1, R7, P1 ;  /* 0x0000000103078824 */ /* 0x002fe200008e0607 */
[----:B------:R-:W-:-:S04]  /*97e0*/  @!P2 SHF.L.U64.HI R0, R164, 0x1, R43 ;  /* 0x00000001a400a819 */ /* 0x000fc8000001022b */
[----:B------:R1:W5:Y:S01]  /*97f0*/  @!P0 LD.E.64 R18, [R6.64] ;  /* 0x0000000606128980 */ /* 0x000362000c101b00 */
[----:B------:R-:W-:Y:S01]  /*9800*/  ISETP.GE.AND P0, PT, R31, c[0x0][0x27c], PT ;  /* 0x00009f001f007a0c */ /* 0x000fe20003f06270 */
[----:B------:R-:W-:Y:S01]  /*9810*/  CS2R R24, SRZ ;  /* 0x0000000000187805 */ /* 0x000fe2000001ff00 */
[----:B------:R-:W-:Y:S01]  /*9820*/  CS2R R26, SRZ ;  /* 0x00000000001a7805 */ /* 0x000fe2000001ff00 */
[----:B--2---:R-:W-:-:S05]  /*9830*/  @!P2 IADD3 R8, P1, R4, R10, RZ ;  /* 0x0000000a0408a210 */ /* 0x004fca0007f3e0ff */
[----:B------:R-:W-:Y:S01]  /*9840*/  @!P2 IMAD.X R9, R5, 0x1, R0, P1 ;  /* 0x000000010509a824 */ /* 0x000fe200008e0600 */
[----:B-1----:R-:W-:-:S04]  /*9850*/  @!P2 IADD3 R6, P1, R2, R10, RZ ;  /* 0x0000000a0206a210 */ /* 0x002fc80007f3e0ff */
[----:B------:R-:W-:Y:S01]  /*9860*/  @!P0 IMAD.SHL.U32 R10, R31, 0x2, RZ ;  /* 0x000000021f0a8824 */ /* 0x000fe200078e00ff */
[----:B------:R1:W5:Y:S01]  /*9870*/  @!P2 LD.E.64 R24, [R8.64] ;  /* 0x000000060818a980 */ /* 0x000362000c101b00 */
[----:B------:R-:W-:Y:S01]  /*9880*/  @!P2 IMAD.X R7, R3, 0x1, R0, P1 ;  /* 0x000000010307a824 */ /* 0x000fe200008e0600 */
[----:B------:R-:W-:Y:S02]  /*9890*/  ISETP.GE.AND P1, PT, R113, c[0x0][0x27c], PT ;  /* 0x00009f0071007a0c */ /* 0x000fe40003f26270 */
[----:B------:R-:W-:Y:S02]  /*98a0*/  @!P0 SHF.L.U64.HI R0, R31, 0x1, R52 ;  /* 0x000000011f008819 */ /* 0x000fe40000010234 */
[----:B------:R2:W5:Y:S01]  /*98b0*/  @!P2 LD.E.64 R26, [R6.64] ;  /* 0x00000006061aa980 */ /* 0x000562000c101b00 */
[----:B------:R-:W-:Y:S01]  /*98c0*/  CS2R R28, SRZ ;  /* 0x00000000001c7805 */ /* 0x000fe2000001ff00 */
[----:B------:R-:W-:Y:S01]  /*98d0*/  CS2R R34, SRZ ;  /* 0x0000000000227805 */ /* 0x000fe2000001ff00 */
[----:B-1----:R-:W-:-:S05]  /*98e0*/  @!P0 IADD3 R8, P2, R4, R10, RZ ;  /* 0x0000000a04088210 */ /* 0x002fca0007f5e0ff */
[----:B------:R-:W-:Y:S01]  /*98f0*/  @!P0 IMAD.X R9, R5, 0x1, R0, P2 ;  /* 0x0000000105098824 */ /* 0x000fe200010e0600 */
[----:B--2---:R-:W-:Y:S01]  /*9900*/  @!P0 IADD3 R6, P2, R2, R10, RZ ;  /* 0x0000000a02068210 */ /* 0x004fe20007f5e0ff */
[----:B------:R-:W-:-:S03]  /*9910*/  @!P1 IMAD.SHL.U32 R10, R113, 0x2, RZ ;  /* 0x00000002710a9824 */ /* 0x000fc600078e00ff */
[----:B------:R1:W5:Y:S01]  /*9920*/  @!P0 LD.E.64 R28, [R8.64] ;  /* 0x00000006081c8980 */ /* 0x000362000c101b00 */
[----:B------:R-:W-:Y:S01]  /*9930*/  @!P0 IMAD.X R7, R3, 0x1, R0, P2 ;  /* 0x0000000103078824 */ /* 0x000fe200010e0600 */
[-C--:B------:R-:W-:Y:S02]  /*9940*/  @!P1 IADD3 R12, P3, R4, R10.reuse, RZ ;  /* 0x0000000a040c9210 */ /* 0x080fe40007f7e0ff */
[----:B------:R-:W-:Y:S02]  /*9950*/  @!P1 SHF.L.U64.HI R0, R113, 0x1, R53 ;  /* 0x0000000171009819 */ /* 0x000fe40000010235 */
[----:B------:R2:W5:Y:S01]  /*9960*/  @!P0 LD.E.64 R34, [R6.64] ;  /* 0x0000000606228980 */ /* 0x000562000c101b00 */
[----:B------:R-:W-:Y:S02]  /*9970*/  @!P1 IADD3 R10, P0, R2, R10, RZ ;  /* 0x0000000a020a9210 */ /* 0x000fe40007f1e0ff */
[----:B------:R-:W-:-:S03]  /*9980*/  ISETP.GE.AND P2, PT, R114, c[0x0][0x27c], PT ;  /* 0x00009f0072007a0c */ /* 0x000fc60003f46270 */
[--C-:B------:R-:W-:Y:S01]  /*9990*/  @!P1 IMAD.X R11, R3, 0x1, R0.reuse, P0 ;  /* 0x00000001030b9824 */ /* 0x100fe200000e0600 */
[----:B------:R-:W-:Y:S01]  /*99a0*/  ISETP.GE.AND P0, PT, R30, c[0x0][0x27c], PT ;  /* 0x00009f001e007a0c */ /* 0x000fe20003f06270 */
[----:B------:R-:W-:-:S08]  /*99b0*/  @!P1 IMAD.X R13, R5, 0x1, R0, P3 ;  /* 0x00000001050d9824 */ /* 0x000fd000018e0600 */
[----:B------:R-:W-:Y:S01]  /*99c0*/  @!P2 IMAD.WIDE R16, R114, 0x2, R4 ;  /* 0x000000027210a825 */ /* 0x000fe200078e0204 */
[----:B-1----:R-:W-:-:S03]  /*99d0*/  CS2R R8, SRZ ;  /* 0x0000000000087805 */ /* 0x002fc6000001ff00 */
[----:B------:R-:W-:Y:S01]  /*99e0*/  @!P2 IMAD.WIDE R14, R114, 0x2, R2 ;  /* 0x00000002720ea825 */ /* 0x000fe200078e0202 */
[----:B--2---:R-:W-:-:S03]  /*99f0*/  CS2R R6, SRZ ;  /* 0x0000000000067805 */ /* 0x004fc6000001ff00 */
[----:B------:R-:W-:Y:S01]  /*9a00*/  @!P0 IMAD.SHL.U32 R0, R30, 0x2, RZ ;  /* 0x000000021e008824 */ /* 0x000fe200078e00ff */
[----:B------:R1:W5:Y:S04]  /*9a10*/  @!P2 LD.E.64 R8, [R16.64] ;  /* 0x000000061008a980 */ /* 0x000368000c101b00 */
[----:B------:R2:W5:Y:S01]  /*9a20*/  @!P2 LD.E.64 R6, [R14.64] ;  /* 0x000000060e06a980 */ /* 0x000562000c101b00 */
[----:B------:R-:W-:Y:S01]  /*9a30*/  @!P0 IADD3 R4, P2, R4, R0, RZ ;  /* 0x0000000004048210 */ /* 0x000fe20007f5e0ff */
[----:B------:R-:W-:Y:S01]  /*9a40*/  CS2R R38, SRZ ;  /* 0x0000000000267805 */ /* 0x000fe2000001ff00 */
[----:B------:R-:W-:Y:S01]  /*9a50*/  CS2R R40, SRZ ;  /* 0x0000000000287805 */ /* 0x000fe2000001ff00 */
[----:B------:R-:W-:Y:S01]  /*9a60*/  CS2R R48, SRZ ;  /* 0x0000000000307805 */ /* 0x000fe2000001ff00 */
[----:B------:R-:W-:-:S03]  /*9a70*/  CS2R R50, SRZ ;  /* 0x0000000000327805 */ /* 0x000fc6000001ff00 */
[----:B------:R1:W5:Y:S04]  /*9a80*/  @!P1 LD.E.64 R38, [R12.64] ;  /* 0x000000060c269980 */ /* 0x000368000c101b00 */
[----:B------:R1:W5:Y:S01]  /*9a90*/  @!P1 LD.E.64 R40, [R10.64] ;  /* 0x000000060a289980 */ /* 0x000362000c101b00 */
[----:B--2---:R-:W-:-:S05]  /*9aa0*/  @!P0 SHF.L.U64.HI R14, R30, 0x1, R54 ;  /* 0x000000011e0e8819 */ /* 0x004fca0000010236 */
[----:B------:R-:W-:Y:S01]  /*9ab0*/  @!P0 IMAD.X R5, R5, 0x1, R14, P2 ;  /* 0x0000000105058824 */ /* 0x000fe200010e060e */
[----:B------:R-:W-:-:S04]  /*9ac0*/  @!P0 IADD3 R2, P2, R2, R0, RZ ;  /* 0x0000000002028210 */ /* 0x000fc80007f5e0ff */
[----:B------:R1:W5:Y:S01]  /*9ad0*/  @!P0 LD.E.64 R48, [R4.64] ;  /* 0x0000000604308980 */ /* 0x000362000c101b00 */
[----:B------:R-:W-:-:S05]  /*9ae0*/  @!P0 IMAD.X R3, R3, 0x1, R14, P2 ;  /* 0x0000000103038824 */ /* 0x000fca00010e060e */
[----:B------:R1:W5:Y:S03]  /*9af0*/  @!P0 LD.E.64 R50, [R2.64] ;  /* 0x0000000602328980 */ /* 0x000366000c101b00 */
.L_x_1263:
[----:B------:R-:W-:Y:S05]  /*9b00*/  BSYNC B0 ;  /* 0x0000000000007941 */ /* 0x000fea0003800000 */
.L_x_1262:
        /* <DEDUP_REMOVED lines=48> */
[----:B------:R-:W-:Y:S01]  /*9e10*/  PRMT R22, R10, 0x5410, R0 ;  /* 0x000054100a167816 */ /* 0x000fe20000000000 */
[----:B------:R-:W4:Y:S01]  /*9e20*/  SHFL.IDX PT, R4, R42, 0x1, 0x1e1f ;  /* 0x003e1f002a047f89 */ /* 0x000f2200000e0000 */
[----:B------:R-:W-:-:S03]  /*9e30*/  CS2R R46, SRZ ;  /* 0x00000000002e7805 */ /* 0x000fc6000001ff00 */
[----:B------:R1:W3:Y:S01]  /*9e40*/  SHFL.IDX PT, R3, R33, 0x1, 0x1e1f ;  /* 0x003e1f0021037f89 */ /* 0x0002e200000e0000 */
[----:B--2---:R-:W-:Y:S01]  /*9e50*/  CS2R R44, SRZ ;  /* 0x00000000002c7805 */ /* 0x004fe2000001ff00 */
[----:B-1----:R-:W-:Y:S01]  /*9e60*/  PRMT R33, R12, 0x5410, R11 ;  /* 0x000054100c217816 */ /* 0x002fe2000000000b */
[----:B------:R-:W-:Y:S05]  /*9e70*/  @P0 BRA `(.L_x_1265) ;  /* 0x000003e000000947 */ /* 0x000fea0003800000 */
[----:B---34-:R-:W-:Y:S01]  /*9e80*/  ISETP.GE.AND P0, PT, R32, c[0x0][0x27c], PT ;  /* 0x00009f0020007a0c */ /* 0x018fe20003f06270 */
[----:B------:R-:W-:Y:S01]  /*9e90*/  CS2R R56, SRZ ;  /* 0x0000000000387805 */ /* 0x000fe2000001ff00 */
[----:B------:R-:W-:Y:S01]  /*9ea0*/  ISETP.GE.AND P2, PT, R164, c[0x0][0x27c], PT ;  /* 0x00009f00a4007a0c */ /* 0x000fe20003f46270 */
[----:B------:R-:W-:-:S10]  /*9eb0*/  CS2R R58, SRZ ;  /* 0x00000000003a7805 */ /* 0x000fd4000001ff00 */
[C---:B------:R-:W-:Y:S01]  /*9ec0*/  @!P0 IMAD.SHL.U32 R0, R32.reuse, 0x2, RZ ;  /* 0x0000000220008824 */ /* 0x040fe200078e00ff */
[----:B------:R-:W-:-:S04]  /*9ed0*/  @!P0 SHF.L.U64.HI R11, R32, 0x1, R37 ;  /* 0x00000001200b8819 */ /* 0x000fc80000010225 */
[----:B------:R-:W-:-:S05]  /*9ee0*/  @!P0 IADD3 R12, P1, R4, R0, RZ ;  /* 0x00000000040c8210 */ /* 0x000fca0007f3e0ff */
        /* <DEDUP_REMOVED lines=8> */
[----:B------:R-:W-:Y:S01]  /*9f70*/  CS2R R62, SRZ ;  /* 0x00000000003e7805 */ /* 0x000fe2000001ff00 */
[----:B-1----:R-:W-:Y:S02]  /*9f80*/  @!P2 IADD3 R12, P1, R4, R0, RZ ;  /* 0x00000000040ca210 */ /* 0x002fe40007f3e0ff */
[----:B--2---:R-:W-:-:S05]  /*9f90*/  @!P2 SHF.L.U64.HI R11, R164, 0x1, R43 ;  /* 0x00000001a40ba819 */ /* 0x004fca000001022b */
[--C-:B------:R-:W-:Y:S01]  /*9fa0*/  @!P2 IMAD.X R13, R5, 0x1, R11.reuse, P1 ;  /* 0x00000001050da824 */ /* 0x100fe200008e060b */
[----:B------:R-:W-:Y:S02]  /*9fb0*/  @!P2 IADD3 R10, P1, R2, R0, RZ ;  /* 0x00000000020aa210 */ /* 0x000fe40007f3e0ff */
[----:B------:R-:W-:Y:S02]  /*9fc0*/  @!P0 IMAD.SHL.U32 R0, R31, 0x2, RZ ;  /* 0x000000021f008824 */ /* 0x000fe400078e00ff */
[----:B------:R1:W5:Y:S01]  /*9fd0*/  @!P2 LD.E.64 R60, [R12.64] ;  /* 0x000000060c3ca980 */ /* 0x000362000c101b00 */
[----:B------:R-:W-:Y:S01]  /*9fe0*/  @!P2 IMAD.X R11, R3, 0x1, R11, P1 ;  /* 0x00000001030ba824 */ /* 0x000fe200008e060b */
[----:B------:R-:W-:-:S04]  /*9ff0*/  ISETP.GE.AND P1, PT, R113, c[0x0][0x27c], PT ;  /* 0x00009f0071007a0c */ /* 0x000fc80003f26270 */
[----:B------:R2:W5:Y:S01]  /*a000*/  @!P2 LD.E.64 R62, [R10.64] ;  /* 0x000000060a3ea980 */ /* 0x000562000c101b00 */
[----:B------:R-:W-:Y:S01]  /*a010*/  CS2R R64, SRZ ;  /* 0x0000000000407805 */ /* 0x000fe2000001ff00 */
[----:B------:R-:W-:Y:S01]  /*a020*/  CS2R R66, SRZ ;  /* 0x0000000000427805 */ /* 0x000fe2000001ff00 */
[----:B-1----:R-:W-:Y:S02]  /*a030*/  @!P0 IADD3 R12, P2, R4, R0, RZ ;  /* 0x00000000040c8210 */ /* 0x002fe40007f5e0ff */
[----:B--2---:R-:W-:-:S05]  /*a040*/  @!P0 SHF.L.U64.HI R11, R31, 0x1, R52 ;  /* 0x000000011f0b8819 */ /* 0x004fca0000010234 */
[----:B------:R-:W-:Y:S01]  /*a050*/  @!P0 IMAD.X R13, R5, 0x1, R11, P2 ;  /* 0x00000001050d8824 */ /* 0x000fe200010e060b */
[----:B------:R-:W-:Y:S01]  /*a060*/  @!P0 IADD3 R10, P2, R2, R0, RZ ;  /* 0x00000000020a8210 */ /* 0x000fe20007f5e0ff */
        /* <DEDUP_REMOVED lines=8> */
[----:B--2---:R-:W-:-:S05]  /*a0f0*/  @!P1 IADD3 R10, P0, R2, R14, RZ ;  /* 0x0000000e020a9210 */ /* 0x004fca0007f1e0ff */
[----:B------:R-:W-:Y:S01]  /*a100*/  @!P1 IMAD.X R11, R3, 0x1, R0, P0 ;  /* 0x00000001030b9824 */ /* 0x000fe200000e0600 */
[----:B------:R-:W-:Y:S02]  /*a110*/  ISETP.GE.AND P0, PT, R30, c[0x0][0x27c], PT ;  /* 0x00009f001e007a0c */ /* 0x000fe40003f06270 */
[----:B-1----:R-:W-:Y:S02]  /*a120*/  @!P1 IADD3 R12, P3, R4, R14, RZ ;  /* 0x0000000e040c9210 */ /* 0x002fe40007f7e0ff */
[----:B------:R-:W-:-:S04]  /*a130*/  @!P2 IMAD.WIDE R16, R114, 0x2, R4 ;  /* 0x000000027210a825 */ /* 0x000fc800078e0204 */
[----:B------:R-:W-:Y:S01]  /*a140*/  @!P1 IMAD.X R13, R5, 0x1, R0, P3 ;  /* 0x00000001050d9824 */ /* 0x000fe200018e0600 */
[----:B------:R1:W5:Y:S01]  /*a150*/  @!P2 LD.E.64 R44, [R16.64] ;  /* 0x00000006102ca980 */ /* 0x000362000c101b00 */
[----:B------:R-:W-:-:S04]  /*a160*/  @!P2 IMAD.WIDE R14, R114, 0x2, R2 ;  /* 0x00000002720ea825 */ /* 0x000fc800078e0202 */
[----:B------:R-:W-:Y:S01]  /*a170*/  @!P0 IMAD.SHL.U32 R0, R30, 0x2, RZ ;  /* 0x000000021e008824 */ /* 0x000fe200078e00ff */
[----:B------:R2:W5:Y:S04]  /*a180*/  @!P2 LD.E.64 R46, [R14.64] ;  /* 0x000000060e2ea980 */ /* 0x000568000c101b00 */
        /* <DEDUP_REMOVED lines=13> */
.L_x_1265:
[----:B---34-:R-:W-:Y:S05]  /*a260*/  BSYNC B0 ;  /* 0x0000000000007941 */ /* 0x018fea0003800000 */
.L_x_1264:
        /* <DEDUP_REMOVED lines=50> */
[----:B------:R-:W1:Y:S01]  /*a590*/  LDS.128 R12, [R252+0x4800] ;  /* 0x00480000fc0c7984 */ /* 0x000e620000000c00 */
[----:B------:R-:W-:Y:S02]  /*a5a0*/  SHF.R.U32.HI R0, RZ, 0x10, R7 ;  /* 0x00000010ff007819 */ /* 0x000fe40000011607 */
[----:B------:R-:W-:Y:S02]  /*a5b0*/  SHF.R.U64 R17, R8, 0x10, R9 ;  /* 0x0000001008117819 */ /* 0x000fe40000001209 */
[----:B------:R-:W-:Y:S02]  /*a5c0*/  SHF.R.U64 R16, R6, 0x10, R7 ;  /* 0x0000001006107819 */ /* 0x000fe40000001207 */
[----:B------:R-:W-:Y:S01]  /*a5d0*/  SHF.R.U32.HI R3, RZ, 0x10, R9 ;  /* 0x00000010ff037819 */ /* 0x000fe20000011609 */
[--C-:B-1----:R-:W-:Y:S02]  /*a5e0*/  HADD2.F32 R8, -RZ, R12.reuse.H0_H0 ;  /* 0x2000000cff087230 */ /* 0x102fe40000004100 */
[----:B------:R-:W-:-:S02]  /*a5f0*/  HADD2.F32 R7, -RZ, R12.H1_H1 ;  /* 0x3000000cff077230 */ /* 0x000fc40000004100 */
[--C-:B------:R-:W-:Y:S02]  /*a600*/  HADD2.F32 R2, -RZ, R15.reuse.H1_H1 ;  /* 0x3000000fff027230 */ /* 0x100fe40000004100 */
[----:B------:R-:W-:Y:S02]  /*a610*/  HADD2.F32 R12, -RZ, R0.H0_H0 ;  /* 0x20000000ff0c7230 */ /* 0x000fe40000004100 */
[----:B------:R-:W-:Y:S02]  /*a620*/  HADD2.F32 R0, -RZ, R22.H0_H0 ;  /* 0x20000016ff007230 */ /* 0x000fe40000004100 */
[----:B------:R-:W-:Y:S01]  /*a630*/  HADD2.F32 R9, -RZ, R15.H0_H0 ;  /* 0x2000000fff097230 */ /* 0x000fe20000004100 */
[-C--:B------:R-:W-:Y:S01]  /*a640*/  FMUL.FTZ R11, R2, R12.reuse ;  /* 0x0000000c020b7220 */ /* 0x080fe20000410000 */
[----:B------:R-:W-:Y:S02]  /*a650*/  HADD2.F32 R15, -RZ, R3.H0_H0 ;  /* 0x20000003ff0f7230 */ /* 0x000fe40000004100 */
[--C-:B------:R-:W-:Y:S01]  /*a660*/  HADD2.F32 R6, -RZ, R13.reuse.H0_H0 ;  /* 0x2000000dff067230 */ /* 0x100fe20000004100 */
[----:B------:R-:W-:Y:S01]  /*a670*/  FMUL.FTZ R12, R9, R12 ;  /* 0x0000000c090c7220 */ /* 0x000fe20000410000 */
[----:B------:R-:W-:Y:S01]  /*a680*/  HADD2.F32 R5, -RZ, R13.H1_H1 ;  /* 0x3000000dff057230 */ /* 0x000fe20000004100 */
[----:B------:R-:W-:Y:S01]  /*a690*/  FMUL.FTZ R13, R7, R0 ;  /* 0x00000000070d7220 */ /* 0x000fe20000410000 */
[----:B------:R-:W-:-:S02]  /*a6a0*/  HADD2.F32 R3, -RZ, R55.H0_H0 ;  /* 0x20000037ff037230 */ /* 0x000fc40000004100 */
        /* <DEDUP_REMOVED lines=24> */
.L_x_1269:
[----:B------:R-:W-:Y:S05]  /*a830*/  BSYNC B0 ;  /* 0x0000000000007941 */ /* 0x000fea0003800000 */
.L_x_1268:
[----:B------:R-:W-:Y:S01]  /*a840*/  ISETP.GE.AND P0, PT, R32, c[0x0][0x27c], PT ;  /* 0x00009f0020007a0c */ /* 0x000fe20003f06270 */
[----:B------:R-:W-:-:S12]  /*a850*/  BSSY B0, `(.L_x_1270) ;  /* 0x000002d000007945 */ /* 0x000fd80003800000 */
[----:B------:R-:W-:Y:S05]  /*a860*/  @P0 BRA `(.L_x_1271) ;  /* 0x000002b000000947 */ /* 0x000fea0003800000 */
[----:B------:R-:W2:Y:S01]  /*a870*/  LDL R22, [R1] ;  /* 0x0000000001167983 */ /* 0x000ea20000100800 */
        /* <DEDUP_REMOVED lines=42> */
.L_x_1271:
[----:B------:R-:W-:Y:S05]  /*ab20*/  BSYNC B0 ;  /* 0x0000000000007941 */ /* 0x000fea0003800000 */
.L_x_1270:
[----:B------:R-:W-:Y:S01]  /*ab30*/  ISETP.GE.AND P0, PT, R164, c[0x0][0x27c], PT ;  /* 0x00009f00a4007a0c */ /* 0x000fe20003f06270 */
[----:B------:R-:W-:-:S12]  /*ab40*/  BSSY B0, `(.L_x_1272) ;  /* 0x000002c000007945 */ /* 0x000fd80003800000 */
[----:B------:R-:W-:Y:S05]  /*ab50*/  @P0 BRA `(.L_x_1273) ;  /* 0x000002a000000947 */ /* 0x000fea0003800000 */
[----:B-1----:R-:W1:Y:S01]  /*ab60*/  LDS.128 R4, [R252+0x6800] ;  /* 0x00680000fc047984 */ /* 0x002e620000000c00 */
        /* <DEDUP_REMOVED lines=8> */
[----:B------:R-:W-:Y:S02]  /*abf0*/  HADD2.F32 R15, -RZ, R15.H0_H0 ;  /* 0x2000000fff0f7230 */ /* 0x000fe40000004100 */
        /* <DEDUP_REMOVED lines=32> */
.L_x_1273:
[----:B------:R-:W-:Y:S05]  /*ae00*/  BSYNC B0 ;  /* 0x0000000000007941 */ /* 0x000fea0003800000 */
.L_x_1272:
        /* <DEDUP_REMOVED lines=13> */
[----:B-12---:R-:W1:Y:S02]  /*aee0*/  LDS.128 R4, [R18+0x6800] ;  /* 0x0068000012047984 */ /* 0x006e640000000c00 */
        /* <DEDUP_REMOVED lines=32> */
.L_x_1275:
[----:B------:R-:W-:Y:S05]  /*b0f0*/  BSYNC B0 ;  /* 0x0000000000007941 */ /* 0x000fea0003800000 */
.L_x_1274:
        /* <DEDUP_REMOVED lines=45> */
.L_x_1277:
[----:B------:R-:W-:Y:S05]  /*b3d0*/  BSYNC B0 ;  /* 0x0000000000007941 */ /* 0x000fea0003800000 */
.L_x_1276:
[----:B------:R-:W-:-:S13]  /*b3e0*/  ISETP.GE.AND P0, PT, R30, c[0x0][0x27c], PT ;  /* 0x00009f001e007a0c */ /* 0x000fda0003f06270 */
[----:B------:R-:W-:Y:S05]  /*b3f0*/  @P0 BRA `(.L_x_1267) ;  /* 0x000002b000000947 */ /* 0x000fea0003800000 */
[----:B-1----:R-:W2:Y:S01]  /*b400*/  LDL R18, [R1] ;  /* 0x0000000001127983 */ /* 0x002ea20000100800 */
        /* <DEDUP_REMOVED lines=42> */
.L_x_1267:
[----:B------:R-:W-:Y:S05]  /*b6b0*/  BSYNC B1 ;  /* 0x0000000000017941 */ /* 0x000fea0003800000 */
.L_x_1266:
        /* <DEDUP_REMOVED lines=50> */
.L_x_1280:
[----:B------:R-:W-:Y:S05]  /*b9e0*/  BSYNC B0 ;  /* 0x0000000000007941 */ /* 0x000fea0003800000 */
.L_x_1279:
[----:B------:R-:W-:Y:S01]  /*b9f0*/  ISETP.GE.AND P0, PT, R32, c[0x0][0x27c], PT ;  /* 0x00009f0020007a0c */ /* 0x000fe20003f06270 */
[----:B------:R-:W-:-:S12]  /*ba00*/  BSSY B0, `(.L_x_1281) ;  /* 0x000002d000007945 */ /* 0x000fd80003800000 */
        /* <DEDUP_REMOVED lines=44> */
.L_x_1282:
[----:B------:R-:W-:Y:S05]  /*bcd0*/  BSYNC B0 ;  /* 0x0000000000007941 */ /* 0x000fea0003800000 */
.L_x_1281:
        /* <DEDUP_REMOVED lines=45> */
.L_x_1284:
[----:B------:R-:W-:Y:S05]  /*bfb0*/  BSYNC B0 ;  /* 0x0000000000007941 */ /* 0x000fea0003800000 */
.L_x_1283:
        /* <DEDUP_REMOVED lines=46> */
.L_x_1286:
[----:B------:R-:W-:Y:S05]  /*c2a0*/  BSYNC B0 ;  /* 0x0000000000007941 */ /* 0x000fea0003800000 */
.L_x_1285:
        /* <DEDUP_REMOVED lines=45> */
.L_x_1288:
[----:B------:R-:W-:Y:S05]  /*c580*/  BSYNC B0 ;  /* 0x0000000000007941 */ /* 0x000fea0003800000 */
.L_x_1287:
        /* <DEDUP_REMOVED lines=46> */
.L_x_1261:
[----:B------:R1:W5:Y:S04]  /*c870*/  LDL R25, [R1+0x88] ;  /* 0x0000880001197983 */ /* 0x0003680000100800 */
[----:B------:R1:W5:Y:S01]  /*c880*/  LDL R24, [R1+0x84] ;  /* 0x0000840001187983 */ /* 0x0003620000100800 */
[----:B------:R-:W-:Y:S01]  /*c890*/  ISETP.NE.AND P0, PT, R144, 0x1, PT ;  /* 0x000000019000780c */ /* 0x000fe20003f05270 */
[----:B------:R-:W-:Y:S01]  /*c8a0*/  IMAD.MOV.U32 R5, RZ, RZ, R7 ;  /* 0x000000ffff057224 */ /* 0x000fe200078e0007 */
[----:B------:R-:W-:Y:S01]  /*c8b0*/  MOV R7, R6 ;  /* 0x0000000600077202 */ /* 0x000fe20000000f00 */
[----:B------:R-:W-:Y:S01]  /*c8c0*/  IMAD.MOV.U32 R6, RZ, RZ, R2 ;  /* 0x000000ffff067224 */ /* 0x000fe200078e0002 */
        /* <DEDUP_REMOVED lines=9> */
[----:B------:R-:W-:Y:S01]  /*c960*/  @P0 IMAD.HI.U32 R3, R0, c[0x0][0x2c8], RZ ;  /* 0x0000b20000030a27 */ /* 0x000fe200078e00ff */
[----:B------:R-:W-:Y:S01]  /*c970*/  CS2R R30, SRZ ;  /* 0x00000000001e7805 */ /* 0x000fe2000001ff00 */
[----:B------:R-:W-:-:S03]  /*c980*/  CS2R R28, SRZ ;  /* 0x00000000001c7805 */ /* 0x000fc6000001ff00 */
[----:B------:R-:W-:-:S04]  /*c990*/  @P0 SHF.R.U32.HI R0, RZ, c[0x0][0x2cc], R3 ;  /* 0x0000b300ff000a19 */ /* 0x000fc80000011603 */
[----:B------:R-:W-:Y:S01]  /*c9a0*/  SHF.R.S32.HI R3, RZ, 0x1f, R0 ;  /* 0x0000001fff037819 */ /* 0x000fe20000011400 */
[----:B------:R-:W-:-:S04]  /*c9b0*/  IMAD.WIDE.U32 R4, R0, c[0x0][0x280], R4 ;  /* 0x0000a00000047a25 */ /* 0x000fc800078e0004 */
[C---:B------:R-:W-:Y:S01]  /*c9c0*/  IMAD R9, R3.reuse, c[0x0][0x280], RZ ;  /* 0x0000a00003097a24 */ /* 0x040fe200078e02ff */
[----:B------:R-:W-:Y:S01]  /*c9d0*/  LEA R20, P1, R4, c[0x0][0x270], 0x1 ;  /* 0x00009c0004147a11 */ /* 0x000fe200078208ff */
[----:B------:R-:W-:Y:S02]  /*c9e0*/  IMAD R8, R3, c[0x0][0x290], RZ ;  /* 0x0000a40003087a24 */ /* 0x000fe400078e02ff */
[C---:B------:R-:W-:Y:S02]  /*c9f0*/  IMAD.WIDE.U32 R2, R0.reuse, c[0x0][0x290], R6 ;  /* 0x0000a40000027a25 */ /* 0x040fe400078e0006 */
[----:B------:R1:W2:Y:S02]  /*ca00*/  SHFL.IDX PT, R12, R20, RZ, 0x1e1f ;  /* 0x001e1fff140c7589 */ /* 0x0002a400000e0000 */
[----:B------:R-:W-:Y:S01]  /*ca10*/  IMAD R6, R0, c[0x0][0x284], R9 ;  /* 0x0000a10000067a24 */ /* 0x000fe200078e0209 */
[----:B------:R-:W-:Y:S01]  /*ca20*/  LEA R21, P0, R2, c[0x0][0x288], 0x1 ;  /* 0x0000a20002157a11 */ /* 0x000fe200078008ff */
[----:B------:R-:W-:-:S02]  /*ca30*/  IMAD R0, R0, c[0x0][0x294], R8 ;  /* 0x0000a50000007a24 */ /* 0x000fc400078e0208 */
        /* <DEDUP_REMOVED lines=14> */
[----:B------:R-:W-:Y:S01]  /*cb20*/  ISETP.GE.AND P2, PT, R112, c[0x0][0x27c], PT ;  /* 0x00009f0070007a0c */ /* 0x000fe20003f46270 */
[----:B------:R-:W-:Y:S01]  /*cb30*/  CS2R R32, SRZ ;  /* 0x0000000000207805 */ /* 0x000fe2000001ff00 */
[----:B------:R-:W-:Y:S01]  /*cb40*/  CS2R R30, SRZ ;  /* 0x00000000001e7805 */ /* 0x000fe2000001ff00 */
[----:B------:R-:W-:Y:S01]  /*cb50*/  CS2R R28, SRZ ;  /* 0x00000000001c7805 */ /* 0x000fe2000001ff00 */
[----:B------:R-:W-:Y:S01]  /*cb60*/  CS2R R46, SRZ ;  /* 0x00000000002e7805 */ /* 0x000fe2000001ff00 */
[----:B------:R-:W-:-:S06]  /*cb70*/  CS2R R44, SRZ ;  /* 0x00000000002c7805 */ /* 0x000fcc000001ff00 */
[C---:B------:R-:W-:Y:S01]  /*cb80*/  @!P0 IMAD.SHL.U32 R0, R104.reuse, 0x2, RZ ;  /* 0x0000000268008824 */ /* 0x040fe200078e00ff */
[----:B------:R-:W-:-:S04]  /*cb90*/  @!P0 SHF.L.U64.HI R4, R104, 0x1, R105 ;  /* 0x0000000168048819 */ /* 0x000fc80000010269 */
[-C--:B------:R-:W-:Y:S02]  /*cba0*/  @!P0 IADD3 R16, P1, R12, R0.reuse, RZ ;  /* 0x000000000c108210 */ /* 0x080fe40007f3e0ff */
[----:B---3--:R-:W-:Y:S02]  /*cbb0*/  @!P0 IADD3 R14, P3, R2, R0, RZ ;  /* 0x00000000020e8210 */ /* 0x008fe40007f7e0ff */
[----:B----4-:R-:W-:Y:S02]  /*cbc0*/  @!P0 IADD3.X R17, R13, R4, RZ, P1, !PT ;  /* 0x000000040d118210 */ /* 0x010fe40000ffe4ff */
[----:B------:R-:W-:Y:S01]  /*cbd0*/  ISETP.GE.AND P1, PT, R111, c[0x0][0x27c], PT ;  /* 0x00009f006f007a0c */ /* 0x000fe20003f26270 */
[----:B-1----:R-:W-:Y:S01]  /*cbe0*/  @!P0 IMAD.X R15, R3, 0x1, R4, P3 ;  /* 0x00000001030f8824 */ /* 0x002fe200018e0604 */
[----:B-----5:R-:W-:-:S05]  /*cbf0*/  @!P2 SHF.L.U32 R4, R25, 0x3, RZ ;  /* 0x000000031904a819 */ /* 0x020fca00000006ff */
[----:B------:R-:W-:-:S04]  /*cc00*/  @!P2 IMAD.WIDE R8, R4, 0x2, R12 ;  /* 0x000000020408a825 */ /* 0x000fc800078e020c */
[----:B------:R-:W-:Y:S01]  /*cc10*/  @!P2 IMAD.WIDE R6, R4, 0x2, R2 ;  /* 0x000000020406a825 */ /* 0x000fe200078e0202 */
[----:B------:R1:W5:Y:S03]  /*cc20*/  @!P2 LD.E.128 R32, [R8.64] ;  /* 0x000000060820a980 */ /* 0x000366000c101d00 */
[----:B------:R-:W-:Y:S01]  /*cc30*/  @!P1 IMAD.SHL.U32 R0, R24, 0x8, RZ ;  /* 0x0000000818009824 */ /* 0x000fe200078e00ff */
[----:B------:R2:W5:Y:S03]  /*cc40*/  @!P2 LD.E.128 R28, [R6.64] ;  /* 0x00000006061ca980 */ /* 0x000566000c101d00 */
[C---:B------:R-:W-:Y:S01]  /*cc50*/  @!P1 IMAD.WIDE R4, R0.reuse, 0x2, R12 ;  /* 0x0000000200049825 */ /* 0x040fe200078e020c */
[----:B------:R-:W-:Y:S01]  /*cc60*/  CS2R R42, SRZ ;  /* 0x00000000002a7805 */ /* 0x000fe2000001ff00 */
[----:B------:R-:W-:Y:S01]  /*cc70*/  CS2R R40, SRZ ;  /* 0x0000000000287805 */ /* 0x000fe2000001ff00 */
[----:B------:R-:W-:Y:S01]  /*cc80*/  CS2R R10, SRZ ;  /* 0x00000000000a7805 */ /* 0x000fe2000001ff00 */
[----:B------:R-:W-:Y:S01]  /*cc90*/  @!P1 IMAD.WIDE R2, R0, 0x2, R2 ;  /* 0x0000000200029825 */ /* 0x000fe200078e0202 */
[----:B------:R3:W5:Y:S04]  /*cca0*/  @!P1 LD.E.128 R44, [R4.64] ;  /* 0x00000006042c9980 */ /* 0x000768000c101d00 */
[----:B------:R4:W5:Y:S01]  /*ccb0*/  @!P1 LD.E.128 R40, [R2.64] ;  /* 0x0000000602289980 */ /* 0x000962000c101d00 */
[----:B-1----:R-:W-:Y:S01]  /*ccc0*/  CS2R R8, SRZ ;  /* 0x0000000000087805 */ /* 0x002fe2000001ff00 */
[----:B--2---:R-:W-:-:S05]  /*ccd0*/  CS2R R6, SRZ ;  /* 0x0000000000067805 */ /* 0x004fca000001ff00 */
[----:B------:R4:W5:Y:S01]  /*cce0*/  @!P0 LD.E.128 R8, [R16.64] ;  /* 0x0000000610088980 */ /* 0x000962000c101d00 */
[----:B---3--:R-:W-:-:S06]  /*ccf0*/  CS2R R4, SRZ ;  /* 0x0000000000047805 */ /* 0x008fcc000001ff00 */
[----:B------:R4:W5:Y:S02]  /*cd00*/  @!P0 LD.E.128 R4, [R14.64] ;  /* 0x000000060e048980 */ /* 0x000964000c101d00 */
.L_x_1290:
[----:B--2---:R-:W-:Y:S05]  /*cd10*/  BSYNC B0 ;  /* 0x0000000000007941 */ /* 0x004fea0003800000 */
.L_x_1289:
[----:B------:R-:W-:Y:S01]  /*cd20*/  IADD3 R0, R22, 0x40, RZ ;  /* 0x0000004016007810 */ /* 0x000fe20007ffe0ff */
[----:B---345:R-:W-:Y:S01]  /*cd30*/  IMAD.MOV.U32 R2, RZ, RZ, R44 ;  /* 0x000000ffff027224 */ /* 0x038fe200078e002c */
[----:B------:R-:W-:Y:S01]  /*cd40*/  MOV R16, R6 ;  /* 0x0000000600107202 */ /* 0x000fe20000000f00 */
[----:B------:R-:W-:Y:S01]  /*cd50*/  IMAD.MOV.U32 R12, RZ, RZ, R46 ;  /* 0x000000ffff0c7224 */ /* 0x000fe200078e002e */
[----:B------:R-:W-:Y:S01]  /*cd60*/  ISETP.GE.AND P0, PT, R0, R23, PT ;  /* 0x000000170000720c */ /* 0x000fe20003f06270 */
[----:B------:R-:W-:Y:S01]  /*cd70*/  IMAD.MOV.U32 R0, RZ, RZ, R45 ;  /* 0x000000ffff007224 */ /* 0x000fe200078e002d */
[----:B------:R-:W-:Y:S01]  /*cd80*/  PRMT R89, R89, 0x5410, R2 ;  /* 0x0000541059597816 */ /* 0x000fe20000000002 */
[----:B-1----:R-:W-:Y:S01]  /*cd90*/  IMAD.MOV.U32 R3, RZ, RZ, R47 ;  /* 0x000000ffff037224 */ /* 0x002fe200078e002f */
        /* <DEDUP_REMOVED lines=10> */
[----:B------:R1:W2:Y:S01]  /*ce40*/  SHFL.IDX PT, R13, R19, 0x1, 0x1e1f ;  /* 0x003e1f00130d7f89 */ /* 0x0002a200000e0000 */
        /* <DEDUP_REMOVED lines=52> */
[----:B------:R-:W-:Y:S02]  /*d190*/  @!P0 SHF.L.U64.HI R15, R104, 0x1, R105 ;  /* 0x00000001680f8819 */ /* 0x000fe40000010269 */
[----:B-1----:R-:W-:Y:S02]  /*d1a0*/  @!P2 SHF.L.U32 R18, R25, 0x3, RZ ;  /* 0x000000031912a819 */ /* 0x002fe400000006ff */
[-C--:B---3--:R-:W-:Y:S02]  /*d1b0*/  @!P0 IADD3 R16, P1, R12, R0.reuse, RZ ;  /* 0x000000000c108210 */ /* 0x088fe40007f3e0ff */
[----:B----4-:R-:W-:Y:S01]  /*d1c0*/  @!P0 IADD3 R14, P3, R2, R0, RZ ;  /* 0x00000000020e8210 */ /* 0x010fe20007f7e0ff */
[C---:B------:R-:W-:Y:S01]  /*d1d0*/  @!P2 IMAD.WIDE R20, R18.reuse, 0x2, R12 ;  /* 0x000000021214a825 */ /* 0x040fe200078e020c */
[----:B------:R-:W-:Y:S02]  /*d1e0*/  @!P0 IADD3.X R17, R13, R15, RZ, P1, !PT ;  /* 0x0000000f0d118210 */ /* 0x000fe40000ffe4ff */
[----:B------:R-:W-:Y:S01]  /*d1f0*/  ISETP.GE.AND P1, PT, R111, c[0x0][0x27c], PT ;  /* 0x00009f006f007a0c */ /* 0x000fe20003f26270 */
[----:B------:R-:W-:Y:S01]  /*d200*/  @!P0 IMAD.X R15, R3, 0x1, R15, P3 ;  /* 0x00000001030f8824 */ /* 0x000fe200018e060f */
[----:B------:R-:W-:Y:S01]  /*d210*/  CS2R R74, SRZ ;  /* 0x00000000004a7805 */ /* 0x000fe2000001ff00 */
[----:B------:R-:W-:Y:S01]  /*d220*/  @!P2 IMAD.WIDE R18, R18, 0x2, R2 ;  /* 0x000000021212a825 */ /* 0x000fe200078e0202 */
[----:B------:R-:W-:Y:S01]  /*d230*/  CS2R R72, SRZ ;  /* 0x0000000000487805 */ /* 0x000fe2000001ff00 */
[----:B------:R-:W-:Y:S01]  /*d240*/  CS2R R50, SRZ ;  /* 0x0000000000327805 */ /* 0x000fe2000001ff00 */
[----:B------:R-:W-:Y:S01]  /*d250*/  CS2R R48, SRZ ;  /* 0x0000000000307805 */ /* 0x000fe2000001ff00 */
[----:B------:R-:W-:Y:S01]  /*d260*/  CS2R R54, SRZ ;  /* 0x0000000000367805 */ /* 0x000fe2000001ff00 */
[----:B------:R-:W-:Y:S01]  /*d270*/  CS2R R52, SRZ ;  /* 0x0000000000347805 */ /* 0x000fe2000001ff00 */
[----:B------:R1:W5:Y:S04]  /*d280*/  @!P2 LD.E.128 R64, [R20.64] ;  /* 0x000000061440a980 */ /* 0x000368000c101d00 */
[----:B------:R-:W-:Y:S01]  /*d290*/  @!P1 IMAD.SHL.U32 R0, R24, 0x8, RZ ;  /* 0x0000000818009824 */ /* 0x000fe200078e00ff */
[----:B------:R1:W5:Y:S03]  /*d2a0*/  @!P2 LD.E.128 R68, [R18.64] ;  /* 0x000000061244a980 */ /* 0x000366000c101d00 */
[C---:B------:R-:W-:Y:S01]  /*d2b0*/  @!P1 IMAD.WIDE R12, R0.reuse, 0x2, R12 ;  /* 0x00000002000c9825 */ /* 0x040fe200078e020c */
[----:B------:R1:W5:Y:S03]  /*d2c0*/  @!P0 LD.E.128 R48, [R16.64] ;  /* 0x0000000610308980 */ /* 0x000366000c101d00 */
[----:B------:R-:W-:Y:S01]  /*d2d0*/  @!P1 IMAD.WIDE R2, R0, 0x2, R2 ;  /* 0x0000000200029825 */ /* 0x000fe200078e0202 */
[----:B------:R1:W5:Y:S04]  /*d2e0*/  @!P1 LD.E.128 R76, [R12.64] ;  /* 0x000000060c4c9980 */ /* 0x000368000c101d00 */
[----:B------:R1:W5:Y:S04]  /*d2f0*/  @!P1 LD.E.128 R72, [R2.64] ;  /* 0x0000000602489980 */ /* 0x000368000c101d00 */
[----:B------:R1:W5:Y:S02]  /*d300*/  @!P0 LD.E.128 R52, [R14.64] ;  /* 0x000000060e348980 */ /* 0x000364000c101d00 */
.L_x_1292:
[----:B--2---:R-:W-:Y:S05]  /*d310*/  BSYNC B0 ;  /* 0x0000000000007941 */ /* 0x004fea0003800000 */
.L_x_1291:
        /* <DEDUP_REMOVED lines=154> */
.L_x_1296:
[----:B------:R-:W-:Y:S05]  /*dcc0*/  BSYNC B0 ;  /* 0x0000000000007941 */ /* 0x000fea0003800000 */
.L_x_1295:
        /* <DEDUP_REMOVED lines=100> */
.L_x_1298:
[----:B------:R-:W-:Y:S05]  /*e310*/  BSYNC B0 ;  /* 0x0000000000007941 */ /* 0x000fea0003800000 */
.L_x_1297:
        /* <DEDUP_REMOVED lines=99> */
.L_x_1294:
[----:B------:R-:W-:Y:S05]  /*e950*/  BSYNC B1 ;  /* 0x0000000000017941 */ /* 0x000fea0003800000 */
.L_x_1293:
        /* <DEDUP_REMOVED lines=107> */
.L_x_1300:
[----:B------:R-:W-:Y:S05]  /*f010*/  BSYNC B0 ;  /* 0x0000000000007941 */ /* 0x000fea0003800000 */
.L_x_1299:
        /* <DEDUP_REMOVED lines=100> */
.L_x_1302:
[----:B------:R-:W-:Y:S05]  /*f660*/  BSYNC B0 ;  /* 0x0000000000007941 */ /* 0x000fea0003800000 */
.L_x_1301:
        /* <DEDUP_REMOVED lines=99> */
.L_x_1278:
[----:B------:R-:W-:Y:S05]  /*fca0*/  BSYNC B2 ;  /* 0x0000000000027941 */ /* 0x000fea0003800000 */
.L_x_1260:
[----:B-12---:R-:W1:Y:S01]  /*fcb0*/  S2R R6, SR_TID.X ;  /* 0x0000000000067919 */ /* 0x006e620000002100 */
[----:B------:R-:W-:Y:S01]  /*fcc0*/  IMAD R0, R106, c[0x0][0x208], RZ ;  /* 0x000082006a007a24 */ /* 0x000fe200078e02ff */
[----:B------:R-:W-:-:S04]  /*fcd0*/  DEPBAR.LE SB0, 0x0 ;  /* 0x000080000000791a */ /* 0x000fc80000000000 */
[C---:B------:R-:W-:Y:S01]  /*fce0*/  IMAD.WIDE.U32 R2, R108.reuse, c[0x0][0x208], RZ ;  /* 0x000082006c027a25 */ /* 0x040fe200078e00ff */
[----:B------:R-:W-:Y:S01]  /*fcf0*/  BAR.SYNC.DEFER_BLOCKING 0x0 ;  /* 0x0000000000007b1d */ /* 0x000fe20000010000 */
[----:B------:R-:W-:Y:S02]  /*fd00*/  MOV R4, R244 ;  /* 0x000000f400047202 */ /* 0x000fe40000000f00 */
[----:B------:R-:W-:Y:S01]  /*fd10*/  IMAD R0, R108, c[0x0][0x20c], R0 ;  /* 0x000083006c007a24 */ /* 0x000fe200078e0200 */
[----:B------:R-:W-:Y:S02]  /*fd20*/  MOV R5, R249 ;  /* 0x000000f900057202 */ /* 0x000fe40000000f00 */
[----:B------:R-:W-:Y:S01]  /*fd30*/  LOP3.LUT P2, RZ, R103, 0x1, RZ, 0xc0, !PT ;  /* 0x0000000167ff7812 */ /* 0x000fe2000784c0ff */
[----:B------:R-:W2:Y:S01]  /*fd40*/  LDL R246, [R1+0x1c] ;  /* 0x00001c0001f67983 */ /* 0x000ea20000100800 */
[----:B------:R-:W-:Y:S01]  /*fd50*/  IADD3 R0, R3, R0, RZ ;  /* 0x0000000003007210 */ /* 0x000fe20007ffe0ff */
[----:B------:R-:W-:Y:S01]  /*fd60*/  IMAD.WIDE.U32 R4, R2, 0x30, R4 ;  /* 0x0000003002047825 */ /* 0x000fe200078e0004 */
[----:B------:R-:W-:-:S03]  /*fd70*/  SHF.L.U32 R203, R109, 0x1, RZ ;  /* 0x000000016dcb7819 */ /* 0x000fc600000006ff */
[----:B------:R-:W-:Y:S01]  /*fd80*/  IMAD R0, R0, 0x30, RZ ;  /* 0x0000003000007824 */ /* 0x000fe200078e02ff */
[----:B------:R-:W-:Y:S02]  /*fd90*/  LEA R2, P0, R4, c[0x0][0x1f8], 0x1 ;  /* 0x00007e0004027a11 */ /* 0x000fe400078008ff */
[----:B-1----:R-:W-:Y:S02]  /*fda0*/  ISETP.GT.AND P4, PT, R6, 0x3f, PT ;  /* 0x0000003f0600780c */ /* 0x002fe40003f84270 */
[----:B------:R-:W-:Y:S02]  /*fdb0*/  IADD3 R3, R5, R0, RZ ;  /* 0x0000000005037210 */ /* 0x000fe40007ffe0ff */
[----:B------:R-:W-:Y:S02]  /*fdc0*/  IADD3 R0, R107, R247, -R154 ;  /* 0x000000f76b007210 */ /* 0x000fe40007ffe89a */
[----:B------:R-:W-:Y:S01]  /*fdd0*/  LEA.HI.X R3, R4, c[0x0][0x1fc], R3, 0x1, P0 ;  /* 0x00007f0004037a11 */ /* 0x000fe200000f0c03 */
[----:B------:R-:W-:Y:S01]  /*fde0*/  LDSM.16.M88.4 R8, [R192] ;  /* 0x00000000c008783b */ /* 0x000fe20000000200 */
[----:B------:R-:W-:-:S03]  /*fdf0*/  ISETP.LT.OR P0, PT, R0, 0x1, !P2 ;  /* 0x000000010000780c */ /* 0x000fc60005701670 */
[----:B------:R-:W1:Y:S02]  /*fe00*/  LDSM.16.M88.4 R16, [R165] ;  /* 0x00000000a510783b */ /* 0x000e640000000200 */
[----:B------:R-:W-:Y:S02]  /*fe10*/  @!P4 MOV R13, c[0x0][0x208] ;  /* 0x00008200000dca02 */ /* 0x000fe40000000f00 */
[----:B------:R-:W4:Y:S01]  /*fe20*/  LDSM.16.M88.4 R4, [R192+0x1000] ;  /* 0x00100000c004783b */ /* 0x000f220000000200 */
[----:B------:R-:W-:-:S03]  /*fe30*/  @!P4 MOV R14, c[0x0][0x20c] ;  /* 0x00008300000eca02 */ /* 0x000fc60000000f00 */
[----:B------:R-:W3:Y:S01]  /*fe40*/  LDSM.16.M88.4 R20, [R165+0x400] ;  /* 0x00040000a514783b */ /* 0x000ee20000000200 */
[----:B------:R-:W-:-:S03]  /*fe50*/  LOP3.LUT P1, RZ, R103, 0x2, RZ, 0xc0, !PT ;  /* 0x0000000267ff7812 */ /* 0x000fc6000782c0ff */
[----:B-----5:R-:W1:Y:S04]  /*fe60*/  LDSM.16.M88.4 R44, [R165+0x800] ;  /* 0x00080000a52c783b */ /* 0x020e680000000200 */
[----:B------:R-:W-:Y:S04]  /*fe70*/  LDSM.16.M88.4 R40, [R193] ;  /* 0x00000000c128783b */ /* 0x000fe80000000200 */
[----:B------:R-:W-:Y:S04]  /*fe80*/  LDSM.16.M88.4 R32, [R193+0x1000] ;  /* 0x00100000c120783b */ /* 0x000fe80000000200 */
[----:B------:R-:W1:Y:S04]  /*fe90*/  LDSM.16.M88.4 R48, [R194] ;  /* 0x00000000c230783b */ /* 0x000e680000000200 */
[----:B------:R-:W-:Y:S04]  /*fea0*/  LDSM.16.M88.4 R76, [R202] ;  /* 0x00000000ca4c783b */ /* 0x000fe80000000200 */
[----:B------:R-:W-:Y:S04]  /*feb0*/  LDSM.16.M88.4 R88, [R201] ;  /* 0x00000000c958783b */ /* 0x000fe80000000200 */
[----:B------:R-:W-:Y:S01]  /*fec0*/  @!PT LDS RZ, [RZ] ;  /* 0x00000000fffff984 */ /* 0x000fe20000000800 */
[----:B------:R-:W-:Y:S01]  /*fed0*/  @!PT LDS RZ, [RZ] ;  /* 0x00000000fffff984 */ /* 0x000fe20000000800 */
[----:B------:R-:W-:Y:S01]  /*fee0*/  @!PT LDS RZ, [RZ] ;  /* 0x00000000fffff984 */ /* 0x000fe20000000800 */
[----:B------:R1:W-:Y:S01]  /*fef0*/  LDGSTS.E.BYPASS.LTC128B.128 [R203+0x1880], [R2.64], !P0 ;  /* 0x0188000002cb7fae */ /* 0x0003e2000c101d46 */
[----:B------:R-:W-:-:S04]  /*ff00*/  @!P4 LEA R12, P0, R13, R2, 0x6 ;  /* 0x000000020d0cc211 */ /* 0x000fc800078030ff */
[----:B------:R-:W-:Y:S02]  /*ff10*/  @!P4 LEA.HI.X R13, R13, R3, R14, 0x6, P0 ;  /* 0x000000030d0dc211 */ /* 0x000fe400000f340e */
[C---:B------:R-:W-:Y:S02]  /*ff20*/  ISETP.LT.OR P0, PT, R0.reuse, 0x1, !P1 ;  /* 0x000000010000780c */ /* 0x040fe40004f01670 */
[C---:B------:R-:W-:Y:S02]  /*ff30*/  @!P4 ISETP.LT.OR P2, PT, R0.reuse, 0x21, !P2 ;  /* 0x000000210000c80c */ /* 0x040fe40005741670 */
[----:B------:R-:W-:-:S09]  /*ff40*/  @!P4 ISETP.LT.OR P1, PT, R0, 0x21, !P1 ;  /* 0x000000210000c80c */ /* 0x000fd20004f21670 */
[----:B------:R2:W-:Y:S01]  /*ff50*/  LDGSTS.E.BYPASS.LTC128B.128 [R203+0x2480], [R2.64+0x40], !P0 ;  /* 0x0248004002cb7fae */ /* 0x0005e2000c101d46 */
[----:B------:R-:W-:-:S04]  /*ff60*/  LOP3.LUT P0, RZ, R103, 0x4, RZ, 0xc0, !PT ;  /* 0x0000000467ff7812 */ /* 0x000fc8000780c0ff */
[C---:B------:R-:W-:Y:S02]  /*ff70*/  ISETP.LT.OR P3, PT, R0.reuse, 0x1, !P0 ;  /* 0x000000010000780c */ /* 0x040fe40004761670 */
[----:B------:R-:W-:Y:S01]  /*ff80*/  @!P4 ISETP.LT.OR P0, PT, R0, 0x21, !P0 ;  /* 0x000000210000c80c */ /* 0x000fe20004701670 */
[-C--:B-1----:R-:W-:Y:S10]  /*ff90*/  HMMA.16816.F32 R24, R8, R16.reuse, RZ ;  /* 0x000000100818723c */ /* 0x082ff400000018ff */
[----:B------:R1:W-:Y:S04]  /*ffa0*/  LDGSTS.E.BYPASS.LTC128B.128 [R203+0x3080], [R2.64+0x80], !P3 ;  /* 0x0308008002cb7fae */ /* 0x0003e8000d901d46 */
[----:B------:R1:W-:Y:S04]  /*ffb0*/  @!P4 LDGSTS.E.BYPASS.LTC128B.128 [R203+0x2080], [R12.64], !P2 ;  /* 0x020800000ccbcfae */ /* 0x0003e8000d101d46 */
[----:B------:R1:W-:Y:S04]  /*ffc0*/  @!P4 LDGSTS.E.BYPASS.LTC128B.128 [R203+0x2c80], [R12.64+0x40], !P1 ;  /* 0x02c800400ccbcfae */ /* 0x0003e8000c901d46 */
[----:B------:R1:W-:Y:S04]  /*ffd0*/  @!P4 LDGSTS.E.BYPASS.LTC128B.128 [R203+0x3880], [R12.64+0x80], !P0 ;  /* 0x038800800ccbcfae */ /* 0x0003e8000c101d46 */
[----:B------:R-:W-:Y:S04]  /*ffe0*/  LDSM.16.M88.4 R60, [R165+0xc00] ;  /* 0x000c0000a53c783b */ /* 0x000fe80000000200 */
[----:B------:R-:W1:Y:S01]  /*fff0*/  LDSM.16.M88.4 R36, [R192+0x2000] ;  /* 0x00200000c024783b */ /* 0x000e620000000200 */
[C---:B----4-:R-:W-:Y:S03]  /*10000*/  HMMA.16816.F32 R52, R4.reuse, R16, RZ ;  /* 0x000000100434723c */ /* 0x050fe600000018ff */
[----:B------:R-:W4:Y:S04]  /*10010*/  LDSM.16.M88.4 R28, [R192+0x3000] ;  /* 0x00300000c01c783b */ /* 0x000f280000000200 */
[----:B------:R-:W-:Y:S01]  /*10020*/  LDSM.16.M88.4 R56, [R200] ;  /* 0x00000000c838783b */ /* 0x000fe20000000200 */
[C---:B---3--:R-:W-:Y:S03]  /*10030*/  HMMA.16816.F32 R80, R4.reuse, R20, RZ ;  /* 0x000000140450723c */ /* 0x048fe600000018ff */
[----:B------:R-:W0:Y:S05]  /*10040*/  LDGDEPBAR ;  /* 0x00000000000079af */ /* 0x000e2a0000000000 */
[C---:B------:R-:W-:Y:S08]  /*10050*/  HMMA.16816.F32 R68, R4.reuse, R22, RZ ;  /* 0x000000160444723c */ /* 0x040ff000000018ff */
[C---:B-1----:R-:W-:Y:S08]  /*10060*/  HMMA.16816.F32 R12, R4.reuse, R18, RZ ;  /* 0x00000012040c723c */ /* 0x042ff000000018ff */
[C---:B------:R-:W-:Y:S08]  /*10070*/  HMMA.16816.F32 R64, R4.reuse, R44, RZ ;  /* 0x0000002c0440723c */ /* 0x040ff000000018ff */
[----:B------:R-:W-:Y:S08]  /*10080*/  HMMA.16816.F32 R84, R4, R46, RZ ;  /* 0x0000002e0454723c */ /* 0x000ff000000018ff */
[----:B------:R-:W-:Y:S01]  /*10090*/  HMMA.16816.F32 R4, R40, R48, R24 ;  /* 0x000000302804723c */ /* 0x000fe20000001818 */
        /* <DEDUP_REMOVED lines=25> */
[----:B------:R-:W-:Y:S08]  /*10230*/  HMMA.16816.F32 R72, R36, R62, R72 ;  /* 0x0000003e2448723c */ /* 0x000ff00000001848 */
[C---:B------:R-:W-:Y:S08]  /*10240*/  HMMA.16816.F32 R84, R40.reuse, R76, R96 ;  /* 0x0000004c2854723c */ /* 0x040ff00000001860 */
[----:B------:R-:W-:Y:S08]  /*10250*/  HMMA.16816.F32 R96, R40, R78, R116 ;  /* 0x0000004e2860723c */ /* 0x000ff00000001874 */
[----:B------:R-:W-:Y:S01]  /*10260*/  HMMA.16816.F32 R76, R28, R62, R92 ;  /* 0x0000003e1c4c723c */ /* 0x000fe2000000185c */
[----:B------:R-:W3:Y:S07]  /*10270*/  LDSM.16.M88.4 R60, [R199] ;  /* 0x00000000c73c783b */ /* 0x000eee0000000200 */
[-C--:B------:R-:W-:Y:S08]  /*10280*/  HMMA.16816.F32 R68, R16, R52.reuse, R64 ;  /* 0x000000341044723c */ /* 0x080ff00000001840 */
        /* <DEDUP_REMOVED lines=19> */
[----:B------:R-:W2:Y:S01]  /*103c0*/  LDSM.16.M88.4 R56, [R196] ;  /* 0x00000000c438783b */ /* 0x000ea20000000200 */
[----:B------:R3:W1:Y:S06]  /*103d0*/  MUFU.TANH R153, R0 ;  /* 0x0000000000997308 */ /* 0x00066c0000002400 */
[----:B------:R-:W-:Y:S01]  /*103e0*/  HMMA.16816.F32 R40, R20, R60, R40 ;  /* 0x0000003c1428723c */ /* 0x000fe20000001828 */
[----:B---3--:R-:W-:-:S04]  /*103f0*/  FMUL.FTZ R0, R83, c[0x0][0x320] ;  /* 0x0000c80053007a20 */ /* 0x008fc80000410000 */
[----:B------:R3:W1:Y:S03]  /*10400*/  MUFU.TANH R152, R0 ;  /* 0x0000000000987308 */ /* 0x0006660000002400 */
[----:B------:R-:W-:Y:S01]  /*10410*/  HMMA.16816.F32 R80, R4, R46, R52 ;  /* 0x0000002e0450723c */ /* 0x000fe20000001834 */
[----:B------:R-:W2:Y:S07]  /*10420*/  LDSM.16.M88.4 R52, [R165+0x1400] ;  /* 0x00140000a534783b */ /* 0x000eae0000000200 */
        /* <DEDUP_REMOVED lines=128> */
[----:B------:R-:W-:Y:S02]  /*10c30*/  ISETP.GE.AND P1, PT, R3, 0x1, PT ;  /* 0x000000010300780c */ /* 0x000fe40003f26270 */
[----:B------:R-:W-:Y:S01]  /*10c40*/  LOP3.LUT P3, RZ, R155, 0x1, RZ, 0xc0, !PT ;  /* 0x000000019bff7812 */ /* 0x000fe2000786c0ff */
        /* <DEDUP_REMOVED lines=28> */
.L_x_1304:
[----:B--234-:R-:W-:Y:S05]  /*10e10*/  BSYNC B0 ;  /* 0x0000000000007941 */ /* 0x01cfea0003800000 */
.L_x_1303:
[----:B------:R-:W2:Y:S04]  /*10e20*/  LDL R248, [R1+0x98] ;  /* 0x0000980001f87983 */ /* 0x000ea80000100800 */
[----:B------:R-:W3:Y:S04]  /*10e30*/  LDL R6, [R1+0x24] ;  /* 0x0000240001067983 */ /* 0x000ee80000100800 */
[----:B------:R-:W4:Y:S01]  /*10e40*/  LDL R250, [R1+0x4c] ;  /* 0x00004c0001fa7983 */ /* 0x000f220000100800 */
[----:B------:R-:W-:-:S03]  /*10e50*/  ISETP.NE.AND P4, PT, R144, 0x1, PT ;  /* 0x000000019000780c */ /* 0x000fc60003f85270 */
[----:B------:R-:W-:Y:S04]  /*10e60*/  LDSM.16.MT88.4 R64, [R166] ;  /* 0x00000000a640783b */ /* 0x000fe80000004200 */
[----:B------:R-:W-:Y:S04]  /*10e70*/  LDSM.16.MT88.4 R76, [R167] ;  /* 0x00000000a74c783b */ /* 0x000fe80000004200 */
[----:B------:R-:W-:Y:S04]  /*10e80*/  LDSM.16.MT88.4 R84, [R166+0xc00] ;  /* 0x000c0000a654783b */ /* 0x000fe80000004200 */
[----:B------:R-:W-:Y:S04]  /*10e90*/  LDSM.16.MT88.4 R92, [R166+0x1800] ;  /* 0x00180000a65c783b */ /* 0x000fe80000004200 */
[----:B------:R-:W-:Y:S04]  /*10ea0*/  LDSM.16.MT88.4 R116, [R167+0x1800] ;  /* 0x00180000a774783b */ /* 0x000fe80000004200 */
[----:B------:R-:W-:Y:S04]  /*10eb0*/  LDSM.16.MT88.4 R68, [R166+0x400] ;  /* 0x00040000a644783b */ /* 0x000fe80000004200 */
[----:B------:R-:W-:Y:S04]  /*10ec0*/  LDSM.16.MT88.4 R72, [R167+0x400] ;  /* 0x00040000a748783b */ /* 0x000fe80000004200 */
[----:B------:R-:W-:Y:S04]  /*10ed0*/  LDSM.16.MT88.4 R60, [R166+0x1000] ;  /* 0x00100000a63c783b */ /* 0x000fe80000004200 */
[----:B------:R-:W0:Y:S01]  /*10ee0*/  LDGDEPBAR ;  /* 0x00000000000079af */ /* 0x000e220000000000 */
[----:B-12---:R-:W-:-:S04]  /*10ef0*/  IMAD.IADD R4, R248, 0x1, R160 ;  /* 0x00000001f8047824 */ /* 0x006fc800078e02a0 */
[----:B------:R-:W-:-:S05]  /*10f00*/  @P4 IMAD.HI.U32 R0, R4, c[0x0][0x2c8], RZ ;  /* 0x0000b20004004a27 */ /* 0x000fca00078e00ff */
[----:B------:R-:W-:-:S05]  /*10f10*/  @P4 SHF.R.U32.HI R4, RZ, c[0x0][0x2cc], R0 ;  /* 0x0000b300ff044a19 */ /* 0x000fca0000011600 */
[----:B------:R-:W1:Y:S01]  /*10f20*/  SHFL.IDX PT, R2, R4, 0x2, 0x1c1f ;  /* 0x005c1f0004027f89 */ /* 0x000e6200000e0000 */
[----:B---3--:R-:W-:-:S03]  /*10f30*/  IADD3 R0, -R6, 0x1, R141 ;  /* 0x0000000106007810 */ /* 0x008fc60007ffe18d */
[----:B------:R-:W2:Y:S02]  /*10f40*/  SHFL.IDX PT, R3, R4, 0x3, 0x1c1f ;  /* 0x007c1f0004037f89 */ /* 0x000ea400000e0000 */
[----:B----4-:R-:W-:Y:S02]  /*10f50*/  IMAD.IADD R5, R0, 0x1, -R250 ;  /* 0x0000000100057824 */ /* 0x010fe400078e0afa */
[----:B------:R-:W-:Y:S02]  /*10f60*/  IMAD.IADD R6, R141, 0x1, -R6 ;  /* 0x000000018d067824 */ /* 0x000fe400078e0a06 */
[----:B-1----:R-:W-:-:S05]  /*10f70*/  IMAD.IADD R2, R5, 0x1, R2 ;  /* 0x0000000105027824 */ /* 0x002fca00078e0202 */
[----:B------:R-:W-:-:S04]  /*10f80*/  IMNMX R2, R6, R2, PT ;  /* 0x0000000206027217 */ /* 0x000fc80003800200 */
[C---:B------:R-:W-:Y:S02]  /*10f90*/  ISETP.GT.AND P0, PT, R2.reuse, RZ, PT ;  /* 0x000000ff0200720c */ /* 0x040fe40003f04270 */
[C---:B------:R-:W-:Y:S02]  /*10fa0*/  ISETP.GT.AND P1, PT, R2.reuse, 0x1, PT ;  /* 0x000000010200780c */ /* 0x040fe40003f24270 */
[----:B------:R-:W-:Y:S02]  /*10fb0*/  ISETP.GT.AND P2, PT, R2, 0x8, PT ;  /* 0x000000080200780c */ /* 0x000fe40003f44270 */
[----:B------:R-:W-:Y:S02]  /*10fc0*/  FSEL R9, R102, -INF , P0 ;  /* 0xff80000066097808 */ /* 0x000fe40000000000 */
[----:B------:R-:W-:Y:S02]  /*10fd0*/  FSEL R10, R89, -INF , P1 ;  /* 0xff800000590a7808 */ /* 0x000fe40000800000 */
[----:B------:R-:W-:Y:S01]  /*10fe0*/  ISETP.GT.AND P0, PT, R2, 0x9, PT ;  /* 0x000000090200780c */ /* 0x000fe20003f04270 */
[----:B--2---:R-:W-:Y:S01]  /*10ff0*/  IMAD.IADD R0, R5, 0x1, R3 ;  /* 0x0000000105007824 */ /* 0x004fe200078e0203 */
[----:B------:R-:W-:-:S02]  /*11000*/  FSEL R16, R88, -INF , P2 ;  /* 0xff80000058107808 */ /* 0x000fc40001000000 */
[----:B------:R-:W-:Y:S02]  /*11010*/  FMNMX.FTZ R3, R9, R10, !PT ;  /* 0x0000000a09037209 */ /* 0x000fe40007810000 */
[----:B------:R-:W-:Y:S02]  /*11020*/  FSEL R17, R80, -INF , P0 ;  /* 0xff80000050117808 */ /* 0x000fe40000000000 */
[C---:B------:R-:W-:Y:S02]  /*11030*/  ISETP.GT.AND P0, PT, R2.reuse, 0x18, PT ;  /* 0x000000180200780c */ /* 0x040fe40003f04270 */
[----:B------:R-:W-:Y:S02]  /*11040*/  ISETP.GT.AND P1, PT, R2, 0x10, PT ;  /* 0x000000100200780c */ /* 0x000fe40003f24270 */
[----:B------:R-:W-:Y:S02]  /*11050*/  FMNMX.FTZ R3, R16, R3, !PT ;  /* 0x0000000310037209 */ /* 0x000fe40007810000 */
[----:B------:R-:W-:-:S02]  /*11060*/  FSEL R20, R41, -INF , P0 ;  /* 0xff80000029147808 */ /* 0x000fc40000000000 */
[C---:B------:R-:W-:Y:S02]  /*11070*/  ISETP.GT.AND P2, PT, R2.reuse, 0x19, PT ;  /* 0x000000190200780c */ /* 0x040fe40003f44270 */
[----:B------:R-:W-:Y:S02]  /*11080*/  ISETP.GT.AND P0, PT, R2, 0x28, PT ;  /* 0x000000280200780c */ /* 0x000fe40003f04270 */
[----:B------:R-:W-:Y:S02]  /*11090*/  IMNMX R0, R6, R0, PT ;  /* 0x0000000006007217 */ /* 0x000fe40003800200 */
[----:B------:R-:W-:Y:S02]  /*110a0*/  ISETP.GT.AND P3, PT, R2, 0x11, PT ;  /* 0x000000110200780c */ /* 0x000fe40003f64270 */
[----:B------:R-:W-:Y:S02]  /*110b0*/  FSEL R18, R56, -INF , P1 ;  /* 0xff80000038127808 */ /* 0x000fe40000800000 */
[----:B------:R-:W-:-:S02]  /*110c0*/  FMNMX.FTZ R3, R17, R3, !PT ;  /* 0x0000000311037209 */ /* 0x000fc40007810000 */
[----:B------:R-:W-:Y:S02]  /*110d0*/  ISETP.GT.AND P1, PT, R2, 0x21, PT ;  /* 0x000000210200780c */ /* 0x000fe40003f24270 */
[----:B------:R-:W-:Y:S02]  /*110e0*/  FSEL R22, R40, -INF , P2 ;  /* 0xff80000028167808 */ /* 0x000fe40001000000 */
[----:B------:R-:W-:Y:S02]  /*110f0*/  FSEL R144, R11, -INF , P0 ;  /* 0xff8000000b907808 */ /* 0x000fe40000000000 */
[----:B------:R-:W-:Y:S02]  /*11100*/  FSEL R19, R52, -INF , P3 ;  /* 0xff80000034137808 */ /* 0x000fe40001800000 */
[C---:B------:R-:W-:Y:S02]  /*11110*/  ISETP.GT.AND P2, PT, R0.reuse, RZ, PT ;  /* 0x000000ff0000720c */ /* 0x040fe40003f44270 */
[----:B------:R-:W-:-:S02]  /*11120*/  ISETP.GT.AND P0, PT, R0, 0x1, PT ;  /* 0x000000010000780c */ /* 0x000fc40003f04270 */
[----:B------:R-:W-:Y:S02]  /*11130*/  FMNMX.FTZ R3, R18, R3, !PT ;  /* 0x0000000312037209 */ /* 0x000fe40007810000 */
[----:B------:R-:W-:Y:S02]  /*11140*/  ISETP.GT.AND P3, PT, R2, 0x20, PT ;  /* 0x000000200200780c */ /* 0x000fe40003f64270 */
[----:B------:R-:W-:Y:S02]  /*11150*/  FSEL R145, R24, -INF , P1 ;  /* 0xff80000018917808 */ /* 0x000fe40000800000 */
[----:B------:R-:W-:Y:S02]  /*11160*/  ISETP.GT.AND P1, PT, R0, 0x8, PT ;  /* 0x000000080000780c */ /* 0x000fe40003f24270 */
[----:B------:R-:W-:Y:S02]  /*11170*/  FSEL R11, R91, -INF , P2 ;  /* 0xff8000005b0b7808 */ /* 0x000fe40001000000 */
[----:B------:R-:W-:-:S02]  /*11180*/  FSEL R15, R90, -INF , P0 ;  /* 0xff8000005a0f7808 */ /* 0x000fc40000000000 */
[----:B------:R-:W-:Y:S01]  /*11190*/  FMNMX.FTZ R3, R19, R3, !PT ;  /* 0x0000000313037209 */ /* 0x000fe20007810000 */
[----:B------:R-:W-:Y:S01]  /*111a0*/  LDSM.16.MT88.4 R88, [R167+0xc00] ;  /* 0x000c0000a758783b */ /* 0x000fe20000004200 */
[----:B------:R-:W-:Y:S02]  /*111b0*/  FSEL R147, R25, -INF , P3 ;  /* 0xff80000019937808 */ /* 0x000fe40001800000 */
[----:B------:R-:W-:Y:S02]  /*111c0*/  ISETP.GT.AND P3, PT, R2, 0x29, PT ;  /* 0x000000290200780c */ /* 0x000fe40003f64270 */
        /* <DEDUP_REMOVED lines=16> */
[----:B------:R-:W-:Y:S02]  /*112d0*/  FSEL R146, R8, -INF , P3 ;  /* 0xff80000008927808 */ /* 0x000fe40001800000 */
        /* <DEDUP_REMOVED lines=9> */
[----:B------:R-:W-:Y:S01]  /*11370*/  FSEL R140, R27, -INF , P1 ;  /* 0xff8000001b8c7808 */ /* 0x000fe20000800000 */
[----:B------:R-:W1:Y:S01]  /*11380*/  SHFL.BFLY PT, R8, R3, 0x2, 0x1f ;  /* 0x0c401f0003087f89 */ /* 0x000e6200000e0000 */
[----:B------:R-:W-:-:S02]  /*11390*/  FMNMX.FTZ R2, R29, R2, !PT ;  /* 0x000000021d027209 */ /* 0x000fc40007810000 */
[----:B------:R-:W-:Y:S02]  /*113a0*/  ISETP.GT.AND P1, PT, R0, 0x28, PT ;  /* 0x000000280000780c */ /* 0x000fe40003f24270 */
[----:B------:R-:W-:Y:S02]  /*113b0*/  FSEL R143, R23, -INF , P0 ;  /* 0xff800000178f7808 */ /* 0x000fe40000000000 */
[----:B------:R-:W-:Y:S02]  /*113c0*/  FMNMX.FTZ R2, R140, R2, !PT ;  /* 0x000000028c027209 */ /* 0x000fe40007810000 */
[----:B------:R-:W-:Y:S02]  /*113d0*/  ISETP.GT.AND P0, PT, R0, 0x29, PT ;  /* 0x000000290000780c */ /* 0x000fe40003f04270 */
[----:B------:R-:W-:Y:S02]  /*113e0*/  FSEL R142, R21, -INF , P1 ;  /* 0xff800000158e7808 */ /* 0x000fe40000800000 */
[----:B------:R-:W-:-:S02]  /*113f0*/  FMNMX.FTZ R2, R143, R2, !PT ;  /* 0x000000028f027209 */ /* 0x000fc40007810000 */
        /* <DEDUP_REMOVED lines=11> */
[----:B------:R-:W-:-:S05]  /*114b0*/  FSEL R12, R0, RZ, P0 ;  /* 0x000000ff000c7208 */ /* 0x000fca0000000000 */
[----:B------:R-:W-:-:S04]  /*114c0*/  FFMA.FTZ R0, R9, c[0x0][0x2d0], -R12 ;  /* 0x0000b40009007a23 */ /* 0x000fc8000001080c */
[----:B------:R1:W-:Y:S01]  /*114d0*/  MUFU.EX2 R209, R0 ;  /* 0x0000000000d17308 */ /* 0x0003e20000000800 */
[----:B--2---:R-:W-:-:S04]  /*114e0*/  FMNMX.FTZ R103, R2, R7, !PT ;  /* 0x0000000702677209 */ /* 0x004fc80007810000 */
[C---:B------:R-:W-:Y:S01]  /*114f0*/  FSETP.NEU.FTZ.AND P0, PT, R103.reuse, -INF , PT ;  /* 0xff8000006700780b */ /* 0x040fe20003f1d000 */
[----:B------:R-:W-:Y:S02]  /*11500*/  FMUL.FTZ R3, R103, c[0x0][0x2d0] ;  /* 0x0000b40067037a20 */ /* 0x000fe40000410000 */
[----:B-1----:R-:W-:-:S04]  /*11510*/  FFMA.FTZ R0, R10, c[0x0][0x2d0], -R12 ;  /* 0x0000b4000a007a23 */ /* 0x002fc8000001080c */
[----:B------:R1:W2:Y:S01]  /*11520*/  MUFU.EX2 R205, R0 ;  /* 0x0000000000cd7308 */ /* 0x0002a20000000800 */
[----:B------:R-:W-:Y:S01]  /*11530*/  FSEL R3, R3, RZ, P0 ;  /* 0x000000ff03037208 */ /* 0x000fe20000000000 */
[----:B------:R-:W3:Y:S01]  /*11540*/  SHFL.IDX PT, R7, R4, RZ, 0x1c1f ;  /* 0x001c1fff04077589 */ /* 0x000ee200000e0000 */
[----:B-1----:R-:W-:-:S05]  /*11550*/  FFMA.FTZ R0, R16, c[0x0][0x2d0], -R12 ;  /* 0x0000b40010007a23 */ /* 0x002fca000001080c */
[----:B------:R1:W-:Y:S02]  /*11560*/  MUFU.EX2 R213, R0 ;  /* 0x0000000000d57308 */ /* 0x0003e40000000800 */
[----:B-1----:R-:W-:-:S06]  /*11570*/  FFMA.FTZ R0, R17, c[0x0][0x2d0], -R12 ;  /* 0x0000b40011007a23 */ /* 0x002fcc000001080c */
[----:B------:R1:W4:Y:S02]  /*11580*/  MUFU.EX2 R214, R0 ;  /* 0x0000000000d67308 */ /* 0x0003240000000800 */
[----:B-1----:R-:W-:-:S06]  /*11590*/  FFMA.FTZ R0, R11, c[0x0][0x2d0], -R3 ;  /* 0x0000b4000b007a23 */ /* 0x002fcc0000010803 */
[----:B------:R1:W-:Y:S01]  /*115a0*/  MUFU.EX2 R191, R0 ;  /* 0x0000000000bf7308 */ /* 0x0003e20000000800 */
[----:B------:R5:W2:Y:S01]  /*115b0*/  SHFL.IDX PT, R2, R4, 0x1, 0x1c1f ;  /* 0x003c1f0004027f89 */ /* 0x000aa200000e0000 */
[----:B-1----:R-:W-:-:S06]  /*115c0*/  FFMA.FTZ R0, R15, c[0x0][0x2d0], -R3 ;  /* 0x0000b4000f007a23 */ /* 0x002fcc0000010803 */
[----:B------:R1:W1:Y:S01]  /*115d0*/  MUFU.EX2 R175, R0 ;  /* 0x0000000000af7308 */ /* 0x0002620000000800 */
[----:B-----5:R-:W-:Y:S02]  /*115e0*/  FFMA.FTZ R4, R19, c[0x0][0x2d0], -R12 ;  /* 0x0000b40013047a23 */ /* 0x020fe4000001080c */
[----:B-1----:R-:W-:-:S05]  /*115f0*/  FFMA.FTZ R0, R14, c[0x0][0x2d0], -R3 ;  /* 0x0000b4000e007a23 */ /* 0x002fca0000010803 */
[----:B------:R1:W-:Y:S02]  /*11600*/  MUFU.EX2 R206, R0 ;  /* 0x0000000000ce7308 */ /* 0x0003e40000000800 */
[----:B-1----:R-:W-:-:S06]  /*11610*/  FFMA.FTZ R0, R13, c[0x0][0x2d0], -R3 ;  /* 0x0000b4000d007a23 */ /* 0x002fcc0000010803 */
[----:B------:R1:W5:Y:S08]  /*11620*/  MUFU.EX2 R207, R0 ;  /* 0x0000000000cf7308 */ /* 0x0003700000000800 */
[----:B------:R2:W-:Y:S01]  /*11630*/  MUFU.EX2 R208, R4 ;  /* 0x0000000400d07308 */ /* 0x0005e20000000800 */
[----:B-1----:R-:W-:-:S07]  /*11640*/  FFMA.FTZ R0, R18, c[0x0][0x2d0], -R12 ;  /* 0x0000b40012007a23 */ /* 0x002fce000001080c */
[----:B------:R3:W1:Y:S01]  /*11650*/  MUFU.EX2 R212, R0 ;  /* 0x0000000000d47308 */ /* 0x0006620000000800 */
[----:B--2---:R-:W-:-:S07]  /*11660*/  FFMA.FTZ R4, R20, c[0x0][0x2d0], -R12 ;  /* 0x0000b40014047a23 */ /* 0x004fce000001080c */
[----:B------:R2:W-:Y:S01]  /*11670*/  MUFU.EX2 R210, R4 ;  /* 0x0000000400d27308 */ /* 0x0005e20000000800 */
[----:B---3--:R-:W-:-:S05]  /*11680*/  IMAD.IADD R0, R5, 0x1, R7 ;  /* 0x0000000105007824 */ /* 0x008fca00078e0207 */
[----:B------:R-:W-:Y:S01]  /*11690*/  IMNMX R0, R6, R0, PT ;  /* 0x0000000006007217 */ /* 0x000fe20003800200 */
[----:B--2---:R-:W-:-:S03]  /*116a0*/  FFMA.FTZ R4, R22, c[0x0][0x2d0], -R12 ;  /* 0x0000b40016047a23 */ /* 0x004fc6000001080c */
[C---:B------:R-:W-:Y:S02]  /*116b0*/  ISETP.GT.AND P0, PT, R0.reuse, RZ, PT ;  /* 0x000000ff0000720c */ /* 0x040fe40003f04270 */
[C---:B------:R-:W-:Y:S01]  /*116c0*/  ISETP.GT.AND P1, PT, R0.reuse, 0x1, PT ;  /* 0x000000010000780c */ /* 0x040fe20003f24270 */
[----:B------:R2:W-:Y:S01]  /*116d0*/  MUFU.EX2 R211, R4 ;  /* 0x0000000400d37308 */ /* 0x0005e20000000800 */
[----:B------:R-:W-:Y:S02]  /*116e0*/  ISETP.GT.AND P2, PT, R0, 0x8, PT ;  /* 0x000000080000780c */ /* 0x000fe40003f44270 */
[----:B------:R-:W-:Y:S02]  /*116f0*/  FSEL R20, R151, -INF , P0 ;  /* 0xff80000097147808 */ /* 0x000fe40000000000 */
[----:B------:R-:W-:Y:S01]  /*11700*/  FSEL R21, R150, -INF , P1 ;  /* 0xff80000096157808 */ /* 0x000fe20000800000 */
[----:B------:R-:W-:Y:S01]  /*11710*/  IMAD.IADD R2, R5, 0x1, R2 ;  /* 0x0000000105027824 */ /* 0x000fe200078e0202 */
[----:B------:R-:W-:-:S02]  /*11720*/  ISETP.GT.AND P0, PT, R0, 0x9, PT ;  /* 0x000000090000780c */ /* 0x000fc40003f04270 */
[----:B------:R-:W-:Y:S01]  /*11730*/  FSEL R23, R99, -INF , P2 ;  /* 0xff80000063177808 */ /* 0x000fe20001000000 */
[----:B--2---:R-:W-:Y:S01]  /*11740*/  FFMA.FTZ R4, R24, c[0x0][0x2d0], -R3 ;  /* 0x0000b40018047a23 */ /* 0x004fe20000010803 */
[----:B------:R-:W-:-:S03]  /*11750*/  FMNMX.FTZ R5, R20, R21, !PT ;  /* 0x0000001514057209 */ /* 0x000fc60007810000 */
[----:B------:R2:W-:Y:S01]  /*11760*/  MUFU.EX2 R189, R4 ;  /* 0x0000000400bd7308 */ /* 0x0005e20000000800 */
[C---:B------:R-:W-:Y:S02]  /*11770*/  ISETP.GT.AND P1, PT, R0.reuse, 0x10, PT ;  /* 0x000000100000780c */ /* 0x040fe40003f24270 */
[----:B------:R-:W-:Y:S02]  /*11780*/  ISETP.GT.AND P2, PT, R0, 0x11, PT ;  /* 0x000000110000780c */ /* 0x000fe40003f44270 */
[----:B------:R-:W-:Y:S02]  /*11790*/  FSEL R22, R98, -INF , P0 ;  /* 0xff80000062167808 */ /* 0x000fe40000000000 */
[----:B------:R-:W-:Y:S02]  /*117a0*/  FSEL R24, R97, -INF , P1 ;  /* 0xff80000061187808 */ /* 0x000fe40000800000 */
[----:B------:R-:W-:Y:S01]  /*117b0*/  FSEL R25, R96, -INF , P2 ;  /* 0xff80000060197808 */ /* 0x000fe20001000000 */
[----:B--2---:R-:W-:Y:S01]  /*117c0*/  FFMA.FTZ R4, R26, c[0x0][0x2d0], -R3 ;  /* 0x0000b4001a047a23 */ /* 0x004fe20000010803 */
[----:B------:R-:W-:-:S03]  /*117d0*/  ISETP.GT.AND P0, PT, R0, 0x18, PT ;  /* 0x000000180000780c */ /* 0x000fc60003f04270 */
[----:B------:R2:W3:Y:S01]  /*117e0*/  MUFU.EX2 R204, R4 ;  /* 0x0000000400cc7308 */ /* 0x0004e20000000800 */
[C---:B------:R-:W-:Y:S02]  /*117f0*/  ISETP.GT.AND P1, PT, R0.reuse, 0x19, PT ;  /* 0x000000190000780c */ /* 0x040fe40003f24270 */
[----:B------:R-:W-:Y:S02]  /*11800*/  ISETP.GT.AND P2, PT, R0, 0x20, PT ;  /* 0x000000200000780c */ /* 0x000fe40003f44270 */
[----:B------:R-:W-:Y:S02]  /*11810*/  FSEL R27, R58, -INF , P0 ;  /* 0xff8000003a1b7808 */ /* 0x000fe40000000000 */
[----:B------:R-:W-:Y:S01]  /*11820*/  FSEL R26, R54, -INF , P1 ;  /* 0xff800000361a7808 */ /* 0x000fe20000800000 */
[----:B------:R-:W1:Y:S01]  /*11830*/  LDSM.16.MT88.4 R56, [R167+0x1000] ;  /* 0x00100000a738783b */ /* 0x000e620000004200 */
[----:B------:R-:W-:Y:S02]  /*11840*/  FSEL R99, R32, -INF , P2 ;  /* 0xff80000020637808 */ /* 0x000fe40001000000 */
[----:B--2---:R-:W-:Y:S01]  /*11850*/  FMNMX.FTZ R4, R23, R5, !PT ;  /* 0x0000000517047209 */ /* 0x004fe20007810000 */
[----:B------:R-:W-:Y:S03]  /*11860*/  LDSM.16.MT88.4 R52, [R166+0x1c00] ;  /* 0x001c0000a634783b */ /* 0x000fe60000004200 */
[----:B------:R-:W-:-:S02]  /*11870*/  FMNMX.FTZ R4, R22, R4, !PT ;  /* 0x0000000416047209 */ /* 0x000fc40007810000 */
[C---:B------:R-:W-:Y:S02]  /*11880*/  ISETP.GT.AND P0, PT, R0.reuse, 0x21, PT ;  /* 0x000000210000780c */ /* 0x040fe40003f04270 */
[C---:B------:R-:W-:Y:S02]  /*11890*/  ISETP.GT.AND P1, PT, R0.reuse, 0x28, PT ;  /* 0x000000280000780c */ /* 0x040fe40003f24270 */
[----:B------:R-:W-:Y:S02]  /*118a0*/  ISETP.GT.AND P2, PT, R0, 0x29, PT ;  /* 0x000000290000780c */ /* 0x000fe40003f44270 */
[----:B------:R-:W-:-:S04]  /*118b0*/  FMNMX.FTZ R0, R24, R4, !PT ;  /* 0x0000000418007209 */ /* 0x000fc80007810000 */
[----:B------:R-:W-:Y:S02]  /*118c0*/  FMNMX.FTZ R0, R25, R0, !PT ;  /* 0x0000000019007209 */ /* 0x000fe40007810000 */
[----:B------:R-:W-:Y:S02]  /*118d0*/  IMNMX R2, R6, R2, PT ;  /* 0x0000000206027217 */ /* 0x000fe40003800200 */
[----:B------:R-:W-:Y:S02]  /*118e0*/  FMNMX.FTZ R0, R27, R0, !PT ;  /* 0x000000001b007209 */ /* 0x000fe40007810000 */
[----:B------:R-:W-:Y:S02]  /*118f0*/  FSEL R96, R33, -INF , P0 ;  /* 0xff80000021607808 */ /* 0x000fe40000000000 */
[----:B------:R-:W-:Y:S02]  /*11900*/  FMNMX.FTZ R0, R26, R0, !PT ;  /* 0x000000001a007209 */ /* 0x000fe40007810000 */
[----:B------:R-:W-:-:S02]  /*11910*/  FSEL R97, R30, -INF , P1 ;  /* 0xff8000001e617808 */ /* 0x000fc40000800000 */
[----:B------:R-:W-:Y:S02]  /*11920*/  F2FP.PACK_AB R8, R205, R209 ;  /* 0x000000d1cd08723e */ /* 0x000fe400000000ff */
[----:B----4-:R-:W-:Y:S02]  /*11930*/  F2FP.PACK_AB R10, R214, R213 ;  /* 0x000000d5d60a723e */ /* 0x010fe400000000ff */
[----:B------:R-:W-:Y:S02]  /*11940*/  F2FP.PACK_AB R9, R175, R191 ;  /* 0x000000bfaf09723e */ /* 0x000fe400000000ff */
[----:B-----5:R-:W-:Y:S02]  /*11950*/  F2FP.PACK_AB R11, R207, R206 ;  /* 0x000000cecf0b723e */ /* 0x020fe400000000ff */
[C---:B------:R-:W-:Y:S02]  /*11960*/  ISETP.GT.AND P0, PT, R2.reuse, RZ, PT ;  /* 0x000000ff0200720c */ /* 0x040fe40003f04270 */
[----:B------:R-:W-:-:S02]  /*11970*/  ISETP.GT.AND P1, PT, R2, 0x1, PT ;  /* 0x000000010200780c */ /* 0x000fc40003f24270 */
[----:B------:R-:W-:Y:S01]  /*11980*/  FMNMX.FTZ R0, R99, R0, !PT ;  /* 0x0000000063007209 */ /* 0x000fe20007810000 */
[--C-:B------:R-:W-:Y:S01]  /*11990*/  FFMA.FTZ R5, R28, c[0x0][0x2d0], -R3.reuse ;  /* 0x0000b4001c057a23 */ /* 0x100fe20000010803 */
[----:B------:R-:W-:Y:S01]  /*119a0*/  ISETP.GT.AND P3, PT, R2, 0x8, PT ;  /* 0x000000080200780c */ /* 0x000fe20003f64270 */
[----:B------:R-:W-:Y:S01]  /*119b0*/  FFMA.FTZ R4, R29, c[0x0][0x2d0], -R3 ;  /* 0x0000b4001d047a23 */ /* 0x000fe20000010803 */
[----:B------:R-:W-:Y:S02]  /*119c0*/  FSEL R16, R153, -INF , P0 ;  /* 0xff80000099107808 */ /* 0x000fe40000000000 */
[----:B------:R-:W-:Y:S01]  /*119d0*/  FSEL R15, R152, -INF , P1 ;  /* 0xff800000980f7808 */ /* 0x000fe20000800000 */
[----:B------:R-:W-:Y:S01]  /*119e0*/  HMMA.16816.F32 R40, R8, R64, RZ ;  /* 0x000000400828723c */ /* 0x000fe200000018ff */
[----:B------:R-:W-:Y:S02]  /*119f0*/  FSEL R98, R31, -INF , P2 ;  /* 0xff8000001f627808 */ /* 0x000fe40001000000 */
[----:B------:R-:W-:Y:S01]  /*11a00*/  FMNMX.FTZ R0, R96, R0, !PT ;  /* 0x0000000060007209 */ /* 0x000fe20007810000 */
[----:B------:R-:W-:Y:S01]  /*11a10*/  MUFU.EX2 R190, R5 ;  /* 0x0000000500be7308 */ /* 0x000fe20000000800 */
[----:B------:R-:W-:-:S02]  /*11a20*/  ISETP.GT.AND P0, PT, R2, 0x9, PT ;  /* 0x000000090200780c */ /* 0x000fc40003f04270 */
[----:B------:R-:W-:Y:S01]  /*11a30*/  FSEL R14, R157, -INF , P3 ;  /* 0xff8000009d0e7808 */ /* 0x000fe20001800000 */
[----:B------:R-:W-:Y:S01]  /*11a40*/  HMMA.16816.F32 R48, R8, R76, RZ ;  /* 0x0000004c0830723c */ /* 0x000fe200000018ff */
[----:B------:R-:W-:-:S03]  /*11a50*/  FMNMX.FTZ R0, R97, R0, !PT ;  /* 0x0000000061007209 */ /* 0x000fc60007810000 */
[----:B------:R1:W2:Y:S04]  /*11a60*/  MUFU.EX2 R188, R4 ;  /* 0x0000000400bc7308 */ /* 0x0002a80000000800 */
[----:B------:R-:W-:Y:S01]  /*11a70*/  HMMA.16816.F32 R124, R8, R84, RZ ;  /* 0x00000054087c723c */ /* 0x000fe200000018ff */
[----:B------:R-:W-:Y:S02]  /*11a80*/  ISETP.GT.AND P2, PT, R2, 0x10, PT ;  /* 0x000000100200780c */ /* 0x000fe40003f44270 */
[----:B------:R-:W-:-:S05]  /*11a90*/  FSEL R18, R156, -INF , P0 ;  /* 0xff8000009c127808 */ /* 0x000fca0000000000 */
[----:B------:R-:W-:Y:S01]  /*11aa0*/  HMMA.16816.F32 R44, R8, R88, RZ ;  /* 0x00000058082c723c */ /* 0x000fe200000018ff */
[----:B------:R-:W-:-:S07]  /*11ab0*/  FMNMX.FTZ R0, R98, R0, !PT ;  /* 0x0000000062007209 */ /* 0x000fce0007810000 */
        /* <DEDUP_REMOVED lines=8> */
[----:B------:R-:W-:-:S04]  /*11b40*/  FMNMX.FTZ R8, R16, R15, !PT ;  /* 0x0000000f10087209 */ /* 0x000fc80007810000 */
[----:B------:R-:W-:Y:S02]  /*11b50*/  FMNMX.FTZ R8, R14, R8, !PT ;  /* 0x000000080e087209 */ /* 0x000fe40007810000 */
[----:B------:R-:W-:Y:S02]  /*11b60*/  ISETP.GT.AND P3, PT, R2, 0x11, PT ;  /* 0x000000110200780c */ /* 0x000fe40003f64270 */
[----:B------:R-:W-:Y:S02]  /*11b70*/  FSEL R13, R149, -INF , P2 ;  /* 0xff800000950d7808 */ /* 0x000fe40001000000 */
[----:B------:R-:W-:Y:S01]  /*11b80*/  FMNMX.FTZ R8, R18, R8, !PT ;  /* 0x0000000812087209 */ /* 0x000fe20007810000 */
[----:B------:R-:W4:Y:S01]  /*11b90*/  SHFL.BFLY PT, R9, R0, 0x2, 0x1f ;  /* 0x0c401f0000097f89 */ /* 0x000f2200000e0000 */
[----:B------:R-:W-:Y:S02]  /*11ba0*/  ISETP.GT.AND P1, PT, R2, 0x18, PT ;  /* 0x000000180200780c */ /* 0x000fe40003f24270 */
[----:B------:R-:W-:-:S02]  /*11bb0*/  FSEL R11, R148, -INF , P3 ;  /* 0xff800000940b7808 */ /* 0x000fc40001800000 */
[----:B------:R-:W-:Y:S02]  /*11bc0*/  FMNMX.FTZ R8, R13, R8, !PT ;  /* 0x000000080d087209 */ /* 0x000fe40007810000 */
[----:B------:R-:W-:Y:S02]  /*11bd0*/  ISETP.GT.AND P0, PT, R2, 0x19, PT ;  /* 0x000000190200780c */ /* 0x000fe40003f04270 */
[----:B-1----:R-:W-:Y:S02]  /*11be0*/  F2FP.PACK_AB R4, R208, R212 ;  /* 0x000000d4d004723e */ /* 0x002fe400000000ff */
[----:B---3--:R-:W-:Y:S02]  /*11bf0*/  F2FP.PACK_AB R5, R204, R189 ;  /* 0x000000bdcc05723e */ /* 0x008fe400000000ff */
[----:B------:R-:W-:Y:S02]  /*11c00*/  F2FP.PACK_AB R6, R211, R210 ;  /* 0x000000d2d306723e */ /* 0x000fe400000000ff */
[----:B--2---:R-:W-:-:S02]  /*11c10*/  F2FP.PACK_AB R7, R188, R190 ;  /* 0x000000bebc07723e */ /* 0x004fc400000000ff */
[----:B------:R-:W-:Y:S02]  /*11c20*/  FSEL R17, R110, -INF , P1 ;  /* 0xff8000006e117808 */ /* 0x000fe40000800000 */
[----:B------:R-:W-:Y:S02]  /*11c30*/  FMNMX.FTZ R8, R11, R8, !PT ;  /* 0x000000080b087209 */ /* 0x000fe40007810000 */
[----:B------:R-:W-:Y:S02]  /*11c40*/  FSEL R19, R109, -INF , P0 ;  /* 0xff8000006d137808 */ /* 0x000fe40000000000 */
[C---:B------:R-:W-:Y:S02]  /*11c50*/  ISETP.GT.AND P3, PT, R2.reuse, 0x20, PT ;  /* 0x000000200200780c */ /* 0x040fe40003f64270 */
[C---:B------:R-:W-:Y:S02]  /*11c60*/  ISETP.GT.AND P2, PT, R2.reuse, 0x21, PT ;  /* 0x000000210200780c */ /* 0x040fe40003f44270 */
[----:B------:R-:W-:-:S02]  /*11c70*/  ISETP.GT.AND P1, PT, R2, 0x28, PT ;  /* 0x000000280200780c */ /* 0x000fc40003f24270 */
[----:B------:R-:W-:Y:S02]  /*11c80*/  ISETP.GT.AND P0, PT, R2, 0x29, PT ;  /* 0x000000290200780c */ /* 0x000fe40003f04270 */
[----:B------:R-:W-:Y:S01]  /*11c90*/  FMNMX.FTZ R2, R17, R8, !PT ;  /* 0x0000000811027209 */ /* 0x000fe20007810000 */
[----:B------:R-:W-:Y:S03]  /*11ca0*/  HMMA.16816.F32 R168, R4, R56, R44 ;  /* 0x0000003804a8723c */ /* 0x000fe6000000182c */
[----:B------:R-:W-:-:S04]  /*11cb0*/  FMNMX.FTZ R2, R19, R2, !PT ;  /* 0x0000000213027209 */ /* 0x000fc80007810000 */
[----:B------:R-:W-:Y:S02]  /*11cc0*/  FSEL R47, R107, -INF , P3 ;  /* 0xff8000006b2f7808 */ /* 0x000fe40001800000 */
[----:B------:R-:W-:Y:S02]  /*11cd0*/  FSEL R46, R106, -INF , P2 ;  /* 0xff8000006a2e7808 */ /* 0x000fe40001000000 */
[----:B------:R-:W-:Y:S01]  /*11ce0*/  FMNMX.FTZ R2, R47, R2, !PT ;  /* 0x000000022f027209 */ /* 0x000fe20007810000 */
[----:B------:R-:W-:Y:S01]  /*11cf0*/  HMMA.16816.F32 R152, R4, R68, R40 ;  /* 0x000000440498723c */ /* 0x000fe20000001828 */
[----:B------:R-:W-:Y:S01]  /*11d00*/  FSEL R45, R101, -INF , P1 ;  /* 0xff800000652d7808 */ /* 0x000fe20000800000 */
[----:B------:R-:W-:Y:S01]  /*11d10*/  LDSM.16.MT88.4 R40, [R167+0x1c00] ;  /* 0x001c0000a728783b */ /* 0x000fe20000004200 */
[----:B------:R-:W-:Y:S02]  /*11d20*/  FMNMX.FTZ R2, R46, R2, !PT ;  /* 0x000000022e027209 */ /* 0x000fe40007810000 */
[----:B----4-:R-:W-:-:S02]  /*11d30*/  FMNMX.FTZ R0, R0, R9, !PT ;  /* 0x0000000900007209 */ /* 0x010fc40007810000 */
[----:B------:R-:W-:Y:S02]  /*11d40*/  FSEL R44, R100, -INF , P0 ;  /* 0xff800000642c7808 */ /* 0x000fe40000000000 */
[----:B------:R-:W-:Y:S01]  /*11d50*/  FMNMX.FTZ R2, R45, R2, !PT ;  /* 0x000000022d027209 */ /* 0x000fe20007810000 */
[----:B------:R-:W1:Y:S03]  /*11d60*/  SHFL.BFLY PT, R9, R0, 0x1, 0x1f ;  /* 0x0c201f0000097f89 */ /* 0x000e6600000e0000 */
[----:B------:R-:W-:-:S05]  /*11d70*/  FMNMX.FTZ R8, R44, R2, !PT ;  /* 0x000000022c087209 */ /* 0x000fca0007810000 */
[----:B------:R-:W2:Y:S01]  /*11d80*/  SHFL.BFLY PT, R10, R8, 0x2, 0x1f ;  /* 0x0c401f00080a7f89 */ /* 0x000ea200000e0000 */
[----:B------:R-:W-:Y:S01]  /*11d90*/  HMMA.16816.F32 R240, R4, R52, R80 ;  /* 0x0000003404f0723c */ /* 0x000fe20000001850 */
[----:B-1----:R-:W-:-:S07]  /*11da0*/  FMNMX.FTZ R110, R0, R9, !PT ;  /* 0x00000009006e7209 */ /* 0x002fce0007810000 */
[----:B------:R-:W-:Y:S01]  /*11db0*/  HMMA.16816.F32 R220, R4, R72, R48 ;  /* 0x0000004804dc723c */ /* 0x000fe20000001830 */
[C---:B------:R-:W-:Y:S01]  /*11dc0*/  FSETP.NEU.FTZ.AND P0, PT, R110.reuse, -INF , PT ;  /* 0xff8000006e00780b */ /* 0x040fe20003f1d000 */
[----:B------:R-:W-:Y:S01]  /*11dd0*/  FMUL.FTZ R2, R110, c[0x0][0x2d0] ;  /* 0x0000b4006e027a20 */ /* 0x000fe20000410000 */
[----:B--2---:R-:W-:-:S05]  /*11de0*/  FMNMX.FTZ R0, R8, R10, !PT ;  /* 0x0000000a08007209 */ /* 0x004fca0007810000 */
[----:B------:R-:W-:Y:S01]  /*11df0*/  HMMA.16816.F32 R232, R4, R60, R124 ;  /* 0x0000003c04e8723c */ /* 0x000fe2000000187c */
[----:B------:R-:W-:-:S07]  /*11e00*/  FSEL R2, R2, RZ, P0 ;  /* 0x000000ff02027208 */ /* 0x000fce0000000000 */
[C---:B------:R-:W-:Y:S08]  /*11e10*/  HMMA.16816.F32 R236, R4.reuse, R40, R128 ;  /* 0x0000002804ec723c */ /* 0x040ff00000001880 */
[C---:B------:R-:W-:Y:S08]  /*11e20*/  HMMA.16816.F32 R136, R4.reuse, R70, R136 ;  /* 0x000000460488723c */ /* 0x040ff00000001888 */
[C---:B------:R-:W-:Y:S08]  /*11e30*/  HMMA.16816.F32 R80, R4.reuse, R74, R132 ;  /* 0x0000004a0450723c */ /* 0x040ff00000001884 */
[C---:B------:R-:W-:Y:S08]  /*11e40*/  HMMA.16816.F32 R156, R4.reuse, R62, R120 ;  /* 0x0000003e049c723c */ /* 0x040ff00000001878 */
[C---:B------:R-:W-:Y:S08]  /*11e50*/  HMMA.16816.F32 R228, R4.reuse, R58, R36 ;  /* 0x0000003a04e4723c */ /* 0x040ff00000001824 */
[C---:B------:R-:W-:Y:S08]  /*11e60*/  HMMA.16816.F32 R224, R4.reuse, R54, R32 ;  /* 0x0000003604e0723c */ /* 0x040ff00000001820 */
[----:B------:R-:W-:Y:S01]  /*11e70*/  HMMA.16816.F32 R216, R4, R42, R28 ;  /* 0x0000002a04d8723c */ /* 0x000fe2000000181c */
[----:B------:R-:W1:Y:S01]  /*11e80*/  SHFL.BFLY PT, R5, R0, 0x1, 0x1f ;  /* 0x0c201f0000057f89 */ /* 0x000e6200000e0000 */
[----:B------:R-:W-:-:S02]  /*11e90*/  IMAD.MOV.U32 R127, RZ, RZ, R168 ;  /* 0x000000ffff7f7224 */ /* 0x000fc400078e00a8 */
[----:B------:R-:W-:Y:S01]  /*11ea0*/  IMAD.MOV.U32 R126, RZ, RZ, R169 ;  /* 0x000000ffff7e7224 */ /* 0x000fe200078e00a9 */
[----:B------:R-:W-:Y:S02]  /*11eb0*/  LDSM.16.MT88.4 R128, [R166+0x800] ;  /* 0x00080000a680783b */ /* 0x000fe40000004200 */
[----:B------:R-:W-:-:S04]  /*11ec0*/  FFMA.FTZ R4, R20, c[0x0][0x2d0], -R2 ;  /* 0x0000b40014047a23 */ /* 0x000fc80000010802 */
[----:B------:R2:W-:Y:S01]  /*11ed0*/  MUFU.EX2 R168, R4 ;  /* 0x0000000400a87308 */ /* 0x0005e20000000800 */
[----:B------:R-:W-:Y:S02]  /*11ee0*/  IMAD.MOV.U32 R125, RZ, RZ, R170 ;  /* 0x000000ffff7d7224 */ /* 0x000fe400078e00aa */
[----:B--2---:R-:W-:-:S05]  /*11ef0*/  FFMA.FTZ R4, R21, c[0x0][0x2d0], -R2 ;  /* 0x0000b40015047a23 */ /* 0x004fca0000010802 */
[----:B------:R2:W3:Y:S01]  /*11f00*/  MUFU.EX2 R102, R4 ;  /* 0x0000000400667308 */ /* 0x0004e20000000800 */
[----:B-1----:R-:W-:Y:S01]  /*11f10*/  FMNMX.FTZ R109, R0, R5, !PT ;  /* 0x00000005006d7209 */ /* 0x002fe20007810000 */
[--C-:B------:R-:W-:Y:S02]  /*11f20*/  FFMA.FTZ R0, R25, c[0x0][0x2d0], -R2.reuse ;  /* 0x0000b40019007a23 */ /* 0x100fe40000010802 */
[----:B--2---:R-:W-:-:S04]  /*11f30*/  FFMA.FTZ R4, R23, c[0x0][0x2d0], -R2 ;  /* 0x0000b40017047a23 */ /* 0x004fc80000010802 */
[----:B------:R1:W-:Y:S01]  /*11f40*/  MUFU.EX2 R169, R4 ;  /* 0x0000000400a97308 */ /* 0x0003e20000000800 */
[----:B------:R-:W-:Y:S01]  /*11f50*/  IMAD.MOV.U32 R124, RZ, RZ, R171 ;  /* 0x000000ffff7c7224 */ /* 0x000fe200078e00ab */
[----:B------:R-:W-:Y:S01]  /*11f60*/  FSETP.NEU.FTZ.AND P0, PT, R109, -INF , PT ;  /* 0xff8000006d00780b */ /* 0x000fe20003f1d000 */
[----:B-1----:R-:W-:-:S05]  /*11f70*/  FFMA.FTZ R4, R22, c[0x0][0x2d0], -R2 ;  /* 0x0000b40016047a23 */ /* 0x002fca0000010802 */
        /* <DEDUP_REMOVED lines=22> */
[----:B------:R1:W-:Y:S02]  /*120e0*/  MUFU.EX2 R100, R4 ;  /* 0x0000000400647308 */ /* 0x0003e40000000800 */
[----:B-1----:R-:W-:Y:S01]  /*120f0*/  FFMA.FTZ R4, R11, c[0x0][0x2d0], -R0 ;  /* 0x0000b4000b047a23 */ /* 0x002fe20000010800 */
[----:B-----5:R-:W-:-:S05]  /*12100*/  F2FP.PACK_AB R11, R51, R50 ;  /* 0x00000032330b723e */ /* 0x020fca00000000ff */
[----:B------:R1:W2:Y:S02]  /*12110*/  MUFU.EX2 R101, R4 ;  /* 0x0000000400657308 */ /* 0x0002a40000000800 */
[----:B------:R-:W-:Y:S01]  /*12120*/  HMMA.16816.F32 R20, R8, R64, RZ ;  /* 0x000000400814723c */ /* 0x000fe200000018ff */
[----:B-1----:R-:W-:-:S05]  /*12130*/  FFMA.FTZ R4, R17, c[0x0][0x2d0], -R0 ;  /* 0x0000b40011047a23 */ /* 0x002fca0000010800 */
[----:B------:R1:W-:Y:S02]  /*12140*/  MUFU.EX2 R107, R4 ;  /* 0x00000004006b7308 */ /* 0x0003e40000000800 */
[----:B-1----:R-:W-:Y:S02]  /*12150*/  FFMA.FTZ R4, R19, c[0x0][0x2d0], -R0 ;  /* 0x0000b40013047a23 */ /* 0x002fe40000010800 */
[C---:B------:R-:W-:Y:S04]  /*12160*/  HMMA.16816.F32 R16, R8.reuse, R76, RZ ;  /* 0x0000004c0810723c */ /* 0x040fe800000018ff */
[----:B------:R1:W3:Y:S01]  /*12170*/  MUFU.EX2 R106, R4 ;  /* 0x00000004006a7308 */ /* 0x0002e20000000800 */
[----:B--2---:R-:W-:Y:S02]  /*12180*/  F2FP.PACK_AB R5, R101, R100 ;  /* 0x000000646505723e */ /* 0x004fe400000000ff */
[----:B------:R-:W-:Y:S01]  /*12190*/  F2FP.PACK_AB R6, R174, R173 ;  /* 0x000000adae06723e */ /* 0x000fe200000000ff */
[----:B------:R-:W-:Y:S01]  /*121a0*/  HMMA.16816.F32 R28, R8, R84, RZ ;  /* 0x00000054081c723c */ /* 0x000fe200000018ff */
[----:B-1----:R-:W-:-:S02]  /*121b0*/  F2FP.PACK_AB R4, R171, R172 ;  /* 0x000000acab04723e */ /* 0x002fc400000000ff */
[----:B---3--:R-:W-:-:S05]  /*121c0*/  F2FP.PACK_AB R7, R106, R107 ;  /* 0x0000006b6a07723e */ /* 0x008fca00000000ff */
[----:B------:R-:W-:Y:S08]  /*121d0*/  HMMA.16816.F32 R24, R8, R88, RZ ;  /* 0x000000580818723c */ /* 0x000ff000000018ff */
[C---:B------:R-:W-:Y:S08]  /*121e0*/  HMMA.16816.F32 R120, R4.reuse, R68, R20 ;  /* 0x000000440478723c */ /* 0x040ff00000001814 */
[----:B------:R-:W-:Y:S08]  /*121f0*/  HMMA.16816.F32 R132, R4, R72, R16 ;  /* 0x000000480484723c */ /* 0x000ff00000001810 */
[C---:B------:R-:W-:Y:S08]  /*12200*/  HMMA.16816.F32 R20, R8.reuse, R92, RZ ;  /* 0x0000005c0814723c */ /* 0x040ff000000018ff */
[----:B------:R-:W-:Y:S08]  /*12210*/  HMMA.16816.F32 R16, R8, R116, RZ ;  /* 0x000000740810723c */ /* 0x000ff000000018ff */
[C---:B------:R-:W-:Y:S08]  /*12220*/  HMMA.16816.F32 R148, R4.reuse, R60, R28 ;  /* 0x0000003c0494723c */ /* 0x040ff0000000181c */
[C---:B------:R-:W-:Y:S08]  /*12230*/  HMMA.16816.F32 R176, R4.reuse, R56, R24 ;  /* 0x0000003804b0723c */ /* 0x040ff00000001818 */
[C---:B------:R-:W-:Y:S08]  /*12240*/  HMMA.16816.F32 R180, R4.reuse, R52, R20 ;  /* 0x0000003404b4723c */ /* 0x040ff00000001814 */
[----:B------:R-:W-:Y:S08]  /*12250*/  HMMA.16816.F32 R184, R4, R40, R16 ;  /* 0x0000002804b8723c */ /* 0x000ff00000001810 */
[C---:B------:R-:W-:Y:S01]  /*12260*/  HMMA.16816.F32 R32, R8.reuse, R66, RZ ;  /* 0x000000420820723c */ /* 0x040fe200000018ff */
[----:B------:R-:W-:Y:S07]  /*12270*/  LDSM.16.MT88.4 R64, [R167+0x1400] ;  /* 0x00140000a740783b */ /* 0x000fee0000004200 */
[C---:B------:R-:W-:Y:S08]  /*12280*/  HMMA.16816.F32 R28, R8.reuse, R78, RZ ;  /* 0x0000004e081c723c */ /* 0x040ff000000018ff */
[C---:B------:R-:W-:Y:S08]  /*12290*/  HMMA.16816.F32 R24, R8.reuse, R86, RZ ;  /* 0x000000560818723c */ /* 0x040ff000000018ff */
[C---:B------:R-:W-:Y:S08]  /*122a0*/  HMMA.16816.F32 R20, R8.reuse, R90, RZ ;  /* 0x0000005a0814723c */ /* 0x040ff000000018ff */
[C---:B------:R-:W-:Y:S08]  /*122b0*/  HMMA.16816.F32 R16, R8.reuse, R94, RZ ;  /* 0x0000005e0810723c */ /* 0x040ff000000018ff */
[----:B------:R-:W-:Y:S08]  /*122c0*/  HMMA.16816.F32 R8, R8, R118, RZ ;  /* 0x000000760808723c */ /* 0x000ff000000018ff */
[C---:B------:R-:W-:Y:S08]  /*122d0*/  HMMA.16816.F32 R32, R4.reuse, R70, R32 ;  /* 0x000000460420723c */ /* 0x040ff00000001820 */
[C---:B------:R-:W-:Y:S08]  /*122e0*/  HMMA.16816.F32 R28, R4.reuse, R74, R28 ;  /* 0x0000004a041c723c */ /* 0x040ff0000000181c */
[C---:B------:R-:W-:Y:S08]  /*122f0*/  HMMA.16816.F32 R60, R4.reuse, R62, R24 ;  /* 0x0000003e043c723c */ /* 0x040ff00000001818 */
[C---:B------:R-:W-:Y:S08]  /*12300*/  HMMA.16816.F32 R36, R4.reuse, R58, R20 ;  /* 0x0000003a0424723c */ /* 0x040ff00000001814 */
[C---:B------:R-:W-:Y:S08]  /*12310*/  HMMA.16816.F32 R84, R4.reuse, R54, R16 ;  /* 0x000000360454723c */ /* 0x040ff00000001810 */
[----:B------:R-:W-:Y:S07]  /*12320*/  HMMA.16816.F32 R40, R4, R42, R8 ;  /* 0x0000002a0428723c */ /* 0x000fee0000001808 */
[----:B------:R-:W-:-:S04]  /*12330*/  FFMA.FTZ R4, R99, c[0x0][0x2d0], -R2 ;  /* 0x0000b40063047a23 */ /* 0x000fc80000010802 */
[----:B------:R1:W-:Y:S02]  /*12340*/  MUFU.EX2 R19, R4 ;  /* 0x0000000400137308 */ /* 0x0003e40000000800 */
[----:B-1----:R-:W-:-:S06]  /*12350*/  FFMA.FTZ R4, R96, c[0x0][0x2d0], -R2 ;  /* 0x0000b40060047a23 */ /* 0x002fcc0000010802 */
[----:B------:R1:W-:Y:S02]  /*12360*/  MUFU.EX2 R22, R4 ;  /* 0x0000000400167308 */ /* 0x0003e40000000800 */
[--C-:B-1----:R-:W-:Y:S02]  /*12370*/  FFMA.FTZ R4, R97, c[0x0][0x2d0], -R2.reuse ;  /* 0x0000b40061047a23 */ /* 0x102fe40000010802 */
[----:B------:R-:W-:-:S04]  /*12380*/  FFMA.FTZ R2, R98, c[0x0][0x2d0], -R2 ;  /* 0x0000b40062027a23 */ /* 0x000fc80000010802 */
[----:B------:R1:W-:Y:S02]  /*12390*/  MUFU.EX2 R24, R2 ;  /* 0x0000000200187308 */ /* 0x0003e40000000800 */
[----:B-1----:R-:W-:-:S06]  /*123a0*/  FFMA.FTZ R2, R47, c[0x0][0x2d0], -R0 ;  /* 0x0000b4002f027a23 */ /* 0x002fcc0000010800 */
        /* <DEDUP_REMOVED lines=9> */
[----:B------:R1:W2:Y:S02]  /*12440*/  MUFU.EX2 R10, R0 ;  /* 0x00000000000a7308 */ /* 0x0002a40000000800 */
[----:B-1----:R-:W-:-:S06]  /*12450*/  FFMA.FTZ R0, R144, c[0x0][0x2d0], -R12 ;  /* 0x0000b40090007a23 */ /* 0x002fcc000001080c */
[----:B------:R1:W-:Y:S02]  /*12460*/  MUFU.EX2 R15, R0 ;  /* 0x00000000000f7308 */ /* 0x0003e40000000800 */
[----:B-1----:R-:W-:Y:S02]  /*12470*/  FFMA.FTZ R0, R146, c[0x0][0x2d0], -R12 ;  /* 0x0000b40092007a23 */ /* 0x002fe4000001080c */
[----:B------:R-:W1:Y:S04]  /*12480*/  LDSM.16.MT88.4 R144, [R167+0x800] ;  /* 0x00080000a790783b */ /* 0x000e680000004200 */
[----:B------:R3:W-:Y:S02]  /*12490*/  MUFU.EX2 R18, R0 ;  /* 0x0000000000127308 */ /* 0x0007e40000000800 */
[----:B---3--:R-:W-:-:S06]  /*124a0*/  FFMA.FTZ R0, R140, c[0x0][0x2d0], -R3 ;  /* 0x0000b4008c007a23 */ /* 0x008fcc0000010803 */
[----:B------:R3:W-:Y:S02]  /*124b0*/  MUFU.EX2 R9, R0 ;  /* 0x0000000000097308 */ /* 0x0007e40000000800 */
[----:B---3--:R-:W-:-:S06]  /*124c0*/  FFMA.FTZ R0, R143, c[0x0][0x2d0], -R3 ;  /* 0x0000b4008f007a23 */ /* 0x008fcc0000010803 */
[----:B------:R3:W4:Y:S08]  /*124d0*/  MUFU.EX2 R8, R0 ;  /* 0x0000000000087308 */ /* 0x0007300000000800 */
[----:B------:R-:W-:Y:S01]  /*124e0*/  MUFU.EX2 R20, R2 ;  /* 0x0000000200147308 */ /* 0x000fe20000000800 */
[--C-:B---3--:R-:W-:Y:S02]  /*124f0*/  FFMA.FTZ R0, R142, c[0x0][0x2d0], -R3.reuse ;  /* 0x0000b4008e007a23 */ /* 0x108fe40000010803 */
[----:B------:R-:W-:-:S05]  /*12500*/  FFMA.FTZ R3, R141, c[0x0][0x2d0], -R3 ;  /* 0x0000b4008d037a23 */ /* 0x000fca0000010803 */
[----:B------:R-:W-:Y:S08]  /*12510*/  MUFU.EX2 R2, R0 ;  /* 0x0000000000027308 */ /* 0x000ff00000000800 */
[----:B------:R-:W3:Y:S01]  /*12520*/  MUFU.EX2 R3, R3 ;  /* 0x0000000300037308 */ /* 0x000ee20000000800 */
[----:B--2---:R-:W-:Y:S02]  /*12530*/  F2FP.PACK_AB R92, R10, R11 ;  /* 0x0000000b0a5c723e */ /* 0x004fe400000000ff */
[----:B----4-:R-:W-:-:S02]  /*12540*/  F2FP.PACK_AB R93, R8, R9 ;  /* 0x00000009085d723e */ /* 0x010fc400000000ff */
[----:B------:R-:W-:Y:S02]  /*12550*/  F2FP.PACK_AB R94, R18, R15 ;  /* 0x0000000f125e723e */ /* 0x000fe400000000ff */
[----:B---3--:R-:W-:Y:S01]  /*12560*/  F2FP.PACK_AB R95, R3, R2 ;  /* 0x00000002035f723e */ /* 0x008fe200000000ff */
[----:B------:R2:W3:Y:S06]  /*12570*/  MUFU.EX2 R23, R4 ;  /* 0x0000000400177308 */ /* 0x0004ec0000000800 */
[----:B-1----:R-:W-:Y:S01]  /*12580*/  HMMA.16816.F32 R140, R92, R146, R80 ;  /* 0x000000925c8c723c */ /* 0x002fe20000001850 */
[----:B------:R-:W1:Y:S01]  /*12590*/  LDSM.16.MT88.4 R80, [R166+0x2000] ;  /* 0x00200000a650783b */ /* 0x000e620000004200 */
[----:B------:R-:W-:-:S03]  /*125a0*/  IMAD.MOV.U32 R27, RZ, RZ, R160 ;  /* 0x000000ffff1b7224 */ /* 0x000fc600078e00a0 */
[----:B------:R-:W-:Y:S04]  /*125b0*/  LDSM.16.MT88.4 R160, [R166+0x1400] ;  /* 0x00140000a6a0783b */ /* 0x000fe80000004200 */
[----:B--2---:R-:W2:Y:S01]  /*125c0*/  LDSM.16.MT88.4 R4, [R167+0x2000] ;  /* 0x00200000a704783b */ /* 0x004ea20000004200 */
[----:B------:R-:W-:Y:S01]  /*125d0*/  @P4 IMAD.HI.U32 R12, R27, c[0x0][0x2c8], RZ ;  /* 0x0000b2001b0c4a27 */ /* 0x000fe200078e00ff */
[----:B------:R-:W-:-:S03]  /*125e0*/  F2FP.PACK_AB R96, R22, R19 ;  /* 0x000000131660723e */ /* 0x000fc600000000ff */
[----:B------:R-:W-:Y:S01]  /*125f0*/  IMAD.MOV.U32 R0, RZ, RZ, R27 ;  /* 0x000000ffff007224 */ /* 0x000fe200078e001b */
[----:B------:R-:W-:Y:S01]  /*12600*/  @P4 SHF.R.U32.HI R0, RZ, c[0x0][0x2cc], R12 ;  /* 0x0000b300ff004a19 */ /* 0x000fe2000001160c */
[----:B------:R-:W-:Y:S01]  /*12610*/  IMAD.MOV.U32 R76, RZ, RZ, R127 ;  /* 0x000000ffff4c7224 */ /* 0x000fe200078e007f */
[----:B------:R-:W-:Y:S01]  /*12620*/  F2FP.PACK_AB R97, R17, R16 ;  /* 0x000000101161723e */ /* 0x000fe200000000ff */
[----:B------:R-:W-:Y:S01]  /*12630*/  IMAD.MOV.U32 R77, RZ, RZ, R126 ;  /* 0x000000ffff4d7224 */ /* 0x000fe200078e007e */
[----:B---3--:R-:W-:Y:S01]  /*12640*/  F2FP.PACK_AB R98, R24, R23 ;  /* 0x000000171862723e */ /* 0x008fe200000000ff */
[----:B------:R-:W-:Y:S01]  /*12650*/  IMAD.MOV.U32 R78, RZ, RZ, R125 ;  /* 0x000000ffff4e7224 */ /* 0x000fe200078e007d */
[----:B------:R-:W-:Y:S01]  /*12660*/  F2FP.PACK_AB R99, R21, R20 ;  /* 0x000000141563723e */ /* 0x000fe200000000ff */
[----:B------:R-:W-:Y:S01]  /*12670*/  IMAD.MOV.U32 R79, RZ, RZ, R124 ;  /* 0x000000ffff4f7224 */ /* 0x000fe200078e007c */
[----:B------:R-:W-:Y:S01]  /*12680*/  IADD3 R0, R0, R247, -R250 ;  /* 0x000000f700007210 */ /* 0x000fe20007ffe8fa */
[----:B------:R-:W-:-:S02]  /*12690*/  FADD.FTZ R12, R168, R102 ;  /* 0x00000066a80c7221 */ /* 0x000fc40000010000 */
[----:B------:R-:W-:Y:S02]  /*126a0*/  FADD.FTZ R13, R49, R48 ;  /* 0x00000030310d7221 */ /* 0x000fe40000010000 */
[----:B------:R-:W-:Y:S01]  /*126b0*/  FADD.FTZ R14, R209, R205 ;  /* 0x000000cdd10e7221 */ /* 0x000fe20000010000 */
[----:B------:R-:W-:Y:S01]  /*126c0*/  HMMA.16816.F32 R56, R92, R64, R76 ;  /* 0x000000405c38723c */ /* 0x000fe2000000184c */
[----:B------:R-:W-:-:S04]  /*126d0*/  IMAD.HI R25, R0, 0x2aaaaaab, RZ ;  /* 0x2aaaaaab00197827 */ /* 0x000fc800078e02ff */
[----:B------:R-:W-:Y:S02]  /*126e0*/  FADD.FTZ R0, R191, R175 ;  /* 0x000000afbf007221 */ /* 0x000fe40000010000 */
[----:B------:R-:W-:Y:S01]  /*126f0*/  FADD.FTZ R12, R169, R12 ;  /* 0x0000000ca90c7221 */ /* 0x000fe20000010000 */
[----:B-1----:R-:W-:Y:S01]  /*12700*/  HMMA.16816.F32 R72, R92, R80, R240 ;  /* 0x000000505c48723c */ /* 0x002fe200000018f0 */
[----:B------:R-:W-:-:S07]  /*12710*/  FADD.FTZ R0, R206, R0 ;  /* 0x00000000ce007221 */ /* 0x000fce0000010000 */
[----:B------:R-:W-:Y:S08]  /*12720*/  HMMA.16816.F32 R76, R92, R82, R224 ;  /* 0x000000525c4c723c */ /* 0x000ff000000018e0 */
[----:B------:R-:W-:Y:S01]  /*12730*/  HMMA.16816.F32 R68, R96, R80, R180 ;  /* 0x000000506044723c */ /* 0x000fe200000018b4 */
[----:B------:R-:W-:-:S07]  /*12740*/  SHF.R.U32.HI R26, RZ, 0x1f, R25 ;  /* 0x0000001fff1a7819 */ /* 0x000fce0000011619 */
[----:B------:R-:W-:Y:S08]  /*12750*/  HMMA.16816.F32 R80, R96, R82, R84 ;  /* 0x000000526050723c */ /* 0x000ff00000001854 */
[-C--:B--2---:R-:W-:Y:S08]  /*12760*/  HMMA.16816.F32 R88, R92, R4.reuse, R236 ;  /* 0x000000045c58723c */ /* 0x084ff000000018ec */
[----:B------:R-:W-:Y:S07]  /*12770*/  HMMA.16816.F32 R84, R96, R4, R184 ;  /* 0x000000046054723c */ /* 0x000fee00000018b8 */
[----:B------:R-:W-:-:S02]  /*12780*/  FADD.FTZ R5, R50, R13 ;  /* 0x0000000d32057221 */ /* 0x000fc40000010000 */
[----:B------:R-:W-:Y:S01]  /*12790*/  FADD.FTZ R4, R213, R14 ;  /* 0x0000000ed5047221 */ /* 0x000fe20000010000 */
[----:B------:R-:W-:Y:S01]  /*127a0*/  HMMA.16816.F32 R116, R92, R128, R152 ;  /* 0x000000805c74723c */ /* 0x000fe20000001898 */
[----:B------:R-:W-:Y:S02]  /*127b0*/  FADD.FTZ R13, R170, R12 ;  /* 0x0000000caa0d7221 */ /* 0x000fe40000010000 */
[----:B------:R-:W-:Y:S02]  /*127c0*/  FADD.FTZ R5, R51, R5 ;  /* 0x0000000533057221 */ /* 0x000fe40000010000 */
[----:B------:R-:W-:-:S03]  /*127d0*/  FADD.FTZ R12, R214, R4 ;  /* 0x00000004d60c7221 */ /* 0x000fc60000010000 */
[----:B------:R-:W-:Y:S01]  /*127e0*/  HMMA.16816.F32 R148, R96, R160, R148 ;  /* 0x000000a06094723c */ /* 0x000fe20000001894 */
[----:B------:R-:W-:Y:S02]  /*127f0*/  FADD.FTZ R4, R207, R0 ;  /* 0x00000000cf047221 */ /* 0x000fe40000010000 */
[----:B------:R-:W-:-:S05]  /*12800*/  FADD.FTZ R0, R172, R13 ;  /* 0x0000000dac007221 */ /* 0x000fca0000010000 */
[----:B------:R-:W-:Y:S01]  /*12810*/  HMMA.16816.F32 R152, R92, R160, R232 ;  /* 0x000000a05c98723c */ /* 0x000fe200000018e8 */
[----:B------:R-:W-:Y:S01]  /*12820*/  FADD.FTZ R5, R100, R5 ;  /* 0x0000000564057221 */ /* 0x000fe20000010000 */
[----:B------:R-:W-:-:S06]  /*12830*/  LEA.HI.SX32 R26, R25, R26, 0x1d ;  /* 0x0000001a191a7211 */ /* 0x000fcc00078feaff */
[----:B------:R-:W-:Y:S01]  /*12840*/  HMMA.16816.F32 R156, R92, R162, R156 ;  /* 0x000000a25c9c723c */ /* 0x000fe2000000189c */
[----:B------:R-:W-:-:S07]  /*12850*/  FADD.FTZ R0, R171, R0 ;  /* 0x00000000ab007221 */ /* 0x000fce0000010000 */
[----:B------:R-:W-:Y:S01]  /*12860*/  HMMA.16816.F32 R124, R92, R130, R136 ;  /* 0x000000825c7c723c */ /* 0x000fe20000001888 */
[----:B------:R-:W-:-:S07]  /*12870*/  FADD.FTZ R5, R101, R5 ;  /* 0x0000000565057221 */ /* 0x000fce0000010000 */
[C---:B------:R-:W-:Y:S08]  /*12880*/  HMMA.16816.F32 R160, R96.reuse, R162, R60 ;  /* 0x000000a260a0723c */ /* 0x040ff0000000183c */
[C---:B------:R-:W-:Y:S08]  /*12890*/  HMMA.16816.F32 R120, R96.reuse, R128, R120 ;  /* 0x000000806078723c */ /* 0x040ff00000001878 */
[-C--:B------:R-:W-:Y:S08]  /*128a0*/  HMMA.16816.F32 R132, R96, R144.reuse, R132 ;  /* 0x000000906084723c */ /* 0x080ff00000001884 */
[C---:B------:R-:W-:Y:S08]  /*128b0*/  HMMA.16816.F32 R136, R92.reuse, R144, R220 ;  /* 0x000000905c88723c */ /* 0x040ff000000018dc */
[----:B------:R-:W-:Y:S08]  /*128c0*/  HMMA.16816.F32 R60, R92, R66, R228 ;  /* 0x000000425c3c723c */ /* 0x000ff000000018e4 */
[C---:B------:R-:W-:Y:S08]  /*128d0*/  HMMA.16816.F32 R52, R96.reuse, R64, R176 ;  /* 0x000000406034723c */ /* 0x040ff000000018b0 */
[C---:B------:R-:W-:Y:S08]  /*128e0*/  HMMA.16816.F32 R128, R96.reuse, R130, R32 ;  /* 0x000000826080723c */ /* 0x040ff00000001820 */
[C---:B------:R-:W-:Y:S08]  /*128f0*/  HMMA.16816.F32 R144, R96.reuse, R146, R28 ;  /* 0x000000926090723c */ /* 0x040ff0000000181c */
[----:B------:R-:W-:Y:S01]  /*12900*/  HMMA.16816.F32 R64, R96, R66, R36 ;  /* 0x000000426040723c */ /* 0x000fe20000001824 */
[----:B------:R-:W-:-:S07]  /*12910*/  IMNMX R28, R246, R26, !PT ;  /* 0x0000001af61c7217 */ /* 0x000fce0007800200 */
[-C--:B------:R-:W-:Y:S08]  /*12920*/  HMMA.16816.F32 R92, R92, R6.reuse, R216 ;  /* 0x000000065c5c723c */ /* 0x080ff000000018d8 */
[----:B------:R-:W-:Y:S07]  /*12930*/  HMMA.16816.F32 R96, R96, R6, R40 ;  /* 0x000000066060723c */ /* 0x000fee0000001828 */
[----:B------:R-:W-:-:S02]  /*12940*/  FADD.FTZ R6, R212, R12 ;  /* 0x0000000cd4067221 */ /* 0x000fc40000010000 */
[----:B------:R-:W-:Y:S02]  /*12950*/  FADD.FTZ R7, R189, R4 ;  /* 0x00000004bd077221 */ /* 0x000fe40000010000 */
[----:B------:R-:W-:Y:S02]  /*12960*/  FADD.FTZ R6, R208, R6 ;  /* 0x00000006d0067221 */ /* 0x000fe40000010000 */
[----:B------:R-:W-:Y:S02]  /*12970*/  FADD.FTZ R7, R204, R7 ;  /* 0x00000007cc077221 */ /* 0x000fe40000010000 */
[----:B------:R-:W-:Y:S02]  /*12980*/  FADD.FTZ R4, R173, R0 ;  /* 0x00000000ad047221 */ /* 0x000fe40000010000 */
[----:B------:R-:W-:Y:S01]  /*12990*/  FADD.FTZ R0, R107, R5 ;  /* 0x000000056b007221 */ /* 0x000fe20000010000 */
[----:B------:R1:W-:Y:S01]  /*129a0*/  STL [R1+0x10], R28 ;  /* 0x0000101c01007387 */ /* 0x0003e20000100800 */
[----:B------:R-:W-:Y:S01]  /*129b0*/  FADD.FTZ R6, R210, R6 ;  /* 0x00000006d2067221 */ /* 0x000fe20000010000 */
[----:B------:R-:W-:Y:S01]  /*129c0*/  IADD3 R204, R215, -0x2, RZ ;  /* 0xfffffffed7cc7810 */ /* 0x000fe20007ffe0ff */
[----:B------:R-:W-:-:S02]  /*129d0*/  FADD.FTZ R7, R190, R7 ;  /* 0x00000007be077221 */ /* 0x000fc40000010000 */
[----:B------:R-:W-:Y:S02]  /*129e0*/  FADD.FTZ R5, R174, R4 ;  /* 0x00000004ae057221 */ /* 0x000fe40000010000 */
[----:B------:R-:W-:Y:S02]  /*129f0*/  FADD.FTZ R4, R106, R0 ;  /* 0x000000006a047221 */ /* 0x000fe40000010000 */
[----:B------:R-:W-:Y:S01]  /*12a00*/  FADD.FTZ R0, R211, R6 ;  /* 0x00000006d3007221 */ /* 0x000fe20000010000 */
[----:B------:R-:W-:Y:S01]  /*12a10*/  ISETP.GE.AND P0, PT, R204, R28, PT ;  /* 0x0000001ccc00720c */ /* 0x000fe20003f06270 */
        /* <DEDUP_REMOVED lines=17> */
[----:B------:R-:W-:Y:S05]  /*12b30*/  @!P0 BRA `(.L_x_1305) ;  /* 0x0000369000008947 */ /* 0x000fea0003800000 */
[----:B-1----:R-:W-:Y:S01]  /*12b40*/  IADD3 R248, R248, R27, RZ ;  /* 0x0000001bf8f87210 */ /* 0x002fe20007ffe0ff */
[----:B------:R-:W-:Y:S01]  /*12b50*/  IMAD.MOV.U32 R3, RZ, RZ, R110 ;  /* 0x000000ffff037224 */ /* 0x000fe200078e006e */
[----:B------:R-:W-:Y:S01]  /*12b60*/  MOV R100, R109 ;  /* 0x0000006d00647202 */ /* 0x000fe20000000f00 */
[----:B------:R-:W-:Y:S01]  /*12b70*/  IMAD.MOV.U32 R106, RZ, RZ, R108 ;  /* 0x000000ffff6a7224 */ /* 0x000fe200078e006c */
[----:B------:R-:W-:Y:S01]  /*12b80*/  MOV R107, R103 ;  /* 0x00000067006b7202 */ /* 0x000fe20000000f00 */
[----:B------:R-:W-:-:S05]  /*12b90*/  @P4 IMAD.HI.U32 R0, R248, c[0x0][0x2c8], RZ ;  /* 0x0000b200f8004a27 */ /* 0x000fca00078e00ff */
[----:B------:R-:W-:-:S05]  /*12ba0*/  @P4 SHF.R.U32.HI R0, RZ, c[0x0][0x2cc], R0 ;  /* 0x0000b300ff004a19 */ /* 0x000fca0000011600 */
[----:B------:R1:W-:Y:S02]  /*12bb0*/  @P4 STL [R1+0x14], R0 ;  /* 0x0000140001004387 */ /* 0x0003e40000100800 */
.L_x_1310:
[----:B------:R-:W2:Y:S01]  /*12bc0*/  LDL R206, [R1+0x1c] ;  /* 0x00001c0001ce7983 */ /* 0x000ea20000100800 */
[----:B------:R-:W-:Y:S04]  /*12bd0*/  DEPBAR.LE SB0, 0x0 ;  /* 0x000080000000791a */ /* 0x000fe80000000000 */
[----:B-1----:R-:W3:Y:S01]  /*12be0*/  LDL R0, [R1+0x20] ;  /* 0x0000200001007983 */ /* 0x002ee20000100800 */
[----:B------:R-:W-:Y:S01]  /*12bf0*/  WARPSYNC 0xffffffff ;  /* 0xffffffff00007948 */ /* 0x000fe20003800000 */
[----:B------:R-:W-:Y:S02]  /*12c00*/  BSSY B0, `(.L_x_1306) ;  /* 0x000002e000007945 */ /* 0x000fe40003800000 */
[----:B------:R-:W-:Y:S06]  /*12c10*/  BAR.SYNC.DEFER_BLOCKING 0x0 ;  /* 0x0000000000007b1d */ /* 0x000fec0000010000 */
[----:B------:R-:W1:Y:S04]  /*12c20*/  S2R R205, SR_TID.X ;  /* 0x0000000000cd7919 */ /* 0x000e680000002100 */
        /* <DEDUP_REMOVED lines=10> */
[----:B--2---:R-:W-:Y:S02]  /*12cd0*/  ISETP.GT.AND P0, PT, R206, R204, PT ;  /* 0x000000ccce00720c */ /* 0x004fe40003f04270 */
[----:B---3--:R-:W-:Y:S11]  /*12ce0*/  LOP3.LUT P3, RZ, R0, 0x1, RZ, 0xc0, !PT ;  /* 0x0000000100ff7812 */ /* 0x008ff6000786c0ff */
[----:B------:R-:W-:-:S05]  /*12cf0*/  @P0 BRA `(.L_x_1307) ;  /* 0x000001e000000947 */ /* 0x000fca0003800000 */
[----:B-1--4-:R-:W-:Y:S01]  /*12d00*/  SHF.R.S32.HI R0, RZ, 0x1f, R204 ;  /* 0x0000001fff007819 */ /* 0x012fe200000114cc */
[----:B------:R-:W-:Y:S01]  /*12d10*/  IMAD.WIDE.U32 R4, R204, c[0x0][0x208], RZ ;  /* 0x00008200cc047a25 */ /* 0x000fe200078e00ff */
[----:B------:R-:W-:Y:S03]  /*12d20*/  ISETP.GT.AND P2, PT, R205, 0x3f, PT ;  /* 0x0000003fcd00780c */ /* 0x000fe60003f44270 */
[----:B------:R-:W-:Y:S04]  /*12d30*/  IMAD R0, R0, c[0x0][0x208], RZ ;  /* 0x0000820000007a24 */ /* 0x000fe800078e02ff */
[----:B------:R-:W-:Y:S04]  /*12d40*/  IMAD R0, R204, c[0x0][0x20c], R0 ;  /* 0x00008300cc007a24 */ /* 0x000fe800078e0200 */
[----:B------:R-:W-:Y:S02]  /*12d50*/  IMAD.IADD R0, R5, 0x1, R0 ;  /* 0x0000000105007824 */ /* 0x000fe400078e0200 */
[----:B------:R-:W-:Y:S04]  /*12d60*/  IMAD.WIDE.U32 R4, R4, 0x30, RZ ;  /* 0x0000003004047825 */ /* 0x000fe800078e00ff */
[----:B------:R-:W-:Y:S01]  /*12d70*/  IMAD R0, R0, 0x30, RZ ;  /* 0x0000003000007824 */ /* 0x000fe200078e02ff */
[----:B------:R-:W-:Y:S01]  /*12d80*/  IADD3 R2, P1, R244, R4, RZ ;  /* 0x00000004f4027210 */ /* 0x000fe20007f3e0ff */
[----:B------:R-:W-:Y:S02]  /*12d90*/  @!P2 IMAD.MOV.U32 R7, RZ, RZ, c[0x0][0x208] ;  /* 0x00008200ff07a624 */ /* 0x000fe400078e00ff */
[----:B------:R-:W-:Y:S01]  /*12da0*/  @!P2 IMAD.MOV.U32 R8, RZ, RZ, c[0x0][0x20c] ;  /* 0x00008300ff08a624 */ /* 0x000fe200078e00ff */
[----:B------:R-:W-:Y:S02]  /*12db0*/  IADD3 R0, R5, R0, RZ ;  /* 0x0000000005007210 */ /* 0x000fe40007ffe0ff */
        /* <DEDUP_REMOVED lines=18> */
.L_x_1307:
[----:B-1--4-:R-:W-:Y:S05]  /*12ee0*/  BSYNC B0 ;  /* 0x0000000000007941 */ /* 0x012fea0003800000 */
.L_x_1306:
        /* <DEDUP_REMOVED lines=197> */
[----:B------:R-:W2:Y:S03]  /*13b40*/  LDL.64 R206, [R1+0x8] ;  /* 0x0000080001ce7983 */ /* 0x000ea60000100a00 */
[----:B------:R-:W-:Y:S02]  /*13b50*/  LEA.HI R208, R208, R205, RZ, 0x2 ;  /* 0x000000cdd0d07211 */ /* 0x000fe400078f10ff */
[----:B------:R-:W3:Y:S02]  /*13b60*/  LDL R205, [R1+0x4] ;  /* 0x0000040001cd7983 */ /* 0x000ee40000100800 */
[----:B------:R-:W-:Y:S04]  /*13b70*/  SHF.R.S32.HI R208, RZ, 0x2, R208 ;  /* 0x00000002ffd07819 */ /* 0x000fe800000114d0 */
[----:B-1----:R-:W-:Y:S04]  /*13b80*/  IADD3 R0, -R208, 0x30, RZ ;  /* 0x00000030d0007810 */ /* 0x002fe80007ffe1ff */
        /* <DEDUP_REMOVED lines=9> */
[----:B------:R-:W-:Y:S02]  /*13c20*/  @P0 IMAD R4, R4, c[0x0][0x1e0], RZ ;  /* 0x0000780004040a24 */ /* 0x000fe400078e02ff */
[----:B------:R-:W-:Y:S02]  /*13c30*/  @P1 IMAD R8, R5, c[0x0][0x1e0], RZ ;  /* 0x0000780005081a24 */ /* 0x000fe400078e02ff */
[C---:B------:R-:W-:Y:S02]  /*13c40*/  @P0 IMAD R10, R0.reuse, c[0x0][0x1e4], R4 ;  /* 0x00007900000a0a24 */ /* 0x040fe400078e0204 */
[----:B------:R-:W-:Y:S04]  /*13c50*/  @P0 IMAD.WIDE.U32 R4, R0, c[0x0][0x1e0], RZ ;  /* 0x0000780000040a25 */ /* 0x000fe800078e00ff */
[C---:B------:R-:W-:Y:S02]  /*13c60*/  @P1 IMAD R0, R2.reuse, c[0x0][0x1e4], R8 ;  /* 0x0000790002001a24 */ /* 0x040fe400078e0208 */
[----:B------:R-:W-:Y:S04]  /*13c70*/  @P1 IMAD.WIDE.U32 R8, R2, c[0x0][0x1e0], RZ ;  /* 0x0000780002081a25 */ /* 0x000fe800078e00ff */
[----:B------:R-:W-:Y:S01]  /*13c80*/  @P0 IMAD.SHL.U32 R6, R6, 0x20, RZ ;  /* 0x0000002006060824 */ /* 0x000fe200078e00ff */
[----:B------:R-:W-:Y:S01]  /*13c90*/  @P1 IADD3 R9, R9, R0, RZ ;  /* 0x0000000009091210 */ /* 0x000fe20007ffe0ff */
[----:B------:R-:W-:Y:S02]  /*13ca0*/  @P0 IMAD.IADD R2, R5, 0x1, R10 ;  /* 0x0000000105020824 */ /* 0x000fe400078e020a */
[----:B------:R-:W-:Y:S04]  /*13cb0*/  @P0 IMAD.WIDE.U32 R6, R4, 0x30, R6 ;  /* 0x0000003004060825 */ /* 0x000fe800078e0006 */
[----:B------:R-:W-:Y:S02]  /*13cc0*/  @P0 IMAD R2, R2, 0x30, RZ ;  /* 0x0000003002020824 */ /* 0x000fe400078e02ff */
[----:B---3--:R-:W-:Y:S01]  /*13cd0*/  @P1 IMAD.MOV.U32 R5, RZ, RZ, R205 ;  /* 0x000000ffff051224 */ /* 0x008fe200078e00cd */
[----:B--2---:R-:W-:Y:S01]  /*13ce0*/  @P0 IADD3 R0, P2, R206, R6, RZ ;  /* 0x00000006ce000210 */ /* 0x004fe20007f5e0ff */
[----:B------:R-:W-:Y:S04]  /*13cf0*/  @P1 IMAD.MOV.U32 R4, RZ, RZ, R206 ;  /* 0x000000ffff041224 */ /* 0x000fe800078e00ce */
        /* <DEDUP_REMOVED lines=17> */
.L_x_1309:
[----:B--234-:R-:W-:Y:S05]  /*13e10*/  BSYNC B0 ;  /* 0x0000000000007941 */ /* 0x01cfea0003800000 */
.L_x_1308:
[----:B-1----:R-:W2:Y:S01]  /*13e20*/  LDL R0, [R1+0x14] ;  /* 0x0000140001007983 */ /* 0x002ea20000100800 */
[----:B------:R-:W-:Y:S02]  /*13e30*/  MOV R2, c[0x0][0x2c4] ;  /* 0x0000b10000027a02 */ /* 0x000fe40000000f00 */
[----:B------:R-:W-:Y:S01]  /*13e40*/  MOV R4, R248 ;  /* 0x000000f800047202 */ /* 0x000fe20000000f00 */
[----:B------:R-:W3:Y:S01]  /*13e50*/  LDL R7, [R1+0x24] ;  /* 0x0000240001077983 */ /* 0x000ee20000100800 */
[----:B------:R-:W-:Y:S03]  /*13e60*/  ISETP.NE.AND P0, PT, R2, 0x1, PT ;  /* 0x000000010200780c */ /* 0x000fe60003f05270 */
[----:B------:R-:W4:Y:S04]  /*13e70*/  LDL R6, [R1+0x3c] ;  /* 0x00003c0001067983 */ /* 0x000f280000100800 */
[----:B------:R-:W4:Y:S04]  /*13e80*/  LDL R5, [R1+0x4c] ;  /* 0x00004c0001057983 */ /* 0x000f280000100800 */
[----:B------:R-:W-:Y:S08]  /*13e90*/  LDSM.16.MT88.4 R36, [R167] ;  /* 0x00000000a724783b */ /* 0x000ff00000004200 */
[----:B------:R-:W0:Y:S01]  /*13ea0*/  LDGDEPBAR ;  /* 0x00000000000079af */ /* 0x000e220000000000 */
[----:B--2---:R-:W-:Y:S01]  /*13eb0*/  @P0 MOV R4, R0 ;  /* 0x0000000000040202 */ /* 0x004fe20000000f00 */
[----:B------:R-:W-:Y:S06]  /*13ec0*/  IMAD R0, R204, -0x30, RZ ;  /* 0xffffffd0cc007824 */ /* 0x000fec00078e02ff */
[----:B------:R-:W1:Y:S01]  /*13ed0*/  SHFL.IDX PT, R2, R4, RZ, 0x1c1f ;  /* 0x001c1fff04027589 */ /* 0x000e6200000e0000 */
[----:B---3--:R-:W-:Y:S04]  /*13ee0*/  IADD3 R0, -R7, 0x1, R0 ;  /* 0x0000000107007810 */ /* 0x008fe80007ffe100 */
[----:B----4-:R-:W-:Y:S03]  /*13ef0*/  IADD3 R5, -R5, R0, R6 ;  /* 0x0000000005057210 */ /* 0x010fe60007ffe106 */
        /* <DEDUP_REMOVED lines=8> */
[----:B------:R-:W-:Y:S02]  /*13f80*/  ISETP.GT.AND P1, PT, R0, 0x9, PT ;  /* 0x000000090000780c */ /* 0x000fe40003f24270 */
[----:B------:R-:W-:Y:S02]  /*13f90*/  FSEL R10, R103, -INF , P0 ;  /* 0xff800000670a7808 */ /* 0x000fe40000000000 */
[----:B------:R-:W-:Y:S02]  /*13fa0*/  FMNMX.FTZ R2, R8, R2, !PT ;  /* 0x0000000208027209 */ /* 0x000fe40007810000 */
[----:B------:R-:W-:Y:S02]  /*13fb0*/  ISETP.GT.AND P0, PT, R0, 0x10, PT ;  /* 0x000000100000780c */ /* 0x000fe40003f04270 */
[----:B------:R-:W-:Y:S02]  /*13fc0*/  FSEL R15, R15, -INF , P1 ;  /* 0xff8000000f0f7808 */ /* 0x000fe40000800000 */
[----:B------:R-:W-:Y:S02]  /*13fd0*/  FMNMX.FTZ R2, R10, R2, !PT ;  /* 0x000000020a027209 */ /* 0x000fe40007810000 */
[----:B------:R-:W-:Y:S02]  /*13fe0*/  ISETP.GT.AND P1, PT, R0, 0x11, PT ;  /* 0x000000110000780c */ /* 0x000fe40003f24270 */
[----:B------:R-:W-:Y:S02]  /*13ff0*/  FSEL R207, R102, -INF , P0 ;  /* 0xff80000066cf7808 */ /* 0x000fe40000000000 */
[----:B------:R-:W-:Y:S02]  /*14000*/  FMNMX.FTZ R2, R15, R2, !PT ;  /* 0x000000020f027209 */ /* 0x000fe40007810000 */
[C---:B------:R-:W-:Y:S02]  /*14010*/  ISETP.GT.AND P0, PT, R0.reuse, 0x18, PT ;  /* 0x000000180000780c */ /* 0x040fe40003f04270 */
[----:B------:R-:W-:Y:S02]  /*14020*/  FSEL R206, R101, -INF , P1 ;  /* 0xff80000065ce7808 */ /* 0x000fe40000800000 */
[----:B------:R-:W-:Y:S02]  /*14030*/  FMNMX.FTZ R2, R207, R2, !PT ;  /* 0x00000002cf027209 */ /* 0x000fe40007810000 */
[----:B------:R-:W-:Y:S02]  /*14040*/  ISETP.GT.AND P1, PT, R0, 0x19, PT ;  /* 0x000000190000780c */ /* 0x000fe40003f24270 */
[----:B------:R-:W-:Y:S02]  /*14050*/  FSEL R210, R18, -INF , P0 ;  /* 0xff80000012d27808 */ /* 0x000fe40000000000 */
[----:B------:R-:W-:Y:S02]  /*14060*/  FMNMX.FTZ R2, R206, R2, !PT ;  /* 0x00000002ce027209 */ /* 0x000fe40007810000 */
[----:B------:R-:W-:Y:S02]  /*14070*/  ISETP.GT.AND P0, PT, R0, 0x20, PT ;  /* 0x000000200000780c */ /* 0x000fe40003f04270 */
[----:B------:R-:W-:Y:S02]  /*14080*/  FSEL R208, R16, -INF , P1 ;  /* 0xff80000010d07808 */ /* 0x000fe40000800000 */
[----:B------:R-:W-:Y:S01]  /*14090*/  FMNMX.FTZ R2, R210, R2, !PT ;  /* 0x00000002d2027209 */ /* 0x000fe20007810000 */
[----:B------:R-:W-:Y:S01]  /*140a0*/  SHFL.IDX PT, R16, R4, 0x3, 0x1c1f ;  /* 0x007c1f0004107f89 */ /* 0x000fe200000e0000 */
[----:B------:R-:W-:Y:S02]  /*140b0*/  FSEL R234, R12, -INF , P0 ;  /* 0xff8000000cea7808 */ /* 0x000fe40000000000 */
[C---:B------:R-:W-:Y:S02]  /*140c0*/  ISETP.GT.AND P3, PT, R0.reuse, 0x21, PT ;  /* 0x000000210000780c */ /* 0x040fe40003f64270 */
[C---:B------:R-:W-:Y:S02]  /*140d0*/  ISETP.GT.AND P2, PT, R0.reuse, 0x28, PT ;  /* 0x000000280000780c */ /* 0x040fe40003f44270 */
        /* <DEDUP_REMOVED lines=15> */
[C---:B------:R-:W-:Y:S02]  /*141d0*/  ISETP.GT.AND P0, PT, R2.reuse, 0x8, PT ;  /* 0x000000080200780c */ /* 0x040fe40003f04270 */
[----:B-1----:R-:W-:Y:S02]  /*141e0*/  FMNMX.FTZ R4, R9, R100, !PT ;  /* 0x0000006409047209 */ /* 0x002fe40007810000 */
[----:B------:R-:W-:Y:S02]  /*141f0*/  FSEL R11, R187, -INF , P2 ;  /* 0xff800000bb0b7808 */ /* 0x000fe40001000000 */
        /* <DEDUP_REMOVED lines=8> */
[----:B------:R-:W-:Y:S02]  /*14280*/  ISETP.GT.AND P0, PT, R2, 0x18, PT ;  /* 0x000000180200780c */ /* 0x000fe40003f04270 */
[----:B------:R-:W-:Y:S02]  /*14290*/  FMNMX.FTZ R4, R18, R0, !PT ;  /* 0x0000000012047209 */ /* 0x000fe40007810000 */
[----:B------:R-:W-:Y:S02]  /*142a0*/  FSEL R189, R109, -INF , P1 ;  /* 0xff8000006dbd7808 */ /* 0x000fe40000800000 */
[----:B---3--:R-:W-:Y:S02]  /*142b0*/  IADD3 R0, R5, R12, RZ ;  /* 0x0000000c05007210 */ /* 0x008fe40007ffe0ff */
        /* <DEDUP_REMOVED lines=17> */
[----:B------:R-:W-:Y:S02]  /*143d0*/  FMNMX.FTZ R19, R6, R106, !PT ;  /* 0x0000006a06137209 */ /* 0x000fe40007810000 */
[----:B------:R-:W-:Y:S02]  /*143e0*/  FSEL R13, R214, -INF , P1 ;  /* 0xff800000d60d7808 */ /* 0x000fe40000800000 */
[----:B------:R-:W-:Y:S02]  /*143f0*/  ISETP.GT.AND P3, PT, R0, 0x9, PT ;  /* 0x000000090000780c */ /* 0x000fe40003f64270 */
[----:B------:R-:W-:Y:S02]  /*14400*/  FMNMX.FTZ R19, R13, R19, !PT ;  /* 0x000000130d137209 */ /* 0x000fe40007810000 */
[----:B------:R-:W-:Y:S02]  /*14410*/  FMNMX.FTZ R12, R205, R4, !PT ;  /* 0x00000004cd0c7209 */ /* 0x000fe40007810000 */
[----:B------:R-:W-:Y:S02]  /*14420*/  IADD3 R4, R5, R16, RZ ;  /* 0x0000001005047210 */ /* 0x000fe40007ffe0ff */
[----:B------:R-:W-:Y:S02]  /*14430*/  FSEL R16, R211, -INF , P0 ;  /* 0xff800000d3107808 */ /* 0x000fe40000000000 */
[----:B------:R-:W-:Y:S02]  /*14440*/  FSEL R17, R209, -INF , P3 ;  /* 0xff800000d1117808 */ /* 0x000fe40001800000 */
[----:B------:R-:W-:Y:S02]  /*14450*/  FMNMX.FTZ R21, R16, R19, !PT ;  /* 0x0000001310157209 */ /* 0x000fe40007810000 */
[----:B------:R-:W-:Y:S02]  /*14460*/  ISETP.GT.AND P2, PT, R0, 0x10, PT ;  /* 0x000000100000780c */ /* 0x000fe40003f44270 */
[----:B------:R-:W-:Y:S02]  /*14470*/  FMNMX.FTZ R5, R189, R12, !PT ;  /* 0x0000000cbd057209 */ /* 0x000fe40007810000 */
[----:B------:R-:W-:Y:S02]  /*14480*/  FSEL R182, R176, -INF , P2 ;  /* 0xff800000b0b67808 */ /* 0x000fe40001000000 */
[----:B------:R-:W-:Y:S02]  /*14490*/  ISETP.GT.AND P2, PT, R4, 0x1, PT ;  /* 0x000000010400780c */ /* 0x000fe40003f44270 */
[----:B------:R-:W-:Y:S02]  /*144a0*/  FMNMX.FTZ R21, R17, R21, !PT ;  /* 0x0000001511157209 */ /* 0x000fe40007810000 */
[----:B------:R-:W-:Y:S02]  /*144b0*/  ISETP.GT.AND P1, PT, R0, 0x11, PT ;  /* 0x000000110000780c */ /* 0x000fe40003f24270 */
[----:B------:R-:W-:Y:S02]  /*144c0*/  ISETP.GT.AND P0, PT, R4, RZ, PT ;  /* 0x000000ff0400720c */ /* 0x000fe40003f04270 */
[----:B------:R-:W-:Y:S02]  /*144d0*/  FMNMX.FTZ R5, R191, R5, !PT ;  /* 0x00000005bf057209 */ /* 0x000fe40007810000 */
[----:B------:R-:W-:Y:S02]  /*144e0*/  FSEL R20, R217, -INF , P2 ;  /* 0xff800000d9147808 */ /* 0x000fe40001000000 */
[----:B------:R-:W-:Y:S02]  /*144f0*/  FSEL R184, R171, -INF , P1 ;  /* 0xff800000abb87808 */ /* 0x000fe40000800000 */
[----:B------:R-:W-:Y:S02]  /*14500*/  FMNMX.FTZ R21, R182, R21, !PT ;  /* 0x00000015b6157209 */ /* 0x000fe40007810000 */
[----:B------:R-:W-:Y:S02]  /*14510*/  ISETP.GT.AND P3, PT, R0, 0x18, PT ;  /* 0x000000180000780c */ /* 0x000fe40003f64270 */
[----:B------:R-:W-:Y:S02]  /*14520*/  FSEL R12, R216, -INF , P0 ;  /* 0xff800000d80c7808 */ /* 0x000fe40000000000 */
[----:B------:R-:W-:Y:S02]  /*14530*/  ISETP.GT.AND P1, PT, R4, 0x8, PT ;  /* 0x000000080400780c */ /* 0x000fe40003f24270 */
[----:B------:R-:W-:Y:S02]  /*14540*/  ISETP.GT.AND P2, PT, R0, 0x20, PT ;  /* 0x000000200000780c */ /* 0x000fe40003f44270 */
[----:B------:R-:W-:Y:S02]  /*14550*/  FMNMX.FTZ R5, R190, R5, !PT ;  /* 0x00000005be057209 */ /* 0x000fe40007810000 */
[----:B------:R-:W-:Y:S02]  /*14560*/  FSEL R19, R212, -INF , P1 ;  /* 0xff800000d4137808 */ /* 0x000fe40000800000 */
[----:B------:R-:W-:Y:S02]  /*14570*/  ISETP.GT.AND P0, PT, R0, 0x19, PT ;  /* 0x000000190000780c */ /* 0x000fe40003f04270 */
[----:B------:R-:W-:Y:S02]  /*14580*/  FSEL R187, R168, -INF , P3 ;  /* 0xff800000a8bb7808 */ /* 0x000fe40001800000 */
[C---:B------:R-:W-:Y:S02]  /*14590*/  ISETP.GT.AND P1, PT, R0.reuse, 0x21, PT ;  /* 0x000000210000780c */ /* 0x040fe40003f24270 */
[----:B------:R-:W-:Y:S02]  /*145a0*/  ISETP.GT.AND P3, PT, R0, 0x29, PT ;  /* 0x000000290000780c */ /* 0x000fe40003f64270 */
[----:B------:R-:W-:Y:S02]  /*145b0*/  FSEL R226, R24, -INF , P2 ;  /* 0xff80000018e27808 */ /* 0x000fe40001000000 */
[----:B------:R-:W-:Y:S02]  /*145c0*/  ISETP.GT.AND P2, PT, R0, 0x28, PT ;  /* 0x000000280000780c */ /* 0x000fe40003f44270 */
[----:B------:R-:W-:Y:S02]  /*145d0*/  FMNMX.FTZ R0, R184, R21, !PT ;  /* 0x00000015b8007209 */ /* 0x000fe40007810000 */
[----:B------:R-:W-:Y:S02]  /*145e0*/  FMNMX.FTZ R21, R12, R107, !PT ;  /* 0x0000006b0c157209 */ /* 0x000fe40007810000 */
[----:B------:R-:W-:Y:S02]  /*145f0*/  FMNMX.FTZ R5, R230, R5, !PT ;  /* 0x00000005e6057209 */ /* 0x000fe40007810000 */
[----:B------:R-:W-:Y:S02]  /*14600*/  FSEL R185, R108, -INF , P0 ;  /* 0xff8000006cb97808 */ /* 0x000fe40000000000 */
[----:B-1----:R-:W-:Y:S02]  /*14610*/  FMNMX.FTZ R110, R2, R23, !PT ;  /* 0x00000017026e7209 */ /* 0x002fe40007810000 */
[----:B------:R-:W-:Y:S02]  /*14620*/  FMNMX.FTZ R2, R187, R0, !PT ;  /* 0x00000000bb027209 */ /* 0x000fe40007810000 */
[----:B------:R-:W-:Y:S02]  /*14630*/  FMNMX.FTZ R0, R20, R21, !PT ;  /* 0x0000001514007209 */ /* 0x000fe40007810000 */
[C---:B------:R-:W-:Y:S02]  /*14640*/  ISETP.GT.AND P0, PT, R4.reuse, 0x9, PT ;  /* 0x000000090400780c */ /* 0x040fe40003f04270 */
[----:B------:R-:W-:Y:S02]  /*14650*/  FMNMX.FTZ R5, R229, R5, !PT ;  /* 0x00000005e5057209 */ /* 0x000fe40007810000 */
[----:B------:R-:W-:Y:S02]  /*14660*/  FMNMX.FTZ R0, R19, R0, !PT ;  /* 0x0000000013007209 */ /* 0x000fe40007810000 */
[----:B------:R-:W-:Y:S02]  /*14670*/  FSEL R24, R213, -INF , P0 ;  /* 0xff800000d5187808 */ /* 0x000fe40000000000 */
[----:B------:R-:W-:Y:S02]  /*14680*/  ISETP.GT.AND P0, PT, R4, 0x10, PT ;  /* 0x000000100400780c */ /* 0x000fe40003f04270 */
[----:B------:R-:W-:Y:S02]  /*14690*/  FMNMX.FTZ R5, R228, R5, !PT ;  /* 0x00000005e4057209 */ /* 0x000fe40007810000 */
[----:B------:R-:W-:Y:S02]  /*146a0*/  FMNMX.FTZ R0, R24, R0, !PT ;  /* 0x0000000018007209 */ /* 0x000fe40007810000 */
[----:B------:R-:W-:Y:S02]  /*146b0*/  FSEL R181, R178, -INF , P0 ;  /* 0xff800000b2b57808 */ /* 0x000fe40000000000 */
[----:B------:R-:W-:Y:S02]  /*146c0*/  ISETP.GT.AND P0, PT, R4, 0x18, PT ;  /* 0x000000180400780c */ /* 0x000fe40003f04270 */
[----:B------:R-:W-:Y:S02]  /*146d0*/  FMNMX.FTZ R5, R227, R5, !PT ;  /* 0x00000005e3057209 */ /* 0x000fe40007810000 */
[----:B------:R-:W-:Y:S01]  /*146e0*/  FMNMX.FTZ R21, R181, R0, !PT ;  /* 0x00000000b5157209 */ /* 0x000fe20007810000 */
[C---:B------:R-:W-:Y:S01]  /*146f0*/  FMUL.FTZ R0, R110.reuse, c[0x0][0x2d0] ;  /* 0x0000b4006e007a20 */ /* 0x040fe20000410000 */
[----:B------:R-:W-:Y:S01]  /*14700*/  FSEL R183, R177, -INF , P0 ;  /* 0xff800000b1b77808 */ /* 0x000fe20000000000 */
[----:B------:R-:W1:Y:S01]  /*14710*/  SHFL.BFLY PT, R22, R5, 0x2, 0x1f ;  /* 0x0c401f0005167f89 */ /* 0x000e6200000e0000 */
[----:B------:R-:W-:Y:S02]  /*14720*/  FSETP.NEU.FTZ.AND P0, PT, R110, -INF , PT ;  /* 0xff8000006e00780b */ /* 0x000fe40003f1d000 */
[----:B------:R-:W-:Y:S02]  /*14730*/  FSEL R225, R26, -INF , P1 ;  /* 0xff8000001ae17808 */ /* 0x000fe40000800000 */
[----:B------:R-:W-:Y:S02]  /*14740*/  FSEL R174, R0, RZ, P0 ;  /* 0x000000ff00ae7208 */ /* 0x000fe40000000000 */
[----:B------:R-:W-:Y:S02]  /*14750*/  ISETP.GT.AND P1, PT, R4, 0x11, PT ;  /* 0x000000110400780c */ /* 0x000fe40003f24270 */
[----:B------:R-:W-:Y:S01]  /*14760*/  FMNMX.FTZ R2, R185, R2, !PT ;  /* 0x00000002b9027209 */ /* 0x000fe20007810000 */
[--C-:B------:R-:W-:Y:S01]  /*14770*/  FFMA.FTZ R0, R7, c[0x0][0x2d0], -R174.reuse ;  /* 0x0000b40007007a23 */ /* 0x100fe200000108ae */
[----:B------:R-:W-:Y:S02]  /*14780*/  FSEL R180, R186, -INF , P1 ;  /* 0xff800000bab47808 */ /* 0x000fe40000800000 */
[----:B------:R-:W-:Y:S01]  /*14790*/  FSEL R224, R27, -INF , P2 ;  /* 0xff8000001be07808 */ /* 0x000fe20001000000 */
[----:B------:R2:W-:Y:S01]  /*147a0*/  MUFU.EX2 R215, R0 ;  /* 0x0000000000d77308 */ /* 0x0005e20000000800 */
[----:B------:R-:W-:Y:S02]  /*147b0*/  FMNMX.FTZ R21, R180, R21, !PT ;  /* 0x00000015b4157209 */ /* 0x000fe40007810000 */
[----:B------:R-:W-:Y:S02]  /*147c0*/  ISETP.GT.AND P2, PT, R4, 0x19, PT ;  /* 0x000000190400780c */ /* 0x000fe40003f44270 */
[----:B------:R-:W-:Y:S02]  /*147d0*/  FMNMX.FTZ R2, R226, R2, !PT ;  /* 0x00000002e2027209 */ /* 0x000fe40007810000 */
[----:B------:R-:W-:Y:S02]  /*147e0*/  FMNMX.FTZ R21, R183, R21, !PT ;  /* 0x00000015b7157209 */ /* 0x000fe40007810000 */
[----:B------:R-:W-:Y:S02]  /*147f0*/  FSEL R188, R179, -INF , P2 ;  /* 0xff800000b3bc7808 */ /* 0x000fe40001000000 */
[----:B-1----:R-:W-:Y:S02]  /*14800*/  FMNMX.FTZ R5, R5, R22, !PT ;  /* 0x0000001605057209 */ /* 0x002fe40007810000 */
[----:B------:R-:W-:Y:S02]  /*14810*/  ISETP.GT.AND P1, PT, R4, 0x20, PT ;  /* 0x000000200400780c */ /* 0x000fe40003f24270 */
[----:B------:R-:W-:Y:S01]  /*14820*/  FMNMX.FTZ R2, R225, R2, !PT ;  /* 0x00000002e1027209 */ /* 0x000fe20007810000 */
[----:B------:R-:W1:Y:S01]  /*14830*/  SHFL.BFLY PT, R23, R5, 0x1, 0x1f ;  /* 0x0c201f0005177f89 */ /* 0x000e6200000e0000 */
[----:B------:R-:W-:Y:S02]  /*14840*/  FMNMX.FTZ R7, R188, R21, !PT ;  /* 0x00000015bc077209 */ /* 0x000fe40007810000 */
[----:B------:R-:W-:Y:S02]  /*14850*/  FSEL R220, R25, -INF , P3 ;  /* 0xff80000019dc7808 */ /* 0x000fe40001800000 */
[----:B------:R-:W-:Y:S02]  /*14860*/  ISETP.GT.AND P3, PT, R4, 0x21, PT ;  /* 0x000000210400780c */ /* 0x000fe40003f64270 */
[----:B------:R-:W-:Y:S01]  /*14870*/  FSEL R223, R31, -INF , P1 ;  /* 0xff8000001fdf7808 */ /* 0x000fe20000800000 */
[--C-:B--2---:R-:W-:Y:S01]  /*14880*/  FFMA.FTZ R0, R8, c[0x0][0x2d0], -R174.reuse ;  /* 0x0000b40008007a23 */ /* 0x104fe200000108ae */
[----:B------:R-:W-:Y:S02]  /*14890*/  FMNMX.FTZ R2, R224, R2, !PT ;  /* 0x00000002e0027209 */ /* 0x000fe40007810000 */
[----:B------:R-:W-:Y:S01]  /*148a0*/  FSEL R221, R30, -INF , P3 ;  /* 0xff8000001edd7808 */ /* 0x000fe20001800000 */
[----:B------:R2:W3:Y:S01]  /*148b0*/  MUFU.EX2 R222, R0 ;  /* 0x0000000000de7308 */ /* 0x0004e20000000800 */
[----:B------:R-:W-:Y:S02]  /*148c0*/  FMNMX.FTZ R7, R223, R7, !PT ;  /* 0x00000007df077209 */ /* 0x000fe40007810000 */
[----:B------:R-:W-:Y:S02]  /*148d0*/  FMNMX.FTZ R2, R220, R2, !PT ;  /* 0x00000002dc027209 */ /* 0x000fe40007810000 */
[C---:B------:R-:W-:Y:S02]  /*148e0*/  ISETP.GT.AND P2, PT, R4.reuse, 0x28, PT ;  /* 0x000000280400780c */ /* 0x040fe40003f44270 */
[----:B------:R-:W-:Y:S01]  /*148f0*/  ISETP.GT.AND P1, PT, R4, 0x29, PT ;  /* 0x000000290400780c */ /* 0x000fe20003f24270 */
[----:B------:R-:W4:Y:S01]  /*14900*/  SHFL.BFLY PT, R22, R2, 0x2, 0x1f ;  /* 0x0c401f0002167f89 */ /* 0x000f2200000e0000 */
[----:B------:R-:W-:Y:S01]  /*14910*/  FMNMX.FTZ R4, R221, R7, !PT ;  /* 0x00000007dd047209 */ /* 0x000fe20007810000 */
[--C-:B------:R-:W-:Y:S01]  /*14920*/  FFMA.FTZ R7, R10, c[0x0][0x2d0], -R174.reuse ;  /* 0x0000b4000a077a23 */ /* 0x100fe200000108ae */
[----:B------:R-:W-:Y:S02]  /*14930*/  FSEL R219, R29, -INF , P2 ;  /* 0xff8000001ddb7808 */ /* 0x000fe40001000000 */
[----:B-1----:R-:W-:Y:S01]  /*14940*/  FMNMX.FTZ R109, R5, R23, !PT ;  /* 0x00000017056d7209 */ /* 0x002fe20007810000 */
[----:B------:R1:W-:Y:S01]  /*14950*/  MUFU.EX2 R242, R7 ;  /* 0x0000000700f27308 */ /* 0x0003e20000000800 */
[----:B------:R-:W-:Y:S01]  /*14960*/  FFMA.FTZ R5, R15, c[0x0][0x2d0], -R174 ;  /* 0x0000b4000f057a23 */ /* 0x000fe200000108ae */
[----:B------:R-:W-:Y:S02]  /*14970*/  FSEL R103, R28, -INF , P1 ;  /* 0xff8000001c677808 */ /* 0x000fe40000800000 */
[----:B------:R-:W-:Y:S06]  /*14980*/  FSETP.NEU.FTZ.AND P2, PT, R109, -INF , PT ;  /* 0xff8000006d00780b */ /* 0x000fec0003f5d000 */
[----:B------:R5:W5:Y:S01]  /*14990*/  MUFU.EX2 R243, R5 ;  /* 0x0000000500f37308 */ /* 0x000b620000000800 */
[----:B--2---:R-:W-:Y:S02]  /*149a0*/  FMNMX.FTZ R0, R219, R4, !PT ;  /* 0x00000004db007209 */ /* 0x004fe40007810000 */
[----:B---3--:R-:W-:Y:S02]  /*149b0*/  F2FP.PACK_AB R168, R222, R215 ;  /* 0x000000d7dea8723e */ /* 0x008fe400000000ff */
[----:B------:R-:W-:Y:S02]  /*149c0*/  FMNMX.FTZ R0, R103, R0, !PT ;  /* 0x0000000067007209 */ /* 0x000fe40007810000 */
[----:B----4-:R-:W-:Y:S03]  /*149d0*/  FMNMX.FTZ R4, R2, R22, !PT ;  /* 0x0000001602047209 */ /* 0x010fe60007810000 */
[----:B------:R-:W2:Y:S01]  /*149e0*/  SHFL.BFLY PT, R2, R0, 0x2, 0x1f ;  /* 0x0c401f0000027f89 */ /* 0x000ea200000e0000 */
[----:B-1----:R-:W-:Y:S07]  /*149f0*/  FMUL.FTZ R7, R109, c[0x0][0x2d0] ;  /* 0x0000b4006d077a20 */ /* 0x002fee0000410000 */
[----:B------:R-:W1:Y:S01]  /*14a00*/  SHFL.BFLY PT, R8, R4, 0x1, 0x1f ;  /* 0x0c201f0004087f89 */ /* 0x000e6200000e0000 */
[----:B------:R-:W-:Y:S05]  /*14a10*/  FSEL R173, R7, RZ, P2 ;  /* 0x000000ff07ad7208 */ /* 0x000fea0001000000 */
[--C-:B-----5:R-:W-:Y:S01]  /*14a20*/  FFMA.FTZ R5, R9, c[0x0][0x2d0], -R173.reuse ;  /* 0x0000b40009057a23 */ /* 0x120fe200000108ad */
[----:B------:R-:W-:Y:S03]  /*14a30*/  F2FP.PACK_AB R170, R243, R242 ;  /* 0x000000f2f3aa723e */ /* 0x000fe600000000ff */
[----:B------:R3:W-:Y:S01]  /*14a40*/  MUFU.EX2 R178, R5 ;  /* 0x0000000500b27308 */ /* 0x0007e20000000800 */
[----:B--2---:R-:W-:Y:S01]  /*14a50*/  FMNMX.FTZ R0, R0, R2, !PT ;  /* 0x0000000200007209 */ /* 0x004fe20007810000 */
[--C-:B------:R-:W-:Y:S08]  /*14a60*/  FFMA.FTZ R2, R14, c[0x0][0x2d0], -R173.reuse ;  /* 0x0000b4000e027a23 */ /* 0x100ff000000108ad */
[----:B------:R2:W-:Y:S01]  /*14a70*/  MUFU.EX2 R240, R2 ;  /* 0x0000000200f07308 */ /* 0x0005e20000000800 */
[----:B-1----:R-:W-:Y:S01]  /*14a80*/  FMNMX.FTZ R108, R4, R8, !PT ;  /* 0x00000008046c7209 */ /* 0x002fe20007810000 */
[--C-:B------:R-:W-:Y:S03]  /*14a90*/  FFMA.FTZ R4, R18, c[0x0][0x2d0], -R173.reuse ;  /* 0x0000b40012047a23 */ /* 0x100fe600000108ad */
[C---:B------:R-:W-:Y:S05]  /*14aa0*/  FSETP.NEU.FTZ.AND P1, PT, R108.reuse, -INF , PT ;  /* 0xff8000006c00780b */ /* 0x040fea0003f3d000 */
[----:B------:R-:W1:Y:S01]  /*14ab0*/  MUFU.EX2 R241, R4 ;  /* 0x0000000400f17308 */ /* 0x000e620000000800 */
[----:B---3--:R-:W-:Y:S09]  /*14ac0*/  FFMA.FTZ R5, R11, c[0x0][0x2d0], -R173 ;  /* 0x0000b4000b057a23 */ /* 0x008ff200000108ad */
        /* <DEDUP_REMOVED lines=24> */
[C---:B-1----:R-:W-:Y:S02]  /*14c50*/  FMUL.FTZ R4, R101.reuse, R120 ;  /* 0x0000007865047220 */ /* 0x042fe40000410000 */
[C---:B------:R-:W-:Y:S02]  /*14c60*/  FMUL.FTZ R5, R101.reuse, R121 ;  /* 0x0000007965057220 */ /* 0x040fe40000410000 */
[C---:B------:R-:W-:Y:S02]  /*14c70*/  FMUL.FTZ R16, R101.reuse, R128 ;  /* 0x0000008065107220 */ /* 0x040fe40000410000 */
[C---:B------:R-:W-:Y:S02]  /*14c80*/  FMUL.FTZ R17, R101.reuse, R129 ;  /* 0x0000008165117220 */ /* 0x040fe40000410000 */
[C---:B------:R-:W-:Y:S02]  /*14c90*/  FMUL.FTZ R32, R101.reuse, R144 ;  /* 0x0000009065207220 */ /* 0x040fe40000410000 */
[--C-:B--2---:R-:W-:Y:S02]  /*14ca0*/  FFMA.FTZ R2, R20, c[0x0][0x2d0], -R175.reuse ;  /* 0x0000b40014027a23 */ /* 0x104fe400000108af */
[----:B------:R-:W1:Y:S01]  /*14cb0*/  LDSM.16.MT88.4 R20, [R166] ;  /* 0x00000000a614783b */ /* 0x000e620000004200 */
[C---:B------:R-:W-:Y:S01]  /*14cc0*/  FMUL.FTZ R33, R101.reuse, R145 ;  /* 0x0000009165217220 */ /* 0x040fe20000410000 */
[----:B------:R2:W-:Y:S01]  /*14cd0*/  MUFU.EX2 R235, R2 ;  /* 0x0000000200eb7308 */ /* 0x0005e20000000800 */
[C---:B------:R-:W-:Y:S02]  /*14ce0*/  FMUL.FTZ R48, R101.reuse, R160 ;  /* 0x000000a065307220 */ /* 0x040fe40000410000 */
[C---:B------:R-:W-:Y:S02]  /*14cf0*/  FMUL.FTZ R49, R101.reuse, R161 ;  /* 0x000000a165317220 */ /* 0x040fe40000410000 */
[C---:B------:R-:W-:Y:S02]  /*14d00*/  FMUL.FTZ R52, R101.reuse, R52 ;  /* 0x0000003465347220 */ /* 0x040fe40000410000 */
[----:B------:R-:W-:Y:S02]  /*14d10*/  FMUL.FTZ R53, R101, R53 ;  /* 0x0000003565357220 */ /* 0x000fe40000410000 */
[--C-:B------:R-:W-:Y:S02]  /*14d20*/  FFMA.FTZ R144, R219, c[0x0][0x2d0], -R175.reuse ;  /* 0x0000b400db907a23 */ /* 0x100fe400000108af */
[C---:B------:R-:W-:Y:S02]  /*14d30*/  FMUL.FTZ R64, R101.reuse, R64 ;  /* 0x0000004065407220 */ /* 0x040fe40000410000 */
[C---:B------:R-:W-:Y:S02]  /*14d40*/  FMUL.FTZ R65, R101.reuse, R65 ;  /* 0x0000004165417220 */ /* 0x040fe40000410000 */
[C---:B------:R-:W-:Y:S02]  /*14d50*/  FMUL.FTZ R68, R101.reuse, R68 ;  /* 0x0000004465447220 */ /* 0x040fe40000410000 */
[C---:B------:R-:W-:Y:S02]  /*14d60*/  FMUL.FTZ R69, R101.reuse, R69 ;  /* 0x0000004565457220 */ /* 0x040fe40000410000 */
[C---:B------:R-:W-:Y:S02]  /*14d70*/  FMUL.FTZ R80, R101.reuse, R80 ;  /* 0x0000005065507220 */ /* 0x040fe40000410000 */
[C---:B------:R-:W-:Y:S02]  /*14d80*/  FMUL.FTZ R81, R101.reuse, R81 ;  /* 0x0000005165517220 */ /* 0x040fe40000410000 */
[----:B------:R-:W-:Y:S02]  /*14d90*/  FMUL.FTZ R84, R101, R84 ;  /* 0x0000005465547220 */ /* 0x000fe40000410000 */
[----:B--2---:R-:W-:Y:S02]  /*14da0*/  FFMA.FTZ R2, R19, c[0x0][0x2d0], -R175 ;  /* 0x0000b40013027a23 */ /* 0x004fe400000108af */
[C---:B------:R-:W-:Y:S02]  /*14db0*/  FMUL.FTZ R85, R101.reuse, R85 ;  /* 0x0000005565557220 */ /* 0x040fe40000410000 */
[----:B------:R2:W-:Y:S01]  /*14dc0*/  MUFU.EX2 R236, R2 ;  /* 0x0000000200ec7308 */ /* 0x0005e20000000800 */
[C---:B------:R-:W-:Y:S02]  /*14dd0*/  FMUL.FTZ R96, R101.reuse, R96 ;  /* 0x0000006065607220 */ /* 0x040fe40000410000 */
        /* <DEDUP_REMOVED lines=8> */
[----:B---3--:R-:W-:Y:S02]  /*14e60*/  FMUL.FTZ R6, R100, R122 ;  /* 0x0000007a64067220 */ /* 0x008fe40000410000 */
[----:B------:R-:W-:Y:S02]  /*14e70*/  FMUL.FTZ R0, R0, c[0x0][0x2d0] ;  /* 0x0000b40000007a20 */ /* 0x000fe40000410000 */
[C---:B------:R-:W-:Y:S02]  /*14e80*/  FMUL.FTZ R7, R100.reuse, R123 ;  /* 0x0000007b64077220 */ /* 0x040fe40000410000 */
[----:B------:R2:W3:Y:S01]  /*14e90*/  MUFU.EX2 R3, R0 ;  /* 0x0000000000037308 */ /* 0x0004e20000000800 */
[----:B------:R-:W4:Y:S01]  /*14ea0*/  LDSM.16.MT88.4 R120, [R166+0xc00] ;  /* 0x000c0000a678783b */ /* 0x000f220000004200 */
[C---:B------:R-:W-:Y:S02]  /*14eb0*/  FMUL.FTZ R18, R100.reuse, R130 ;  /* 0x0000008264127220 */ /* 0x040fe40000410000 */
[C---:B------:R-:W-:Y:S01]  /*14ec0*/  FMUL.FTZ R19, R100.reuse, R131 ;  /* 0x0000008364137220 */ /* 0x040fe20000410000 */
[-C--:B-1----:R-:W-:Y:S01]  /*14ed0*/  HMMA.16816.F32 R4, R168, R20.reuse, R4 ;  /* 0x00000014a804723c */ /* 0x082fe20000001804 */
[C---:B------:R-:W-:Y:S02]  /*14ee0*/  FMUL.FTZ R35, R100.reuse, R147 ;  /* 0x0000009364237220 */ /* 0x040fe40000410000 */
[C---:B------:R-:W-:Y:S01]  /*14ef0*/  FMUL.FTZ R34, R100.reuse, R146 ;  /* 0x0000009264227220 */ /* 0x040fe20000410000 */
[----:B------:R-:W-:Y:S01]  /*14f00*/  LDSM.16.MT88.4 R128, [R167+0x400] ;  /* 0x00040000a780783b */ /* 0x000fe20000004200 */
[C---:B------:R-:W-:Y:S02]  /*14f10*/  FMUL.FTZ R50, R100.reuse, R162 ;  /* 0x000000a264327220 */ /* 0x040fe40000410000 */
[C---:B------:R-:W-:Y:S02]  /*14f20*/  FMUL.FTZ R51, R100.reuse, R163 ;  /* 0x000000a364337220 */ /* 0x040fe40000410000 */
[C---:B------:R-:W-:Y:S03]  /*14f30*/  FMUL.FTZ R54, R100.reuse, R54 ;  /* 0x0000003664367220 */ /* 0x040fe60000410000 */
[----:B------:R-:W-:Y:S01]  /*14f40*/  FMUL.FTZ R55, R100, R55 ;  /* 0x0000003764377220 */ /* 0x000fe20000410000 */
[----:B------:R-:W-:Y:S01]  /*14f50*/  LDSM.16.MT88.4 R160, [R166+0x1400] ;  /* 0x00140000a6a0783b */ /* 0x000fe20000004200 */
[--C-:B------:R-:W-:Y:S02]  /*14f60*/  FFMA.FTZ R106, R208, c[0x0][0x2d0], -R174.reuse ;  /* 0x0000b400d06a7a23 */ /* 0x100fe400000108ae */
[C---:B------:R-:W-:Y:S02]  /*14f70*/  FMUL.FTZ R66, R100.reuse, R66 ;  /* 0x0000004264427220 */ /* 0x040fe40000410000 */
[----:B------:R-:W-:Y:S01]  /*14f80*/  FMUL.FTZ R67, R100, R67 ;  /* 0x0000004364437220 */ /* 0x000fe20000410000 */
[----:B------:R-:W-:Y:S01]  /*14f90*/  MUFU.EX2 R218, R106 ;  /* 0x0000006a00da7308 */ /* 0x000fe20000000800 */
[----:B--2---:R-:W-:Y:S02]  /*14fa0*/  FADD.FTZ R0, -R2, R107 ;  /* 0x0000006b02007221 */ /* 0x004fe40000010100 */
[----:B------:R-:W-:Y:S02]  /*14fb0*/  FFMA.FTZ R2, R24, c[0x0][0x2d0], -R175 ;  /* 0x0000b40018027a23 */ /* 0x000fe400000108af */
[----:B------:R-:W-:Y:S02]  /*14fc0*/  FMUL.FTZ R0, R0, c[0x0][0x2d0] ;  /* 0x0000b40000007a20 */ /* 0x000fe40000410000 */
[----:B---3--:R-:W-:Y:S01]  /*14fd0*/  FMUL.FTZ R8, R3, R116 ;  /* 0x0000007403087220 */ /* 0x008fe20000410000 */
[----:B------:R-:W-:Y:S01]  /*14fe0*/  F2FP.PACK_AB R116, R179, R177 ;  /* 0x000000b1b374723e */ /* 0x000fe200000000ff */
[----:B------:R-:W-:Y:S01]  /*14ff0*/  FMUL.FTZ R9, R3, R117 ;  /* 0x0000007503097220 */ /* 0x000fe20000410000 */
[----:B------:R1:W-:Y:S01]  /*15000*/  MUFU.EX2 R238, R2 ;  /* 0x0000000200ee7308 */ /* 0x0003e20000000800 */
[----:B------:R-:W-:Y:S01]  /*15010*/  F2FP.PACK_AB R117, R235, R176 ;  /* 0x000000b0eb75723e */ /* 0x000fe200000000ff */
[C---:B------:R-:W-:Y:S02]  /*15020*/  FMUL.FTZ R12, R3.reuse, R124 ;  /* 0x0000007c030c7220 */ /* 0x040fe40000410000 */
[C---:B------:R-:W-:Y:S02]  /*15030*/  FMUL.FTZ R13, R3.reuse, R125 ;  /* 0x0000007d030d7220 */ /* 0x040fe40000410000 */
[C---:B------:R-:W-:Y:S02]  /*15040*/  FMUL.FTZ R24, R3.reuse, R136 ;  /* 0x0000008803187220 */ /* 0x040fe40000410000 */
[C---:B------:R-:W-:Y:S02]  /*15050*/  FMUL.FTZ R25, R3.reuse, R137 ;  /* 0x0000008903197220 */ /* 0x040fe40000410000 */
[----:B------:R-:W2:Y:S01]  /*15060*/  MUFU.EX2 R0, R0 ;  /* 0x0000000000007308 */ /* 0x000ea20000000800 */
[C---:B------:R-:W-:Y:S02]  /*15070*/  FMUL.FTZ R29, R3.reuse, R141 ;  /* 0x0000008d031d7220 */ /* 0x040fe40000410000 */
[C---:B------:R-:W-:Y:S02]  /*15080*/  FMUL.FTZ R28, R3.reuse, R140 ;  /* 0x0000008c031c7220 */ /* 0x040fe40000410000 */
[C---:B------:R-:W-:Y:S02]  /*15090*/  FMUL.FTZ R40, R3.reuse, R152 ;  /* 0x0000009803287220 */ /* 0x040fe40000410000 */
[C---:B------:R-:W-:Y:S02]  /*150a0*/  FMUL.FTZ R41, R3.reuse, R153 ;  /* 0x0000009903297220 */ /* 0x040fe40000410000 */
[C---:B------:R-:W-:Y:S02]  /*150b0*/  FMUL.FTZ R44, R3.reuse, R156 ;  /* 0x0000009c032c7220 */ /* 0x040fe40000410000 */
[C---:B------:R-:W-:Y:S02]  /*150c0*/  FMUL.FTZ R45, R3.reuse, R157 ;  /* 0x0000009d032d7220 */ /* 0x040fe40000410000 */
[----:B------:R-:W-:Y:S02]  /*150d0*/  FMUL.FTZ R56, R3, R56 ;  /* 0x0000003803387220 */ /* 0x000fe40000410000 */
[--C-:B-1----:R-:W-:Y:S02]  /*150e0*/  FFMA.FTZ R2, R207, c[0x0][0x2d0], -R174.reuse ;  /* 0x0000b400cf027a23 */ /* 0x102fe400000108ae */
[C---:B------:R-:W-:Y:S02]  /*150f0*/  FMUL.FTZ R57, R3.reuse, R57 ;  /* 0x0000003903397220 */ /* 0x040fe40000410000 */
[----:B------:R1:W-:Y:S01]  /*15100*/  MUFU.EX2 R209, R2 ;  /* 0x0000000200d17308 */ /* 0x0003e20000000800 */
[C---:B------:R-:W-:Y:S02]  /*15110*/  FMUL.FTZ R60, R3.reuse, R60 ;  /* 0x0000003c033c7220 */ /* 0x040fe40000410000 */
[----:B------:R-:W-:Y:S02]  /*15120*/  FMUL.FTZ R61, R3, R61 ;  /* 0x0000003d033d7220 */ /* 0x000fe40000410000 */
[C---:B--2---:R-:W-:Y:S01]  /*15130*/  FMUL.FTZ R10, R0.reuse, R118 ;  /* 0x00000076000a7220 */ /* 0x044fe20000410000 */
[----:B------:R-:W-:Y:S01]  /*15140*/  F2FP.PACK_AB R118, R239, R237 ;  /* 0x000000edef76723e */ /* 0x000fe200000000ff */
[----:B------:R-:W-:Y:S01]  /*15150*/  FMUL.FTZ R11, R0, R119 ;  /* 0x00000077000b7220 */ /* 0x000fe20000410000 */
[----:B------:R-:W-:Y:S01]  /*15160*/  F2FP.PACK_AB R119, R238, R236 ;  /* 0x000000ecee77723e */ /* 0x000fe200000000ff */
[--C-:B------:R-:W-:Y:S02]  /*15170*/  FFMA.FTZ R141, R234, c[0x0][0x2d0], -R174.reuse ;  /* 0x0000b400ea8d7a23 */ /* 0x100fe400000108ae */
[----:B------:R-:W2:Y:S01]  /*15180*/  LDL R234, [R1+0x10] ;  /* 0x0000100001ea7983 */ /* 0x000ea20000100800 */
[--C-:B------:R-:W-:Y:S02]  /*15190*/  FFMA.FTZ R137, R229, c[0x0][0x2d0], -R173.reuse ;  /* 0x0000b400e5897a23 */ /* 0x100fe400000108ad */
[--C-:B------:R-:W-:Y:S01]  /*151a0*/  FFMA.FTZ R136, R228, c[0x0][0x2d0], -R173.reuse ;  /* 0x0000b400e4887a23 */ /* 0x100fe200000108ad */
[C---:B------:R-:W-:Y:S01]  /*151b0*/  HMMA.16816.F32 R8, R116.reuse, R20, R8 ;  /* 0x000000147408723c */ /* 0x040fe20000001808 */
[C---:B------:R-:W-:Y:S02]  /*151c0*/  FMUL.FTZ R14, R0.reuse, R126 ;  /* 0x0000007e000e7220 */ /* 0x040fe40000410000 */
[C---:B------:R-:W-:Y:S02]  /*151d0*/  FMUL.FTZ R15, R0.reuse, R127 ;  /* 0x0000007f000f7220 */ /* 0x040fe40000410000 */
[----:B------:R-:W-:Y:S02]  /*151e0*/  FMUL.FTZ R26, R0, R138 ;  /* 0x0000008a001a7220 */ /* 0x000fe40000410000 */
[C---:B------:R-:W-:Y:S02]  /*151f0*/  FMUL.FTZ R20, R101.reuse, R132 ;  /* 0x0000008465147220 */ /* 0x040fe40000410000 */
[--C-:B-1----:R-:W-:Y:S01]  /*15200*/  FFMA.FTZ R2, R206, c[0x0][0x2d0], -R174.reuse ;  /* 0x0000b400ce027a23 */ /* 0x102fe200000108ae */
[-C--:B------:R-:W-:Y:S02]  /*15210*/  HMMA.16816.F32 R12, R116, R22.reuse, R12 ;  /* 0x00000016740c723c */ /* 0x080fe4000000180c */
[----:B------:R-:W-:Y:S01]  /*15220*/  FMUL.FTZ R21, R101, R133 ;  /* 0x0000008565157220 */ /* 0x000fe20000410000 */
[----:B------:R1:W-:Y:S01]  /*15230*/  MUFU.EX2 R213, R2 ;  /* 0x0000000200d57308 */ /* 0x0003e20000000800 */
[--C-:B------:R-:W-:Y:S02]  /*15240*/  FFMA.FTZ R138, R230, c[0x0][0x2d0], -R173.reuse ;  /* 0x0000b400e68a7a23 */ /* 0x100fe400000108ad */
        /* <DEDUP_REMOVED lines=8> */
[--C-:B------:R-:W-:Y:S02]  /*152d0*/  FFMA.FTZ R139, R232, c[0x0][0x2d0], -R174.reuse ;  /* 0x0000b400e88b7a23 */ /* 0x100fe400000108ae */
[C---:B------:R-:W-:Y:S02]  /*152e0*/  FMUL.FTZ R43, R0.reuse, R155 ;  /* 0x0000009b002b7220 */ /* 0x040fe40000410000 */
[-C--:B------:R-:W-:Y:S01]  /*152f0*/  HMMA.16816.F32 R20, R168, R36.reuse, R20 ;  /* 0x00000024a814723c */ /* 0x080fe20000001814 */
[--C-:B-1----:R-:W-:Y:S02]  /*15300*/  FFMA.FTZ R2, R205, c[0x0][0x2d0], -R173.reuse ;  /* 0x0000b400cd027a23 */ /* 0x102fe400000108ad */
[C---:B------:R-:W-:Y:S02]  /*15310*/  FMUL.FTZ R46, R0.reuse, R158 ;  /* 0x0000009e002e7220 */ /* 0x040fe40000410000 */
[----:B------:R1:W-:Y:S01]  /*15320*/  MUFU.EX2 R207, R2 ;  /* 0x0000000200cf7308 */ /* 0x0003e20000000800 */
[C---:B------:R-:W-:Y:S02]  /*15330*/  FMUL.FTZ R47, R0.reuse, R159 ;  /* 0x0000009f002f7220 */ /* 0x040fe40000410000 */
[C---:B------:R-:W-:Y:S01]  /*15340*/  HMMA.16816.F32 R24, R116.reuse, R36, R24 ;  /* 0x000000247418723c */ /* 0x040fe20000001818 */
[C---:B------:R-:W-:Y:S03]  /*15350*/  FMUL.FTZ R58, R0.reuse, R58 ;  /* 0x0000003a003a7220 */ /* 0x040fe60000410000 */
[C---:B------:R-:W-:Y:S02]  /*15360*/  FMUL.FTZ R59, R0.reuse, R59 ;  /* 0x0000003b003b7220 */ /* 0x040fe40000410000 */
[C---:B------:R-:W-:Y:S02]  /*15370*/  FMUL.FTZ R62, R0.reuse, R62 ;  /* 0x0000003e003e7220 */ /* 0x040fe40000410000 */
[-C--:B------:R-:W-:Y:S01]  /*15380*/  HMMA.16816.F32 R28, R116, R38.reuse, R28 ;  /* 0x00000026741c723c */ /* 0x080fe2000000181c */
[C---:B------:R-:W-:Y:S03]  /*15390*/  FMUL.FTZ R36, R101.reuse, R148 ;  /* 0x0000009465247220 */ /* 0x040fe60000410000 */
[----:B------:R-:W-:Y:S02]  /*153a0*/  FMUL.FTZ R37, R101, R149 ;  /* 0x0000009565257220 */ /* 0x000fe40000410000 */
[----:B------:R-:W-:Y:S02]  /*153b0*/  FMUL.FTZ R63, R0, R63 ;  /* 0x0000003f003f7220 */ /* 0x000fe40000410000 */
[C---:B------:R-:W-:Y:S01]  /*153c0*/  HMMA.16816.F32 R32, R168.reuse, R38, R32 ;  /* 0x00000026a820723c */ /* 0x040fe20000001820 */
[--C-:B------:R-:W-:Y:S03]  /*153d0*/  FFMA.FTZ R107, R210, c[0x0][0x2d0], -R174.reuse ;  /* 0x0000b400d26b7a23 */ /* 0x100fe600000108ae */
[C---:B------:R-:W-:Y:S01]  /*153e0*/  FMUL.FTZ R70, R100.reuse, R70 ;  /* 0x0000004664467220 */ /* 0x040fe20000410000 */
[----:B------:R-:W-:Y:S01]  /*153f0*/  MUFU.EX2 R214, R107 ;  /* 0x0000006b00d67308 */ /* 0x000fe20000000800 */
[--C-:B-1----:R-:W-:Y:S02]  /*15400*/  FFMA.FTZ R2, R189, c[0x0][0x2d0], -R173.reuse ;  /* 0x0000b400bd027a23 */ /* 0x102fe400000108ad */
[C---:B------:R-:W-:Y:S04]  /*15410*/  FMUL.FTZ R38, R100.reuse, R150 ;  /* 0x0000009664267220 */ /* 0x040fe80000410000 */
[C---:B------:R-:W-:Y:S02]  /*15420*/  FMUL.FTZ R39, R100.reuse, R151 ;  /* 0x0000009764277220 */ /* 0x040fe40000410000 */
[----:B------:R-:W-:Y:S01]  /*15430*/  FMUL.FTZ R71, R100, R71 ;  /* 0x0000004764477220 */ /* 0x000fe20000410000 */
[----:B------:R1:W-:Y:S01]  /*15440*/  MUFU.EX2 R211, R2 ;  /* 0x0000000200d37308 */ /* 0x0003e20000000800 */
[C---:B------:R-:W-:Y:S02]  /*15450*/  FMUL.FTZ R72, R3.reuse, R72 ;  /* 0x0000004803487220 */ /* 0x040fe40000410000 */
[C---:B------:R-:W-:Y:S01]  /*15460*/  FMUL.FTZ R73, R3.reuse, R73 ;  /* 0x0000004903497220 */ /* 0x040fe20000410000 */
[-C--:B----4-:R-:W-:Y:S01]  /*15470*/  HMMA.16816.F32 R36, R168, R120.reuse, R36 ;  /* 0x00000078a824723c */ /* 0x090fe20000001824 */
[C---:B------:R-:W-:Y:S02]  /*15480*/  FMUL.FTZ R74, R0.reuse, R74 ;  /* 0x0000004a004a7220 */ /* 0x040fe40000410000 */
[C---:B------:R-:W-:Y:S02]  /*15490*/  FMUL.FTZ R75, R0.reuse, R75 ;  /* 0x0000004b004b7220 */ /* 0x040fe40000410000 */
[C---:B------:R-:W-:Y:S02]  /*154a0*/  FMUL.FTZ R76, R3.reuse, R76 ;  /* 0x0000004c034c7220 */ /* 0x040fe40000410000 */
[----:B------:R-:W-:Y:S01]  /*154b0*/  FMUL.FTZ R77, R3, R77 ;  /* 0x0000004d034d7220 */ /* 0x000fe20000410000 */
[C---:B------:R-:W-:Y:S01]  /*154c0*/  HMMA.16816.F32 R40, R116.reuse, R120, R40 ;  /* 0x000000787428723c */ /* 0x040fe20000001828 */
[C---:B------:R-:W-:Y:S03]  /*154d0*/  FMUL.FTZ R78, R0.reuse, R78 ;  /* 0x0000004e004e7220 */ /* 0x040fe60000410000 */
[----:B------:R-:W-:Y:S02]  /*154e0*/  FMUL.FTZ R79, R0, R79 ;  /* 0x0000004f004f7220 */ /* 0x000fe40000410000 */
[C---:B------:R-:W-:Y:S02]  /*154f0*/  FMUL.FTZ R82, R100.reuse, R82 ;  /* 0x0000005264527220 */ /* 0x040fe40000410000 */
[-C--:B------:R-:W-:Y:S01]  /*15500*/  HMMA.16816.F32 R44, R116, R122.reuse, R44 ;  /* 0x0000007a742c723c */ /* 0x080fe2000000182c */
[C---:B------:R-:W-:Y:S03]  /*15510*/  FMUL.FTZ R83, R100.reuse, R83 ;  /* 0x0000005364537220 */ /* 0x040fe60000410000 */
[--C-:B-1----:R-:W-:Y:S02]  /*15520*/  FFMA.FTZ R2, R191, c[0x0][0x2d0], -R173.reuse ;  /* 0x0000b400bf027a23 */ /* 0x102fe400000108ad */
[C---:B------:R-:W-:Y:S02]  /*15530*/  FMUL.FTZ R86, R100.reuse, R86 ;  /* 0x0000005664567220 */ /* 0x040fe40000410000 */
[C---:B------:R-:W-:Y:S01]  /*15540*/  HMMA.16816.F32 R48, R168.reuse, R122, R48 ;  /* 0x0000007aa830723c */ /* 0x040fe20000001830 */
[----:B------:R1:W-:Y:S01]  /*15550*/  MUFU.EX2 R216, R2 ;  /* 0x0000000200d87308 */ /* 0x0003e20000000800 */
[----:B------:R-:W3:Y:S02]  /*15560*/  LDSM.16.MT88.4 R120, [R167+0xc00] ;  /* 0x000c0000a778783b */ /* 0x000ee40000004200 */
[----:B------:R-:W-:Y:S02]  /*15570*/  FMUL.FTZ R87, R100, R87 ;  /* 0x0000005764577220 */ /* 0x000fe40000410000 */
[C---:B------:R-:W-:Y:S02]  /*15580*/  FMUL.FTZ R88, R3.reuse, R88 ;  /* 0x0000005803587220 */ /* 0x040fe40000410000 */
[C---:B------:R-:W-:Y:S04]  /*15590*/  FMUL.FTZ R89, R3.reuse, R89 ;  /* 0x0000005903597220 */ /* 0x040fe80000410000 */
[C---:B------:R-:W-:Y:S02]  /*155a0*/  FMUL.FTZ R90, R0.reuse, R90 ;  /* 0x0000005a005a7220 */ /* 0x040fe40000410000 */
[C---:B------:R-:W-:Y:S02]  /*155b0*/  FMUL.FTZ R91, R0.reuse, R91 ;  /* 0x0000005b005b7220 */ /* 0x040fe40000410000 */
[C---:B------:R-:W-:Y:S02]  /*155c0*/  FMUL.FTZ R92, R3.reuse, R92 ;  /* 0x0000005c035c7220 */ /* 0x040fe40000410000 */
[C---:B------:R-:W-:Y:S02]  /*155d0*/  FMUL.FTZ R93, R3.reuse, R93 ;  /* 0x0000005d035d7220 */ /* 0x040fe40000410000 */
[C---:B------:R-:W-:Y:S02]  /*155e0*/  FMUL.FTZ R94, R0.reuse, R94 ;  /* 0x0000005e005e7220 */ /* 0x040fe40000410000 */
[----:B------:R-:W-:Y:S02]  /*155f0*/  FMUL.FTZ R95, R0, R95 ;  /* 0x0000005f005f7220 */ /* 0x000fe40000410000 */
[----:B------:R-:W-:Y:S02]  /*15600*/  FMUL.FTZ R98, R100, R98 ;  /* 0x0000006264627220 */ /* 0x000fe40000410000 */
[----:B-1----:R-:W-:Y:S02]  /*15610*/  FFMA.FTZ R2, R190, c[0x0][0x2d0], -R173 ;  /* 0x0000b400be027a23 */ /* 0x002fe400000108ad */
[----:B------:R-:W-:Y:S02]  /*15620*/  FMUL.FTZ R99, R100, R99 ;  /* 0x0000006364637220 */ /* 0x000fe40000410000 */
[----:B------:R1:W-:Y:S01]  /*15630*/  MUFU.EX2 R217, R2 ;  /* 0x0000000200d97308 */ /* 0x0003e20000000800 */
[----:B------:R-:W-:Y:S02]  /*15640*/  FFMA.FTZ R3, R3, R251, R177 ;  /* 0x000000fb03037223 */ /* 0x000fe400000100b1 */
[----:B------:R-:W-:Y:S02]  /*15650*/  FFMA.FTZ R101, R101, R247, R215 ;  /* 0x000000f765657223 */ /* 0x000fe400000100d7 */
[----:B------:R-:W-:Y:S02]  /*15660*/  FFMA.FTZ R173, R227, c[0x0][0x2d0], -R173 ;  /* 0x0000b400e3ad7a23 */ /* 0x000fe400000108ad */
[----:B------:R-:W-:Y:S02]  /*15670*/  FADD.FTZ R146, R222, R101 ;  /* 0x00000065de927221 */ /* 0x000fe40000010000 */
[--C-:B------:R-:W-:Y:S02]  /*15680*/  FFMA.FTZ R142, R221, c[0x0][0x2d0], -R175.reuse ;  /* 0x0000b400dd8e7a23 */ /* 0x100fe400000108af */
[--C-:B------:R-:W-:Y:S01]  /*15690*/  FFMA.FTZ R140, R233, c[0x0][0x2d0], -R174.reuse ;  /* 0x0000b400e98c7a23 */ /* 0x100fe200000108ae */
[-C--:B---3--:R-:W-:Y:S01]  /*156a0*/  HMMA.16816.F32 R52, R168, R120.reuse, R52 ;  /* 0x00000078a834723c */ /* 0x088fe20000001834 */
[----:B------:R-:W-:Y:S02]  /*156b0*/  FFMA.FTZ R174, R231, c[0x0][0x2d0], -R174 ;  /* 0x0000b400e7ae7a23 */ /* 0x000fe400000108ae */
[--C-:B------:R-:W-:Y:S02]  /*156c0*/  FFMA.FTZ R107, R226, c[0x0][0x2d0], -R172.reuse ;  /* 0x0000b400e26b7a23 */ /* 0x100fe400000108ac */
[--C-:B------:R-:W-:Y:S02]  /*156d0*/  FFMA.FTZ R106, R225, c[0x0][0x2d0], -R172.reuse ;  /* 0x0000b400e16a7a23 */ /* 0x100fe400000108ac */
[----:B------:R-:W-:Y:S01]  /*156e0*/  FFMA.FTZ R143, R224, c[0x0][0x2d0], -R172 ;  /* 0x0000b400e08f7a23 */ /* 0x000fe200000108ac */
[C---:B------:R-:W-:Y:S01]  /*156f0*/  HMMA.16816.F32 R56, R116.reuse, R120, R56 ;  /* 0x000000787438723c */ /* 0x040fe20000001838 */
[----:B------:R-:W-:Y:S02]  /*15700*/  FFMA.FTZ R0, R0, R250, R176 ;  /* 0x000000fa00007223 */ /* 0x000fe400000100b0 */
[----:B------:R-:W-:Y:S01]  /*15710*/  MUFU.EX2 R176, R142 ;  /* 0x0000008e00b07308 */ /* 0x000fe20000000800 */
[----:B-1----:R-:W-:Y:S02]  /*15720*/  FFMA.FTZ R2, R182, c[0x0][0x2d0], -R172 ;  /* 0x0000b400b6027a23 */ /* 0x002fe400000108ac */
[----:B------:R-:W-:Y:S02]  /*15730*/  FADD.FTZ R0, R235, R0 ;  /* 0x00000000eb007221 */ /* 0x000fe40000010000 */
[-C--:B------:R-:W-:Y:S05]  /*15740*/  HMMA.16816.F32 R60, R116, R122.reuse, R60 ;  /* 0x0000007a743c723c */ /* 0x080fea000000183c */
[----:B------:R1:W-:Y:S03]  /*15750*/  MUFU.EX2 R206, R2 ;  /* 0x0000000200ce7308 */ /* 0x0003e60000000800 */
[C---:B------:R-:W-:Y:S01]  /*15760*/  HMMA.16816.F32 R64, R168.reuse, R122, R64 ;  /* 0x0000007aa840723c */ /* 0x040fe20000001840 */
[----:B------:R-:W3:Y:S06]  /*15770*/  LDSM.16.MT88.4 R120, [R166+0x1800] ;  /* 0x00180000a678783b */ /* 0x000eec0000004200 */
[----:B------:R-:W-:Y:S01]  /*15780*/  MUFU.EX2 R182, R137 ;  /* 0x0000008900b67308 */ /* 0x000fe20000000800 */
[--C-:B-1----:R-:W-:Y:S09]  /*15790*/  FFMA.FTZ R2, R184, c[0x0][0x2d0], -R172.reuse ;  /* 0x0000b400b8027a23 */ /* 0x102ff200000108ac */
[----:B------:R-:W-:Y:S10]  /*157a0*/  MUFU.EX2 R184, R136 ;  /* 0x0000008800b87308 */ /* 0x000ff40000000800 */
[----:B------:R1:W4:Y:S01]  /*157b0*/  MUFU.EX2 R208, R2 ;  /* 0x0000000200d07308 */ /* 0x0003220000000800 */
[-C--:B---3--:R-:W-:Y:S08]  /*157c0*/  HMMA.16816.F32 R68, R168, R120.reuse, R68 ;  /* 0x00000078a844723c */ /* 0x088ff00000001844 */
[C---:B------:R-:W-:Y:S08]  /*157d0*/  HMMA.16816.F32 R72, R116.reuse, R120, R72 ;  /* 0x000000787448723c */ /* 0x040ff00000001848 */
[-C--:B------:R-:W-:Y:S01]  /*157e0*/  HMMA.16816.F32 R76, R116, R122.reuse, R76 ;  /* 0x0000007a744c723c */ /* 0x080fe2000000184c */
[--C-:B-1----:R-:W-:Y:S02]  /*157f0*/  FFMA.FTZ R2, R187, c[0x0][0x2d0], -R172.reuse ;  /* 0x0000b400bb027a23 */ /* 0x102fe400000108ac */
[----:B------:R-:W-:Y:S01]  /*15800*/  MUFU.EX2 R187, R174 ;  /* 0x000000ae00bb7308 */ /* 0x000fe20000000800 */
[----:B----4-:R-:W-:Y:S04]  /*15810*/  F2FP.PACK_AB R124, R208, R206 ;  /* 0x000000ced07c723e */ /* 0x010fe800000000ff */
[C---:B------:R-:W-:Y:S01]  /*15820*/  HMMA.16816.F32 R80, R168.reuse, R122, R80 ;  /* 0x0000007aa850723c */ /* 0x040fe20000001850 */
[----:B------:R-:W1:Y:S04]  /*15830*/  LDSM.16.MT88.4 R120, [R167+0x1800] ;  /* 0x00180000a778783b */ /* 0x000e680000004200 */
[----:B------:R3:W-:Y:S02]  /*15840*/  MUFU.EX2 R210, R2 ;  /* 0x0000000200d27308 */ /* 0x0007e40000000800 */
[--C-:B---3--:R-:W-:Y:S08]  /*15850*/  FFMA.FTZ R2, R185, c[0x0][0x2d0], -R172.reuse ;  /* 0x0000b400b9027a23 */ /* 0x108ff000000108ac */
[----:B------:R-:W-:Y:S01]  /*15860*/  MUFU.EX2 R185, R139 ;  /* 0x0000008b00b97308 */ /* 0x000fe20000000800 */
[----:B------:R-:W-:Y:S01]  /*15870*/  FFMA.FTZ R172, R220, c[0x0][0x2d0], -R172 ;  /* 0x0000b400dcac7a23 */ /* 0x000fe200000108ac */
[-C--:B-1----:R-:W-:Y:S08]  /*15880*/  HMMA.16816.F32 R84, R168, R120.reuse, R84 ;  /* 0x00000078a854723c */ /* 0x082ff00000001854 */
[----:B------:R1:W3:Y:S01]  /*15890*/  MUFU.EX2 R212, R2 ;  /* 0x0000000200d47308 */ /* 0x0002e20000000800 */
[C---:B------:R-:W-:Y:S08]  /*158a0*/  HMMA.16816.F32 R88, R116.reuse, R120, R88 ;  /* 0x000000787458723c */ /* 0x040ff00000001858 */
[-C--:B------:R-:W-:Y:S01]  /*158b0*/  HMMA.16816.F32 R92, R116, R122.reuse, R92 ;  /* 0x0000007a745c723c */ /* 0x080fe2000000185c */
[C---:B--2---:R-:W-:Y:S03]  /*158c0*/  ISETP.GT.AND P0, PT, R204.reuse, R234, PT ;  /* 0x000000eacc00720c */ /* 0x044fe60003f04270 */
[----:B------:R-:W-:Y:S04]  /*158d0*/  IADD3 R204, R204, -0x1, RZ ;  /* 0xffffffffcccc7810 */ /* 0x000fe80007ffe0ff */
[----:B------:R-:W-:Y:S01]  /*158e0*/  HMMA.16816.F32 R96, R168, R122, R96 ;  /* 0x0000007aa860723c */ /* 0x000fe20000001860 */
[--C-:B-1----:R-:W-:Y:S01]  /*158f0*/  FFMA.FTZ R2, R181, c[0x0][0x2d0], -R175.reuse ;  /* 0x0000b400b5027a23 */ /* 0x102fe200000108af */
[----:B------:R-:W1:Y:S01]  /*15900*/  LDSM.16.MT88.4 R120, [R166+0x400] ;  /* 0x00040000a678783b */ /* 0x000e620000004200 */
[----:B------:R-:W-:Y:S01]  /*15910*/  MUFU.EX2 R181, R141 ;  /* 0x0000008d00b57308 */ /* 0x000fe20000000800 */
[----:B------:R-:W-:Y:S02]  /*15920*/  F2FP.PACK_AB R116, R213, R209 ;  /* 0x000000d1d574723e */ /* 0x000fe400000000ff */
[----:B------:R-:W-:Y:S02]  /*15930*/  F2FP.PACK_AB R117, R211, R207 ;  /* 0x000000cfd375723e */ /* 0x000fe400000000ff */
[----:B------:R-:W-:Y:S04]  /*15940*/  F2FP.PACK_AB R118, R218, R214 ;  /* 0x000000d6da76723e */ /* 0x000fe800000000ff */
[----:B------:R-:W-:Y:S01]  /*15950*/  F2FP.PACK_AB R119, R217, R216 ;  /* 0x000000d8d977723e */ /* 0x000fe200000000ff */
[----:B------:R2:W-:Y:S01]  /*15960*/  MUFU.EX2 R205, R2 ;  /* 0x0000000200cd7308 */ /* 0x0005e20000000800 */
[----:B---3--:R-:W-:Y:S02]  /*15970*/  F2FP.PACK_AB R126, R212, R210 ;  /* 0x000000d2d47e723e */ /* 0x008fe400000000ff */
[----:B------:R-:W-:Y:S01]  /*15980*/  F2FP.PACK_AB R170, R187, R185 ;  /* 0x000000b9bbaa723e */ /* 0x000fe200000000ff */
[--C-:B--2---:R-:W-:Y:S06]  /*15990*/  FFMA.FTZ R2, R180, c[0x0][0x2d0], -R175.reuse ;  /* 0x0000b400b4027a23 */ /* 0x104fec00000108af */
[----:B------:R2:W3:Y:S01]  /*159a0*/  MUFU.EX2 R180, R138 ;  /* 0x0000008a00b47308 */ /* 0x0004e20000000800 */
[-C--:B-1----:R-:W-:Y:S09]  /*159b0*/  HMMA.16816.F32 R4, R116, R120.reuse, R4 ;  /* 0x000000787404723c */ /* 0x082ff20000001804 */
[----:B------:R1:W4:Y:S01]  /*159c0*/  MUFU.EX2 R191, R2 ;  /* 0x0000000200bf7308 */ /* 0x0003220000000800 */
[----:B--2---:R-:W-:Y:S02]  /*159d0*/  LDSM.16.MT88.4 R136, [R166+0x800] ;  /* 0x00080000a688783b */ /* 0x004fe40000004200 */
[----:B---3--:R-:W-:Y:S01]  /*159e0*/  F2FP.PACK_AB R169, R182, R180 ;  /* 0x000000b4b6a9723e */ /* 0x008fe200000000ff */
[--C-:B-1----:R-:W-:Y:S01]  /*159f0*/  FFMA.FTZ R2, R183, c[0x0][0x2d0], -R175.reuse ;  /* 0x0000b400b7027a23 */ /* 0x102fe200000108af */
[----:B----4-:R-:W-:Y:S05]  /*15a00*/  F2FP.PACK_AB R125, R191, R205 ;  /* 0x000000cdbf7d723e */ /* 0x010fea00000000ff */
[----:B------:R-:W1:Y:S10]  /*15a10*/  MUFU.EX2 R183, R140 ;  /* 0x0000008c00b77308 */ /* 0x000e740000000800 */
[----:B------:R2:W-:Y:S01]  /*15a20*/  MUFU.EX2 R189, R2 ;  /* 0x0000000200bd7308 */ /* 0x0005e20000000800 */
[----:B-1----:R-:W-:Y:S01]  /*15a30*/  F2FP.PACK_AB R168, R183, R181 ;  /* 0x000000b5b7a8723e */ /* 0x002fe200000000ff */
[--C-:B--2---:R-:W-:Y:S02]  /*15a40*/  FFMA.FTZ R2, R188, c[0x0][0x2d0], -R175.reuse ;  /* 0x0000b400bc027a23 */ /* 0x104fe400000108af */
[----:B------:R-:W-:Y:S06]  /*15a50*/  FADD.FTZ R188, R236, R0 ;  /* 0x00000000ecbc7221 */ /* 0x000fec0000010000 */
[----:B------:R-:W1:Y:S02]  /*15a60*/  MUFU.EX2 R190, R2 ;  /* 0x0000000200be7308 */ /* 0x000e640000000800 */
[----:B-1----:R-:W-:Y:S01]  /*15a70*/  F2FP.PACK_AB R127, R190, R189 ;  /* 0x000000bdbe7f723e */ /* 0x002fe200000000ff */
[----:B------:R-:W-:Y:S02]  /*15a80*/  FFMA.FTZ R2, R100, R246, R178 ;  /* 0x000000f664027223 */ /* 0x000fe400000100b2 */
[--C-:B------:R-:W-:Y:S05]  /*15a90*/  FFMA.FTZ R100, R223, c[0x0][0x2d0], -R175.reuse ;  /* 0x0000b400df647a23 */ /* 0x100fea00000108af */
[----:B------:R-:W-:Y:S01]  /*15aa0*/  MUFU.EX2 R178, R107 ;  /* 0x0000006b00b27308 */ /* 0x000fe20000000800 */
[----:B------:R-:W-:Y:S01]  /*15ab0*/  FADD.FTZ R145, R186, R2 ;  /* 0x00000002ba917221 */ /* 0x000fe20000010000 */
[C---:B------:R-:W-:Y:S01]  /*15ac0*/  HMMA.16816.F32 R8, R124.reuse, R120, R8 ;  /* 0x000000787c08723c */ /* 0x040fe20000001808 */
[----:B------:R-:W-:Y:S02]  /*15ad0*/  FFMA.FTZ R175, R103, c[0x0][0x2d0], -R175 ;  /* 0x0000b40067af7a23 */ /* 0x000fe400000108af */
[----:B------:R-:W-:Y:S02]  /*15ae0*/  FADD.FTZ R2, R179, R3 ;  /* 0x00000003b3027221 */ /* 0x000fe40000010000 */
[----:B------:R-:W-:Y:S03]  /*15af0*/  FADD.FTZ R3, R240, R145 ;  /* 0x00000091f0037221 */ /* 0x000fe60000010000 */
[----:B------:R-:W-:Y:S01]  /*15b00*/  MUFU.EX2 R103, R144 ;  /* 0x0000009000677308 */ /* 0x000fe20000000800 */
[-C--:B------:R-:W-:Y:S03]  /*15b10*/  HMMA.16816.F32 R12, R124, R122.reuse, R12 ;  /* 0x0000007a7c0c723c */ /* 0x080fe6000000180c */
[----:B------:R-:W-:Y:S02]  /*15b20*/  FADD.FTZ R2, R237, R2 ;  /* 0x00000002ed027221 */ /* 0x000fe40000010000 */
[----:B------:R-:W-:Y:S03]  /*15b30*/  FADD.FTZ R3, R241, R3 ;  /* 0x00000003f1037221 */ /* 0x000fe60000010000 */
[C---:B------:R-:W-:Y:S01]  /*15b40*/  HMMA.16816.F32 R16, R116.reuse, R122, R16 ;  /* 0x0000007a7410723c */ /* 0x040fe20000001810 */
[----:B------:R-:W1:Y:S01]  /*15b50*/  LDSM.16.MT88.4 R120, [R167+0x1000] ;  /* 0x00100000a778783b */ /* 0x000e620000004200 */
[----:B------:R2:W-:Y:S06]  /*15b60*/  MUFU.EX2 R177, R100 ;  /* 0x0000006400b17308 */ /* 0x0005ec0000000800 */
[-C--:B------:R-:W-:Y:S04]  /*15b70*/  HMMA.16816.F32 R20, R116, R128.reuse, R20 ;  /* 0x000000807414723c */ /* 0x080fe80000001814 */
[----:B------:R-:W3:Y:S04]  /*15b80*/  MUFU.EX2 R186, R173 ;  /* 0x000000ad00ba7308 */ /* 0x000ee80000000800 */
[C---:B------:R-:W-:Y:S06]  /*15b90*/  HMMA.16816.F32 R24, R124.reuse, R128, R24 ;  /* 0x000000807c18723c */ /* 0x040fec0000001818 */
[----:B------:R-:W4:Y:S02]  /*15ba0*/  MUFU.EX2 R179, R106 ;  /* 0x0000006a00b37308 */ /* 0x000f240000000800 */
[-C--:B------:R-:W-:Y:S01]  /*15bb0*/  HMMA.16816.F32 R28, R124, R130.reuse, R28 ;  /* 0x000000827c1c723c */ /* 0x080fe2000000181c */
[----:B--2---:R-:W-:Y:S02]  /*15bc0*/  FADD.FTZ R100, R242, R146 ;  /* 0x00000092f2647221 */ /* 0x004fe40000010000 */
[----:B------:R-:W-:Y:S05]  /*15bd0*/  LDSM.16.MT88.4 R144, [R167+0x800] ;  /* 0x00080000a790783b */ /* 0x000fea0000004200 */
[C---:B------:R-:W-:Y:S01]  /*15be0*/  HMMA.16816.F32 R32, R116.reuse, R130, R32 ;  /* 0x000000827420723c */ /* 0x040fe20000001820 */
[----:B------:R-:W-:Y:S03]  /*15bf0*/  MUFU.EX2 R107, R143 ;  /* 0x0000008f006b7308 */ /* 0x000fe60000000800 */
[----:B---3--:R-:W-:Y:S01]  /*15c00*/  F2FP.PACK_AB R171, R186, R184 ;  /* 0x000000b8baab723e */ /* 0x008fe200000000ff */
[----:B------:R-:W-:Y:S01]  /*15c10*/  FADD.FTZ R0, R243, R100 ;  /* 0x00000064f3007221 */ /* 0x000fe20000010000 */
[----:B------:R-:W2:Y:S01]  /*15c20*/  LDSM.16.MT88.4 R128, [R166+0x1c00] ;  /* 0x001c0000a680783b */ /* 0x000ea20000004200 */
[----:B------:R-:W-:Y:S01]  /*15c30*/  F2FP.PACK_AB R173, R176, R177 ;  /* 0x000000b1b0ad723e */ /* 0x000fe200000000ff */
[-C--:B------:R-:W-:Y:S01]  /*15c40*/  HMMA.16816.F32 R36, R116, R132.reuse, R36 ;  /* 0x000000847424723c */ /* 0x080fe20000001824 */
[----:B------:R-:W-:Y:S02]  /*15c50*/  FADD.FTZ R100, R239, R2 ;  /* 0x00000002ef647221 */ /* 0x000fe40000010000 */
[----:B------:R4:W3:Y:S01]  /*15c60*/  MUFU.EX2 R106, R172 ;  /* 0x000000ac006a7308 */ /* 0x0008e20000000800 */
[----:B------:R-:W-:Y:S02]  /*15c70*/  FADD.FTZ R2, R238, R188 ;  /* 0x000000bcee027221 */ /* 0x000fe40000010000 */
[----:B------:R-:W-:Y:S02]  /*15c80*/  FADD.FTZ R0, R209, R0 ;  /* 0x00000000d1007221 */ /* 0x000fe40000010000 */
[C---:B------:R-:W-:Y:S01]  /*15c90*/  HMMA.16816.F32 R40, R124.reuse, R132, R40 ;  /* 0x000000847c28723c */ /* 0x040fe20000001828 */
[----:B------:R-:W-:Y:S03]  /*15ca0*/  FADD.FTZ R2, R205, R2 ;  /* 0x00000002cd027221 */ /* 0x000fe60000010000 */
[----:B------:R-:W-:Y:S01]  /*15cb0*/  FADD.FTZ R0, R213, R0 ;  /* 0x00000000d5007221 */ /* 0x000fe20000010000 */
[----:B------:R-:W5:Y:S03]  /*15cc0*/  MUFU.EX2 R101, R175 ;  /* 0x000000af00657308 */ /* 0x000f660000000800 */
[-C--:B------:R-:W-:Y:S08]  /*15cd0*/  HMMA.16816.F32 R44, R124, R134.reuse, R44 ;  /* 0x000000867c2c723c */ /* 0x080ff0000000182c */
[C---:B------:R-:W-:Y:S01]  /*15ce0*/  HMMA.16816.F32 R48, R116.reuse, R134, R48 ;  /* 0x000000867430723c */ /* 0x040fe20000001830 */
[----:B------:R-:W2:Y:S03]  /*15cf0*/  LDSM.16.MT88.4 R132, [R167+0x1c00] ;  /* 0x001c0000a784783b */ /* 0x000ea60000004200 */
[----:B----4-:R-:W-:Y:S02]  /*15d00*/  F2FP.PACK_AB R172, R179, R178 ;  /* 0x000000b2b3ac723e */ /* 0x010fe400000000ff */
[----:B---3--:R-:W-:Y:S02]  /*15d10*/  F2FP.PACK_AB R174, R106, R107 ;  /* 0x0000006b6aae723e */ /* 0x008fe400000000ff */
[-C--:B-1----:R-:W-:Y:S01]  /*15d20*/  HMMA.16816.F32 R52, R116, R120.reuse, R52 ;  /* 0x000000787434723c */ /* 0x082fe20000001834 */
[----:B-----5:R-:W-:Y:S07]  /*15d30*/  F2FP.PACK_AB R175, R101, R103 ;  /* 0x0000006765af723e */ /* 0x020fee00000000ff */
        /* <DEDUP_REMOVED lines=31> */
[----:B------:R-:W-:Y:S01]  /*15f30*/  MOV R100, R109 ;  /* 0x0000006d00647202 */ /* 0x000fe20000000f00 */
[----:B------:R-:W-:Y:S03]  /*15f40*/  FADD.FTZ R5, R191, R2 ;  /* 0x00000002bf057221 */ /* 0x000fe60000010000 */
[C---:B------:R-:W-:Y:S07]  /*15f50*/  HMMA.16816.F32 R64, R168.reuse, R6, R64 ;  /* 0x00000006a840723c */ /* 0x040fee0000001840 */
        /* <DEDUP_REMOVED lines=28> */
[-C--:B------:R-:W-:Y:S01]  /*16120*/  MOV R107, R102.reuse ;  /* 0x00000066006b7202 */ /* 0x080fe20000000f00 */
[----:B------:R-:W-:Y:S01]  /*16130*/  FADD.FTZ R0, R103, R0 ;  /* 0x0000000067007221 */ /* 0x000fe20000010000 */
[----:B------:R-:W-:Y:S01]  /*16140*/  MOV R103, R102 ;  /* 0x0000006600677202 */ /* 0x000fe20000000f00 */
        /* <DEDUP_REMOVED lines=8> */
.L_x_1305:
[----:B-1----:R-:W2:Y:S02]  /*161d0*/  LDL R0, [R1+0x1c] ;  /* 0x00001c0001007983 */ /* 0x002ea40000100800 */
[----:B--2---:R-:W-:-:S13]  /*161e0*/  ISETP.GE.AND P0, PT, R204, R0, PT ;  /* 0x00000000cc00720c */ /* 0x004fda0003f06270 */
[----:B------:R-:W-:Y:S05]  /*161f0*/  @!P0 BRA `(.L_x_1311) ;  /* 0x0000301000008947 */ /* 0x000fea0003800000 */
.L_x_1314:
[----:B------:R-:W2:Y:S01]  /*16200*/  LDL R101, [R1+0x20] ;  /* 0x0000200001657983 */ /* 0x000ea20000100800 */
[----:B------:R-:W-:Y:S04]  /*16210*/  DEPBAR.LE SB0, 0x0 ;  /* 0x000080000000791a */ /* 0x000fe80000000000 */
[----:B------:R-:W-:Y:S01]  /*16220*/  WARPSYNC 0xffffffff ;  /* 0xffffffff00007948 */ /* 0x000fe20003800000 */
[----:B------:R-:W-:Y:S01]  /*16230*/  BAR.SYNC.DEFER_BLOCKING 0x0 ;  /* 0x0000000000007b1d */ /* 0x000fe20000010000 */
[----:B------:R-:W-:Y:S01]  /*16240*/  SHF.R.S32.HI R0, RZ, 0x1f, R204 ;  /* 0x0000001fff007819 */ /* 0x000fe200000114cc */
[----:B------:R-:W-:Y:S04]  /*16250*/  IMAD.WIDE.U32 R2, R204, c[0x0][0x208], RZ ;  /* 0x00008200cc027a25 */ /* 0x000fe800078e00ff */
[----:B------:R-:W-:Y:S04]  /*16260*/  IMAD R0, R0, c[0x0][0x208], RZ ;  /* 0x0000820000007a24 */ /* 0x000fe800078e02ff */
[----:B------:R-:W-:Y:S05]  /*16270*/  IMAD R0, R204, c[0x0][0x20c], R0 ;  /* 0x00008300cc007a24 */ /* 0x000fea00078e0200 */
[----:B------:R-:W-:Y:S01]  /*16280*/  IADD3 R0, R3, R0, RZ ;  /* 0x0000000003007210 */ /* 0x000fe20007ffe0ff */
[----:B------:R-:W-:Y:S04]  /*16290*/  IMAD.WIDE.U32 R2, R2, 0x30, RZ ;  /* 0x0000003002027825 */ /* 0x000fe800078e00ff */
[----:B------:R-:W-:Y:S01]  /*162a0*/  IMAD R0, R0, 0x30, RZ ;  /* 0x0000003000007824 */ /* 0x000fe200078e02ff */
[----:B------:R-:W-:Y:S01]  /*162b0*/  IADD3 R12, P2, R244, R2, RZ ;  /* 0x00000002f40c7210 */ /* 0x000fe20007f5e0ff */
[----:B------:R-:W-:Y:S03]  /*162c0*/  LDSM.16.M88.4 R48, [R192] ;  /* 0x00000000c030783b */ /* 0x000fe60000000200 */
[----:B------:R-:W-:Y:S01]  /*162d0*/  IADD3 R0, R3, R0, RZ ;  /* 0x0000000003007210 */ /* 0x000fe20007ffe0ff */
[----:B------:R-:W-:Y:S03]  /*162e0*/  BSSY B0, `(.L_x_1312) ;  /* 0x000013c000007945 */ /* 0x000fe60003800000 */
[-C--:B------:R-:W-:Y:S02]  /*162f0*/  IADD3.X R13, R0, R249.reuse, RZ, P2, !PT ;  /* 0x000000f9000d7210 */ /* 0x080fe400017fe4ff */
[C---:B------:R-:W-:Y:S01]  /*16300*/  LEA R26, P2, R12.reuse, c[0x0][0x1f8], 0x1 ;  /* 0x00007e000c1a7a11 */ /* 0x040fe200078408ff */
[----:B------:R-:W1:Y:S03]  /*16310*/  S2R R100, SR_TID.X ;  /* 0x0000000000647919 */ /* 0x000e660000002100 */
[----:B------:R-:W-:Y:S05]  /*16320*/  LEA.HI.X R27, R12, c[0x0][0x1fc], R13, 0x1, P2 ;  /* 0x00007f000c1b7a11 */ /* 0x000fea00010f0c0d */
[----:B------:R-:W3:Y:S08]  /*16330*/  LDSM.16.M88.4 R16, [R165] ;  /* 0x00000000a510783b */ /* 0x000ef00000000200 */
[----:B------:R-:W4:Y:S08]  /*16340*/  LDSM.16.M88.4 R44, [R192+0x1000] ;  /* 0x00100000c02c783b */ /* 0x000f300000000200 */
[----:B------:R-:W5:Y:S08]  /*16350*/  LDSM.16.M88.4 R32, [R165+0x400] ;  /* 0x00040000a520783b */ /* 0x000f700000000200 */
[----:B------:R-:W2:Y:S08]  /*16360*/  LDSM.16.M88.4 R168, [R165+0x800] ;  /* 0x00080000a5a8783b */ /* 0x000eb00000000200 */
[----:B------:R-:W-:Y:S01]  /*16370*/  LDSM.16.M88.4 R172, [R193] ;  /* 0x00000000c1ac783b */ /* 0x000fe20000000200 */
[-C--:B---3--:R-:W-:Y:S07]  /*16380*/  HMMA.16816.F32 R4, R48, R16.reuse, RZ ;  /* 0x000000103004723c */ /* 0x088fee00000018ff */
[----:B------:R-:W3:Y:S01]  /*16390*/  LDSM.16.M88.4 R176, [R194] ;  /* 0x00000000c2b0783b */ /* 0x000ee20000000200 */
[----:B-1----:R-:W-:Y:S07]  /*163a0*/  ISETP.GT.AND P4, PT, R100, 0x3f, PT ;  /* 0x0000003f6400780c */ /* 0x002fee0003f84270 */
[----:B------:R-:W1:Y:S06]  /*163b0*/  LDSM.16.M88.4 R180, [R193+0x1000] ;  /* 0x00100000c1b4783b */ /* 0x000e6c0000000200 */
[----:B------:R-:W-:Y:S02]  /*163c0*/  @!P4 MOV R8, c[0x0][0x208] ;  /* 0x000082000008ca02 */ /* 0x000fe40000000f00 */
[----:B------:R-:W1:Y:S01]  /*163d0*/  LDSM.16.M88.4 R184, [R202] ;  /* 0x00000000cab8783b */ /* 0x000e620000000200 */
[----:B------:R-:W-:Y:S02]  /*163e0*/  @!P4 MOV R9, c[0x0][0x20c] ;  /* 0x000083000009ca02 */ /* 0x000fe40000000f00 */
[C---:B------:R-:W-:Y:S04]  /*163f0*/  @!P4 LEA R28, P0, R8.reuse, R2, 0x5 ;  /* 0x00000002081cc211 */ /* 0x040fe800078028ff */
[----:B------:R-:W-:Y:S01]  /*16400*/  @!P4 LEA.HI.X R3, R8, R0, R9, 0x5, P0 ;  /* 0x000000000803c211 */ /* 0x000fe200000f2c09 */
[----:B------:R-:W1:Y:S01]  /*16410*/  LDSM.16.M88.4 R188, [R201] ;  /* 0x00000000c9bc783b */ /* 0x000e620000000200 */
[C---:B----4-:R-:W-:Y:S02]  /*16420*/  HMMA.16816.F32 R8, R44.reuse, R16, RZ ;  /* 0x000000102c08723c */ /* 0x050fe400000018ff */
[--C-:B------:R-:W-:Y:S04]  /*16430*/  IADD3 R21, P1, P0, R2, 0x20, R244.reuse ;  /* 0x0000002002157810 */ /* 0x100fe8000783e0f4 */
[C---:B------:R-:W-:Y:S01]  /*16440*/  LEA R24, P2, R21.reuse, c[0x0][0x1f8], 0x1 ;  /* 0x00007e0015187a11 */ /* 0x040fe200078408ff */
[----:B------:R-:W4:Y:S01]  /*16450*/  LDL R102, [R1+0x1c] ;  /* 0x00001c0001667983 */ /* 0x000f220000100800 */
[-C--:B------:R-:W-:Y:S01]  /*16460*/  HMMA.16816.F32 R12, R44, R18.reuse, RZ ;  /* 0x000000122c0c723c */ /* 0x080fe200000018ff */
[----:B------:R-:W-:Y:S03]  /*16470*/  IADD3.X R23, R0, RZ, R249, P1, P0 ;  /* 0x000000ff00177210 */ /* 0x000fe60000fe04f9 */
[----:B------:R-:W-:Y:S02]  /*16480*/  IADD3 R20, P1, P0, R2, 0x40, R244 ;  /* 0x0000004002147810 */ /* 0x000fe4000783e0f4 */
[----:B------:R-:W-:Y:S02]  /*16490*/  LEA.HI.X R25, R21, c[0x0][0x1fc], R23, 0x1, P2 ;  /* 0x00007f0015197a11 */ /* 0x000fe400010f0c17 */
[C---:B------:R-:W-:Y:S04]  /*164a0*/  HMMA.16816.F32 R16, R48.reuse, R18, RZ ;  /* 0x000000123010723c */ /* 0x040fe800000018ff */
[----:B------:R-:W-:Y:S02]  /*164b0*/  @!P4 IADD3 R2, P3, R28, R244, RZ ;  /* 0x000000f41c02c210 */ /* 0x000fe40007f7e0ff */
[--C-:B------:R-:W-:Y:S02]  /*164c0*/  IADD3.X R0, R0, RZ, R249.reuse, P1, P0 ;  /* 0x000000ff00007210 */ /* 0x100fe40000fe04f9 */
[----:B------:R-:W-:Y:S04]  /*164d0*/  LEA R30, P1, R20, c[0x0][0x1f8], 0x1 ;  /* 0x00007e00141e7a11 */ /* 0x000fe800078208ff */
[----:B------:R-:W-:Y:S02]  /*164e0*/  @!P4 LEA R36, P0, R2, c[0x0][0x1f8], 0x1 ;  /* 0x00007e000224ca11 */ /* 0x000fe400078008ff */
[----:B------:R-:W-:Y:S02]  /*164f0*/  @!P4 IADD3.X R22, R3, R249, RZ, P3, !PT ;  /* 0x000000f90316c210 */ /* 0x000fe40001ffe4ff */
[----:B------:R-:W-:Y:S02]  /*16500*/  LEA.HI.X R31, R20, c[0x0][0x1fc], R0, 0x1, P1 ;  /* 0x00007f00141f7a11 */ /* 0x000fe400008f0c00 */
[----:B------:R-:W-:Y:S02]  /*16510*/  @!P4 LEA.HI.X R37, R2, c[0x0][0x1fc], R22, 0x1, P0 ;  /* 0x00007f000225ca11 */ /* 0x000fe400000f0c16 */
[-C--:B-----5:R-:W-:Y:S01]  /*16520*/  HMMA.16816.F32 R20, R48, R32.reuse, RZ ;  /* 0x000000203014723c */ /* 0x0a0fe200000018ff */
[--C-:B------:R-:W-:Y:S02]  /*16530*/  @!P4 IADD3 R2, P1, P0, R28, 0x20, R244.reuse ;  /* 0x000000201c02c810 */ /* 0x100fe4000783e0f4 */
[----:B--2---:R-:W-:Y:S11]  /*16540*/  LOP3.LUT P2, RZ, R101, 0x1, RZ, 0xc0, !PT ;  /* 0x0000000165ff7812 */ /* 0x004ff6000784c0ff */
[----:B------:R-:W-:Y:S02]  /*16550*/  @!UPT UIADD3 URZ, URZ, URZ, URZ ;  /* 0x0000003f3f3ff290 */ /* 0x000fe4000fffe03f */
[----:B------:R-:W-:Y:S01]  /*16560*/  @!PT LDS RZ, [RZ] ;  /* 0x00000000fffff984 */ /* 0x000fe20000000800 */
[----:B------:R-:W-:Y:S01]  /*16570*/  @!PT LDS RZ, [RZ] ;  /* 0x00000000fffff984 */ /* 0x000fe20000000800 */
[----:B------:R-:W-:Y:S01]  /*16580*/  @!PT LDS RZ, [RZ] ;  /* 0x00000000fffff984 */ /* 0x000fe20000000800 */
[----:B------:R2:W-:Y:S08]  /*16590*/  LDGSTS.E.BYPASS.LTC128B.128 [R203+0x1880], [R26.64], !P2 ;  /* 0x018800001acb7fae */ /* 0x0005f0000d101d46 */
[----:B------:R2:W-:Y:S08]  /*165a0*/  LDGSTS.E.BYPASS.LTC128B.128 [R203+0x2480], [R24.64], !P6 ;  /* 0x0248000018cb7fae */ /* 0x0005f0000f101d46 */
[----:B------:R5:W-:Y:S08]  /*165b0*/  LDGSTS.E.BYPASS.LTC128B.128 [R203+0x3080], [R30.64], !P5 ;  /* 0x030800001ecb7fae */ /* 0x000bf0000e901d46 */
[----:B------:R1:W-:Y:S01]  /*165c0*/  @!P4 LDGSTS.E.BYPASS.LTC128B.128 [R203+0x2080], [R36.64], !P2 ;  /* 0x0208000024cbcfae */ /* 0x0003e2000d101d46 */
[C---:B--2---:R-:W-:Y:S07]  /*165d0*/  HMMA.16816.F32 R24, R44.reuse, R32, RZ ;  /* 0x000000202c18723c */ /* 0x044fee00000018ff */
[----:B------:R-:W-:Y:S02]  /*165e0*/  @!P4 LEA R32, P3, R2, c[0x0][0x1f8], 0x1 ;  /* 0x00007e000220ca11 */ /* 0x000fe400078608ff */
[C---:B------:R-:W-:Y:S03]  /*165f0*/  @!P4 IADD3.X R33, R3.reuse, RZ, R249, P1, P0 ;  /* 0x000000ff0321c210 */ /* 0x040fe60000fe04f9 */
[----:B------:R-:W-:Y:S02]  /*16600*/  @!P4 IADD3 R0, P2, P1, R28, 0x40, R244 ;  /* 0x000000401c00c810 */ /* 0x000fe4000795e0f4 */
[-C--:B-----5:R-:W-:Y:S01]  /*16610*/  HMMA.16816.F32 R28, R44, R34.reuse, RZ ;  /* 0x000000222c1c723c */ /* 0x0a0fe200000018ff */
[----:B------:R-:W-:Y:S02]  /*16620*/  @!P4 LEA.HI.X R33, R2, c[0x0][0x1fc], R33, 0x1, P3 ;  /* 0x00007f000221ca11 */ /* 0x000fe400018f0c21 */
[C---:B------:R-:W-:Y:S02]  /*16630*/  @!P4 LEA R2, P0, R0.reuse, c[0x0][0x1f8], 0x1 ;  /* 0x00007e000002ca11 */ /* 0x040fe400078008ff */
[----:B------:R-:W-:Y:S01]  /*16640*/  @!P4 IADD3.X R3, R3, RZ, R249, P2, P1 ;  /* 0x000000ff0303c210 */ /* 0x000fe200017e24f9 */
[----:B------:R2:W-:Y:S03]  /*16650*/  @!P4 LDGSTS.E.BYPASS.LTC128B.128 [R203+0x2c80], [R32.64], !P6 ;  /* 0x02c8000020cbcfae */ /* 0x0005e6000f101d46 */
[----:B------:R-:W-:Y:S05]  /*16660*/  @!P4 LEA.HI.X R3, R0, c[0x0][0x1fc], R3, 0x1, P0 ;  /* 0x00007f000003ca11 */ /* 0x000fea00000f0c03 */
[----:B------:R5:W-:Y:S08]  /*16670*/  @!P4 LDGSTS.E.BYPASS.LTC128B.128 [R203+0x3880], [R2.64], !P5 ;  /* 0x0388000002cbcfae */ /* 0x000bf0000e901d46 */
[----:B------:R-:W0:Y:S01]  /*16680*/  LDGDEPBAR ;  /* 0x00000000000079af */ /* 0x000e220000000000 */
[C---:B--2---:R-:W-:Y:S08]  /*16690*/  HMMA.16816.F32 R32, R48.reuse, R34, RZ ;  /* 0x000000223020723c */ /* 0x044ff000000018ff */
[-C--:B-1----:R-:W-:Y:S08]  /*166a0*/  HMMA.16816.F32 R36, R48, R168.reuse, RZ ;  /* 0x000000a83024723c */ /* 0x082ff000000018ff */
[C---:B------:R-:W-:Y:S08]  /*166b0*/  HMMA.16816.F32 R40, R44.reuse, R168, RZ ;  /* 0x000000a82c28723c */ /* 0x040ff000000018ff */
[-C--:B------:R-:W-:Y:S01]  /*166c0*/  HMMA.16816.F32 R44, R44, R170.reuse, RZ ;  /* 0x000000aa2c2c723c */ /* 0x080fe200000018ff */
[----:B----4-:R-:W-:Y:S07]  /*166d0*/  ISETP.GT.AND P4, PT, R204, R102, PT ;  /* 0x00000066cc00720c */ /* 0x010fee0003f84270 */
[----:B------:R-:W-:Y:S01]  /*166e0*/  HMMA.16816.F32 R48, R48, R170, RZ ;  /* 0x000000aa3030723c */ /* 0x000fe200000018ff */
[----:B------:R-:W-:Y:S07]  /*166f0*/  LDSM.16.M88.4 R168, [R192+0x2000] ;  /* 0x00200000c0a8783b */ /* 0x000fee0000000200 */
[-C--:B---3--:R-:W-:Y:S08]  /*16700*/  HMMA.16816.F32 R4, R172, R176.reuse, R4 ;  /* 0x000000b0ac04723c */ /* 0x088ff00000001804 */
        /* <DEDUP_REMOVED lines=72> */
[----:B-----5:R-:W-:Y:S04]  /*16b90*/  FMUL.FTZ R3, R10, c[0x0][0x320] ;  /* 0x0000c8000a037a20 */ /* 0x020fe80000410000 */
        /* <DEDUP_REMOVED lines=110> */
[----:B--234-:R-:W-:Y:S01]  /*17280*/  SHF.R.S32.HI R102, RZ, 0x1f, R100 ;  /* 0x0000001fff667819 */ /* 0x01cfe20000011464 */
[----:B------:R-:W2:Y:S03]  /*17290*/  LDL.64 R230, [R1+0x8] ;  /* 0x0000080001e67983 */ /* 0x000ea60000100a00 */
[----:B------:R-:W-:Y:S03]  /*172a0*/  LEA.HI R102, R102, R100, RZ, 0x2 ;  /* 0x0000006466667211 */ /* 0x000fe600078f10ff */
[----:B------:R-:W3:Y:S01]  /*172b0*/  LDL R100, [R1+0x4] ;  /* 0x0000040001647983 */ /* 0x000ee20000100800 */
[----:B------:R-:W-:Y:S04]  /*172c0*/  SHF.R.S32.HI R102, RZ, 0x2, R102 ;  /* 0x00000002ff667819 */ /* 0x000fe80000011466 */
[----:B------:R-:W-:Y:S04]  /*172d0*/  IADD3 R3, -R102, 0x30, RZ ;  /* 0x0000003066037810 */ /* 0x000fe80007ffe1ff */
        /* <DEDUP_REMOVED lines=13> */
[----:B------:R-:W-:Y:S04]  /*173b0*/  @P0 IMAD R5, R5, 0x30, RZ ;  /* 0x0000003005050824 */ /* 0x000fe800078e02ff */
[----:B------:R-:W-:Y:S01]  /*173c0*/  @P0 IMAD.IADD R7, R5, 0x1, R7 ;  /* 0x0000000105070824 */ /* 0x000fe200078e0207 */
[C---:B--2---:R-:W-:Y:S04]  /*173d0*/  @P0 IADD3 R18, P2, P1, R6.reuse, 0x20, R230 ;  /* 0x0000002006120810 */ /* 0x044fe8000795e0e6 */
[C---:B---3--:R-:W-:Y:S02]  /*173e0*/  @P0 IADD3.X R20, R7.reuse, RZ, R100, P2, P1 ;  /* 0x000000ff07140210 */ /* 0x048fe400017e2464 */
        /* <DEDUP_REMOVED lines=24> */
[----:B------:R-:W-:Y:S03]  /*17570*/  LOP3.LUT P3, RZ, R101, 0x1, RZ, 0xc0, !PT ;  /* 0x0000000165ff7812 */ /* 0x000fe6000786c0ff */
        /* <DEDUP_REMOVED lines=12> */
[----:B------:R-:W-:Y:S05]  /*17640*/  @P0 LEA.HI.X R7, R19, c[0x0][0x1cc], R21, 0x1, P2 ;  /* 0x0000730013070a11 */ /* 0x000fea00010f0c15 */
[----:B------:R1:W-:Y:S06]  /*17650*/  @P1 LDGSTS.E.BYPASS.LTC128B.128 [R203+0x4880], [R16.64], !P6 ;  /* 0x0488000010cb1fae */ /* 0x0003ec000f101d46 */
[----:B------:R1:W-:Y:S06]  /*17660*/  @P1 LDGSTS.E.BYPASS.LTC128B.128 [R203+0x5480], [R14.64], !P5 ;  /* 0x054800000ecb1fae */ /* 0x0003ec000e901d46 */
[----:B------:R1:W-:Y:S06]  /*17670*/  @P0 LDGSTS.E.BYPASS.LTC128B.128 [R203+0x4480], [R12.64], !P3 ;  /* 0x044800000ccb0fae */ /* 0x0003ec000d901d46 */
[----:B------:R1:W-:Y:S06]  /*17680*/  @P0 LDGSTS.E.BYPASS.LTC128B.128 [R203+0x5080], [R10.64], !P6 ;  /* 0x050800000acb0fae */ /* 0x0003ec000f101d46 */
[----:B------:R1:W-:Y:S02]  /*17690*/  @P0 LDGSTS.E.BYPASS.LTC128B.128 [R203+0x5c80], [R6.64], !P5 ;  /* 0x05c8000006cb0fae */ /* 0x0003e4000e901d46 */
.L_x_1313:
[----:B--234-:R-:W-:Y:S05]  /*176a0*/  BSYNC B0 ;  /* 0x0000000000007941 */ /* 0x01cfea0003800000 */
.L_x_1312:
        /* <DEDUP_REMOVED lines=55> */
[C---:B------:R-:W-:Y:S01]  /*17a20*/  FADD.FTZ R0, -R110.reuse, R0 ;  /* 0x000000006e007221 */ /* 0x040fe20000010100 */
[----:B------:R-:W-:Y:S01]  /*17a30*/  FMNMX.FTZ R3, R227, R3, !PT ;  /* 0x00000003e3037209 */ /* 0x000fe20007810000 */
[----:B------:R-:W-:Y:S01]  /*17a40*/  FMUL.FTZ R173, R110, c[0x0][0x2d0] ;  /* 0x0000b4006ead7a20 */ /* 0x000fe20000410000 */
[----:B--2---:R-:W-:Y:S02]  /*17a50*/  FMNMX.FTZ R109, R5, R8, !PT ;  /* 0x00000008056d7209 */ /* 0x004fe40007810000 */
[----:B------:R-:W-:Y:S01]  /*17a60*/  FMNMX.FTZ R5, R220, R3, !PT ;  /* 0x00000003dc057209 */ /* 0x000fe20007810000 */
[----:B------:R-:W-:Y:S02]  /*17a70*/  FMUL.FTZ R3, R0, c[0x0][0x2d0] ;  /* 0x0000b40000037a20 */ /* 0x000fe40000410000 */
[----:B------:R-:W-:Y:S01]  /*17a80*/  FADD.FTZ R2, -R109, R2 ;  /* 0x000000026d027221 */ /* 0x000fe20000010100 */
[----:B------:R-:W-:Y:S01]  /*17a90*/  FMNMX.FTZ R0, R216, R5, !PT ;  /* 0x00000005d8007209 */ /* 0x000fe20007810000 */
[----:B------:R1:W2:Y:S01]  /*17aa0*/  MUFU.EX2 R101, R3 ;  /* 0x0000000300657308 */ /* 0x0002a20000000800 */
[----:B---3--:R-:W-:Y:S01]  /*17ab0*/  FMNMX.FTZ R6, R6, R9, !PT ;  /* 0x0000000906067209 */ /* 0x008fe20007810000 */
[----:B------:R-:W-:Y:S01]  /*17ac0*/  FMUL.FTZ R2, R2, c[0x0][0x2d0] ;  /* 0x0000b40002027a20 */ /* 0x000fe20000410000 */
[----:B------:R-:W-:Y:S01]  /*17ad0*/  FMNMX.FTZ R0, R107, R0, !PT ;  /* 0x000000006b007209 */ /* 0x000fe20007810000 */
[----:B------:R-:W-:Y:S02]  /*17ae0*/  FMUL.FTZ R172, R109, c[0x0][0x2d0] ;  /* 0x0000b4006dac7a20 */ /* 0x000fe40000410000 */
[----:B------:R-:W3:Y:S01]  /*17af0*/  SHFL.BFLY PT, R9, R6, 0x1, 0x1f ;  /* 0x0c201f0006097f89 */ /* 0x000ee200000e0000 */
[----:B------:R-:W-:Y:S03]  /*17b00*/  FMNMX.FTZ R0, R106, R0, !PT ;  /* 0x000000006a007209 */ /* 0x000fe60007810000 */
[----:B------:R4:W5:Y:S04]  /*17b10*/  MUFU.EX2 R100, R2 ;  /* 0x0000000200647308 */ /* 0x0009680000000800 */
[----:B-1----:R-:W1:Y:S01]  /*17b20*/  SHFL.BFLY PT, R3, R0, 0x2, 0x1f ;  /* 0x0c401f0000037f89 */ /* 0x002e6200000e0000 */
[C---:B--2---:R-:W-:Y:S02]  /*17b30*/  FMUL.FTZ R5, R101.reuse, R121 ;  /* 0x0000007965057220 */ /* 0x044fe40000410000 */
[C---:B------:R-:W-:Y:S02]  /*17b40*/  FMUL.FTZ R17, R101.reuse, R129 ;  /* 0x0000008165117220 */ /* 0x040fe40000410000 */
[C---:B------:R-:W-:Y:S01]  /*17b50*/  FMUL.FTZ R16, R101.reuse, R128 ;  /* 0x0000008065107220 */ /* 0x040fe20000410000 */
[----:B---3--:R-:W-:Y:S01]  /*17b60*/  FMNMX.FTZ R108, R6, R9, !PT ;  /* 0x00000009066c7209 */ /* 0x008fe20007810000 */
[C---:B------:R-:W-:Y:S02]  /*17b70*/  FMUL.FTZ R32, R101.reuse, R144 ;  /* 0x0000009065207220 */ /* 0x040fe40000410000 */
[----:B------:R-:W-:Y:S02]  /*17b80*/  FMUL.FTZ R33, R101, R145 ;  /* 0x0000009165217220 */ /* 0x000fe40000410000 */
[----:B----4-:R-:W-:Y:S02]  /*17b90*/  FADD.FTZ R2, -R108, R4 ;  /* 0x000000046c027221 */ /* 0x010fe40000010100 */
[--C-:B------:R-:W-:Y:S02]  /*17ba0*/  FFMA.FTZ R4, R185, c[0x0][0x2d0], -R173.reuse ;  /* 0x0000b400b9047a23 */ /* 0x100fe400000108ad */
[----:B------:R-:W-:Y:S02]  /*17bb0*/  FMUL.FTZ R2, R2, c[0x0][0x2d0] ;  /* 0x0000b40002027a20 */ /* 0x000fe40000410000 */
[----:B------:R-:W-:Y:S01]  /*17bc0*/  MUFU.EX2 R185, R4 ;  /* 0x0000000400b97308 */ /* 0x000fe20000000800 */
[C---:B-----5:R-:W-:Y:S02]  /*17bd0*/  FMUL.FTZ R6, R100.reuse, R122 ;  /* 0x0000007a64067220 */ /* 0x060fe40000410000 */
[C---:B------:R-:W-:Y:S02]  /*17be0*/  FMUL.FTZ R7, R100.reuse, R123 ;  /* 0x0000007b64077220 */ /* 0x040fe40000410000 */
[----:B------:R-:W-:Y:S01]  /*17bf0*/  FMUL.FTZ R18, R100, R130 ;  /* 0x0000008264127220 */ /* 0x000fe20000410000 */
[----:B-1----:R-:W-:Y:S01]  /*17c00*/  FMNMX.FTZ R0, R0, R3, !PT ;  /* 0x0000000300007209 */ /* 0x002fe20007810000 */
[--C-:B------:R-:W-:Y:S03]  /*17c10*/  FFMA.FTZ R3, R188, c[0x0][0x2d0], -R172.reuse ;  /* 0x0000b400bc037a23 */ /* 0x100fe600000108ac */
[----:B------:R1:W2:Y:S01]  /*17c20*/  MUFU.EX2 R102, R2 ;  /* 0x0000000200667308 */ /* 0x0002a20000000800 */
[C---:B------:R-:W-:Y:S02]  /*17c30*/  FMUL.FTZ R19, R100.reuse, R131 ;  /* 0x0000008364137220 */ /* 0x040fe40000410000 */
[C---:B------:R-:W-:Y:S02]  /*17c40*/  FMUL.FTZ R34, R100.reuse, R146 ;  /* 0x0000009264227220 */ /* 0x040fe40000410000 */
[C---:B------:R-:W-:Y:S02]  /*17c50*/  FMUL.FTZ R35, R100.reuse, R147 ;  /* 0x0000009364237220 */ /* 0x040fe40000410000 */
[C---:B------:R-:W-:Y:S02]  /*17c60*/  FMUL.FTZ R48, R101.reuse, R160 ;  /* 0x000000a065307220 */ /* 0x040fe40000410000 */
[C---:B------:R-:W-:Y:S01]  /*17c70*/  FMUL.FTZ R49, R101.reuse, R161 ;  /* 0x000000a165317220 */ /* 0x040fe20000410000 */
[----:B------:R3:W-:Y:S01]  /*17c80*/  MUFU.EX2 R235, R3 ;  /* 0x0000000300eb7308 */ /* 0x0007e20000000800 */
[C---:B------:R-:W-:Y:S02]  /*17c90*/  FMUL.FTZ R50, R100.reuse, R162 ;  /* 0x000000a264327220 */ /* 0x040fe40000410000 */
[C---:B------:R-:W-:Y:S02]  /*17ca0*/  FMUL.FTZ R51, R100.reuse, R163 ;  /* 0x000000a364337220 */ /* 0x040fe40000410000 */
[C---:B------:R-:W-:Y:S01]  /*17cb0*/  FMUL.FTZ R52, R101.reuse, R52 ;  /* 0x0000003465347220 */ /* 0x040fe20000410000 */
[----:B------:R-:W-:Y:S01]  /*17cc0*/  LDSM.16.MT88.4 R160, [R166+0x1400] ;  /* 0x00140000a6a0783b */ /* 0x000fe20000004200 */
[----:B------:R-:W-:Y:S02]  /*17cd0*/  FMUL.FTZ R53, R101, R53 ;  /* 0x0000003565357220 */ /* 0x000fe40000410000 */
[C---:B------:R-:W-:Y:S02]  /*17ce0*/  FMUL.FTZ R54, R100.reuse, R54 ;  /* 0x0000003664367220 */ /* 0x040fe40000410000 */
[----:B------:R-:W-:Y:S02]  /*17cf0*/  FMUL.FTZ R55, R100, R55 ;  /* 0x0000003764377220 */ /* 0x000fe40000410000 */
[--C-:B------:R-:W-:Y:S02]  /*17d00*/  FFMA.FTZ R128, R210, c[0x0][0x2d0], -R172.reuse ;  /* 0x0000b400d2807a23 */ /* 0x100fe400000108ac */
[--C-:B-1----:R-:W-:Y:S02]  /*17d10*/  FFMA.FTZ R2, R184, c[0x0][0x2d0], -R173.reuse ;  /* 0x0000b400b8027a23 */ /* 0x102fe400000108ad */
[C---:B--2---:R-:W-:Y:S01]  /*17d20*/  FMUL.FTZ R8, R102.reuse, R116 ;  /* 0x0000007466087220 */ /* 0x044fe20000410000 */
[----:B------:R1:W-:Y:S01]  /*17d30*/  MUFU.EX2 R210, R128 ;  /* 0x0000008000d27308 */ /* 0x0003e20000000800 */
[C---:B------:R-:W-:Y:S02]  /*17d40*/  FMUL.FTZ R9, R102.reuse, R117 ;  /* 0x0000007566097220 */ /* 0x040fe40000410000 */
[C---:B------:R-:W-:Y:S02]  /*17d50*/  FMUL.FTZ R12, R102.reuse, R124 ;  /* 0x0000007c660c7220 */ /* 0x040fe40000410000 */
[C---:B------:R-:W-:Y:S02]  /*17d60*/  FMUL.FTZ R13, R102.reuse, R125 ;  /* 0x0000007d660d7220 */ /* 0x040fe40000410000 */
[--C-:B---3--:R-:W-:Y:S02]  /*17d70*/  FFMA.FTZ R3, R171, c[0x0][0x2d0], -R173.reuse ;  /* 0x0000b400ab037a23 */ /* 0x108fe400000108ad */
[C---:B------:R-:W-:Y:S01]  /*17d80*/  FMUL.FTZ R24, R102.reuse, R136 ;  /* 0x0000008866187220 */ /* 0x040fe20000410000 */
[----:B------:R2:W-:Y:S01]  /*17d90*/  MUFU.EX2 R236, R2 ;  /* 0x0000000200ec7308 */ /* 0x0005e20000000800 */
[C---:B------:R-:W-:Y:S02]  /*17da0*/  FMUL.FTZ R25, R102.reuse, R137 ;  /* 0x0000008966197220 */ /* 0x040fe40000410000 */
[C---:B------:R-:W-:Y:S02]  /*17db0*/  FMUL.FTZ R28, R102.reuse, R140 ;  /* 0x0000008c661c7220 */ /* 0x040fe40000410000 */
[C---:B------:R-:W-:Y:S02]  /*17dc0*/  FMUL.FTZ R29, R102.reuse, R141 ;  /* 0x0000008d661d7220 */ /* 0x040fe40000410000 */
[C---:B------:R-:W-:Y:S02]  /*17dd0*/  FMUL.FTZ R40, R102.reuse, R152 ;  /* 0x0000009866287220 */ /* 0x040fe40000410000 */
[C---:B------:R-:W-:Y:S01]  /*17de0*/  FMUL.FTZ R41, R102.reuse, R153 ;  /* 0x0000009966297220 */ /* 0x040fe20000410000 */
[----:B------:R3:W-:Y:S01]  /*17df0*/  MUFU.EX2 R238, R3 ;  /* 0x0000000300ee7308 */ /* 0x0007e20000000800 */
[C---:B------:R-:W-:Y:S02]  /*17e00*/  FMUL.FTZ R44, R102.reuse, R156 ;  /* 0x0000009c662c7220 */ /* 0x040fe40000410000 */
[C---:B------:R-:W-:Y:S01]  /*17e10*/  FMUL.FTZ R45, R102.reuse, R157 ;  /* 0x0000009d662d7220 */ /* 0x040fe20000410000 */
[----:B-1----:R-:W-:Y:S01]  /*17e20*/  LDSM.16.MT88.4 R128, [R166+0x400] ;  /* 0x00040000a680783b */ /* 0x002fe20000004200 */
[C---:B------:R-:W-:Y:S02]  /*17e30*/  FMUL.FTZ R56, R102.reuse, R56 ;  /* 0x0000003866387220 */ /* 0x040fe40000410000 */
[C---:B------:R-:W-:Y:S02]  /*17e40*/  FMUL.FTZ R57, R102.reuse, R57 ;  /* 0x0000003966397220 */ /* 0x040fe40000410000 */
[--C-:B------:R-:W-:Y:S02]  /*17e50*/  FFMA.FTZ R144, R223, c[0x0][0x2d0], -R173.reuse ;  /* 0x0000b400df907a23 */ /* 0x100fe400000108ad */
[C---:B------:R-:W-:Y:S02]  /*17e60*/  FMUL.FTZ R60, R102.reuse, R60 ;  /* 0x0000003c663c7220 */ /* 0x040fe40000410000 */
[----:B------:R-:W-:Y:S02]  /*17e70*/  FMUL.FTZ R61, R102, R61 ;  /* 0x0000003d663d7220 */ /* 0x000fe40000410000 */
[--C-:B--2---:R-:W-:Y:S02]  /*17e80*/  FFMA.FTZ R2, R187, c[0x0][0x2d0], -R172.reuse ;  /* 0x0000b400bb027a23 */ /* 0x104fe400000108ac */
[C---:B------:R-:W-:Y:S02]  /*17e90*/  FMUL.FTZ R64, R101.reuse, R64 ;  /* 0x0000004065407220 */ /* 0x040fe40000410000 */
[----:B------:R1:W2:Y:S01]  /*17ea0*/  MUFU.EX2 R184, R2 ;  /* 0x0000000200b87308 */ /* 0x0002a20000000800 */
[----:B------:R-:W-:Y:S02]  /*17eb0*/  FMUL.FTZ R65, R101, R65 ;  /* 0x0000004165417220 */ /* 0x000fe40000410000 */
[C---:B------:R-:W-:Y:S02]  /*17ec0*/  FMUL.FTZ R66, R100.reuse, R66 ;  /* 0x0000004264427220 */ /* 0x040fe40000410000 */
[--C-:B---3--:R-:W-:Y:S02]  /*17ed0*/  FFMA.FTZ R3, R169, c[0x0][0x2d0], -R173.reuse ;  /* 0x0000b400a9037a23 */ /* 0x108fe400000108ad */
[C---:B------:R-:W-:Y:S02]  /*17ee0*/  FMUL.FTZ R67, R100.reuse, R67 ;  /* 0x0000004364437220 */ /* 0x040fe40000410000 */
[C---:B------:R-:W-:Y:S01]  /*17ef0*/  FMUL.FTZ R68, R101.reuse, R68 ;  /* 0x0000004465447220 */ /* 0x040fe20000410000 */
[----:B------:R3:W4:Y:S01]  /*17f00*/  MUFU.EX2 R248, R3 ;  /* 0x0000000300f87308 */ /* 0x0007220000000800 */
[----:B------:R-:W-:Y:S02]  /*17f10*/  FMUL.FTZ R69, R101, R69 ;  /* 0x0000004565457220 */ /* 0x000fe40000410000 */
[C---:B------:R-:W-:Y:S02]  /*17f20*/  FMUL.FTZ R70, R100.reuse, R70 ;  /* 0x0000004664467220 */ /* 0x040fe40000410000 */
[----:B------:R-:W-:Y:S02]  /*17f30*/  FMUL.FTZ R71, R100, R71 ;  /* 0x0000004764477220 */ /* 0x000fe40000410000 */
[C---:B------:R-:W-:Y:S02]  /*17f40*/  FMUL.FTZ R72, R102.reuse, R72 ;  /* 0x0000004866487220 */ /* 0x040fe40000410000 */
[C---:B------:R-:W-:Y:S02]  /*17f50*/  FMUL.FTZ R73, R102.reuse, R73 ;  /* 0x0000004966497220 */ /* 0x040fe40000410000 */
[C---:B------:R-:W-:Y:S02]  /*17f60*/  FMUL.FTZ R76, R102.reuse, R76 ;  /* 0x0000004c664c7220 */ /* 0x040fe40000410000 */
[----:B------:R-:W-:Y:S01]  /*17f70*/  FMUL.FTZ R77, R102, R77 ;  /* 0x0000004d664d7220 */ /* 0x000fe20000410000 */
[----:B-1----:R-:W1:Y:S01]  /*17f80*/  SHFL.BFLY PT, R2, R0, 0x1, 0x1f ;  /* 0x0c201f0000027f89 */ /* 0x002e6200000e0000 */
[----:B--2---:R-:W-:Y:S01]  /*17f90*/  F2FP.PACK_AB R121, R235, R184 ;  /* 0x000000b8eb79723e */ /* 0x004fe200000000ff */
[C---:B------:R-:W-:Y:S02]  /*17fa0*/  FMUL.FTZ R80, R101.reuse, R80 ;  /* 0x0000005065507220 */ /* 0x040fe40000410000 */
[C---:B------:R-:W-:Y:S02]  /*17fb0*/  FMUL.FTZ R81, R101.reuse, R81 ;  /* 0x0000005165517220 */ /* 0x040fe40000410000 */
[C---:B------:R-:W-:Y:S02]  /*17fc0*/  FMUL.FTZ R82, R100.reuse, R82 ;  /* 0x0000005264527220 */ /* 0x040fe40000410000 */
[----:B------:R-:W-:Y:S02]  /*17fd0*/  FMUL.FTZ R83, R100, R83 ;  /* 0x0000005364537220 */ /* 0x000fe40000410000 */
[----:B---3--:R-:W-:Y:S01]  /*17fe0*/  FFMA.FTZ R3, R168, c[0x0][0x2d0], -R172 ;  /* 0x0000b400a8037a23 */ /* 0x008fe200000108ac */
[----:B----4-:R-:W-:Y:S01]  /*17ff0*/  F2FP.PACK_AB R122, R248, R238 ;  /* 0x000000eef87a723e */ /* 0x010fe200000000ff */
[----:B------:R-:W-:Y:S02]  /*18000*/  FMUL.FTZ R168, R108, c[0x0][0x2d0] ;  /* 0x0000b4006ca87a20 */ /* 0x000fe40000410000 */
[----:B------:R2:W-:Y:S01]  /*18010*/  MUFU.EX2 R237, R3 ;  /* 0x0000000300ed7308 */ /* 0x0005e20000000800 */
[C---:B------:R-:W-:Y:S02]  /*18020*/  FMUL.FTZ R84, R101.reuse, R84 ;  /* 0x0000005465547220 */ /* 0x040fe40000410000 */
[----:B------:R-:W-:Y:S02]  /*18030*/  FFMA.FTZ R147, R182, c[0x0][0x2d0], -R168 ;  /* 0x0000b400b6937a23 */ /* 0x000fe400000108a8 */
[C---:B------:R-:W-:Y:S02]  /*18040*/  FMUL.FTZ R85, R101.reuse, R85 ;  /* 0x0000005565557220 */ /* 0x040fe40000410000 */
[C---:B------:R-:W-:Y:S02]  /*18050*/  FMUL.FTZ R86, R100.reuse, R86 ;  /* 0x0000005664567220 */ /* 0x040fe40000410000 */
[----:B------:R-:W-:Y:S01]  /*18060*/  FMUL.FTZ R87, R100, R87 ;  /* 0x0000005764577220 */ /* 0x000fe20000410000 */
[----:B-1----:R-:W-:Y:S01]  /*18070*/  FMNMX.FTZ R2, R0, R2, !PT ;  /* 0x0000000200027209 */ /* 0x002fe20007810000 */
[----:B------:R-:W-:Y:S02]  /*18080*/  FFMA.FTZ R0, R170, c[0x0][0x2d0], -R172 ;  /* 0x0000b400aa007a23 */ /* 0x000fe400000108ac */
[C---:B------:R-:W-:Y:S02]  /*18090*/  FMUL.FTZ R88, R102.reuse, R88 ;  /* 0x0000005866587220 */ /* 0x040fe40000410000 */
[----:B------:R1:W3:Y:S01]  /*180a0*/  MUFU.EX2 R243, R0 ;  /* 0x0000000000f37308 */ /* 0x0002e20000000800 */
[C---:B------:R-:W-:Y:S02]  /*180b0*/  FMUL.FTZ R89, R102.reuse, R89 ;  /* 0x0000005966597220 */ /* 0x040fe40000410000 */
[C---:B------:R-:W-:Y:S02]  /*180c0*/  FMUL.FTZ R92, R102.reuse, R92 ;  /* 0x0000005c665c7220 */ /* 0x040fe40000410000 */
[----:B------:R-:W-:Y:S02]  /*180d0*/  FMUL.FTZ R93, R102, R93 ;  /* 0x0000005d665d7220 */ /* 0x000fe40000410000 */
[C---:B------:R-:W-:Y:S02]  /*180e0*/  FMUL.FTZ R96, R101.reuse, R96 ;  /* 0x0000006065607220 */ /* 0x040fe40000410000 */
[----:B--2---:R-:W-:Y:S02]  /*180f0*/  FFMA.FTZ R3, R190, c[0x0][0x2d0], -R168 ;  /* 0x0000b400be037a23 */ /* 0x004fe400000108a8 */
[----:B------:R-:W-:Y:S02]  /*18100*/  FMUL.FTZ R97, R101, R97 ;  /* 0x0000006165617220 */ /* 0x000fe40000410000 */
[----:B------:R2:W-:Y:S01]  /*18110*/  MUFU.EX2 R170, R3 ;  /* 0x0000000300aa7308 */ /* 0x0005e20000000800 */
[C---:B------:R-:W-:Y:S02]  /*18120*/  FMUL.FTZ R98, R100.reuse, R98 ;  /* 0x0000006264627220 */ /* 0x040fe40000410000 */
[----:B------:R-:W-:Y:S02]  /*18130*/  FMUL.FTZ R99, R100, R99 ;  /* 0x0000006364637220 */ /* 0x000fe40000410000 */
[----:B------:R-:W-:Y:S02]  /*18140*/  FFMA.FTZ R137, R175, c[0x0][0x2d0], -R172 ;  /* 0x0000b400af897a23 */ /* 0x000fe400000108ac */
[----:B------:R-:W-:Y:S02]  /*18150*/  FFMA.FTZ R136, R217, c[0x0][0x2d0], -R168 ;  /* 0x0000b400d9887a23 */ /* 0x000fe400000108a8 */
[----:B------:R-:W-:Y:S01]  /*18160*/  FFMA.FTZ R141, R180, c[0x0][0x2d0], -R173 ;  /* 0x0000b400b48d7a23 */ /* 0x000fe200000108ad */
[----:B------:R-:W-:Y:S01]  /*18170*/  MUFU.EX2 R187, R137 ;  /* 0x0000008900bb7308 */ /* 0x000fe20000000800 */
[----:B-1----:R-:W-:Y:S01]  /*18180*/  FADD.FTZ R0, -R2, R103 ;  /* 0x0000006702007221 */ /* 0x002fe20000010100 */
[----:B---3--:R-:W-:Y:S01]  /*18190*/  F2FP.PACK_AB R123, R243, R237 ;  /* 0x000000edf37b723e */ /* 0x008fe200000000ff */
[--C-:B------:R-:W-:Y:S02]  /*181a0*/  FFMA.FTZ R103, R211, c[0x0][0x2d0], -R173.reuse ;  /* 0x0000b400d3677a23 */ /* 0x100fe400000108ad */
[----:B------:R-:W-:Y:S02]  /*181b0*/  FMUL.FTZ R0, R0, c[0x0][0x2d0] ;  /* 0x0000b40000007a20 */ /* 0x000fe40000410000 */
[----:B------:R-:W-:Y:S03]  /*181c0*/  FFMA.FTZ R140, R222, c[0x0][0x2d0], -R172 ;  /* 0x0000b400de8c7a23 */ /* 0x000fe600000108ac */
[----:B------:R1:W-:Y:S01]  /*181d0*/  MUFU.EX2 R232, R103 ;  /* 0x0000006700e87308 */ /* 0x0003e20000000800 */
[--C-:B--2---:R-:W-:Y:S09]  /*181e0*/  FFMA.FTZ R3, R189, c[0x0][0x2d0], -R168.reuse ;  /* 0x0000b400bd037a23 */ /* 0x104ff200000108a8 */
[----:B------:R2:W3:Y:S10]  /*181f0*/  MUFU.EX2 R171, R3 ;  /* 0x0000000300ab7308 */ /* 0x0004f40000000800 */
[----:B------:R-:W4:Y:S01]  /*18200*/  MUFU.EX2 R0, R0 ;  /* 0x0000000000007308 */ /* 0x000f220000000800 */
[----:B-1----:R-:W-:Y:S09]  /*18210*/  FFMA.FTZ R103, R209, c[0x0][0x2d0], -R173 ;  /* 0x0000b400d1677a23 */ /* 0x002ff200000108ad */
[----:B------:R1:W-:Y:S01]  /*18220*/  MUFU.EX2 R233, R103 ;  /* 0x0000006700e97308 */ /* 0x0003e20000000800 */
[----:B--2---:R-:W-:Y:S01]  /*18230*/  FFMA.FTZ R3, R177, c[0x0][0x2d0], -R168 ;  /* 0x0000b400b1037a23 */ /* 0x004fe200000108a8 */
[----:B---3--:R-:W-:Y:S08]  /*18240*/  F2FP.PACK_AB R116, R171, R170 ;  /* 0x000000aaab74723e */ /* 0x008ff000000000ff */
[----:B------:R2:W-:Y:S01]  /*18250*/  MUFU.EX2 R241, R3 ;  /* 0x0000000300f17308 */ /* 0x0005e20000000800 */
[C---:B----4-:R-:W-:Y:S02]  /*18260*/  FMUL.FTZ R10, R0.reuse, R118 ;  /* 0x00000076000a7220 */ /* 0x050fe40000410000 */
[C---:B------:R-:W-:Y:S02]  /*18270*/  FMUL.FTZ R11, R0.reuse, R119 ;  /* 0x00000077000b7220 */ /* 0x040fe40000410000 */
[C---:B------:R-:W-:Y:S02]  /*18280*/  FMUL.FTZ R14, R0.reuse, R126 ;  /* 0x0000007e000e7220 */ /* 0x040fe40000410000 */
[C---:B------:R-:W-:Y:S03]  /*18290*/  FMUL.FTZ R15, R0.reuse, R127 ;  /* 0x0000007f000f7220 */ /* 0x040fe60000410000 */
[----:B------:R-:W-:Y:S01]  /*182a0*/  MUFU.EX2 R182, R140 ;  /* 0x0000008c00b67308 */ /* 0x000fe20000000800 */
[----:B------:R-:W3:Y:S01]  /*182b0*/  LDSM.16.MT88.4 R124, [R166+0xc00] ;  /* 0x000c0000a67c783b */ /* 0x000ee20000004200 */
[C---:B------:R-:W-:Y:S02]  /*182c0*/  FMUL.FTZ R26, R0.reuse, R138 ;  /* 0x0000008a001a7220 */ /* 0x040fe40000410000 */
[----:B-1----:R-:W-:Y:S02]  /*182d0*/  FFMA.FTZ R103, R207, c[0x0][0x2d0], -R172 ;  /* 0x0000b400cf677a23 */ /* 0x002fe400000108ac */
[C---:B------:R-:W-:Y:S02]  /*182e0*/  FMUL.FTZ R27, R0.reuse, R139 ;  /* 0x0000008b001b7220 */ /* 0x040fe40000410000 */
[C---:B------:R-:W-:Y:S02]  /*182f0*/  FMUL.FTZ R30, R0.reuse, R142 ;  /* 0x0000008e001e7220 */ /* 0x040fe40000410000 */
[----:B------:R1:W-:Y:S01]  /*18300*/  MUFU.EX2 R231, R103 ;  /* 0x0000006700e77308 */ /* 0x0003e20000000800 */
[----:B------:R-:W-:Y:S02]  /*18310*/  FMUL.FTZ R31, R0, R143 ;  /* 0x0000008f001f7220 */ /* 0x000fe40000410000 */
[----:B--2---:R-:W-:Y:S02]  /*18320*/  FFMA.FTZ R3, R176, c[0x0][0x2d0], -R168 ;  /* 0x0000b400b0037a23 */ /* 0x004fe400000108a8 */
        /* <DEDUP_REMOVED lines=12> */
[--C-:B-1----:R-:W-:Y:S02]  /*183f0*/  FFMA.FTZ R103, R212, c[0x0][0x2d0], -R172.reuse ;  /* 0x0000b400d4677a23 */ /* 0x102fe400000108ac */
[C---:B------:R-:W-:Y:S02]  /*18400*/  FMUL.FTZ R78, R0.reuse, R78 ;  /* 0x0000004e004e7220 */ /* 0x040fe40000410000 */
[C---:B------:R-:W-:Y:S01]  /*18410*/  FMUL.FTZ R79, R0.reuse, R79 ;  /* 0x0000004f004f7220 */ /* 0x040fe20000410000 */
[----:B------:R1:W-:Y:S01]  /*18420*/  MUFU.EX2 R230, R103 ;  /* 0x0000006700e67308 */ /* 0x0003e20000000800 */
[C---:B------:R-:W-:Y:S02]  /*18430*/  FMUL.FTZ R90, R0.reuse, R90 ;  /* 0x0000005a005a7220 */ /* 0x040fe40000410000 */
[----:B------:R-:W-:Y:S01]  /*18440*/  FMUL.FTZ R91, R0, R91 ;  /* 0x0000005b005b7220 */ /* 0x000fe20000410000 */
[----:B--2---:R-:W-:Y:S01]  /*18450*/  F2FP.PACK_AB R118, R242, R241 ;  /* 0x000000f1f276723e */ /* 0x004fe200000000ff */
[----:B------:R-:W-:Y:S02]  /*18460*/  FMUL.FTZ R3, R2, c[0x0][0x2d0] ;  /* 0x0000b40002037a20 */ /* 0x000fe40000410000 */
[----:B------:R-:W-:Y:S02]  /*18470*/  FMUL.FTZ R94, R0, R94 ;  /* 0x0000005e005e7220 */ /* 0x000fe40000410000 */
[--C-:B------:R-:W-:Y:S02]  /*18480*/  FFMA.FTZ R4, R186, c[0x0][0x2d0], -R3.reuse ;  /* 0x0000b400ba047a23 */ /* 0x100fe40000010803 */
[--C-:B------:R-:W-:Y:S02]  /*18490*/  FFMA.FTZ R145, R220, c[0x0][0x2d0], -R3.reuse ;  /* 0x0000b400dc917a23 */ /* 0x100fe40000010803 */
[----:B------:R2:W4:Y:S01]  /*184a0*/  MUFU.EX2 R169, R4 ;  /* 0x0000000400a97308 */ /* 0x0005220000000800 */
[----:B------:R-:W-:Y:S02]  /*184b0*/  FFMA.FTZ R146, R216, c[0x0][0x2d0], -R3 ;  /* 0x0000b400d8927a23 */ /* 0x000fe40000010803 */
[----:B------:R-:W-:Y:S02]  /*184c0*/  FMUL.FTZ R95, R0, R95 ;  /* 0x0000005f005f7220 */ /* 0x000fe40000410000 */
[--C-:B------:R-:W-:Y:S02]  /*184d0*/  FFMA.FTZ R138, R181, c[0x0][0x2d0], -R172.reuse ;  /* 0x0000b400b58a7a23 */ /* 0x100fe400000108ac */
[--C-:B------:R-:W-:Y:S02]  /*184e0*/  FFMA.FTZ R143, R213, c[0x0][0x2d0], -R173.reuse ;  /* 0x0000b400d58f7a23 */ /* 0x100fe400000108ad */
[--C-:B------:R-:W-:Y:S01]  /*184f0*/  FFMA.FTZ R142, R174, c[0x0][0x2d0], -R173.reuse ;  /* 0x0000b400ae8e7a23 */ /* 0x100fe200000108ad */
[----:B------:R-:W-:Y:S01]  /*18500*/  MUFU.EX2 R181, R144 ;  /* 0x0000009000b57308 */ /* 0x000fe20000000800 */
[----:B-1----:R-:W-:Y:S02]  /*18510*/  FFMA.FTZ R103, R205, c[0x0][0x2d0], -R173 ;  /* 0x0000b400cd677a23 */ /* 0x002fe400000108ad */
[----:B------:R-:W-:Y:S02]  /*18520*/  FFMA.FTZ R139, R218, c[0x0][0x2d0], -R172 ;  /* 0x0000b400da8b7a23 */ /* 0x000fe400000108ac */
[--C-:B------:R-:W-:Y:S05]  /*18530*/  FFMA.FTZ R107, R107, c[0x0][0x2d0], -R3.reuse ;  /* 0x0000b4006b6b7a23 */ /* 0x100fea0000010803 */
[----:B------:R1:W-:Y:S01]  /*18540*/  MUFU.EX2 R229, R103 ;  /* 0x0000006700e57308 */ /* 0x0003e20000000800 */
[----:B--2---:R-:W-:Y:S02]  /*18550*/  FFMA.FTZ R4, R191, c[0x0][0x2d0], -R3 ;  /* 0x0000b400bf047a23 */ /* 0x004fe40000010803 */
[----:B----4-:R-:W-:Y:S07]  /*18560*/  FFMA.FTZ R0, R0, R250, R169 ;  /* 0x000000fa00007223 */ /* 0x010fee00000100a9 */
[----:B------:R2:W4:Y:S10]  /*18570*/  MUFU.EX2 R234, R4 ;  /* 0x0000000400ea7308 */ /* 0x0005340000000800 */
[----:B------:R-:W-:Y:S01]  /*18580*/  MUFU.EX2 R175, R145 ;  /* 0x0000009100af7308 */ /* 0x000fe20000000800 */
[----:B-1----:R-:W-:Y:S09]  /*18590*/  FFMA.FTZ R103, R206, c[0x0][0x2d0], -R173 ;  /* 0x0000b400ce677a23 */ /* 0x002ff200000108ad */
[----:B------:R1:W-:Y:S01]  /*185a0*/  MUFU.EX2 R212, R103 ;  /* 0x0000006700d47308 */ /* 0x0003e20000000800 */
[--C-:B--2---:R-:W-:Y:S01]  /*185b0*/  FFMA.FTZ R4, R179, c[0x0][0x2d0], -R3.reuse ;  /* 0x0000b400b3047a23 */ /* 0x104fe20000010803 */
[C---:B----4-:R-:W-:Y:S01]  /*185c0*/  F2FP.PACK_AB R117, R234.reuse, R169 ;  /* 0x000000a9ea75723e */ /* 0x050fe200000000ff */
[----:B------:R-:W-:Y:S07]  /*185d0*/  FADD.FTZ R0, R234, R0 ;  /* 0x00000000ea007221 */ /* 0x000fee0000010000 */
[----:B------:R2:W4:Y:S10]  /*185e0*/  MUFU.EX2 R239, R4 ;  /* 0x0000000400ef7308 */ /* 0x0005340000000800 */
[----:B------:R-:W5:Y:S01]  /*185f0*/  MUFU.EX2 R176, R146 ;  /* 0x0000009200b07308 */ /* 0x000f620000000800 */
[----:B-1----:R-:W-:Y:S09]  /*18600*/  FFMA.FTZ R103, R208, c[0x0][0x2d0], -R172 ;  /* 0x0000b400d0677a23 */ /* 0x002ff200000108ac */
[----:B------:R1:W-:Y:S01]  /*18610*/  MUFU.EX2 R211, R103 ;  /* 0x0000006700d37308 */ /* 0x0003e20000000800 */
[--C-:B--2---:R-:W-:Y:S02]  /*18620*/  FFMA.FTZ R4, R178, c[0x0][0x2d0], -R3.reuse ;  /* 0x0000b400b2047a23 */ /* 0x104fe40000010803 */
[----:B----4-:R-:W-:Y:S07]  /*18630*/  FADD.FTZ R0, R239, R0 ;  /* 0x00000000ef007221 */ /* 0x010fee0000010000 */
[----:B------:R2:W4:Y:S01]  /*18640*/  MUFU.EX2 R240, R4 ;  /* 0x0000000400f07308 */ /* 0x0005220000000800 */
[----:B-----5:R-:W-:Y:S09]  /*18650*/  F2FP.PACK_AB R169, R176, R175 ;  /* 0x000000afb0a9723e */ /* 0x020ff200000000ff */
[----:B------:R5:W-:Y:S01]  /*18660*/  MUFU.EX2 R178, R147 ;  /* 0x0000009300b27308 */ /* 0x000be20000000800 */
[----:B-1----:R-:W-:Y:S09]  /*18670*/  FFMA.FTZ R103, R224, c[0x0][0x2d0], -R168 ;  /* 0x0000b400e0677a23 */ /* 0x002ff200000108a8 */
[----:B------:R1:W-:Y:S01]  /*18680*/  MUFU.EX2 R208, R103 ;  /* 0x0000006700d07308 */ /* 0x0003e20000000800 */
[----:B--2---:R-:W-:Y:S01]  /*18690*/  FMUL.FTZ R4, R101, R120 ;  /* 0x0000007865047220 */ /* 0x004fe20000410000 */
[----:B------:R-:W-:Y:S01]  /*186a0*/  F2FP.PACK_AB R120, R236, R185 ;  /* 0x000000b9ec78723e */ /* 0x000fe200000000ff */
[C---:B----4-:R-:W-:Y:S01]  /*186b0*/  FADD.FTZ R0, R240.reuse, R0 ;  /* 0x00000000f0007221 */ /* 0x050fe20000010000 */
[----:B------:R-:W-:Y:S06]  /*186c0*/  F2FP.PACK_AB R119, R240, R239 ;  /* 0x000000eff077723e */ /* 0x000fec00000000ff */
[----:B------:R-:W-:Y:S01]  /*186d0*/  MUFU.EX2 R186, R142 ;  /* 0x0000008e00ba7308 */ /* 0x000fe20000000800 */
[-C--:B------:R-:W-:Y:S01]  /*186e0*/  HMMA.16816.F32 R4, R120, R20.reuse, R4 ;  /* 0x000000147804723c */ /* 0x080fe20000001804 */
[----:B-----5:R-:W-:Y:S07]  /*186f0*/  LDSM.16.MT88.4 R144, [R167+0x800] ;  /* 0x00080000a790783b */ /* 0x020fee0000004200 */
[C---:B------:R-:W-:Y:S01]  /*18700*/  HMMA.16816.F32 R8, R116.reuse, R20, R8 ;  /* 0x000000147408723c */ /* 0x040fe20000001808 */
[----:B------:R-:W-:Y:S03]  /*18710*/  MUFU.EX2 R174, R107 ;  /* 0x0000006b00ae7308 */ /* 0x000fe60000000800 */
[--C-:B-1----:R-:W-:Y:S03]  /*18720*/  FFMA.FTZ R103, R219, c[0x0][0x2d0], -R168.reuse ;  /* 0x0000b400db677a23 */ /* 0x102fe600000108a8 */
[C---:B------:R-:W-:Y:S01]  /*18730*/  FMUL.FTZ R20, R101.reuse, R132 ;  /* 0x0000008465147220 */ /* 0x040fe20000410000 */
[-C--:B------:R-:W-:Y:S03]  /*18740*/  HMMA.16816.F32 R12, R116, R22.reuse, R12 ;  /* 0x00000016740c723c */ /* 0x080fe6000000180c */
[----:B------:R1:W-:Y:S01]  /*18750*/  MUFU.EX2 R209, R103 ;  /* 0x0000006700d17308 */ /* 0x0003e20000000800 */
[----:B------:R-:W-:Y:S04]  /*18760*/  FMUL.FTZ R21, R101, R133 ;  /* 0x0000008565157220 */ /* 0x000fe80000410000 */
[C---:B------:R-:W-:Y:S05]  /*18770*/  HMMA.16816.F32 R16, R120.reuse, R22, R16 ;  /* 0x000000167810723c */ /* 0x040fea0000001810 */
[----:B------:R-:W-:Y:S02]  /*18780*/  MUFU.EX2 R179, R136 ;  /* 0x0000008800b37308 */ /* 0x000fe40000000800 */
[C---:B------:R-:W-:Y:S02]  /*18790*/  FMUL.FTZ R22, R100.reuse, R134 ;  /* 0x0000008664167220 */ /* 0x040fe40000410000 */
[C---:B------:R-:W-:Y:S02]  /*187a0*/  FMUL.FTZ R23, R100.reuse, R135 ;  /* 0x0000008764177220 */ /* 0x040fe40000410000 */
[----:B------:R-:W-:Y:S05]  /*187b0*/  LDSM.16.MT88.4 R132, [R166+0x1000] ;  /* 0x00100000a684783b */ /* 0x000fea0000004200 */
[-C--:B------:R-:W-:Y:S03]  /*187c0*/  HMMA.16816.F32 R20, R120, R36.reuse, R20 ;  /* 0x000000247814723c */ /* 0x080fe60000001814 */
[----:B-1----:R-:W-:Y:S04]  /*187d0*/  FFMA.FTZ R103, R215, c[0x0][0x2d0], -R3 ;  /* 0x0000b400d7677a23 */ /* 0x002fe80000010803 */
[----:B------:R1:W-:Y:S01]  /*187e0*/  MUFU.EX2 R206, R103 ;  /* 0x0000006700ce7308 */ /* 0x0003e20000000800 */
[C---:B------:R-:W-:Y:S07]  /*187f0*/  HMMA.16816.F32 R24, R116.reuse, R36, R24 ;  /* 0x000000247418723c */ /* 0x040fee0000001818 */
[C---:B------:R-:W-:Y:S01]  /*18800*/  FMUL.FTZ R36, R101.reuse, R148 ;  /* 0x0000009465247220 */ /* 0x040fe20000410000 */
[-C--:B------:R-:W-:Y:S04]  /*18810*/  HMMA.16816.F32 R28, R116, R38.reuse, R28 ;  /* 0x00000026741c723c */ /* 0x080fe8000000181c */
[----:B------:R-:W-:Y:S02]  /*18820*/  FMUL.FTZ R37, R101, R149 ;  /* 0x0000009565257220 */ /* 0x000fe40000410000 */
[----:B------:R-:W-:Y:S02]  /*18830*/  FFMA.FTZ R148, R183, c[0x0][0x2d0], -R168 ;  /* 0x0000b400b7947a23 */ /* 0x000fe400000108a8 */
[C---:B------:R-:W-:Y:S01]  /*18840*/  HMMA.16816.F32 R32, R120.reuse, R38, R32 ;  /* 0x000000267820723c */ /* 0x040fe20000001820 */
[----:B------:R-:W2:Y:S03]  /*18850*/  MUFU.EX2 R183, R139 ;  /* 0x0000008b00b77308 */ /* 0x000ea60000000800 */
[----:B------:R-:W-:Y:S03]  /*18860*/  FFMA.FTZ R101, R101, R247, R185 ;  /* 0x000000f765657223 */ /* 0x000fe600000100b9 */
[C---:B------:R-:W-:Y:S02]  /*18870*/  FMUL.FTZ R38, R100.reuse, R150 ;  /* 0x0000009664267220 */ /* 0x040fe40000410000 */
[C---:B------:R-:W-:Y:S02]  /*18880*/  FMUL.FTZ R39, R100.reuse, R151 ;  /* 0x0000009764277220 */ /* 0x040fe40000410000 */
[----:B------:R-:W-:Y:S01]  /*18890*/  MUFU.EX2 R185, R143 ;  /* 0x0000008f00b97308 */ /* 0x000fe20000000800 */
[----:B------:R-:W-:Y:S02]  /*188a0*/  FFMA.FTZ R100, R100, R246, R184 ;  /* 0x000000f664647223 */ /* 0x000fe400000100b8 */
[----:B------:R-:W-:Y:S02]  /*188b0*/  FADD.FTZ R107, R236, R101 ;  /* 0x00000065ec6b7221 */ /* 0x000fe40000010000 */
[-C--:B---3--:R-:W-:Y:S03]  /*188c0*/  HMMA.16816.F32 R36, R120, R124.reuse, R36 ;  /* 0x0000007c7824723c */ /* 0x088fe60000001824 */
[--C-:B-1----:R-:W-:Y:S02]  /*188d0*/  FFMA.FTZ R103, R214, c[0x0][0x2d0], -R3.reuse ;  /* 0x0000b400d6677a23 */ /* 0x102fe40000010803 */
[----:B------:R-:W1:Y:S03]  /*188e0*/  MUFU.EX2 R184, R138 ;  /* 0x0000008a00b87308 */ /* 0x000e660000000800 */
[C---:B------:R-:W-:Y:S04]  /*188f0*/  HMMA.16816.F32 R40, R116.reuse, R124, R40 ;  /* 0x0000007c7428723c */ /* 0x040fe80000001828 */
[----:B--2---:R-:W-:Y:S03]  /*18900*/  F2FP.PACK_AB R101, R183, R182 ;  /* 0x000000b6b765723e */ /* 0x004fe600000000ff */
[----:B------:R2:W-:Y:S01]  /*18910*/  MUFU.EX2 R207, R103 ;  /* 0x0000006700cf7308 */ /* 0x0005e20000000800 */
[-C--:B------:R-:W-:Y:S08]  /*18920*/  HMMA.16816.F32 R44, R116, R126.reuse, R44 ;  /* 0x0000007e742c723c */ /* 0x080ff0000000182c */
[C---:B------:R-:W-:Y:S01]  /*18930*/  HMMA.16816.F32 R48, R120.reuse, R126, R48 ;  /* 0x0000007e7830723c */ /* 0x040fe20000001830 */
[----:B------:R-:W3:Y:S01]  /*18940*/  LDSM.16.MT88.4 R124, [R167+0xc00] ;  /* 0x000c0000a77c783b */ /* 0x000ee20000004200 */
[----:B------:R-:W-:Y:S02]  /*18950*/  MUFU.EX2 R177, R148 ;  /* 0x0000009400b17308 */ /* 0x000fe40000000800 */
[--C-:B--2---:R-:W-:Y:S08]  /*18960*/  FFMA.FTZ R103, R225, c[0x0][0x2d0], -R168.reuse ;  /* 0x0000b400e1677a23 */ /* 0x104ff000000108a8 */
[----:B------:R2:W-:Y:S01]  /*18970*/  MUFU.EX2 R191, R103 ;  /* 0x0000006700bf7308 */ /* 0x0005e20000000800 */
[-C--:B---3--:R-:W-:Y:S03]  /*18980*/  HMMA.16816.F32 R52, R120, R124.reuse, R52 ;  /* 0x0000007c7834723c */ /* 0x088fe60000001834 */
[--C-:B--2---:R-:W-:Y:S06]  /*18990*/  FFMA.FTZ R103, R226, c[0x0][0x2d0], -R168.reuse ;  /* 0x0000b400e2677a23 */ /* 0x104fec00000108a8 */
[----:B------:R2:W-:Y:S01]  /*189a0*/  MUFU.EX2 R205, R103 ;  /* 0x0000006700cd7308 */ /* 0x0005e20000000800 */
[C---:B------:R-:W-:Y:S08]  /*189b0*/  HMMA.16816.F32 R56, R116.reuse, R124, R56 ;  /* 0x0000007c7438723c */ /* 0x040ff00000001838 */
[-C--:B------:R-:W-:Y:S08]  /*189c0*/  HMMA.16816.F32 R60, R116, R126.reuse, R60 ;  /* 0x0000007e743c723c */ /* 0x080ff0000000183c */
[C---:B------:R-:W-:Y:S01]  /*189d0*/  HMMA.16816.F32 R64, R120.reuse, R126, R64 ;  /* 0x0000007e7840723c */ /* 0x040fe20000001840 */
[----:B------:R-:W3:Y:S03]  /*189e0*/  LDSM.16.MT88.4 R124, [R166+0x1800] ;  /* 0x00180000a67c783b */ /* 0x000ee60000004200 */
[--C-:B--2---:R-:W-:Y:S04]  /*189f0*/  FFMA.FTZ R103, R228, c[0x0][0x2d0], -R3.reuse ;  /* 0x0000b400e4677a23 */ /* 0x104fe80000010803 */
[----:B------:R2:W-:Y:S04]  /*18a00*/  MUFU.EX2 R190, R103 ;  /* 0x0000006700be7308 */ /* 0x0005e80000000800 */
[----:B--2---:R-:W-:Y:S06]  /*18a10*/  FFMA.FTZ R103, R221, c[0x0][0x2d0], -R168 ;  /* 0x0000b400dd677a23 */ /* 0x004fec00000108a8 */
[----:B------:R1:W2:Y:S01]  /*18a20*/  MUFU.EX2 R180, R103 ;  /* 0x0000006700b47308 */ /* 0x0002a20000000800 */
[-C--:B---3--:R-:W-:Y:S08]  /*18a30*/  HMMA.16816.F32 R68, R120, R124.reuse, R68 ;  /* 0x0000007c7844723c */ /* 0x088ff00000001844 */
[C---:B------:R-:W-:Y:S08]  /*18a40*/  HMMA.16816.F32 R72, R116.reuse, R124, R72 ;  /* 0x0000007c7448723c */ /* 0x040ff00000001848 */
[-C--:B------:R-:W-:Y:S04]  /*18a50*/  HMMA.16816.F32 R76, R116, R126.reuse, R76 ;  /* 0x0000007e744c723c */ /* 0x080fe8000000184c */
[----:B-1----:R-:W-:Y:S04]  /*18a60*/  F2FP.PACK_AB R103, R187, R184 ;  /* 0x000000b8bb67723e */ /* 0x002fe800000000ff */
[C---:B------:R-:W-:Y:S01]  /*18a70*/  HMMA.16816.F32 R80, R120.reuse, R126, R80 ;  /* 0x0000007e7850723c */ /* 0x040fe20000001850 */
[----:B------:R-:W1:Y:S03]  /*18a80*/  LDSM.16.MT88.4 R124, [R167+0x1800] ;  /* 0x00180000a77c783b */ /* 0x000e660000004200 */
[----:B--2---:R-:W-:Y:S04]  /*18a90*/  F2FP.PACK_AB R168, R179, R180 ;  /* 0x000000b4b3a8723e */ /* 0x004fe800000000ff */
[-C--:B-1----:R-:W-:Y:S08]  /*18aa0*/  HMMA.16816.F32 R84, R120, R124.reuse, R84 ;  /* 0x0000007c7854723c */ /* 0x082ff00000001854 */
[C---:B------:R-:W-:Y:S08]  /*18ab0*/  HMMA.16816.F32 R88, R116.reuse, R124, R88 ;  /* 0x0000007c7458723c */ /* 0x040ff00000001858 */
[-C--:B------:R-:W-:Y:S07]  /*18ac0*/  HMMA.16816.F32 R92, R116, R126.reuse, R92 ;  /* 0x0000007e745c723c */ /* 0x080fee000000185c */
[--C-:B------:R-:W-:Y:S01]  /*18ad0*/  FFMA.FTZ R116, R227, c[0x0][0x2d0], -R3.reuse ;  /* 0x0000b400e3747a23 */ /* 0x100fe20000010803 */
[----:B------:R-:W-:Y:S01]  /*18ae0*/  HMMA.16816.F32 R96, R120, R126, R96 ;  /* 0x0000007e7860723c */ /* 0x000fe20000001860 */
[----:B------:R-:W1:Y:S02]  /*18af0*/  LDSM.16.MT88.4 R124, [R167+0x400] ;  /* 0x00040000a77c783b */ /* 0x000e640000004200 */
[----:B------:R2:W3:Y:S01]  /*18b00*/  MUFU.EX2 R189, R116 ;  /* 0x0000007400bd7308 */ /* 0x0004e20000000800 */
[----:B------:R-:W-:Y:S01]  /*18b10*/  F2FP.PACK_AB R117, R230, R231 ;  /* 0x000000e7e675723e */ /* 0x000fe200000000ff */
[----:B------:R-:W-:Y:S01]  /*18b20*/  FFMA.FTZ R3, R106, c[0x0][0x2d0], -R3 ;  /* 0x0000b4006a037a23 */ /* 0x000fe20000010803 */
[----:B------:R-:W-:Y:S01]  /*18b30*/  F2FP.PACK_AB R118, R212, R229 ;  /* 0x000000e5d476723e */ /* 0x000fe200000000ff */
[----:B------:R-:W-:Y:S01]  /*18b40*/  FADD.FTZ R106, R235, R100 ;  /* 0x00000064eb6a7221 */ /* 0x000fe20000010000 */
[----:B------:R-:W-:Y:S04]  /*18b50*/  F2FP.PACK_AB R119, R211, R210 ;  /* 0x000000d2d377723e */ /* 0x000fe800000000ff */
[----:B------:R-:W-:Y:S01]  /*18b60*/  F2FP.PACK_AB R120, R209, R208 ;  /* 0x000000d0d178723e */ /* 0x000fe200000000ff */
[----:B------:R4:W5:Y:S01]  /*18b70*/  MUFU.EX2 R173, R3 ;  /* 0x0000000300ad7308 */ /* 0x0009620000000800 */
[----:B------:R-:W-:Y:S01]  /*18b80*/  F2FP.PACK_AB R121, R207, R206 ;  /* 0x000000cecf79723e */ /* 0x000fe200000000ff */
[----:B------:R-:W-:Y:S01]  /*18b90*/  FADD.FTZ R106, R237, R106 ;  /* 0x0000006aed6a7221 */ /* 0x000fe20000010000 */
[----:B------:R-:W-:Y:S02]  /*18ba0*/  F2FP.PACK_AB R122, R205, R191 ;  /* 0x000000bfcd7a723e */ /* 0x000fe400000000ff */
[----:B------:R-:W-:Y:S02]  /*18bb0*/  F2FP.PACK_AB R100, R185, R181 ;  /* 0x000000b5b964723e */ /* 0x000fe400000000ff */
[----:B--2---:R-:W-:Y:S02]  /*18bc0*/  F2FP.PACK_AB R116, R233, R232 ;  /* 0x000000e8e974723e */ /* 0x004fe400000000ff */
[----:B---3--:R-:W-:Y:S05]  /*18bd0*/  F2FP.PACK_AB R123, R189, R190 ;  /* 0x000000bebd7b723e */ /* 0x008fea00000000ff */
[-C--:B------:R-:W-:Y:S05]  /*18be0*/  HMMA.16816.F32 R4, R116, R128.reuse, R4 ;  /* 0x000000807404723c */ /* 0x080fea0000001804 */
[----:B----4-:R-:W-:Y:S01]  /*18bf0*/  FFMA.FTZ R3, R102, R251, R170 ;  /* 0x000000fb66037223 */ /* 0x010fe200000100aa */
[----:B------:R-:W-:Y:S02]  /*18c00*/  F2FP.PACK_AB R102, R188, R186 ;  /* 0x000000babc66723e */ /* 0x000fe400000000ff */
[C---:B------:R-:W-:Y:S04]  /*18c10*/  HMMA.16816.F32 R8, R120.reuse, R128, R8 ;  /* 0x000000807808723c */ /* 0x040fe80000001808 */
[----:B------:R-:W-:Y:S01]  /*18c20*/  F2FP.PACK_AB R170, R178, R177 ;  /* 0x000000b1b2aa723e */ /* 0x000fe200000000ff */
[----:B------:R-:W-:Y:S01]  /*18c30*/  FADD.FTZ R172, R171, R3 ;  /* 0x00000003abac7221 */ /* 0x000fe20000010000 */
[----:B-----5:R-:W-:Y:S01]  /*18c40*/  F2FP.PACK_AB R171, R173, R174 ;  /* 0x000000aeadab723e */ /* 0x020fe200000000ff */
[----:B------:R-:W-:Y:S01]  /*18c50*/  FADD.FTZ R3, R238, R107 ;  /* 0x0000006bee037221 */ /* 0x000fe20000010000 */
[-C--:B------:R-:W-:Y:S04]  /*18c60*/  HMMA.16816.F32 R12, R120, R130.reuse, R12 ;  /* 0x00000082780c723c */ /* 0x080fe8000000180c */
[----:B------:R-:W-:Y:S04]  /*18c70*/  FADD.FTZ R3, R248, R3 ;  /* 0x00000003f8037221 */ /* 0x000fe80000010000 */
[C---:B------:R-:W-:Y:S01]  /*18c80*/  HMMA.16816.F32 R16, R116.reuse, R130, R16 ;  /* 0x000000827410723c */ /* 0x040fe20000001810 */
[----:B------:R-:W2:Y:S03]  /*18c90*/  LDSM.16.MT88.4 R128, [R167+0x1000] ;  /* 0x00100000a780783b */ /* 0x000ea60000004200 */
[----:B------:R-:W-:Y:S04]  /*18ca0*/  FADD.FTZ R3, R232, R3 ;  /* 0x00000003e8037221 */ /* 0x000fe80000010000 */
[-C--:B-1----:R-:W-:Y:S04]  /*18cb0*/  HMMA.16816.F32 R20, R116, R124.reuse, R20 ;  /* 0x0000007c7414723c */ /* 0x082fe80000001814 */
[----:B------:R-:W-:Y:S04]  /*18cc0*/  FADD.FTZ R3, R233, R3 ;  /* 0x00000003e9037221 */ /* 0x000fe80000010000 */
        /* <DEDUP_REMOVED lines=44> */
[----:B------:R-:W-:Y:S02]  /*18f90*/  FADD.FTZ R0, R230, R5 ;  /* 0x00000005e6007221 */ /* 0x000fe40000010000 */
[----:B------:R-:W-:Y:S02]  /*18fa0*/  FADD.FTZ R5, R229, R3 ;  /* 0x00000003e5057221 */ /* 0x000fe40000010000 */
[-C--:B--2---:R-:W-:Y:S04]  /*18fb0*/  HMMA.16816.F32 R68, R100, R8.reuse, R68 ;  /* 0x000000086444723c */ /* 0x084fe80000001844 */
[----:B------:R-:W-:Y:S02]  /*18fc0*/  FADD.FTZ R6, R241, R172 ;  /* 0x000000acf1067221 */ /* 0x000fe40000010000 */
[----:B------:R-:W-:Y:S02]  /*18fd0*/  FADD.FTZ R7, R207, R4 ;  /* 0x00000004cf077221 */ /* 0x000fe40000010000 */
[C---:B------:R-:W-:Y:S04]  /*18fe0*/  HMMA.16816.F32 R72, R168.reuse, R8, R72 ;  /* 0x00000008a848723c */ /* 0x040fe80000001848 */
[----:B------:R-:W-:Y:S02]  /*18ff0*/  FADD.FTZ R6, R242, R6 ;  /* 0x00000006f2067221 */ /* 0x000fe40000010000 */
[----:B------:R-:W-:Y:S02]  /*19000*/  FADD.FTZ R3, R190, R7 ;  /* 0x00000007be037221 */ /* 0x000fe40000010000 */
[-C--:B------:R-:W-:Y:S04]  /*19010*/  HMMA.16816.F32 R76, R168, R10.reuse, R76 ;  /* 0x0000000aa84c723c */ /* 0x080fe8000000184c */
[----:B------:R-:W-:Y:S04]  /*19020*/  FADD.FTZ R6, R208, R6 ;  /* 0x00000006d0067221 */ /* 0x000fe80000010000 */
        /* <DEDUP_REMOVED lines=29> */
[----:B------:R-:W-:-:S05]  /*19200*/  @P4 BRA `(.L_x_1314) ;  /* 0xffffcff000004947 */ /* 0x000fca000383ffff */
.L_x_1311:
[----:B------:R-:W-:Y:S02]  /*19210*/  MOV R9, 0x1f ;  /* 0x0000001f00097802 */ /* 0x000fe40000000f00 */
[----:B------:R-:W-:Y:S01]  /*19220*/  MOV R8, 0xffffffff ;  /* 0xffffffff00087802 */ /* 0x000fe20000000f00 */
[----:B------:R-:W-:Y:S05]  /*19230*/  BRA.DIV ~URZ, `(.L_x_1315) ;  /* 0x000059a27f007947 */ /* 0x000fea000b800000 */
[----:B------:R1:W2:Y:S02]  /*19240*/  SHFL.BFLY PT, R0, R247, 0x2, 0x1f ;  /* 0x0c401f00f7007f89 */ /* 0x0002a400000e0000 */
.L_x_1395:
        /* <DEDUP_REMOVED lines=15> */
.L_x_1396:
        /* <DEDUP_REMOVED lines=11> */
[----:B------:R-:W-:Y:S02]  /*193f0*/  MOV R20, 0xff800000 ;  /* 0xff80000000147802 */ /* 0x000fe40000000f00 */
[----:B------:R-:W-:Y:S02]  /*19400*/  @P1 MOV R11, 0x3f317218 ;  /* 0x3f317218000b1802 */ /* 0x000fe40000000f00 */
[----:B------:R-:W-:Y:S01]  /*19410*/  @P2 MOV R10, 0x3f317218 ;  /* 0x3f317218000a2802 */ /* 0x000fe20000000f00 */
[----:B------:R-:W2:Y:S01]  /*19420*/  @P3 MUFU.LG2 R7, R7 ;  /* 0x0000000700073308 */ /* 0x000ea20000000c00 */
[----:B-1----:R-:W-:-:S07]  /*19430*/  FMUL.FTZ R168, R0, R120 ;  /* 0x0000007800a87220 */ /* 0x002fce0000410000 */
[----:B------:R-:W1:Y:S01]  /*19440*/  @P2 MUFU.RCP R3, R4 ;  /* 0x0000000400032308 */ /* 0x000e620000001000 */
        /* <DEDUP_REMOVED lines=25> */
[----:B------:R-:W3:Y:S01]  /*195e0*/  @P1 MUFU.LG2 R0, R6 ;  /* 0x0000000600001308 */ /* 0x000ee20000000c00 */
[----:B--2---:R-:W-:-:S02]  /*195f0*/  @P3 FMUL.FTZ R9, R7, 0.69314718246459960938 ;  /* 0x3f31721807093820 */ /* 0x004fc40000410000 */
[C---:B-1----:R-:W-:Y:S02]  /*19600*/  FMUL.FTZ R144, R3.reuse, R122 ;  /* 0x0000007a03907220 */ /* 0x042fe40000410000 */
[C---:B------:R-:W-:Y:S02]  /*19610*/  FMUL.FTZ R145, R3.reuse, R123 ;  /* 0x0000007b03917220 */ /* 0x040fe40000410000 */
[C---:B------:R-:W-:Y:S02]  /*19620*/  FMUL.FTZ R148, R3.reuse, R130 ;  /* 0x0000008203947220 */ /* 0x040fe40000410000 */
[C---:B------:R-:W-:Y:S02]  /*19630*/  FMUL.FTZ R149, R3.reuse, R131 ;  /* 0x0000008303957220 */ /* 0x040fe40000410000 */
[C---:B------:R-:W-:Y:S02]  /*19640*/  FMUL.FTZ R122, R3.reuse, R150 ;  /* 0x00000096037a7220 */ /* 0x040fe40000410000 */
[----:B------:R-:W-:-:S02]  /*19650*/  FMUL.FTZ R123, R3, R151 ;  /* 0x00000097037b7220 */ /* 0x000fc40000410000 */
[C---:B------:R-:W-:Y:S02]  /*19660*/  FMUL.FTZ R120, R3.reuse, R146 ;  /* 0x0000009203787220 */ /* 0x040fe40000410000 */
        /* <DEDUP_REMOVED lines=46> */
[----:B------:R-:W-:Y:S02]  /*19950*/  @P3 FMUL.FTZ R6, R3, c[0x0][0x2d0] ;  /* 0x0000b40003063a20 */ /* 0x000fe40000410000 */
[----:B------:R-:W-:Y:S02]  /*19960*/  @P1 FMUL.FTZ R3, R11, c[0x0][0x2d0] ;  /* 0x0000b4000b031a20 */ /* 0x000fe40000410000 */
[----:B------:R-:W-:Y:S02]  /*19970*/  @P2 FMUL.FTZ R8, R4, 0.69314718246459960938 ;  /* 0x3f31721804082820 */ /* 0x000fe40000410000 */
[----:B------:R-:W-:Y:S01]  /*19980*/  @P1 FFMA.FTZ R23, R3, R108, R7 ;  /* 0x0000006c03171223 */ /* 0x000fe20000010007 */
[----:B------:R-:W-:Y:S01]  /*19990*/  @P0 MOV R3, 0x3f317218 ;  /* 0x3f31721800030802 */ /* 0x000fe20000000f00 */
[----:B------:R-:W-:-:S02]  /*199a0*/  @P2 FMUL.FTZ R4, R10, c[0x0][0x2d0] ;  /* 0x0000b4000a042a20 */ /* 0x000fc40000410000 */
[----:B-1----:R-:W-:Y:S02]  /*199b0*/  FMUL.FTZ R84, R0, R58 ;  /* 0x0000003a00547220 */ /* 0x002fe40000410000 */
[----:B------:R-:W-:Y:S01]  /*199c0*/  @P2 FFMA.FTZ R22, R4, R109, R8 ;  /* 0x0000006d04162223 */ /* 0x000fe20000010008 */
[----:B------:R-:W-:Y:S01]  /*199d0*/  MOV R4, 0x1 ;  /* 0x0000000100047802 */ /* 0x000fe20000000f00 */
[----:B------:R-:W-:Y:S02]  /*199e0*/  @P0 FMUL.FTZ R3, R3, c[0x0][0x2d0] ;  /* 0x0000b40003030a20 */ /* 0x000fe40000410000 */
[----:B--2---:R-:W-:Y:S02]  /*199f0*/  @P0 FMUL.FTZ R2, R2, 0.69314718246459960938 ;  /* 0x3f31721802020820 */ /* 0x004fe40000410000 */
        /* <DEDUP_REMOVED lines=22> */
[----:B------:R-:W-:Y:S01]  /*19b60*/  FMUL.FTZ R39, R0, R95 ;  /* 0x0000005f00277220 */ /* 0x000fe20000410000 */
[----:B------:R-:W-:Y:S01]  /*19b70*/  PRMT R0, R4, 0x7610, R0 ;  /* 0x0000761004007816 */ /* 0x000fe20000000000 */
[----:B------:R-:W-:Y:S02]  /*19b80*/  @P3 FFMA.FTZ R21, R6, R110, R9 ;  /* 0x0000006e06153223 */ /* 0x000fe40000010009 */
[----:B------:R-:W-:Y:S02]  /*19b90*/  @P0 FFMA.FTZ R20, R3, R103, R2 ;  /* 0x0000006703140223 */ /* 0x000fe40000010002 */
.L_x_1246:
        /* <DEDUP_REMOVED lines=19> */
.L_x_1318:
[----:B--2---:R-:W-:Y:S05]  /*19cd0*/  BSYNC B0 ;  /* 0x0000000000007941 */ /* 0x004fea0003800000 */
.L_x_1317:
        /* <DEDUP_REMOVED lines=130> */
.L_x_1321:
        /* <DEDUP_REMOVED lines=24> */
[----:B---3--:R-:W-:-:S04]  /*1a680*/  IMAD.IADD R3, R3, 0x1, R78 ;  /* 0x0000000103037824 */ /* 0x008fc800078e024e */
        /* <DEDUP_REMOVED lines=42> */
[----:B---3--:R-:W-:-:S05]  /*1a930*/  IMAD.IADD R5, R26, 0x1, R78 ;  /* 0x000000011a057824 */ /* 0x008fca00078e024e */
        /* <DEDUP_REMOVED lines=22> */
[----:B------:R-:W3:Y:S04]  /*1aaa0*/  LDL R18, [R1+0x18] ;  /* 0x0000180001127983 */ /* 0x000ee80000100800 */
[----:B------:R-:W1:Y:S01]  /*1aab0*/  S2R R26, SR_TID.X ;  /* 0x00000000001a7919 */ /* 0x000e620000002100 */
[----:B------:R-:W-:Y:S02]  /*1aac0*/  IMAD R14, R14, c[0x0][0x3a0], RZ ;  /* 0x0000e8000e0e7a24 */ /* 0x000fe400078e02ff */
[----:B--2---:R-:W-:-:S04]  /*1aad0*/  IMAD.WIDE.U32 R6, R2, c[0x0][0x3a0], RZ ;  /* 0x0000e80002067a25 */ /* 0x004fc800078e00ff */
[----:B------:R-:W-:Y:S01]  /*1aae0*/  IMAD R2, R2, c[0x0][0x3a4], R14 ;  /* 0x0000e90002027a24 */ /* 0x000fe200078e020e */
[--C-:B-1----:R-:W-:Y:S02]  /*1aaf0*/  SHF.R.S32.HI R25, RZ, 0x1f, R26.reuse ;  /* 0x0000001fff197819 */ /* 0x102fe4000001141a */
        /* <DEDUP_REMOVED lines=26> */
[----:B---3--:R-:W-:-:S05]  /*1aca0*/  IMAD.SHL.U32 R3, R18, 0x2, RZ ;  /* 0x0000000212037824 */ /* 0x008fca00078e00ff */
        /* <DEDUP_REMOVED lines=23> */
.L_x_1397:
[----:B------:R-:W-:Y:S05]  /*1ae20*/  BRA.DIV ~URZ, `(.L_x_1324) ;  /* 0x000040b27f007947 */ /* 0x000fea000b800000 */
[----:B------:R3:W4:Y:S02]  /*1ae30*/  SHFL.IDX PT, R0, R13, RZ, 0x1c1f ;  /* 0x001c1fff0d007589 */ /* 0x00072400000e0000 */
.L_x_1398:
        /* <DEDUP_REMOVED lines=20> */
.L_x_1326:
[----:B------:R-:W-:Y:S05]  /*1af80*/  BSYNC B0 ;  /* 0x0000000000007941 */ /* 0x000fea0003800000 */
.L_x_1325:
[----:B------:R-:W-:Y:S05]  /*1af90*/  BRA.DIV ~URZ, `(.L_x_1327) ;  /* 0x00003fa27f007947 */ /* 0x000fea000b800000 */
[----:B--2---:R2:W1:Y:S04]  /*1afa0*/  SHFL.IDX PT, R10, R12, 0x1, 0x1c1f ;  /* 0x003c1f000c0a7f89 */ /* 0x00446800000e0000 */
[----:B----4-:R2:W4:Y:S02]  /*1afb0*/  SHFL.IDX PT, R0, R13, 0x1, 0x1c1f ;  /* 0x003c1f000d007f89 */ /* 0x01052400000e0000 */
.L_x_1399:
        /* <DEDUP_REMOVED lines=21> */
.L_x_1329:
[----:B------:R-:W-:Y:S05]  /*1b110*/  BSYNC B0 ;  /* 0x0000000000007941 */ /* 0x000fea0003800000 */
.L_x_1328:
[----:B------:R-:W-:Y:S05]  /*1b120*/  BRA.DIV ~URZ, `(.L_x_1330) ;  /* 0x00003ed27f007947 */ /* 0x000fea000b800000 */
[----:B-1----:R1:W2:Y:S02]  /*1b130*/  SHFL.IDX PT, R10, R12, 0x2, 0x1c1f ;  /* 0x005c1f000c0a7f89 */ /* 0x0022a400000e0000 */
.L_x_1400:
[----:B------:R-:W-:Y:S05]  /*1b140*/  BRA.DIV ~URZ, `(.L_x_1331) ;  /* 0x00003f227f007947 */ /* 0x000fea000b800000 */
[----:B----4-:R4:W1:Y:S02]  /*1b150*/  SHFL.IDX PT, R0, R13, 0x2, 0x1c1f ;  /* 0x005c1f000d007f89 */ /* 0x01086400000e0000 */
.L_x_1401:
        /* <DEDUP_REMOVED lines=21> */
.L_x_1333:
[----:B------:R-:W-:Y:S05]  /*1b2b0*/  BSYNC B0 ;  /* 0x0000000000007941 */ /* 0x000fea0003800000 */
.L_x_1332:
[----:B------:R-:W-:Y:S05]  /*1b2c0*/  BRA.DIV ~URZ, `(.L_x_1334) ;  /* 0x00003e027f007947 */ /* 0x000fea000b800000 */
[----:B-1----:R1:W3:Y:S04]  /*1b2d0*/  SHFL.IDX PT, R6, R12, 0x3, 0x1c1f ;  /* 0x007c1f000c067f89 */ /* 0x0022e800000e0000 */
[----:B------:R1:W4:Y:S02]  /*1b2e0*/  SHFL.IDX PT, R0, R13, 0x3, 0x1c1f ;  /* 0x007c1f000d007f89 */ /* 0x00032400000e0000 */
.L_x_1402:
        /* <DEDUP_REMOVED lines=22> */
.L_x_1322:
        /* <DEDUP_REMOVED lines=34> */
.L_x_1403:
[----:B------:R-:W-:Y:S05]  /*1b670*/  BRA.DIV ~URZ, `(.L_x_1337) ;  /* 0x00003b827f007947 */ /* 0x000fea000b800000 */
[----:B------:R3:W4:Y:S02]  /*1b680*/  SHFL.IDX PT, R0, R25, RZ, 0x1c1f ;  /* 0x001c1fff19007589 */ /* 0x00072400000e0000 */
.L_x_1404:
        /* <DEDUP_REMOVED lines=30> */
[----:B----4-:R-:W-:-:S04]  /*1b870*/  @!P1 LEA R2, P0, R5, R0, 0x2 ;  /* 0x0000000005029211 */ /* 0x010fc800078010ff */
        /* <DEDUP_REMOVED lines=12> */
[----:B------:R-:W-:-:S05]  /*1b940*/  @!P3 LEA.HI.X R19, R14, R4, R29, 0x2, P0 ;  /* 0x000000040e13b211 */ /* 0x000fca00000f141d */
        /* <DEDUP_REMOVED lines=20> */
[----:B------:R-:W-:-:S03]  /*1ba90*/  @!P3 LEA R20, P0, R8, R0, 0x2 ;  /* 0x000000000814b211 */ /* 0x000fc600078010ff */
[----:B------:R2:W-:Y:S01]  /*1baa0*/  @!P4 ST.E.64 [R2.64], R100 ;  /* 0x000000640200c985 */ /* 0x0005e2000c101b06 */
[----:B------:R-:W-:Y:S02]  /*1bab0*/  @!P3 LEA.HI.X R21, R8, R4, R34, 0x2, P0 ;  /* 0x000000040815b211 */ /* 0x000fe400000f1422 */
[----:B----4-:R-:W-:-:S03]  /*1bac0*/  @!P2 LEA R18, P0, R7, R0, 0x2 ;  /* 0x000000000712a211 */ /* 0x010fc600078010ff */
[----:B------:R4:W-:Y:S01]  /*1bad0*/  @!P3 ST.E.64 [R20.64], R184 ;  /* 0x000000b81400b985 */ /* 0x0009e2000c101b06 */
[----:B------:R-:W-:-:S05]  /*1bae0*/  @!P2 LEA.HI.X R19, R7, R4, R35, 0x2, P0 ;  /* 0x000000040713a211 */ /* 0x000fca00000f1423 */
[----:B------:R4:W-:Y:S01]  /*1baf0*/  @!P2 ST.E.64 [R18.64], R182 ;  /* 0x000000b61200a985 */ /* 0x0009e2000c101b06 */
[----:B--2---:R-:W-:-:S04]  /*1bb00*/  @!P1 LEA R2, P0, R6, R0, 0x2 ;  /* 0x0000000006029211 */ /* 0x004fc800078010ff */
[----:B------:R-:W-:-:S05]  /*1bb10*/  @!P1 LEA.HI.X R3, R6, R4, R36, 0x2, P0 ;  /* 0x0000000406039211 */ /* 0x000fca00000f1424 */
[----:B------:R4:W-:Y:S04]  /*1bb20*/  @!P1 ST.E.64 [R2.64], R96 ;  /* 0x0000006002009985 */ /* 0x0009e8000c101b06 */
.L_x_1339:
[----:B------:R-:W-:Y:S05]  /*1bb30*/  BSYNC B0 ;  /* 0x0000000000007941 */ /* 0x000fea0003800000 */
.L_x_1338:
[----:B------:R-:W-:Y:S05]  /*1bb40*/  BRA.DIV ~URZ, `(.L_x_1340) ;  /* 0x000037127f007947 */ /* 0x000fea000b800000 */
[----:B--2---:R2:W1:Y:S04]  /*1bb50*/  SHFL.IDX PT, R4, R17, 0x1, 0x1c1f ;  /* 0x003c1f0011047f89 */ /* 0x00446800000e0000 */
[----:B----4-:R2:W4:Y:S02]  /*1bb60*/  SHFL.IDX PT, R0, R25, 0x1, 0x1c1f ;  /* 0x003c1f0019007f89 */ /* 0x01052400000e0000 */
.L_x_1405:
[----:B------:R-:W-:Y:S01]  /*1bb70*/  BSSY B0, `(.L_x_1341) ;  /* 0x0000033000007945 */ /* 0x000fe20003800000 */
[----:B------:R-:W-:Y:S05]  /*1bb80*/  @P6 BRA `(.L_x_1342) ;  /* 0x0000031000006947 */ /* 0x000fea0003800000 */
[----:B------:R-:W5:Y:S01]  /*1bb90*/  LDL R5, [R1+0x24] ;  /* 0x0000240001057983 */ /* 0x000f620000100800 */
[----:B------:R-:W-:Y:S02]  /*1bba0*/  ISETP.GE.AND P0, PT, R16, c[0x0][0x3c8], PT ;  /* 0x0000f20010007a0c */ /* 0x000fe40003f06270 */
[----:B------:R-:W-:Y:S02]  /*1bbb0*/  ISETP.GE.AND P3, PT, R15, c[0x0][0x3c8], PT ;  /* 0x0000f2000f007a0c */ /* 0x000fe40003f66270 */
[----:B------:R-:W-:-:S02]  /*1bbc0*/  ISETP.GE.AND P5, PT, R14, c[0x0][0x3c8], PT ;  /* 0x0000f2000e007a0c */ /* 0x000fc40003fa6270 */
[----:B-----5:R-:W-:-:S13]  /*1bbd0*/  ISETP.GE.AND P1, PT, R5, c[0x0][0x3c8], PT ;  /* 0x0000f20005007a0c */ /* 0x020fda0003f26270 */
[----:B----4-:R-:W-:-:S04]  /*1bbe0*/  @!P1 LEA R2, P2, R5, R0, 0x2 ;  /* 0x0000000005029211 */ /* 0x010fc800078410ff */
[----:B-1----:R-:W-:Y:S02]  /*1bbf0*/  @!P1 LEA.HI.X R3, R5, R4, R27, 0x2, P2 ;  /* 0x0000000405039211 */ /* 0x002fe400010f141b */
[----:B------:R-:W-:-:S03]  /*1bc00*/  @!P0 LEA R18, P2, R16, R0, 0x2 ;  /* 0x0000000010128211 */ /* 0x000fc600078410ff */
[----:B------:R1:W-:Y:S01]  /*1bc10*/  @!P1 ST.E.64 [R2.64], R144 ;  /* 0x0000009002009985 */ /* 0x0003e2000c101b06 */
[----:B------:R-:W-:Y:S02]  /*1bc20*/  @!P0 LEA.HI.X R19, R16, R4, R24, 0x2, P2 ;  /* 0x0000000410138211 */ /* 0x000fe400010f1418 */
[----:B------:R-:W-:Y:S02]  /*1bc30*/  ISETP.GE.AND P2, PT, R13, c[0x0][0x3c8], PT ;  /* 0x0000f2000d007a0c */ /* 0x000fe40003f46270 */
[----:B------:R-:W-:Y:S01]  /*1bc40*/  ISETP.GE.AND P1, PT, R12, c[0x0][0x3c8], PT ;  /* 0x0000f2000c007a0c */ /* 0x000fe20003f26270 */
[----:B------:R4:W-:Y:S01]  /*1bc50*/  @!P0 ST.E.64 [R18.64], R148 ;  /* 0x0000009412008985 */ /* 0x0009e2000c101b06 */
[----:B-1----:R-:W-:-:S04]  /*1bc60*/  @!P3 LEA R2, P4, R15, R0, 0x2 ;  /* 0x000000000f02b211 */ /* 0x002fc800078810ff */
[----:B------:R-:W-:Y:S02]  /*1bc70*/  @!P3 LEA.HI.X R3, R15, R4, R26, 0x2, P4 ;  /* 0x000000040f03b211 */ /* 0x000fe400020f141a */
[----:B----4-:R-:W-:Y:S02]  /*1bc80*/  @!P5 LEA R18, P0, R14, R0, 0x2 ;  /* 0x000000000e12d211 */ /* 0x010fe400078010ff */
[----:B------:R-:W-:Y:S01]  /*1bc90*/  ISETP.GE.AND P4, PT, R10, c[0x0][0x3c8], PT ;  /* 0x0000f2000a007a0c */ /* 0x000fe20003f86270 */
        /* <DEDUP_REMOVED lines=9> */
[C---:B----4-:R-:W-:Y:S02]  /*1bd30*/  @!P0 LEA R18, P2, R11.reuse, R0, 0x2 ;  /* 0x000000000b128211 */ /* 0x050fe400078410ff */
        /* <DEDUP_REMOVED lines=10> */
[----:B------:R-:W-:Y:S02]  /*1bde0*/  ISETP.GE.AND P1, PT, R6, c[0x0][0x3c8], PT ;  /* 0x0000f20006007a0c */ /* 0x000fe40003f26270 */
[C---:B----4-:R-:W-:Y:S01]  /*1bdf0*/  @!P3 LEA R20, P0, R8.reuse, R0, 0x2 ;  /* 0x000000000814b211 */ /* 0x050fe200078010ff */
[----:B------:R1:W-:Y:S03]  /*1be00*/  @!P4 ST.E.64 [R2.64], R132 ;  /* 0x000000840200c985 */ /* 0x0003e6000c101b06 */
[----:B------:R-:W-:Y:S01]  /*1be10*/  @!P3 LEA.HI.X R21, R8, R4, R34, 0x2, P0 ;  /* 0x000000040815b211 */ /* 0x000fe200000f1422 */
[----:B------:R4:W-:Y:S01]  /*1be20*/  @!P5 ST.E.64 [R22.64], R150 ;  /* 0x000000961600d985 */ /* 0x0009e2000c101b06 */
[----:B-----5:R-:W-:-:S03]  /*1be30*/  @!P2 LEA R18, P0, R7, R0, 0x2 ;  /* 0x000000000712a211 */ /* 0x020fc600078010ff */
[----:B------:R4:W-:Y:S01]  /*1be40*/  @!P3 ST.E.64 [R20.64], R146 ;  /* 0x000000921400b985 */ /* 0x0009e2000c101b06 */
[----:B------:R-:W-:-:S05]  /*1be50*/  @!P2 LEA.HI.X R19, R7, R4, R35, 0x2, P0 ;  /* 0x000000040713a211 */ /* 0x000fca00000f1423 */
[----:B------:R4:W-:Y:S01]  /*1be60*/  @!P2 ST.E.64 [R18.64], R106 ;  /* 0x0000006a1200a985 */ /* 0x0009e2000c101b06 */
[----:B-1----:R-:W-:-:S04]  /*1be70*/  @!P1 LEA R2, P0, R6, R0, 0x2 ;  /* 0x0000000006029211 */ /* 0x002fc800078010ff */
[----:B------:R-:W-:-:S05]  /*1be80*/  @!P1 LEA.HI.X R3, R6, R4, R36, 0x2, P0 ;  /* 0x0000000406039211 */ /* 0x000fca00000f1424 */
[----:B------:R4:W-:Y:S04]  /*1be90*/  @!P1 ST.E.64 [R2.64], R98 ;  /* 0x0000006202009985 */ /* 0x0009e8000c101b06 */
.L_x_1342:
[----:B------:R-:W-:Y:S05]  /*1bea0*/  BSYNC B0 ;  /* 0x0000000000007941 */ /* 0x000fea0003800000 */
.L_x_1341:
[----:B------:R-:W-:Y:S05]  /*1beb0*/  BRA.DIV ~URZ, `(.L_x_1343) ;  /* 0x000034627f007947 */ /* 0x000fea000b800000 */
[----:B-1----:R1:W2:Y:S02]  /*1bec0*/  SHFL.IDX PT, R4, R17, 0x2, 0x1c1f ;  /* 0x005c1f0011047f89 */ /* 0x0022a400000e0000 */
.L_x_1406:
[----:B------:R-:W-:Y:S05]  /*1bed0*/  BRA.DIV ~URZ, `(.L_x_1344) ;  /* 0x000034b27f007947 */ /* 0x000fea000b800000 */
[----:B----4-:R4:W1:Y:S02]  /*1bee0*/  SHFL.IDX PT, R0, R25, 0x2, 0x1c1f ;  /* 0x005c1f0019007f89 */ /* 0x01086400000e0000 */
.L_x_1407:
[----:B------:R-:W5:Y:S01]  /*1bef0*/  LDL R2, [R1+0x20] ;  /* 0x0000200001027983 */ /* 0x000f620000100800 */
[----:B------:R-:W-:Y:S01]  /*1bf00*/  BSSY B0, `(.L_x_1345) ;  /* 0x0000034000007945 */ /* 0x000fe20003800000 */
[----:B-----5:R-:W-:-:S13]  /*1bf10*/  LOP3.LUT P0, RZ, R2, 0x1, RZ, 0xc0, !PT ;  /* 0x0000000102ff7812 */ /* 0x020fda000780c0ff */
[----:B------:R-:W-:Y:S05]  /*1bf20*/  @P0 BRA `(.L_x_1346) ;  /* 0x0000031000000947 */ /* 0x000fea0003800000 */
[----:B------:R-:W5:Y:S01]  /*1bf30*/  LDL R5, [R1+0x24] ;  /* 0x0000240001057983 */ /* 0x000f620000100800 */
[----:B------:R-:W-:Y:S02]  /*1bf40*/  ISETP.GE.AND P2, PT, R16, c[0x0][0x3c8], PT ;  /* 0x0000f20010007a0c */ /* 0x000fe40003f46270 */
[----:B------:R-:W-:Y:S02]  /*1bf50*/  ISETP.GE.AND P4, PT, R15, c[0x0][0x3c8], PT ;  /* 0x0000f2000f007a0c */ /* 0x000fe40003f86270 */
[----:B------:R-:W-:Y:S02]  /*1bf60*/  ISETP.GE.AND P3, PT, R14, c[0x0][0x3c8], PT ;  /* 0x0000f2000e007a0c */ /* 0x000fe40003f66270 */
[----:B------:R-:W-:-:S07]  /*1bf70*/  ISETP.GE.AND P6, PT, R11, c[0x0][0x3c8], PT ;  /* 0x0000f2000b007a0c */ /* 0x000fce0003fc6270 */
[----:B-1----:R-:W-:-:S04]  /*1bf80*/  @!P2 LEA R20, P1, R16, R0, 0x2 ;  /* 0x000000001014a211 */ /* 0x002fc800078210ff */
[----:B--2---:R-:W-:Y:S02]  /*1bf90*/  @!P2 LEA.HI.X R21, R16, R4, R24, 0x2, P1 ;  /* 0x000000041015a211 */ /* 0x004fe400008f1418 */
[----:B------:R-:W-:Y:S02]  /*1bfa0*/  ISETP.GE.AND P1, PT, R13, c[0x0][0x3c8], PT ;  /* 0x0000f2000d007a0c */ /* 0x000fe40003f26270 */
[----:B-----5:R-:W-:-:S13]  /*1bfb0*/  ISETP.GE.AND P0, PT, R5, c[0x0][0x3c8], PT ;  /* 0x0000f20005007a0c */ /* 0x020fda0003f06270 */
[----:B------:R-:W-:-:S04]  /*1bfc0*/  @!P0 LEA R2, P5, R5, R0, 0x2 ;  /* 0x0000000005028211 */ /* 0x000fc800078a10ff */
[----:B------:R-:W-:Y:S02]  /*1bfd0*/  @!P0 LEA.HI.X R3, R5, R4, R27, 0x2, P5 ;  /* 0x0000000405038211 */ /* 0x000fe400028f141b */
[----:B------:R-:W-:-:S03]  /*1bfe0*/  @!P4 LEA R18, P5, R15, R0, 0x2 ;  /* 0x000000000f12c211 */ /* 0x000fc600078a10ff */
[----:B------:R1:W-:Y:S01]  /*1bff0*/  @!P0 ST.E.64 [R2.64], R46 ;  /* 0x0000002e02008985 */ /* 0x0003e2000c101b06 */
[----:B------:R-:W-:Y:S02]  /*1c000*/  ISETP.GE.AND P0, PT, R12, c[0x0][0x3c8], PT ;  /* 0x0000f2000c007a0c */ /* 0x000fe40003f06270 */
[----:B------:R-:W-:Y:S01]  /*1c010*/  @!P4 LEA.HI.X R19, R15, R4, R26, 0x2, P5 ;  /* 0x000000040f13c211 */ /* 0x000fe200028f141a */
[----:B------:R2:W-:Y:S04]  /*1c020*/  @!P2 ST.E.64 [R20.64], R48 ;  /* 0x000000301400a985 */ /* 0x0005e8000c101b06 */
[----:B------:R5:W-:Y:S01]  /*1c030*/  @!P4 ST.E.64 [R18.64], R50 ;  /* 0x000000321200c985 */ /* 0x000be2000c101b06 */
[----:B------:R-:W-:Y:S02]  /*1c040*/  ISETP.GE.AND P4, PT, R10, c[0x0][0x3c8], PT ;  /* 0x0000f2000a007a0c */ /* 0x000fe40003f86270 */
[----:B-1----:R-:W-:-:S04]  /*1c050*/  @!P3 LEA R2, P2, R14, R0, 0x2 ;  /* 0x000000000e02b211 */ /* 0x002fc800078410ff */
[----:B------:R-:W-:Y:S02]  /*1c060*/  @!P3 LEA.HI.X R3, R14, R4, R29, 0x2, P2 ;  /* 0x000000040e03b211 */ /* 0x000fe400010f141d */
[----:B--2---:R-:W-:-:S03]  /*1c070*/  @!P1 LEA R20, P5, R13, R0, 0x2 ;  /* 0x000000000d149211 */ /* 0x004fc600078a10ff */
[----:B------:R1:W-:Y:S01]  /*1c080*/  @!P3 ST.E.64 [R2.64], R52 ;  /* 0x000000340200b985 */ /* 0x0003e2000c101b06 */
[----:B------:R-:W-:Y:S02]  /*1c090*/  @!P1 LEA.HI.X R21, R13, R4, R28, 0x2, P5 ;  /* 0x000000040d159211 */ /* 0x000fe400028f141c */
[----:B-----5:R-:W-:Y:S02]  /*1c0a0*/  @!P6 LEA R18, P5, R11, R0, 0x2 ;  /* 0x000000000b12e211 */ /* 0x020fe400078a10ff */
        /* <DEDUP_REMOVED lines=25> */
.L_x_1346:
[----:B------:R-:W-:Y:S05]  /*1c240*/  BSYNC B0 ;  /* 0x0000000000007941 */ /* 0x000fea0003800000 */
.L_x_1345:
[----:B------:R-:W-:Y:S05]  /*1c250*/  BRA.DIV ~URZ, `(.L_x_1347) ;  /* 0x000031927f007947 */ /* 0x000fea000b800000 */
[----:B--2---:R2:W3:Y:S04]  /*1c260*/  SHFL.IDX PT, R4, R17, 0x3, 0x1c1f ;  /* 0x007c1f0011047f89 */ /* 0x0044e800000e0000 */
[----:B-1----:R2:W1:Y:S02]  /*1c270*/  SHFL.IDX PT, R0, R25, 0x3, 0x1c1f ;  /* 0x007c1f0019007f89 */ /* 0x00246400000e0000 */
.L_x_1408:
[----:B------:R-:W5:Y:S02]  /*1c280*/  LDL R2, [R1+0x20] ;  /* 0x0000200001027983 */ /* 0x000f640000100800 */
        /* <DEDUP_REMOVED lines=8> */
[----:B---3--:R-:W-:Y:S02]  /*1c310*/  @!P3 LEA.HI.X R23, R16, R4, R24, 0x2, P5 ;  /* 0x000000041017b211 */ /* 0x008fe400028f1418 */
[----:B------:R-:W-:-:S04]  /*1c320*/  @!P2 LEA R18, P5, R15, R0, 0x2 ;  /* 0x000000000f12a211 */ /* 0x000fc800078a10ff */
[----:B------:R-:W-:Y:S02]  /*1c330*/  @!P2 LEA.HI.X R19, R15, R4, R26, 0x2, P5 ;  /* 0x000000040f13a211 */ /* 0x000fe400028f141a */
[----:B-----5:R-:W-:-:S13]  /*1c340*/  ISETP.GE.AND P4, PT, R2, c[0x0][0x3c8], PT ;  /* 0x0000f20002007a0c */ /* 0x020fda0003f86270 */
[----:B------:R-:W-:-:S04]  /*1c350*/  @!P4 LEA R20, P6, R2, R0, 0x2 ;  /* 0x000000000214c211 */ /* 0x000fc800078c10ff */
[----:B------:R-:W-:Y:S02]  /*1c360*/  @!P4 LEA.HI.X R21, R2, R4, R27, 0x2, P6 ;  /* 0x000000040215c211 */ /* 0x000fe400030f141b */
[CC--:B------:R-:W-:Y:S02]  /*1c370*/  @!P1 LEA R16, P6, R14.reuse, R0.reuse, 0x2 ;  /* 0x000000000e109211 */ /* 0x0c0fe400078c10ff */
[C---:B------:R-:W-:Y:S01]  /*1c380*/  @!P0 LEA R2, P5, R13.reuse, R0, 0x2 ;  /* 0x000000000d028211 */ /* 0x040fe200078a10ff */
[----:B------:R-:W-:Y:S01]  /*1c390*/  @!P4 ST.E.64 [R20.64], R86 ;  /* 0x000000561400c985 */ /* 0x000fe2000c101b06 */
[-C--:B--2---:R-:W-:Y:S02]  /*1c3a0*/  @!P1 LEA.HI.X R17, R14, R4.reuse, R29, 0x2, P6 ;  /* 0x000000040e119211 */ /* 0x084fe400030f141d */
[----:B------:R-:W-:Y:S01]  /*1c3b0*/  ISETP.GE.AND P6, PT, R12, c[0x0][0x3c8], PT ;  /* 0x0000f2000c007a0c */ /* 0x000fe20003fc6270 */
[----:B------:R-:W-:Y:S01]  /*1c3c0*/  @!P3 ST.E.64 [R22.64], R82 ;  /* 0x000000521600b985 */ /* 0x000fe2000c101b06 */
[----:B------:R-:W-:-:S02]  /*1c3d0*/  @!P0 LEA.HI.X R3, R13, R4, R28, 0x2, P5 ;  /* 0x000000040d038211 */ /* 0x000fc400028f141c */
[----:B------:R-:W-:Y:S01]  /*1c3e0*/  ISETP.GE.AND P5, PT, R11, c[0x0][0x3c8], PT ;  /* 0x0000f2000b007a0c */ /* 0x000fe20003fa6270 */
[----:B------:R1:W-:Y:S01]  /*1c3f0*/  @!P2 ST.E.64 [R18.64], R72 ;  /* 0x000000481200a985 */ /* 0x0003e2000c101b06 */
[----:B------:R-:W-:Y:S02]  /*1c400*/  ISETP.GE.AND P4, PT, R10, c[0x0][0x3c8], PT ;  /* 0x0000f2000a007a0c */ /* 0x000fe40003f86270 */
[----:B------:R-:W-:Y:S01]  /*1c410*/  ISETP.GE.AND P3, PT, R9, c[0x0][0x3c8], PT ;  /* 0x0000f20009007a0c */ /* 0x000fe20003f66270 */
[----:B------:R2:W-:Y:S01]  /*1c420*/  @!P1 ST.E.64 [R16.64], R66 ;  /* 0x0000004210009985 */ /* 0x0005e2000c101b06 */
[----:B------:R-:W-:-:S03]  /*1c430*/  ISETP.GE.AND P2, PT, R8, c[0x0][0x3c8], PT ;  /* 0x0000f20008007a0c */ /* 0x000fc60003f46270 */
[----:B------:R3:W-:Y:S01]  /*1c440*/  @!P0 ST.E.64 [R2.64], R42 ;  /* 0x0000002a02008985 */ /* 0x0007e2000c101b06 */
[----:B-1----:R-:W-:-:S03]  /*1c450*/  @!P6 LEA R18, P0, R12, R0, 0x2 ;  /* 0x000000000c12e211 */ /* 0x002fc600078010ff */
[C---:B--2---:R-:W-:Y:S02]  /*1c460*/  @!P5 LEA R16, P1, R11.reuse, R0, 0x2 ;  /* 0x000000000b10d211 */ /* 0x044fe400078210ff */
[----:B------:R-:W-:Y:S02]  /*1c470*/  @!P6 LEA.HI.X R19, R12, R4, R30, 0x2, P0 ;  /* 0x000000040c13e211 */ /* 0x000fe400000f141e */
[C---:B------:R-:W-:Y:S02]  /*1c480*/  @!P4 LEA R14, P0, R10.reuse, R0, 0x2 ;  /* 0x000000000a0ec211 */ /* 0x040fe400078010ff */
[-C--:B------:R-:W-:Y:S01]  /*1c490*/  @!P5 LEA.HI.X R17, R11, R4.reuse, R32, 0x2, P1 ;  /* 0x000000040b11d211 */ /* 0x080fe200008f1420 */
[----:B------:R1:W-:Y:S01]  /*1c4a0*/  @!P6 ST.E.64 [R18.64], R88 ;  /* 0x000000581200e985 */ /* 0x0003e2000c101b06 */
[----:B------:R-:W-:Y:S02]  /*1c4b0*/  ISETP.GE.AND P1, PT, R7, c[0x0][0x3c8], PT ;  /* 0x0000f20007007a0c */ /* 0x000fe40003f26270 */
[----:B------:R-:W-:Y:S01]  /*1c4c0*/  @!P4 LEA.HI.X R15, R10, R4, R31, 0x2, P0 ;  /* 0x000000040a0fc211 */ /* 0x000fe200000f141f */
[----:B------:R1:W-:Y:S01]  /*1c4d0*/  @!P5 ST.E.64 [R16.64], R84 ;  /* 0x000000541000d985 */ /* 0x0003e2000c101b06 */
[----:B------:R-:W-:-:S03]  /*1c4e0*/  @!P3 LEA R12, P0, R9, R0, 0x2 ;  /* 0x00000000090cb211 */ /* 0x000fc600078010ff */
[----:B------:R1:W-:Y:S01]  /*1c4f0*/  @!P4 ST.E.64 [R14.64], R76 ;  /* 0x0000004c0e00c985 */ /* 0x0003e2000c101b06 */
[----:B------:R-:W-:Y:S02]  /*1c500*/  @!P3 LEA.HI.X R13, R9, R4, R33, 0x2, P0 ;  /* 0x00000004090db211 */ /* 0x000fe400000f1421 */
[----:B------:R-:W-:-:S03]  /*1c510*/  @!P2 LEA R10, P0, R8, R0, 0x2 ;  /* 0x00000000080aa211 */ /* 0x000fc600078010ff */
        /* <DEDUP_REMOVED lines=12> */
.L_x_1320:
        /* <DEDUP_REMOVED lines=22> */
.L_x_1348:
        /* <DEDUP_REMOVED lines=57> */
.L_x_1350:
[----:B------:R-:W-:Y:S05]  /*1cad0*/  BSYNC B0 ;  /* 0x0000000000007941 */ /* 0x000fea0003800000 */
.L_x_1349:
        /* <DEDUP_REMOVED lines=47> */
.L_x_1409:
[----:B------:R-:W-:Y:S05]  /*1cdd0*/  BRA.DIV ~URZ, `(.L_x_1352) ;  /* 0x000027427f007947 */ /* 0x000fea000b800000 */
[----:B------:R3:W4:Y:S02]  /*1cde0*/  SHFL.IDX PT, R0, R12, RZ, 0x1c1f ;  /* 0x001c1fff0c007589 */ /* 0x00072400000e0000 */
.L_x_1410:
        /* <DEDUP_REMOVED lines=21> */
.L_x_1354:
[----:B------:R-:W-:Y:S05]  /*1cf40*/  BSYNC B0 ;  /* 0x0000000000007941 */ /* 0x000fea0003800000 */
.L_x_1353:
[----:B------:R-:W-:Y:S05]  /*1cf50*/  BRA.DIV ~URZ, `(.L_x_1355) ;  /* 0x000026227f007947 */ /* 0x000fea000b800000 */
[----:B--2---:R2:W1:Y:S04]  /*1cf60*/  SHFL.IDX PT, R8, R9, 0x1, 0x1c1f ;  /* 0x003c1f0009087f89 */ /* 0x00446800000e0000 */
[----:B----4-:R2:W4:Y:S02]  /*1cf70*/  SHFL.IDX PT, R0, R12, 0x1, 0x1c1f ;  /* 0x003c1f000c007f89 */ /* 0x01052400000e0000 */
.L_x_1411:
        /* <DEDUP_REMOVED lines=21> */
.L_x_1357:
[----:B------:R-:W-:Y:S05]  /*1d0d0*/  BSYNC B0 ;  /* 0x0000000000007941 */ /* 0x000fea0003800000 */
.L_x_1356:
[----:B------:R-:W-:Y:S05]  /*1d0e0*/  BRA.DIV ~URZ, `(.L_x_1358) ;  /* 0x000025527f007947 */ /* 0x000fea000b800000 */
[----:B-1----:R1:W2:Y:S02]  /*1d0f0*/  SHFL.IDX PT, R8, R9, 0x2, 0x1c1f ;  /* 0x005c1f0009087f89 */ /* 0x0022a400000e0000 */
.L_x_1412:
[----:B------:R-:W-:Y:S05]  /*1d100*/  BRA.DIV ~URZ, `(.L_x_1359) ;  /* 0x000025a27f007947 */ /* 0x000fea000b800000 */
[----:B----4-:R4:W1:Y:S02]  /*1d110*/  SHFL.IDX PT, R0, R12, 0x2, 0x1c1f ;  /* 0x005c1f000c007f89 */ /* 0x01086400000e0000 */
.L_x_1413:
        /* <DEDUP_REMOVED lines=21> */
.L_x_1361:
[----:B------:R-:W-:Y:S05]  /*1d270*/  BSYNC B0 ;  /* 0x0000000000007941 */ /* 0x000fea0003800000 */
.L_x_1360:
[----:B------:R-:W-:Y:S05]  /*1d280*/  BRA.DIV ~URZ, `(.L_x_1362) ;  /* 0x000024827f007947 */ /* 0x000fea000b800000 */
[----:B--2---:R2:W3:Y:S04]  /*1d290*/  SHFL.IDX PT, R8, R9, 0x3, 0x1c1f ;  /* 0x007c1f0009087f89 */ /* 0x0044e800000e0000 */
[----:B-1----:R2:W1:Y:S02]  /*1d2a0*/  SHFL.IDX PT, R0, R12, 0x3, 0x1c1f ;  /* 0x007c1f000c007f89 */ /* 0x00246400000e0000 */
.L_x_1414:
        /* <DEDUP_REMOVED lines=20> */
.L_x_1335:
[----:B------:R-:W-:Y:S05]  /*1d3f0*/  BSYNC B1 ;  /* 0x0000000000017941 */ /* 0x000fea0003800000 */
.L_x_1319:
        /* <DEDUP_REMOVED lines=15> */
.L_x_1415:
[----:B------:R-:W-:Y:S05]  /*1d4f0*/  BRA.DIV ~URZ, `(.L_x_1365) ;  /* 0x000023427f007947 */ /* 0x000fea000b800000 */
[----:B------:R3:W4:Y:S02]  /*1d500*/  SHFL.IDX PT, R8, R74, 0x1, 0x1f ;  /* 0x00201f004a087f89 */ /* 0x00072400000e0000 */
.L_x_1416:
        /* <DEDUP_REMOVED lines=19> */
.L_x_1417:
        /* <DEDUP_REMOVED lines=16> */
.L_x_1418:
[----:B---3--:R-:W-:Y:S01]  /*1d740*/  IMAD R0, R0, c[0x0][0x538], RZ ;  /* 0x00014e0000007a24 */ /* 0x008fe200078e02ff */
[----:B------:R-:W-:Y:S04]  /*1d750*/  BSSY B1, `(.L_x_1368) ;  /* 0x00000ce000017945 */ /* 0x000fe80003800000 */
[----:B----4-:R-:W-:-:S04]  /*1d760*/  IADD3 R8, R0, R8, RZ ;  /* 0x0000000800087210 */ /* 0x010fc80007ffe0ff */
[----:B--2---:R-:W-:-:S13]  /*1d770*/  ISETP.GT.AND P0, PT, R8, R9, PT ;  /* 0x000000090800720c */ /* 0x004fda0003f04270 */
[----:B------:R-:W-:Y:S05]  /*1d780*/  @P0 BRA `(.L_x_1369) ;  /* 0x0000025000000947 */ /* 0x000fea0003800000 */
.L_x_1373:
        /* <DEDUP_REMOVED lines=17> */
.L_x_1419:
        /* <DEDUP_REMOVED lines=16> */
.L_x_1420:
[----:B--2---:R-:W-:-:S05]  /*1d9a0*/  IMAD R0, R0, c[0x0][0x538], RZ ;  /* 0x00014e0000007a24 */ /* 0x004fca00078e02ff */
[----:B------:R-:W-:-:S04]  /*1d9b0*/  IADD3 R8, R0, R8, RZ ;  /* 0x0000000800087210 */ /* 0x000fc80007ffe0ff */
[----:B------:R-:W-:-:S13]  /*1d9c0*/  ISETP.GT.AND P0, PT, R8, R9, PT ;  /* 0x000000090800720c */ /* 0x000fda0003f04270 */
[----:B-1----:R-:W-:Y:S05]  /*1d9d0*/  @!P0 BRA `(.L_x_1373) ;  /* 0xfffffdb000008947 */ /* 0x002fea000383ffff */
.L_x_1369:
[----:B------:R-:W-:-:S05]  /*1d9e0*/  IADD3 R11, -R0, R8, RZ ;  /* 0x00000008000b7210 */ /* 0x000fca0007ffe1ff */
[----:B------:R-:W-:-:S05]  /*1d9f0*/  IMAD R0, R4, c[0x0][0x538], R11 ;  /* 0x00014e0004007a24 */ /* 0x000fca00078e020b */
[----:B------:R-:W-:Y:S01]  /*1da00*/  ISETP.GT.AND P0, PT, R0, R9, PT ;  /* 0x000000090000720c */ /* 0x000fe20003f04270 */
[----:B------:R-:W-:-:S12]  /*1da10*/  BRA.DIV ~URZ, `(.L_x_1374) ;  /* 0x000022627f007947 */ /* 0x000fd8000b800000 */
[----:B------:R-:W-:-:S03]  /*1da20*/  VOTE.ANY R12, PT, !P0 ;  /* 0x00000000000c7806 */ /* 0x000fc600040e0100 */
.L_x_1421:
[----:B------:R-:W2:Y:S01]  /*1da30*/  LDL.LU R0, [R1+0x44] ;  /* 0x0000440001007983 */ /* 0x000ea20000300800 */
[----:B------:R-:W2:Y:S02]  /*1da40*/  POPC R8, R12 ;  /* 0x0000000c00087309 */ /* 0x000ea40000000000 */
[----:B--2---:R-:W-:-:S05]  /*1da50*/  IADD3 R0, R8, R0, RZ ;  /* 0x0000000008007210 */ /* 0x004fca0007ffe0ff */
[----:B------:R2:W-:Y:S01]  /*1da60*/  STL [R1+0x44], R0 ;  /* 0x0000440001007387 */ /* 0x0005e20000100800 */
[----:B------:R-:W-:Y:S05]  /*1da70*/  BRA.DIV ~URZ, `(.L_x_1375) ;  /* 0x000022527f007947 */ /* 0x000fea000b800000 */
[----:B------:R3:W4:Y:S04]  /*1da80*/  SHFL.IDX PT, R10, R6, R8, 0x1f ;  /* 0x00001f08060a7589 */ /* 0x00072800000e0000 */
[----:B------:R3:W1:Y:S02]  /*1da90*/  SHFL.IDX PT, R7, R7, R8, 0x1f ;  /* 0x00001f0807077589 */ /* 0x00066400000e0000 */
.L_x_1422:
[----:B------:R-:W-:Y:S01]  /*1daa0*/  ISETP.NE.AND P0, PT, R12, RZ, PT ;  /* 0x000000ff0c00720c */ /* 0x000fe20003f05270 */
[----:B------:R-:W-:-:S12]  /*1dab0*/  BSSY B0, `(.L_x_1376) ;  /* 0x0000005000007945 */ /* 0x000fd80003800000 */
[----:B------:R-:W-:Y:S05]  /*1dac0*/  @!P0 BRA `(.L_x_1377) ;  /* 0x0000003000008947 */ /* 0x000fea0003800000 */
[----:B------:R-:W-:Y:S01]  /*1dad0*/  IADD3 R3, R8, -0x1, RZ ;  /* 0xffffffff08037810 */ /* 0x000fe20007ffe0ff */
[----:B------:R-:W-:Y:S05]  /*1dae0*/  BRA.DIV ~URZ, `(.L_x_1378) ;  /* 0x000022b27f007947 */ /* 0x000fea000b800000 */
[----:B------:R2:W3:Y:S02]  /*1daf0*/  SHFL.IDX PT, R13, R4, R3, 0x1f ;  /* 0x00001f03040d7589 */ /* 0x0004e400000e0000 */
.L_x_1377:
[----:B------:R-:W-:Y:S05]  /*1db00*/  BSYNC B0 ;  /* 0x0000000000007941 */ /* 0x000fea0003800000 */
.L_x_1376:
        /* <DEDUP_REMOVED lines=68> */
.L_x_1380:
        /* <DEDUP_REMOVED lines=68> */
.L_x_1381:
[----:B------:R-:W-:Y:S05]  /*1e390*/  BSYNC B0 ;  /* 0x0000000000007941 */ /* 0x000fea0003800000 */
.L_x_1379:
[----:B------:R-:W-:-:S04]  /*1e3a0*/  LOP3.LUT R2, RZ, R2, RZ, 0x33, !PT ;  /* 0x00000002ff027212 */ /* 0x000fc800078e33ff */
[----:B-1----:R-:W-:-:S05]  /*1e3b0*/  IADD3 R0, R2, R10, RZ ;  /* 0x0000000a02007210 */ /* 0x002fca0007ffe0ff */
[----:B------:R1:W-:Y:S01]  /*1e3c0*/  STL [R1+0x3c], R0 ;  /* 0x00003c0001007387 */ /* 0x0003e20000100800 */
[----:B------:R-:W-:Y:S05]  /*1e3d0*/  BRA `(.L_x_1382) ;  /* 0x0000005000007947 */ /* 0x000fea0003800000 */
.L_x_1370:
[----:B------:R-:W-:Y:S01]  /*1e3e0*/  MOV R0, c[0x0][0x53c] ;  /* 0x00014f0000007a02 */ /* 0x000fe20000000f00 */
[----:B------:R2:W-:Y:S04]  /*1e3f0*/  STL [R1+0x38], R9 ;  /* 0x0000380901007387 */ /* 0x0005e80000100800 */
[----:B------:R2:W-:Y:S04]  /*1e400*/  STL [R1+0x3c], RZ ;  /* 0x00003cff01007387 */ /* 0x0005e80000100800 */
[----:B------:R2:W-:Y:S04]  /*1e410*/  STL [R1+0x40], RZ ;  /* 0x000040ff01007387 */ /* 0x0005e80000100800 */
[----:B------:R2:W-:Y:S02]  /*1e420*/  STL [R1+0x44], R0 ;  /* 0x0000440001007387 */ /* 0x0005e40000100800 */
.L_x_1382:
[----:B------:R-:W-:Y:S05]  /*1e430*/  BSYNC B1 ;  /* 0x0000000000017941 */ /* 0x000fea0003800000 */
.L_x_1368:
        /* <DEDUP_REMOVED lines=9> */
.L_x_1363:
[----:B--2---:R-:W2:Y:S02]  /*1e4d0*/  LDL R0, [R1+0x44] ;  /* 0x0000440001007983 */ /* 0x004ea40000100800 */
[----:B--2---:R-:W-:-:S13]  /*1e4e0*/  ISETP.GE.AND P0, PT, R0, c[0x0][0x53c], PT ;  /* 0x00014f0000007a0c */ /* 0x004fda0003f06270 */
[----:B-1----:R-:W-:Y:S01]  /*1e4f0*/  @P0 CALL.REL.NOINC `(.L_x_1383) ;  /* 0x0000001000000944 */ /* 0x002fe20003c00000 */
[----:B------:R-:W-:Y:S05]  /*1e500*/  BRA `(.L_x_1384) ;  /* 0xfffe3ab000007947 */ /* 0x000fea000383ffff */
.L_x_1383:
[----:B------:R-:W-:Y:S05]  /*1e510*/  EXIT ;  /* 0x000000000000794d */ /* 0x000fea0003800000 */
.L_x_1199:
[----:B------:R-:W-:Y:S01]  /*1e520*/  IMAD.MOV.U32 R0, RZ, RZ, R5 ;  /* 0x000000ffff007224 */ /* 0x000fe200078e0005 */
[----:B------:R-:W-:Y:S02]  /*1e530*/  MOV R2, 0x1 ;  /* 0x0000000100027802 */ /* 0x000fe40000000f00 */
[----:B------:R-:W-:Y:S02]  /*1e540*/  MOV R3, 0x1e560 ;  /* 0x0001e56000037802 */ /* 0x000fe40000000f00 */
[----:B------:R-:W-:Y:S05]  /*1e550*/  CALL.REL.NOINC `($__internal_24_$__cuda_sm70_shflsync_up_p) ;  /* 0x0000193000007944 */ /* 0x000fea0003c00000 */
[----:B------:R-:W-:Y:S01]  /*1e560*/  MOV R0, R4 ;  /* 0x0000000400007202 */ /* 0x000fe20000000f00 */
[----:B------:R-:W-:Y:S05]  /*1e570*/  BRA `(.L_x_1385) ;  /* 0xfffe1ee000007947 */ /* 0x000fea000383ffff */
.L_x_1200:
[----:B------:R-:W-:Y:S01]  /*1e580*/  IMAD.MOV.U32 R0, RZ, RZ, R5 ;  /* 0x000000ffff007224 */ /* 0x000fe200078e0005 */
[----:B------:R-:W-:Y:S02]  /*1e590*/  MOV R2, 0x2 ;  /* 0x0000000200027802 */ /* 0x000fe40000000f00 */
[----:B------:R-:W-:Y:S02]  /*1e5a0*/  MOV R3, 0x1e5c0 ;  /* 0x0001e5c000037802 */ /* 0x000fe40000000f00 */
[----:B------:R-:W-:Y:S05]  /*1e5b0*/  CALL.REL.NOINC `($__internal_24_$__cuda_sm70_shflsync_up_p) ;  /* 0x000018d000007944 */ /* 0x000fea0003c00000 */
[----:B------:R-:W-:Y:S01]  /*1e5c0*/  SEL R0, R4, RZ, P4 ;  /* 0x000000ff04007207 */ /* 0x000fe20002000000 */
[----:B------:R-:W-:Y:S01]  /*1e5d0*/  IMAD.MOV.U32 R2, RZ, RZ, 0x4 ;  /* 0x00000004ff027424 */ /* 0x000fe200078e00ff */
[----:B------:R-:W-:-:S03]  /*1e5e0*/  MOV R3, 0x1e610 ;  /* 0x0001e61000037802 */ /* 0x000fc60000000f00 */
[----:B------:R-:W-:Y:S02]  /*1e5f0*/  IMAD.IADD R0, R5, 0x1, R0 ;  /* 0x0000000105007824 */ /* 0x000fe400078e0200 */
        /* <DEDUP_REMOVED lines=14> */
[----:B------:R-:W-:Y:S01]  /*1e6e0*/  IMAD.IADD R4, R0, 0x1, R4 ;  /* 0x0000000100047824 */ /* 0x000fe200078e0204 */
[----:B------:R-:W-:-:S03]  /*1e6f0*/  MOV R0, 0x1f ;  /* 0x0000001f00007802 */ /* 0x000fc60000000f00 */
[----:B------:R-:W-:Y:S02]  /*1e700*/  IMAD.MOV.U32 R5, RZ, RZ, R4 ;  /* 0x000000ffff057224 */ /* 0x000fe400078e0004 */
[----:B------:R-:W-:Y:S05]  /*1e710*/  CALL.REL.NOINC `($__internal_23_$__cuda_sm70_shflsync_idx_p) ;  /* 0x0000172000007944 */ /* 0x000fea0003c00000 */
[----:B------:R-:W-:Y:S05]  /*1e720*/  BRA `(.L_x_1386) ;  /* 0xfffe1e3000007947 */ /* 0x000fea000383ffff */
.L_x_1202:
[----:B------:R-:W-:Y:S02]  /*1e730*/  SEL R0, RZ, 0x1, P0 ;  /* 0x00000001ff007807 */ /* 0x000fe40000000000 */
[----:B------:R-:W-:Y:S02]  /*1e740*/  MOV R2, 0x1e760 ;  /* 0x0001e76000027802 */ /* 0x000fe40000000f00 */
[----:B------:R-:W-:Y:S05]  /*1e750*/  CALL.REL.NOINC `($__internal_25_$__cuda_sm70_votesync_ballot) ;  /* 0x000017a000007944 */ /* 0x000fea0003c00000 */
[----:B------:R-:W-:Y:S01]  /*1e760*/  MOV R10, R0 ;  /* 0x00000000000a7202 */ /* 0x000fe20000000f00 */
[----:B------:R-:W-:Y:S05]  /*1e770*/  BRA `(.L_x_1387) ;  /* 0xfffe1e7000007947 */ /* 0x000fea000383ffff */
.L_x_1203:
[----:B------:R-:W-:Y:S01]  /*1e780*/  IMAD.MOV.U32 R5, RZ, RZ, R9 ;  /* 0x000000ffff057224 */ /* 0x000fe200078e0009 */
[----:B------:R-:W-:Y:S01]  /*1e790*/  MOV R3, R7 ;  /* 0x0000000700037202 */ /* 0x000fe20000000f00 */
[----:B-1----:R-:W-:Y:S01]  /*1e7a0*/  IMAD.MOV.U32 R0, RZ, RZ, 0x1f ;  /* 0x0000001fff007424 */ /* 0x002fe200078e00ff */
[----:B------:R-:W-:Y:S02]  /*1e7b0*/  MOV R2, 0x1e7d0 ;  /* 0x0001e7d000027802 */ /* 0x000fe40000000f00 */
[----:B------:R-:W-:Y:S05]  /*1e7c0*/  CALL.REL.NOINC `($__internal_23_$__cuda_sm70_shflsync_idx_p) ;  /* 0x0000167000007944 */ /* 0x000fea0003c00000 */
[----:B------:R-:W-:Y:S01]  /*1e7d0*/  IMAD.MOV.U32 R12, RZ, RZ, R0 ;  /* 0x000000ffff0c7224 */ /* 0x000fe200078e0000 */
[----:B------:R-:W-:Y:S01]  /*1e7e0*/  MOV R5, R8 ;  /* 0x0000000800057202 */ /* 0x000fe20000000f00 */
[----:B------:R-:W-:Y:S01]  /*1e7f0*/  IMAD.MOV.U32 R6, RZ, RZ, RZ ;  /* 0x000000ffff067224 */ /* 0x000fe200078e00ff */
[----:B------:R-:W-:Y:S01]  /*1e800*/  MOV R3, R7 ;  /* 0x0000000700037202 */ /* 0x000fe20000000f00 */
[----:B------:R-:W-:Y:S01]  /*1e810*/  IMAD.MOV.U32 R0, RZ, RZ, 0x1f ;  /* 0x0000001fff007424 */ /* 0x000fe200078e00ff */
[----:B------:R-:W-:-:S02]  /*1e820*/  MOV R2, 0x1e840 ;  /* 0x0001e84000027802 */ /* 0x000fc40000000f00 */
[----:B------:R-:W-:Y:S05]  /*1e830*/  CALL.REL.NOINC `($__internal_23_$__cuda_sm70_shflsync_idx_p) ;  /* 0x0000160000007944 */ /* 0x000fea0003c00000 */
[----:B------:R-:W-:Y:S01]  /*1e840*/  MOV R9, R0 ;  /* 0x0000000000097202 */ /* 0x000fe20000000f00 */
[----:B------:R-:W-:Y:S05]  /*1e850*/  BRA `(.L_x_1388) ;  /* 0xfffe1e0000007947 */ /* 0x000fea000383ffff */
.L_x_1206:
[----:B------:R-:W-:Y:S01]  /*1e860*/  IMAD.MOV.U32 R5, RZ, RZ, R4 ;  /* 0x000000ffff057224 */ /* 0x000fe200078e0004 */
[----:B-1----:R-:W-:-:S02]  /*1e870*/  MOV R0, 0x1f ;  /* 0x0000001f00007802 */ /* 0x002fc40000000f00 */
[----:B------:R-:W-:Y:S02]  /*1e880*/  MOV R2, 0x1e8a0 ;  /* 0x0001e8a000027802 */ /* 0x000fe40000000f00 */
[----:B--234-:R-:W-:Y:S05]  /*1e890*/  CALL.REL.NOINC `($__internal_23_$__cuda_sm70_shflsync_idx_p) ;  /* 0x000015a000007944 */ /* 0x01cfea0003c00000 */
[----:B------:R-:W-:Y:S01]  /*1e8a0*/  MOV R6, R0 ;  /* 0x0000000000067202 */ /* 0x000fe20000000f00 */
[----:B------:R-:W-:Y:S05]  /*1e8b0*/  BRA `(.L_x_1205) ;  /* 0xfffe1e0000007947 */ /* 0x000fea000383ffff */
.L_x_1247:
[----:B------:R-:W-:Y:S01]  /*1e8c0*/  IMAD.MOV.U32 R5, RZ, RZ, R10 ;  /* 0x000000ffff057224 */ /* 0x000fe200078e000a */
[----:B------:R-:W-:Y:S01]  /*1e8d0*/  MOV R3, RZ ;  /* 0x000000ff00037202 */ /* 0x000fe20000000f00 */
[----:B------:R-:W-:Y:S01]  /*1e8e0*/  IMAD.MOV.U32 R0, RZ, RZ, 0x1c1f ;  /* 0x00001c1fff007424 */ /* 0x000fe200078e00ff */
[----:B-1----:R-:W-:Y:S02]  /*1e8f0*/  MOV R2, 0x1e910 ;  /* 0x0001e91000027802 */ /* 0x002fe40000000f00 */
[----:B-----5:R-:W-:Y:S05]  /*1e900*/  CALL.REL.NOINC `($__internal_23_$__cuda_sm70_shflsync_idx_p) ;  /* 0x0000153000007944 */ /* 0x020fea0003c00000 */
[----:B------:R-:W-:Y:S01]  /*1e910*/  MOV R8, R0 ;  /* 0x0000000000087202 */ /* 0x000fe20000000f00 */
[----:B------:R-:W-:Y:S05]  /*1e920*/  BRA `(.L_x_1389) ;  /* 0xfffe9fc000007947 */ /* 0x000fea000383ffff */
.L_x_1248:
[----:B------:R-:W-:Y:S01]  /*1e930*/  IMAD.MOV.U32 R5, RZ, RZ, R11 ;  /* 0x000000ffff057224 */ /* 0x000fe200078e000b */
[----:B------:R-:W-:Y:S01]  /*1e940*/  MOV R3, RZ ;  /* 0x000000ff00037202 */ /* 0x000fe20000000f00 */
[----:B------:R-:W-:Y:S01]  /*1e950*/  IMAD.MOV.U32 R0, RZ, RZ, 0x1c1f ;  /* 0x00001c1fff007424 */ /* 0x000fe200078e00ff */
[----:B-1----:R-:W-:Y:S02]  /*1e960*/  MOV R2, 0x1e980 ;  /* 0x0001e98000027802 */ /* 0x002fe40000000f00 */
[----:B--23-5:R-:W-:Y:S05]  /*1e970*/  CALL.REL.NOINC `($__internal_23_$__cuda_sm70_shflsync_idx_p) ;  /* 0x000014c000007944 */ /* 0x02cfea0003c00000 */
[----:B------:R-:W-:Y:S05]  /*1e980*/  BRA `(.L_x_1390) ;  /* 0xfffe9f8000007947 */ /* 0x000fea000383ffff */
.L_x_1251:
[----:B-1----:R-:W-:Y:S01]  /*1e990*/  IMAD.MOV.U32 R5, RZ, RZ, R10 ;  /* 0x000000ffff057224 */ /* 0x002fe200078e000a */
[----:B------:R-:W-:Y:S01]  /*1e9a0*/  MOV R3, 0x1 ;  /* 0x0000000100037802 */ /* 0x000fe20000000f00 */
[----:B------:R-:W-:Y:S01]  /*1e9b0*/  IMAD.MOV.U32 R0, RZ, RZ, 0x1c1f ;  /* 0x00001c1fff007424 */ /* 0x000fe200078e00ff */
[----:B------:R-:W-:-:S02]  /*1e9c0*/  MOV R2, 0x1e9e0 ;  /* 0x0001e9e000027802 */ /* 0x000fc40000000f00 */
[----:B---345:R-:W-:Y:S05]  /*1e9d0*/  CALL.REL.NOINC `($__internal_23_$__cuda_sm70_shflsync_idx_p) ;  /* 0x0000146000007944 */ /* 0x038fea0003c00000 */
[----:B------:R-:W-:Y:S01]  /*1e9e0*/  IMAD.MOV.U32 R8, RZ, RZ, R0 ;  /* 0x000000ffff087224 */ /* 0x000fe200078e0000 */
[----:B------:R-:W-:Y:S01]  /*1e9f0*/  MOV R3, 0x1 ;  /* 0x0000000100037802 */ /* 0x000fe20000000f00 */
[----:B------:R-:W-:Y:S01]  /*1ea00*/  IMAD.MOV.U32 R5, RZ, RZ, R11 ;  /* 0x000000ffff057224 */ /* 0x000fe200078e000b */
[----:B------:R-:W-:-:S02]  /*1ea10*/  MOV R0, 0x1c1f ;  /* 0x00001c1f00007802 */ /* 0x000fc40000000f00 */
[----:B------:R-:W-:Y:S02]  /*1ea20*/  MOV R2, 0x1ea40 ;  /* 0x0001ea4000027802 */ /* 0x000fe40000000f00 */
[----:B------:R-:W-:Y:S05]  /*1ea30*/  CALL.REL.NOINC `($__internal_23_$__cuda_sm70_shflsync_idx_p) ;  /* 0x0000140000007944 */ /* 0x000fea0003c00000 */
[----:B------:R-:W-:Y:S05]  /*1ea40*/  BRA `(.L_x_1391) ;  /* 0xfffea08000007947 */ /* 0x000fea000383ffff */
.L_x_1254:
[----:B-1----:R-:W-:Y:S01]  /*1ea50*/  IMAD.MOV.U32 R5, RZ, RZ, R10 ;  /* 0x000000ffff057224 */ /* 0x002fe200078e000a */
[----:B------:R-:W-:Y:S01]  /*1ea60*/  MOV R3, 0x2 ;  /* 0x0000000200037802 */ /* 0x000fe20000000f00 */
[----:B------:R-:W-:Y:S01]  /*1ea70*/  IMAD.MOV.U32 R0, RZ, RZ, 0x1c1f ;  /* 0x00001c1fff007424 */ /* 0x000fe200078e00ff */
[----:B------:R-:W-:Y:S02]  /*1ea80*/  MOV R2, 0x1eaa0 ;  /* 0x0001eaa000027802 */ /* 0x000fe40000000f00 */
[----:B--2345:R-:W-:Y:S05]  /*1ea90*/  CALL.REL.NOINC `($__internal_23_$__cuda_sm70_shflsync_idx_p) ;  /* 0x000013a000007944 */ /* 0x03cfea0003c00000 */
[----:B------:R-:W-:Y:S01]  /*1eaa0*/  MOV R8, R0 ;  /* 0x0000000000087202 */ /* 0x000fe20000000f00 */
[----:B------:R-:W-:Y:S05]  /*1eab0*/  BRA `(.L_x_1392) ;  /* 0xfffea1b000007947 */ /* 0x000fea000383ffff */
.L_x_1255:
[----:B-1----:R-:W-:Y:S01]  /*1eac0*/  IMAD.MOV.U32 R5, RZ, RZ, R11 ;  /* 0x000000ffff057224 */ /* 0x002fe200078e000b */
[----:B------:R-:W-:Y:S01]  /*1ead0*/  MOV R3, 0x2 ;  /* 0x0000000200037802 */ /* 0x000fe20000000f00 */
[----:B------:R-:W-:Y:S01]  /*1eae0*/  IMAD.MOV.U32 R0, RZ, RZ, 0x1c1f ;  /* 0x00001c1fff007424 */ /* 0x000fe200078e00ff */
[----:B------:R-:W-:Y:S02]  /*1eaf0*/  MOV R2, 0x1eb10 ;  /* 0x0001eb1000027802 */ /* 0x000fe40000000f00 */
[----:B--2345:R-:W-:Y:S05]  /*1eb00*/  CALL.REL.NOINC `($__internal_23_$__cuda_sm70_shflsync_idx_p) ;  /* 0x0000133000007944 */ /* 0x03cfea0003c00000 */
[----:B------:R-:W-:Y:S05]  /*1eb10*/  BRA `(.L_x_1393) ;  /* 0xfffea17000007947 */ /* 0x000fea000383ffff */
.L_x_1258:
[----:B--2---:R-:W-:Y:S01]  /*1eb20*/  IMAD.MOV.U32 R5, RZ, RZ, R10 ;  /* 0x000000ffff057224 */ /* 0x004fe200078e000a */
[----:B------:R-:W-:Y:S01]  /*1eb30*/  MOV R3, 0x3 ;  /* 0x0000000300037802 */ /* 0x000fe20000000f00 */
[----:B---3--:R-:W-:Y:S01]  /*1eb40*/  IMAD.MOV.U32 R0, RZ, RZ, 0x1c1f ;  /* 0x00001c1fff007424 */ /* 0x008fe200078e00ff */
[----:B------:R-:W-:-:S02]  /*1eb50*/  MOV R2, 0x1eb70 ;  /* 0x0001eb7000027802 */ /* 0x000fc40000000f00 */
[----:B-1--45:R-:W-:Y:S05]  /*1eb60*/  CALL.REL.NOINC `($__internal_23_$__cuda_sm70_shflsync_idx_p) ;  /* 0x000012d000007944 */ /* 0x032fea0003c00000 */
[----:B------:R-:W-:Y:S01]  /*1eb70*/  IMAD.MOV.U32 R6, RZ, RZ, R0 ;  /* 0x000000ffff067224 */ /* 0x000fe200078e0000 */
[----:B------:R-:W-:Y:S01]  /*1eb80*/  MOV R3, 0x3 ;  /* 0x0000000300037802 */ /* 0x000fe20000000f00 */
[----:B------:R-:W-:Y:S01]  /*1eb90*/  IMAD.MOV.U32 R5, RZ, RZ, R11 ;  /* 0x000000ffff057224 */ /* 0x000fe200078e000b */
[----:B------:R-:W-:-:S02]  /*1eba0*/  MOV R0, 0x1c1f ;  /* 0x00001c1f00007802 */ /* 0x000fc40000000f00 */
[----:B------:R-:W-:Y:S02]  /*1ebb0*/  MOV R2, 0x1ebd0 ;  /* 0x0001ebd000027802 */ /* 0x000fe40000000f00 */
[----:B------:R-:W-:Y:S05]  /*1ebc0*/  CALL.REL.NOINC `($__internal_23_$__cuda_sm70_shflsync_idx_p) ;  /* 0x0000127000007944 */ /* 0x000fea0003c00000 */
[----:B------:R-:W-:Y:S05]  /*1ebd0*/  BRA `(.L_x_1394) ;  /* 0xfffea26000007947 */ /* 0x000fea000383ffff */
.L_x_1315:
[----:B------:R-:W-:Y:S01]  /*1ebe0*/  IMAD.MOV.U32 R0, RZ, RZ, R247 ;  /* 0x000000ffff007224 */ /* 0x000fe200078e00f7 */
[----:B------:R-:W-:Y:S02]  /*1ebf0*/  MOV R3, 0x2 ;  /* 0x0000000200037802 */ /* 0x000fe40000000f00 */
[----:B------:R-:W-:Y:S02]  /*1ec00*/  MOV R2, 0x1ec20 ;  /* 0x0001ec2000027802 */ /* 0x000fe40000000f00 */
[----:B------:R-:W-:Y:S05]  /*1ec10*/  CALL.REL.NOINC `($__internal_22_$__cuda_sm70_shflsync_bfly_p) ;  /* 0x000011e000007944 */ /* 0x000fea0003c00000 */
[----:B------:R-:W-:Y:S05]  /*1ec20*/  BRA `(.L_x_1395) ;  /* 0xffffa62000007947 */ /* 0x000fea000383ffff */
.L_x_1316:
[----:B------:R-:W-:Y:S01]  /*1ec30*/  IMAD.MOV.U32 R0, RZ, RZ, R7 ;  /* 0x000000ffff007224 */ /* 0x000fe200078e0007 */
[----:B------:R-:W-:Y:S02]  /*1ec40*/  MOV R3, 0x1 ;  /* 0x0000000100037802 */ /* 0x000fe40000000f00 */
[----:B------:R-:W-:Y:S02]  /*1ec50*/  MOV R2, 0x1ec70 ;  /* 0x0001ec7000027802 */ /* 0x000fe40000000f00 */
[----:B-1----:R-:W-:Y:S05]  /*1ec60*/  CALL.REL.NOINC `($__internal_22_$__cuda_sm70_shflsync_bfly_p) ;  /* 0x0000119000007944 */ /* 0x002fea0003c00000 */
[----:B------:R-:W-:Y:S01]  /*1ec70*/  FADD.FTZ R7, R7, R0 ;  /* 0x0000000007077221 */ /* 0x000fe20000010000 */
[----:B------:R-:W-:Y:S02]  /*1ec80*/  MOV R0, R246 ;  /* 0x000000f600007202 */ /* 0x000fe40000000f00 */
[----:B------:R-:W-:Y:S02]  /*1ec90*/  MOV R3, 0x2 ;  /* 0x0000000200037802 */ /* 0x000fe40000000f00 */
[----:B------:R-:W-:-:S02]  /*1eca0*/  MOV R2, 0x1ecc0 ;  /* 0x0001ecc000027802 */ /* 0x000fc40000000f00 */
[----:B------:R-:W-:Y:S05]  /*1ecb0*/  CALL.REL.NOINC `($__internal_22_$__cuda_sm70_shflsync_bfly_p) ;  /* 0x0000114000007944 */ /* 0x000fea0003c00000 */
[----:B------:R-:W-:Y:S01]  /*1ecc0*/  FADD.FTZ R5, R246, R0 ;  /* 0x00000000f6057221 */ /* 0x000fe20000010000 */
[----:B------:R-:W-:-:S02]  /*1ecd0*/  MOV R3, 0x1 ;  /* 0x0000000100037802 */ /* 0x000fc40000000f00 */
[----:B------:R-:W-:Y:S02]  /*1ece0*/  MOV R2, 0x1ed10 ;  /* 0x0001ed1000027802 */ /* 0x000fe40000000f00 */
[----:B------:R-:W-:Y:S02]  /*1ecf0*/  MOV R0, R5 ;  /* 0x0000000500007202 */ /* 0x000fe40000000f00 */
[----:B------:R-:W-:Y:S05]  /*1ed00*/  CALL.REL.NOINC `($__internal_22_$__cuda_sm70_shflsync_bfly_p) ;  /* 0x000010f000007944 */ /* 0x000fea0003c00000 */
[----:B------:R-:W-:Y:S01]  /*1ed10*/  FADD.FTZ R4, R5, R0 ;  /* 0x0000000005047221 */ /* 0x000fe20000010000 */
[----:B------:R-:W-:Y:S02]  /*1ed20*/  MOV R0, R251 ;  /* 0x000000fb00007202 */ /* 0x000fe40000000f00 */
[----:B------:R-:W-:Y:S02]  /*1ed30*/  MOV R3, 0x2 ;  /* 0x0000000200037802 */ /* 0x000fe40000000f00 */
[----:B------:R-:W-:Y:S02]  /*1ed40*/  MOV R2, 0x1ed60 ;  /* 0x0001ed6000027802 */ /* 0x000fe40000000f00 */
[----:B------:R-:W-:Y:S05]  /*1ed50*/  CALL.REL.NOINC `($__internal_22_$__cuda_sm70_shflsync_bfly_p) ;  /* 0x000010a000007944 */ /* 0x000fea0003c00000 */
[----:B------:R-:W-:Y:S01]  /*1ed60*/  FADD.FTZ R6, R251, R0 ;  /* 0x00000000fb067221 */ /* 0x000fe20000010000 */
[----:B------:R-:W-:Y:S02]  /*1ed70*/  MOV R3, 0x1 ;  /* 0x0000000100037802 */ /* 0x000fe40000000f00 */
[----:B------:R-:W-:-:S02]  /*1ed80*/  MOV R2, 0x1edb0 ;  /* 0x0001edb000027802 */ /* 0x000fc40000000f00 */
        /* <DEDUP_REMOVED lines=9> */
[----:B------:R-:W-:Y:S02]  /*1ee20*/  MOV R2, 0x1ee50 ;  /* 0x0001ee5000027802 */ /* 0x000fe40000000f00 */
[----:B------:R-:W-:-:S02]  /*1ee30*/  MOV R0, R5 ;  /* 0x0000000500007202 */ /* 0x000fc40000000f00 */
[----:B------:R-:W-:Y:S05]  /*1ee40*/  CALL.REL.NOINC `($__internal_22_$__cuda_sm70_shflsync_bfly_p) ;  /* 0x00000fb000007944 */ /* 0x000fea0003c00000 */
[----:B------:R-:W-:Y:S01]  /*1ee50*/  MOV R8, R0 ;  /* 0x0000000000087202 */ /* 0x000fe20000000f00 */
[----:B------:R-:W-:Y:S05]  /*1ee60*/  BRA `(.L_x_1396) ;  /* 0xffffa4d000007947 */ /* 0x000fea000383ffff */
.L_x_1323:
[----:B-1234-:R-:W-:Y:S01]  /*1ee70*/  IMAD.MOV.U32 R5, RZ, RZ, R12 ;  /* 0x000000ffff057224 */ /* 0x01efe200078e000c */
[----:B------:R-:W-:Y:S01]  /*1ee80*/  MOV R3, RZ ;  /* 0x000000ff00037202 */ /* 0x000fe20000000f00 */
[----:B------:R-:W-:Y:S01]  /*1ee90*/  IMAD.MOV.U32 R0, RZ, RZ, 0x1c1f ;  /* 0x00001c1fff007424 */ /* 0x000fe200078e00ff */
[----:B------:R-:W-:-:S02]  /*1eea0*/  MOV R2, 0x1eec0 ;  /* 0x0001eec000027802 */ /* 0x000fc40000000f00 */
[----:B------:R-:W-:Y:S05]  /*1eeb0*/  CALL.REL.NOINC `($__internal_23_$__cuda_sm70_shflsync_idx_p) ;  /* 0x00000f8000007944 */ /* 0x000fea0003c00000 */
[----:B------:R-:W-:Y:S01]  /*1eec0*/  MOV R10, R0 ;  /* 0x00000000000a7202 */ /* 0x000fe20000000f00 */
[----:B------:R-:W-:Y:S05]  /*1eed0*/  BRA `(.L_x_1397) ;  /* 0xffffbf4000007947 */ /* 0x000fea000383ffff */
.L_x_1324:
[----:B------:R-:W-:Y:S01]  /*1eee0*/  IMAD.MOV.U32 R5, RZ, RZ, R13 ;  /* 0x000000ffff057224 */ /* 0x000fe200078e000d */
[----:B------:R-:W-:Y:S01]  /*1eef0*/  MOV R3, RZ ;  /* 0x000000ff00037202 */ /* 0x000fe20000000f00 */
[----:B------:R-:W-:Y:S01]  /*1ef00*/  IMAD.MOV.U32 R0, RZ, RZ, 0x1c1f ;  /* 0x00001c1fff007424 */ /* 0x000fe200078e00ff */
[----:B------:R-:W-:-:S02]  /*1ef10*/  MOV R2, 0x1ef30 ;  /* 0x0001ef3000027802 */ /* 0x000fc40000000f00 */
[----:B-12---:R-:W-:Y:S05]  /*1ef20*/  CALL.REL.NOINC `($__internal_23_$__cuda_sm70_shflsync_idx_p) ;  /* 0x00000f1000007944 */ /* 0x006fea0003c00000 */
[----:B------:R-:W-:Y:S05]  /*1ef30*/  BRA `(.L_x_1398) ;  /* 0xffffbf0000007947 */ /* 0x000fea000383ffff */
.L_x_1327:
[----:B------:R-:W-:Y:S01]  /*1ef40*/  IMAD.MOV.U32 R5, RZ, RZ, R12 ;  /* 0x000000ffff057224 */ /* 0x000fe200078e000c */
[----:B--2---:R-:W-:Y:S01]  /*1ef50*/  MOV R3, 0x1 ;  /* 0x0000000100037802 */ /* 0x004fe20000000f00 */
[----:B----4-:R-:W-:Y:S01]  /*1ef60*/  IMAD.MOV.U32 R0, RZ, RZ, 0x1c1f ;  /* 0x00001c1fff007424 */ /* 0x010fe200078e00ff */
[----:B------:R-:W-:-:S02]  /*1ef70*/  MOV R2, 0x1ef90 ;  /* 0x0001ef9000027802 */ /* 0x000fc40000000f00 */
[----:B-1-3--:R-:W-:Y:S05]  /*1ef80*/  CALL.REL.NOINC `($__internal_23_$__cuda_sm70_shflsync_idx_p) ;  /* 0x00000eb000007944 */ /* 0x00afea0003c00000 */
[----:B------:R-:W-:Y:S01]  /*1ef90*/  IMAD.MOV.U32 R10, RZ, RZ, R0 ;  /* 0x000000ffff0a7224 */ /* 0x000fe200078e0000 */
[----:B------:R-:W-:Y:S01]  /*1efa0*/  MOV R3, 0x1 ;  /* 0x0000000100037802 */ /* 0x000fe20000000f00 */
[----:B------:R-:W-:Y:S01]  /*1efb0*/  IMAD.MOV.U32 R5, RZ, RZ, R13 ;  /* 0x000000ffff057224 */ /* 0x000fe200078e000d */
[----:B------:R-:W-:-:S02]  /*1efc0*/  MOV R0, 0x1c1f ;  /* 0x00001c1f00007802 */ /* 0x000fc40000000f00 */
[----:B------:R-:W-:Y:S02]  /*1efd0*/  MOV R2, 0x1eff0 ;  /* 0x0001eff000027802 */ /* 0x000fe40000000f00 */
[----:B------:R-:W-:Y:S05]  /*1efe0*/  CALL.REL.NOINC `($__internal_23_$__cuda_sm70_shflsync_idx_p) ;  /* 0x00000e5000007944 */ /* 0x000fea0003c00000 */
[----:B------:R-:W-:Y:S05]  /*1eff0*/  BRA `(.L_x_1399) ;  /* 0xffffbfc000007947 */ /* 0x000fea000383ffff */
.L_x_1330:
[----:B------:R-:W-:Y:S01]  /*1f000*/  IMAD.MOV.U32 R5, RZ, RZ, R12 ;  /* 0x000000ffff057224 */ /* 0x000fe200078e000c */
[----:B-1----:R-:W-:Y:S01]  /*1f010*/  MOV R3, 0x2 ;  /* 0x0000000200037802 */ /* 0x002fe20000000f00 */
[----:B----4-:R-:W-:Y:S01]  /*1f020*/  IMAD.MOV.U32 R0, RZ, RZ, 0x1c1f ;  /* 0x00001c1fff007424 */ /* 0x010fe200078e00ff */
[----:B------:R-:W-:Y:S02]  /*1f030*/  MOV R2, 0x1f050 ;  /* 0x0001f05000027802 */ /* 0x000fe40000000f00 */
[----:B--23--:R-:W-:Y:S05]  /*1f040*/  CALL.REL.NOINC `($__internal_23_$__cuda_sm70_shflsync_idx_p) ;  /* 0x00000df000007944 */ /* 0x00cfea0003c00000 */
[----:B------:R-:W-:Y:S01]  /*1f050*/  MOV R10, R0 ;  /* 0x00000000000a7202 */ /* 0x000fe20000000f00 */
[----:B------:R-:W-:Y:S05]  /*1f060*/  BRA `(.L_x_1400) ;  /* 0xffffc0d000007947 */ /* 0x000fea000383ffff */
.L_x_1331:
[----:B------:R-:W-:Y:S01]  /*1f070*/  IMAD.MOV.U32 R5, RZ, RZ, R13 ;  /* 0x000000ffff057224 */ /* 0x000fe200078e000d */
[----:B------:R-:W-:Y:S01]  /*1f080*/  MOV R3, 0x2 ;  /* 0x0000000200037802 */ /* 0x000fe20000000f00 */
[----:B----4-:R-:W-:Y:S01]  /*1f090*/  IMAD.MOV.U32 R0, RZ, RZ, 0x1c1f ;  /* 0x00001c1fff007424 */ /* 0x010fe200078e00ff */
[----:B------:R-:W-:Y:S02]  /*1f0a0*/  MOV R2, 0x1f0c0 ;  /* 0x0001f0c000027802 */ /* 0x000fe40000000f00 */
[----:B-123--:R-:W-:Y:S05]  /*1f0b0*/  CALL.REL.NOINC `($__internal_23_$__cuda_sm70_shflsync_idx_p) ;  /* 0x00000d8000007944 */ /* 0x00efea0003c00000 */
[----:B------:R-:W-:Y:S05]  /*1f0c0*/  BRA `(.L_x_1401) ;  /* 0xffffc09000007947 */ /* 0x000fea000383ffff */
.L_x_1334:
[----:B------:R-:W-:Y:S01]  /*1f0d0*/  IMAD.MOV.U32 R5, RZ, RZ, R12 ;  /* 0x000000ffff057224 */ /* 0x000fe200078e000c */
[----:B-1----:R-:W-:Y:S01]  /*1f0e0*/  MOV R3, 0x3 ;  /* 0x0000000300037802 */ /* 0x002fe20000000f00 */
[----:B------:R-:W-:Y:S01]  /*1f0f0*/  IMAD.MOV.U32 R0, RZ, RZ, 0x1c1f ;  /* 0x00001c1fff007424 */ /* 0x000fe200078e00ff */
[----:B------:R-:W-:-:S02]  /*1f100*/  MOV R2, 0x1f120 ;  /* 0x0001f12000027802 */ /* 0x000fc40000000f00 */
[----:B--234-:R-:W-:Y:S05]  /*1f110*/  CALL.REL.NOINC `($__internal_23_$__cuda_sm70_shflsync_idx_p) ;  /* 0x00000d2000007944 */ /* 0x01cfea0003c00000 */
[----:B------:R-:W-:Y:S01]  /*1f120*/  IMAD.MOV.U32 R6, RZ, RZ, R0 ;  /* 0x000000ffff067224 */ /* 0x000fe200078e0000 */
[----:B------:R-:W-:Y:S01]  /*1f130*/  MOV R3, 0x3 ;  /* 0x0000000300037802 */ /* 0x000fe20000000f00 */
[----:B------:R-:W-:Y:S01]  /*1f140*/  IMAD.MOV.U32 R5, RZ, RZ, R13 ;  /* 0x000000ffff057224 */ /* 0x000fe200078e000d */
[----:B------:R-:W-:-:S02]  /*1f150*/  MOV R0, 0x1c1f ;  /* 0x00001c1f00007802 */ /* 0x000fc40000000f00 */
[----:B------:R-:W-:Y:S02]  /*1f160*/  MOV R2, 0x1f180 ;  /* 0x0001f18000027802 */ /* 0x000fe40000000f00 */
[----:B------:R-:W-:Y:S05]  /*1f170*/  CALL.REL.NOINC `($__internal_23_$__cuda_sm70_shflsync_idx_p) ;  /* 0x00000cc000007944 */ /* 0x000fea0003c00000 */
[----:B------:R-:W-:Y:S05]  /*1f180*/  BRA `(.L_x_1402) ;  /* 0xffffc16000007947 */ /* 0x000fea000383ffff */
.L_x_1336:
[----:B------:R-:W-:Y:S01]  /*1f190*/  IMAD.MOV.U32 R5, RZ, RZ, R17 ;  /* 0x000000ffff057224 */ /* 0x000fe200078e0011 */
[----:B------:R-:W-:Y:S01]  /*1f1a0*/  MOV R3, RZ ;  /* 0x000000ff00037202 */ /* 0x000fe20000000f00 */
[----:B------:R-:W-:Y:S01]  /*1f1b0*/  IMAD.MOV.U32 R0, RZ, RZ, 0x1c1f ;  /* 0x00001c1fff007424 */ /* 0x000fe200078e00ff */
[----:B------:R-:W-:Y:S02]  /*1f1c0*/  MOV R2, 0x1f1e0 ;  /* 0x0001f1e000027802 */ /* 0x000fe40000000f00 */
[----:B------:R-:W-:Y:S05]  /*1f1d0*/  CALL.REL.NOINC `($__internal_23_$__cuda_sm70_shflsync_idx_p) ;  /* 0x00000c6000007944 */ /* 0x000fea0003c00000 */
[----:B------:R-:W-:Y:S01]  /*1f1e0*/  MOV R4, R0 ;  /* 0x0000000000047202 */ /* 0x000fe20000000f00 */
[----:B------:R-:W-:Y:S05]  /*1f1f0*/  BRA `(.L_x_1403) ;  /* 0xffffc47000007947 */ /* 0x000fea000383ffff */
.L_x_1337:
[----:B------:R-:W-:Y:S01]  /*1f200*/  IMAD.MOV.U32 R5, RZ, RZ, R25 ;  /* 0x000000ffff057224 */ /* 0x000fe200078e0019 */
[----:B------:R-:W-:Y:S01]  /*1f210*/  MOV R3, RZ ;  /* 0x000000ff00037202 */ /* 0x000fe20000000f00 */
[----:B------:R-:W-:Y:S01]  /*1f220*/  IMAD.MOV.U32 R0, RZ, RZ, 0x1c1f ;  /* 0x00001c1fff007424 */ /* 0x000fe200078e00ff */
[----:B------:R-:W-:Y:S02]  /*1f230*/  MOV R2, 0x1f250 ;  /* 0x0001f25000027802 */ /* 0x000fe40000000f00 */
[----:B-12---:R-:W-:Y:S05]  /*1f240*/  CALL.REL.NOINC `($__internal_23_$__cuda_sm70_shflsync_idx_p) ;  /* 0x00000bf000007944 */ /* 0x006fea0003c00000 */
[----:B------:R-:W-:Y:S05]  /*1f250*/  BRA `(.L_x_1404) ;  /* 0xffffc43000007947 */ /* 0x000fea000383ffff */
.L_x_1340:
[----:B------:R-:W-:Y:S01]  /*1f260*/  IMAD.MOV.U32 R5, RZ, RZ, R17 ;  /* 0x000000ffff057224 */ /* 0x000fe200078e0011 */
[----:B----4-:R-:W-:Y:S01]  /*1f270*/  MOV R3, 0x1 ;  /* 0x0000000100037802 */ /* 0x010fe20000000f00 */
[----:B------:R-:W-:Y:S01]  /*1f280*/  IMAD.MOV.U32 R0, RZ, RZ, 0x1c1f ;  /* 0x00001c1fff007424 */ /* 0x000fe200078e00ff */
[----:B------:R-:W-:-:S02]  /*1f290*/  MOV R2, 0x1f2b0 ;  /* 0x0001f2b000027802 */ /* 0x000fc40000000f00 */
[----:B-123--:R-:W-:Y:S05]  /*1f2a0*/  CALL.REL.NOINC `($__internal_23_$__cuda_sm70_shflsync_idx_p) ;  /* 0x00000b9000007944 */ /* 0x00efea0003c00000 */
[----:B------:R-:W-:Y:S01]  /*1f2b0*/  IMAD.MOV.U32 R4, RZ, RZ, R0 ;  /* 0x000000ffff047224 */ /* 0x000fe200078e0000 */
[----:B------:R-:W-:Y:S01]  /*1f2c0*/  MOV R3, 0x1 ;  /* 0x0000000100037802 */ /* 0x000fe20000000f00 */
[----:B------:R-:W-:Y:S01]  /*1f2d0*/  IMAD.MOV.U32 R5, RZ, RZ, R25 ;  /* 0x000000ffff057224 */ /* 0x000fe200078e0019 */
[----:B------:R-:W-:-:S02]  /*1f2e0*/  MOV R0, 0x1c1f ;  /* 0x00001c1f00007802 */ /* 0x000fc40000000f00 */
[----:B------:R-:W-:Y:S02]  /*1f2f0*/  MOV R2, 0x1f310 ;  /* 0x0001f31000027802 */ /* 0x000fe40000000f00 */
[----:B------:R-:W-:Y:S05]  /*1f300*/  CALL.REL.NOINC `($__internal_23_$__cuda_sm70_shflsync_idx_p) ;  /* 0x00000b3000007944 */ /* 0x000fea0003c00000 */
[----:B------:R-:W-:Y:S05]  /*1f310*/  BRA `(.L_x_1405) ;  /* 0xffffc85000007947 */ /* 0x000fea000383ffff */
.L_x_1343:
[----:B------:R-:W-:Y:S01]  /*1f320*/  IMAD.MOV.U32 R5, RZ, RZ, R17 ;  /* 0x000000ffff057224 */ /* 0x000fe200078e0011 */
[----:B----4-:R-:W-:Y:S01]  /*1f330*/  MOV R3, 0x2 ;  /* 0x0000000200037802 */ /* 0x010fe20000000f00 */
[----:B------:R-:W-:Y:S01]  /*1f340*/  IMAD.MOV.U32 R0, RZ, RZ, 0x1c1f ;  /* 0x00001c1fff007424 */ /* 0x000fe200078e00ff */
[----:B------:R-:W-:Y:S02]  /*1f350*/  MOV R2, 0x1f370 ;  /* 0x0001f37000027802 */ /* 0x000fe40000000f00 */
[----:B-123--:R-:W-:Y:S05]  /*1f360*/  CALL.REL.NOINC `($__internal_23_$__cuda_sm70_shflsync_idx_p) ;  /* 0x00000ad000007944 */ /* 0x00efea0003c00000 */
[----:B------:R-:W-:Y:S01]  /*1f370*/  MOV R4, R0 ;  /* 0x0000000000047202 */ /* 0x000fe20000000f00 */
[----:B------:R-:W-:Y:S05]  /*1f380*/  BRA `(.L_x_1406) ;  /* 0xffffcb4000007947 */ /* 0x000fea000383ffff */
.L_x_1344:
[----:B------:R-:W-:Y:S01]  /*1f390*/  IMAD.MOV.U32 R5, RZ, RZ, R25 ;  /* 0x000000ffff057224 */ /* 0x000fe200078e0019 */
[----:B----4-:R-:W-:Y:S01]  /*1f3a0*/  MOV R3, 0x2 ;  /* 0x0000000200037802 */ /* 0x010fe20000000f00 */
[----:B------:R-:W-:Y:S01]  /*1f3b0*/  IMAD.MOV.U32 R0, RZ, RZ, 0x1c1f ;  /* 0x00001c1fff007424 */ /* 0x000fe200078e00ff */
[----:B------:R-:W-:Y:S02]  /*1f3c0*/  MOV R2, 0x1f3e0 ;  /* 0x0001f3e000027802 */ /* 0x000fe40000000f00 */
[----:B-123--:R-:W-:Y:S05]  /*1f3d0*/  CALL.REL.NOINC `($__internal_23_$__cuda_sm70_shflsync_idx_p) ;  /* 0x00000a6000007944 */ /* 0x00efea0003c00000 */
[----:B------:R-:W-:Y:S05]  /*1f3e0*/  BRA `(.L_x_1407) ;  /* 0xffffcb0000007947 */ /* 0x000fea000383ffff */
.L_x_1347:
[----:B------:R-:W-:Y:S01]  /*1f3f0*/  IMAD.MOV.U32 R5, RZ, RZ, R17 ;  /* 0x000000ffff057224 */ /* 0x000fe200078e0011 */
[----:B--2---:R-:W-:Y:S01]  /*1f400*/  MOV R3, 0x3 ;  /* 0x0000000300037802 */ /* 0x004fe20000000f00 */
[----:B-1----:R-:W-:Y:S01]  /*1f410*/  IMAD.MOV.U32 R0, RZ, RZ, 0x1c1f ;  /* 0x00001c1fff007424 */ /* 0x002fe200078e00ff */
[----:B------:R-:W-:-:S02]  /*1f420*/  MOV R2, 0x1f440 ;  /* 0x0001f44000027802 */ /* 0x000fc40000000f00 */
[----:B---34-:R-:W-:Y:S05]  /*1f430*/  CALL.REL.NOINC `($__internal_23_$__cuda_sm70_shflsync_idx_p) ;  /* 0x00000a0000007944 */ /* 0x018fea0003c00000 */
[----:B------:R-:W-:Y:S01]  /*1f440*/  IMAD.MOV.U32 R4, RZ, RZ, R0 ;  /* 0x000000ffff047224 */ /* 0x000fe200078e0000 */
[----:B------:R-:W-:Y:S01]  /*1f450*/  MOV R3, 0x3 ;  /* 0x0000000300037802 */ /* 0x000fe20000000f00 */
[----:B------:R-:W-:Y:S01]  /*1f460*/  IMAD.MOV.U32 R5, RZ, RZ, R25 ;  /* 0x000000ffff057224 */ /* 0x000fe200078e0019 */
[----:B------:R-:W-:-:S02]  /*1f470*/  MOV R0, 0x1c1f ;  /* 0x00001c1f00007802 */ /* 0x000fc40000000f00 */
[----:B------:R-:W-:Y:S02]  /*1f480*/  MOV R2, 0x1f4a0 ;  /* 0x0001f4a000027802 */ /* 0x000fe40000000f00 */
[----:B------:R-:W-:Y:S05]  /*1f490*/  CALL.REL.NOINC `($__internal_23_$__cuda_sm70_shflsync_idx_p) ;  /* 0x000009a000007944 */ /* 0x000fea0003c00000 */
[----:B------:R-:W-:Y:S05]  /*1f4a0*/  BRA `(.L_x_1408) ;  /* 0xffffcdd000007947 */ /* 0x000fea000383ffff */
.L_x_1351:
[----:B------:R-:W-:Y:S01]  /*1f4b0*/  IMAD.MOV.U32 R5, RZ, RZ, R9 ;  /* 0x000000ffff057224 */ /* 0x000fe200078e0009 */
[----:B------:R-:W-:Y:S01]  /*1f4c0*/  MOV R3, RZ ;  /* 0x000000ff00037202 */ /* 0x000fe20000000f00 */
[----:B------:R-:W-:Y:S01]  /*1f4d0*/  IMAD.MOV.U32 R0, RZ, RZ, 0x1c1f ;  /* 0x00001c1fff007424 */ /* 0x000fe200078e00ff */
[----:B------:R-:W-:Y:S02]  /*1f4e0*/  MOV R2, 0x1f500 ;  /* 0x0001f50000027802 */ /* 0x000fe40000000f00 */
[----:B------:R-:W-:Y:S05]  /*1f4f0*/  CALL.REL.NOINC `($__internal_23_$__cuda_sm70_shflsync_idx_p) ;  /* 0x0000094000007944 */ /* 0x000fea0003c00000 */
[----:B------:R-:W-:Y:S01]  /*1f500*/  MOV R8, R0 ;  /* 0x0000000000087202 */ /* 0x000fe20000000f00 */
[----:B------:R-:W-:Y:S05]  /*1f510*/  BRA `(.L_x_1409) ;  /* 0xffffd8b000007947 */ /* 0x000fea000383ffff */
.L_x_1352:
[----:B------:R-:W-:Y:S01]  /*1f520*/  IMAD.MOV.U32 R5, RZ, RZ, R12 ;  /* 0x000000ffff057224 */ /* 0x000fe200078e000c */
[----:B------:R-:W-:Y:S01]  /*1f530*/  MOV R3, RZ ;  /* 0x000000ff00037202 */ /* 0x000fe20000000f00 */
[----:B------:R-:W-:Y:S01]  /*1f540*/  IMAD.MOV.U32 R0, RZ, RZ, 0x1c1f ;  /* 0x00001c1fff007424 */ /* 0x000fe200078e00ff */
[----:B------:R-:W-:Y:S02]  /*1f550*/  MOV R2, 0x1f570 ;  /* 0x0001f57000027802 */ /* 0x000fe40000000f00 */
[----:B-12---:R-:W-:Y:S05]  /*1f560*/  CALL.REL.NOINC `($__internal_23_$__cuda_sm70_shflsync_idx_p) ;  /* 0x000008d000007944 */ /* 0x006fea0003c00000 */
[----:B------:R-:W-:Y:S05]  /*1f570*/  BRA `(.L_x_1410) ;  /* 0xffffd87000007947 */ /* 0x000fea000383ffff */
.L_x_1355:
[----:B--2---:R-:W-:Y:S01]  /*1f580*/  IMAD.MOV.U32 R5, RZ, RZ, R9 ;  /* 0x000000ffff057224 */ /* 0x004fe200078e0009 */
[----:B------:R-:W-:Y:S01]  /*1f590*/  MOV R3, 0x1 ;  /* 0x0000000100037802 */ /* 0x000fe20000000f00 */
        /* <DEDUP_REMOVED lines=10> */
.L_x_1358:
[----:B-1----:R-:W-:Y:S01]  /*1f640*/  IMAD.MOV.U32 R5, RZ, RZ, R9 ;  /* 0x000000ffff057224 */ /* 0x002fe200078e0009 */
[----:B------:R-:W-:Y:S01]  /*1f650*/  MOV R3, 0x2 ;  /* 0x0000000200037802 */ /* 0x000fe20000000f00 */
[----:B----4-:R-:W-:Y:S01]  /*1f660*/  IMAD.MOV.U32 R0, RZ, RZ, 0x1c1f ;  /* 0x00001c1fff007424 */ /* 0x010fe200078e00ff */
[----:B------:R-:W-:Y:S02]  /*1f670*/  MOV R2, 0x1f690 ;  /* 0x0001f69000027802 */ /* 0x000fe40000000f00 */
[----:B--23--:R-:W-:Y:S05]  /*1f680*/  CALL.REL.NOINC `($__internal_23_$__cuda_sm70_shflsync_idx_p) ;  /* 0x000007b000007944 */ /* 0x00cfea0003c00000 */
[----:B------:R-:W-:Y:S01]  /*1f690*/  MOV R8, R0 ;  /* 0x0000000000087202 */ /* 0x000fe20000000f00 */
[----:B------:R-:W-:Y:S05]  /*1f6a0*/  BRA `(.L_x_1412) ;  /* 0xffffda5000007947 */ /* 0x000fea000383ffff */
.L_x_1359:
[----:B------:R-:W-:Y:S01]  /*1f6b0*/  IMAD.MOV.U32 R5, RZ, RZ, R12 ;  /* 0x000000ffff057224 */ /* 0x000fe200078e000c */
[----:B------:R-:W-:Y:S01]  /*1f6c0*/  MOV R3, 0x2 ;  /* 0x0000000200037802 */ /* 0x000fe20000000f00 */
[----:B----4-:R-:W-:Y:S01]  /*1f6d0*/  IMAD.MOV.U32 R0, RZ, RZ, 0x1c1f ;  /* 0x00001c1fff007424 */ /* 0x010fe200078e00ff */
[----:B------:R-:W-:Y:S02]  /*1f6e0*/  MOV R2, 0x1f700 ;  /* 0x0001f70000027802 */ /* 0x000fe40000000f00 */
[----:B-123--:R-:W-:Y:S05]  /*1f6f0*/  CALL.REL.NOINC `($__internal_23_$__cuda_sm70_shflsync_idx_p) ;  /* 0x0000074000007944 */ /* 0x00efea0003c00000 */
[----:B------:R-:W-:Y:S05]  /*1f700*/  BRA `(.L_x_1413) ;  /* 0xffffda1000007947 */ /* 0x000fea000383ffff */
.L_x_1362:
[----:B-1----:R-:W-:Y:S01]  /*1f710*/  IMAD.MOV.U32 R5, RZ, RZ, R9 ;  /* 0x000000ffff057224 */ /* 0x002fe200078e0009 */
[----:B------:R-:W-:Y:S01]  /*1f720*/  MOV R3, 0x3 ;  /* 0x0000000300037802 */ /* 0x000fe20000000f00 */
        /* <DEDUP_REMOVED lines=10> */
.L_x_1364:
[----:B------:R-:W-:Y:S01]  /*1f7d0*/  IMAD.MOV.U32 R5, RZ, RZ, R74 ;  /* 0x000000ffff057224 */ /* 0x000fe200078e004a */
[----:B------:R-:W-:Y:S01]  /*1f7e0*/  MOV R3, RZ ;  /* 0x000000ff00037202 */ /* 0x000fe20000000f00 */
[----:B------:R-:W-:Y:S01]  /*1f7f0*/  IMAD.MOV.U32 R0, RZ, RZ, 0x1f ;  /* 0x0000001fff007424 */ /* 0x000fe200078e00ff */
[----:B------:R-:W-:Y:S02]  /*1f800*/  MOV R2, 0x1f820 ;  /* 0x0001f82000027802 */ /* 0x000fe40000000f00 */
[----:B--2---:R-:W-:Y:S05]  /*1f810*/  CALL.REL.NOINC `($__internal_23_$__cuda_sm70_shflsync_idx_p) ;  /* 0x0000062000007944 */ /* 0x004fea0003c00000 */
[----:B------:R-:W-:Y:S01]  /*1f820*/  MOV R9, R0 ;  /* 0x0000000000097202 */ /* 0x000fe20000000f00 */
[----:B------:R-:W-:Y:S05]  /*1f830*/  BRA `(.L_x_1415) ;  /* 0xffffdcb000007947 */ /* 0x000fea000383ffff */
.L_x_1365:
[----:B------:R-:W-:Y:S01]  /*1f840*/  IMAD.MOV.U32 R5, RZ, RZ, R74 ;  /* 0x000000ffff057224 */ /* 0x000fe200078e004a */
[----:B------:R-:W-:Y:S01]  /*1f850*/  MOV R3, 0x1 ;  /* 0x0000000100037802 */ /* 0x000fe20000000f00 */
[----:B------:R-:W-:Y:S01]  /*1f860*/  IMAD.MOV.U32 R0, RZ, RZ, 0x1f ;  /* 0x0000001fff007424 */ /* 0x000fe200078e00ff */
[----:B------:R-:W-:Y:S02]  /*1f870*/  MOV R2, 0x1f890 ;  /* 0x0001f89000027802 */ /* 0x000fe40000000f00 */
[----:B-12---:R-:W-:Y:S05]  /*1f880*/  CALL.REL.NOINC `($__internal_23_$__cuda_sm70_shflsync_idx_p) ;  /* 0x000005b000007944 */ /* 0x006fea0003c00000 */
[----:B------:R-:W-:Y:S01]  /*1f890*/  MOV R8, R0 ;  /* 0x0000000000087202 */ /* 0x000fe20000000f00 */
[----:B------:R-:W-:Y:S05]  /*1f8a0*/  BRA `(.L_x_1416) ;  /* 0xffffdc6000007947 */ /* 0x000fea000383ffff */
.L_x_1366:
[----:B------:R-:W-:Y:S02]  /*1f8b0*/  MOV R2, 0x1 ;  /* 0x0000000100027802 */ /* 0x000fe40000000f00 */
[----:B------:R-:W-:-:S02]  /*1f8c0*/  MOV R3, 0x1f8e0 ;  /* 0x0001f8e000037802 */ /* 0x000fc40000000f00 */
[----:B-1234-:R-:W-:Y:S05]  /*1f8d0*/  CALL.REL.NOINC `($__internal_24_$__cuda_sm70_shflsync_up_p) ;  /* 0x000005b000007944 */ /* 0x01efea0003c00000 */
[----:B------:R-:W-:Y:S05]  /*1f8e0*/  BRA `(.L_x_1417) ;  /* 0xffffdd5000007947 */ /* 0x000fea000383ffff */
.L_x_1367:
[----:B------:R-:W-:Y:S02]  /*1f8f0*/  MOV R2, 0x2 ;  /* 0x0000000200027802 */ /* 0x000fe40000000f00 */
[----:B------:R-:W-:-:S02]  /*1f900*/  MOV R3, 0x1f920 ;  /* 0x0001f92000037802 */ /* 0x000fc40000000f00 */
[----:B--2-4-:R-:W-:Y:S05]  /*1f910*/  CALL.REL.NOINC `($__internal_24_$__cuda_sm70_shflsync_up_p) ;  /* 0x0000057000007944 */ /* 0x014fea0003c00000 */
        /* <DEDUP_REMOVED lines=23> */
.L_x_1371:
[----:B------:R-:W-:Y:S02]  /*1fa90*/  MOV R2, 0x1 ;  /* 0x0000000100027802 */ /* 0x000fe40000000f00 */
[----:B------:R-:W-:Y:S02]  /*1faa0*/  MOV R3, 0x1fac0 ;  /* 0x0001fac000037802 */ /* 0x000fe40000000f00 */
[----:B------:R-:W-:Y:S05]  /*1fab0*/  CALL.REL.NOINC `($__internal_24_$__cuda_sm70_shflsync_up_p) ;  /* 0x000003d000007944 */ /* 0x000fea0003c00000 */
[----:B------:R-:W-:Y:S01]  /*1fac0*/  MOV R2, R4 ;  /* 0x0000000400027202 */ /* 0x000fe20000000f00 */
[----:B------:R-:W-:Y:S05]  /*1fad0*/  BRA `(.L_x_1419) ;  /* 0xffffddc000007947 */ /* 0x000fea000383ffff */
.L_x_1372:
        /* <DEDUP_REMOVED lines=26> */
.L_x_1374:
[----:B------:R-:W-:Y:S02]  /*1fc80*/  SEL R0, RZ, 0x1, P0 ;  /* 0x00000001ff007807 */ /* 0x000fe40000000000 */
[----:B------:R-:W-:Y:S02]  /*1fc90*/  MOV R2, 0x1fcb0 ;  /* 0x0001fcb000027802 */ /* 0x000fe40000000f00 */
[----:B-1----:R-:W-:Y:S05]  /*1fca0*/  CALL.REL.NOINC `($__internal_25_$__cuda_sm70_votesync_ballot) ;  /* 0x0000025000007944 */ /* 0x002fea0003c00000 */
[----:B------:R-:W-:Y:S01]  /*1fcb0*/  MOV R12, R0 ;  /* 0x00000000000c7202 */ /* 0x000fe20000000f00 */
[----:B------:R-:W-:Y:S05]  /*1fcc0*/  BRA `(.L_x_1421) ;  /* 0xffffdd6000007947 */ /* 0x000fea000383ffff */
.L_x_1375:
[----:B------:R-:W-:Y:S01]  /*1fcd0*/  IMAD.MOV.U32 R5, RZ, RZ, R6 ;  /* 0x000000ffff057224 */ /* 0x000fe200078e0006 */
[----:B------:R-:W-:Y:S01]  /*1fce0*/  MOV R3, R8 ;  /* 0x0000000800037202 */ /* 0x000fe20000000f00 */
[----:B--2---:R-:W-:Y:S01]  /*1fcf0*/  IMAD.MOV.U32 R0, RZ, RZ, 0x1f ;  /* 0x0000001fff007424 */ /* 0x004fe200078e00ff */
[----:B------:R-:W-:Y:S02]  /*1fd00*/  MOV R2, 0x1fd20 ;  /* 0x0001fd2000027802 */ /* 0x000fe40000000f00 */
[----:B-1----:R-:W-:Y:S05]  /*1fd10*/  CALL.REL.NOINC `($__internal_23_$__cuda_sm70_shflsync_idx_p) ;  /* 0x0000012000007944 */ /* 0x002fea0003c00000 */
[----:B------:R-:W-:Y:S01]  /*1fd20*/  IMAD.MOV.U32 R10, RZ, RZ, R0 ;  /* 0x000000ffff0a7224 */ /* 0x000fe200078e0000 */
[----:B------:R-:W-:Y:S01]  /*1fd30*/  MOV R3, R8 ;  /* 0x0000000800037202 */ /* 0x000fe20000000f00 */
[----:B------:R-:W-:Y:S01]  /*1fd40*/  IMAD.MOV.U32 R5, RZ, RZ, R7 ;  /* 0x000000ffff057224 */ /* 0x000fe200078e0007 */
[----:B------:R-:W-:Y:S02]  /*1fd50*/  MOV R0, 0x1f ;  /* 0x0000001f00007802 */ /* 0x000fe40000000f00 */
[----:B------:R-:W-:-:S02]  /*1fd60*/  MOV R2, 0x1fd80 ;  /* 0x0001fd8000027802 */ /* 0x000fc40000000f00 */
[----:B------:R-:W-:Y:S05]  /*1fd70*/  CALL.REL.NOINC `($__internal_23_$__cuda_sm70_shflsync_idx_p) ;  /* 0x000000c000007944 */ /* 0x000fea0003c00000 */
[----:B------:R-:W-:Y:S01]  /*1fd80*/  MOV R7, R0 ;  /* 0x0000000000077202 */ /* 0x000fe20000000f00 */
[----:B------:R-:W-:Y:S05]  /*1fd90*/  BRA `(.L_x_1422) ;  /* 0xffffdd0000007947 */ /* 0x000fea000383ffff */
.L_x_1378:
[----:B------:R-:W-:Y:S01]  /*1fda0*/  IMAD.MOV.U32 R5, RZ, RZ, R4 ;  /* 0x000000ffff057224 */ /* 0x000fe200078e0004 */
[----:B--2---:R-:W-:-:S02]  /*1fdb0*/  MOV R0, 0x1f ;  /* 0x0000001f00007802 */ /* 0x004fc40000000f00 */
[----:B------:R-:W-:Y:S02]  /*1fdc0*/  MOV R2, 0x1fde0 ;  /* 0x0001fde000027802 */ /* 0x000fe40000000f00 */
[----:B-1-34-:R-:W-:Y:S05]  /*1fdd0*/  CALL.REL.NOINC `($__internal_23_$__cuda_sm70_shflsync_idx_p) ;  /* 0x0000006000007944 */ /* 0x01afea0003c00000 */
[----:B------:R-:W-:Y:S01]  /*1fde0*/  MOV R13, R0 ;  /* 0x00000000000d7202 */ /* 0x000fe20000000f00 */
[----:B------:R-:W-:Y:S05]  /*1fdf0*/  BRA `(.L_x_1377) ;  /* 0xffffdd0000007947 */ /* 0x000fea000383ffff */
        .weak           $__internal_22_$__cuda_sm70_shflsync_bfly_p
        .type           $__internal_22_$__cuda_sm70_shflsync_bfly_p,@function
        .size           $__internal_22_$__cuda_sm70_shflsync_bfly_p,($__internal_23_$__cuda_sm70_shflsync_idx_p - $__internal_22_$__cuda_sm70_shflsync_bfly_p)
$__internal_22_$__cuda_sm70_shflsync_bfly_p:
[----:B------:R-:W-:Y:S04]  /*1fe00*/  WARPSYNC R8 ;  /* 0x0000000800007348 */ /* 0x000fe80003800000 */
[----:B------:R1:W2:Y:S02]  /*1fe10*/  SHFL.BFLY PT, R0, R0, R3, R9 ;  /* 0x0c00000300007389 */ /* 0x0002a400000e0009 */
[----:B-1----:R-:W-:-:S04]  /*1fe20*/  MOV R3, 0x0 ;  /* 0x0000000000037802 */ /* 0x002fc80000000f00 */
[----:B--2---:R-:W-:Y:S05]  /*1fe30*/  RET.REL.NODEC R2 `(_ZN7cutlass13device_kernelIN5flash19enable_sm80_to_sm89INS1_16FlashAttnFwdSm80INS1_25CollectiveMainloopFwdSm80ILi4ELi1ELb0EN4cute5tupleIJNS5_1CILi128EEENS7_ILi48EEENS7_ILi96EEEEEELi96ENS_6half_tEfNS_4arch4Sm80ELb1ELb0ELb1ELb1ELb0ELb1ELb1ELb1EEENS1_21CollectiveEpilogueFwdINS6_IJS8_SA_S9_EEENS6_IJNS7_ILi1EEESI_SI_EEESC_SE_Li128ELb1ELb1ELb1ELb0EEENS1_36VarlenDynamicPersistentTileSchedulerILi128ELi48ELi128ELi128ELb1ELb1ELb0ELb1ELb1ELb1EEEEEEEEEvNT_6ParamsE) ;  /* 0xfffe01c002007950 */ /* 0x004fea0003c3ffff */
        .weak           $__internal_23_$__cuda_sm70_shflsync_idx_p
        .type           $__internal_23_$__cuda_sm70_shflsync_idx_p,@function
        .size           $__internal_23_$__cuda_sm70_shflsync_idx_p,($__internal_24_$__cuda_sm70_shflsync_up_p - $__internal_23_$__cuda_sm70_shflsync_idx_p)
$__internal_23_$__cuda_sm70_shflsync_idx_p:
[----:B------:R-:W-:-:S04]  /*1fe40*/  MOV R75, 0xffffffff ;  /* 0xffffffff004b7802 */ /* 0x000fc80000000f00 */
[----:B------:R-:W-:Y:S04]  /*1fe50*/  WARPSYNC R75 ;  /* 0x0000004b00007348 */ /* 0x000fe80003800000 */
[----:B------:R1:W2:Y:S02]  /*1fe60*/  SHFL.IDX PT, R0, R5, R3, R0 ;  /* 0x0000000305007389 */ /* 0x0002a400000e0000 */
[----:B-1----:R-:W-:-:S04]  /*1fe70*/  MOV R3, 0x0 ;  /* 0x0000000000037802 */ /* 0x002fc80000000f00 */
[----:B--2---:R-:W-:Y:S05]  /*1fe80*/  RET.REL.NODEC R2 `(_ZN7cutlass13device_kernelIN5flash19enable_sm80_to_sm89INS1_16FlashAttnFwdSm80INS1_25CollectiveMainloopFwdSm80ILi4ELi1ELb0EN4cute5tupleIJNS5_1CILi128EEENS7_ILi48EEENS7_ILi96EEEEEELi96ENS_6half_tEfNS_4arch4Sm80ELb1ELb0ELb1ELb1ELb0ELb1ELb1ELb1EEENS1_21CollectiveEpilogueFwdINS6_IJS8_SA_S9_EEENS6_IJNS7_ILi1EEESI_SI_EEESC_SE_Li128ELb1ELb1ELb1ELb0EEENS1_36VarlenDynamicPersistentTileSchedulerILi128ELi48ELi128ELi128ELb1ELb1ELb0ELb1ELb1ELb1EEEEEEEEEvNT_6ParamsE) ;  /* 0xfffe017002007950 */ /* 0x004fea0003c3ffff */
        .weak           $__internal_24_$__cuda_sm70_shflsync_up_p
        .type           $__internal_24_$__cuda_sm70_shflsync_up_p,@function
        .size           $__internal_24_$__cuda_sm70_shflsync_up_p,($__internal_25_$__cuda_sm70_votesync_ballot - $__internal_24_$__cuda_sm70_shflsync_up_p)
$__internal_24_$__cuda_sm70_shflsync_up_p:
[----:B------:R-:W-:Y:S02]  /*1fe90*/  IMAD.MOV.U32 R4, RZ, RZ, RZ ;  /* 0x000000ffff047224 */ /* 0x000fe400078e00ff */
[----:B------:R-:W-:-:S04]  /*1fea0*/  IMAD.MOV.U32 R10, RZ, RZ, -0x1 ;  /* 0xffffffffff0a7424 */ /* 0x000fc800078e00ff */
[----:B------:R-:W-:Y:S04]  /*1feb0*/  WARPSYNC R10 ;  /* 0x0000000a00007348 */ /* 0x000fe80003800000 */
[----:B------:R1:W2:Y:S02]  /*1fec0*/  SHFL.UP PT, R4, R0, R2, R4 ;  /* 0x0400000200047389 */ /* 0x0002a400000e0004 */
[----:B-1----:R-:W-:Y:S02]  /*1fed0*/  MOV R2, R3 ;  /* 0x0000000300027202 */ /* 0x002fe40000000f00 */
[----:B------:R-:W-:-:S04]  /*1fee0*/  MOV R3, 0x0 ;  /* 0x0000000000037802 */ /* 0x000fc80000000f00 */
[----:B--2---:R-:W-:Y:S05]  /*1fef0*/  RET.REL.NODEC R2 `(_ZN7cutlass13device_kernelIN5flash19enable_sm80_to_sm89INS1_16FlashAttnFwdSm80INS1_25CollectiveMainloopFwdSm80ILi4ELi1ELb0EN4cute5tupleIJNS5_1CILi128EEENS7_ILi48EEENS7_ILi96EEEEEELi96ENS_6half_tEfNS_4arch4Sm80ELb1ELb0ELb1ELb1ELb0ELb1ELb1ELb1EEENS1_21CollectiveEpilogueFwdINS6_IJS8_SA_S9_EEENS6_IJNS7_ILi1EEESI_SI_EEESC_SE_Li128ELb1ELb1ELb1ELb0EEENS1_36VarlenDynamicPersistentTileSchedulerILi128ELi48ELi128ELi128ELb1ELb1ELb0ELb1ELb1ELb1EEEEEEEEEvNT_6ParamsE) ;  /* 0xfffe010002007950 */ /* 0x004fea0003c3ffff */
        .weak           $__internal_25_$__cuda_sm70_votesync_ballot
        .type           $__internal_25_$__cuda_sm70_votesync_ballot,@function
        .size           $__internal_25_$__cuda_sm70_votesync_ballot,(.L_x_2878 - $__internal_25_$__cuda_sm70_votesync_ballot)
$__internal_25_$__cuda_sm70_votesync_ballot:
[----:B------:R-:W-:Y:S01]  /*1ff00*/  ISETP.NE.U32.AND P0, PT, R0, 0x1, PT ;  /* 0x000000010000780c */ /* 0x000fe20003f05070 */
[----:B------:R-:W-:-:S04]  /*1ff10*/  IMAD.MOV.U32 R3, RZ, RZ, -0x1 ;  /* 0xffffffffff037424 */ /* 0x000fc800078e00ff */
[----:B------:R-:W-:Y:S08]  /*1ff20*/  WARPSYNC R3 ;  /* 0x0000000300007348 */ /* 0x000ff00003800000 */
[----:B------:R-:W-:-:S04]  /*1ff30*/  VOTE.ANY R0, PT, !P0 ;  /* 0x0000000000007806 */ /* 0x000fc800040e0100 */
[----:B------:R-:W-:Y:S01]  /*1ff40*/  LOP3.LUT R0, R0, R3, RZ, 0xc0, !PT ;  /* 0x0000000300007212 */ /* 0x000fe200078ec0ff */
[----:B------:R-:W-:-:S04]  /*1ff50*/  IMAD.MOV.U32 R3, RZ, RZ, 0x0 ;  /* 0x00000000ff037424 */ /* 0x000fc800078e00ff */
[----:B------:R-:W-:Y:S05]  /*1ff60*/  RET.REL.NODEC R2 `(_ZN7cutlass13device_kernelIN5flash19enable_sm80_to_sm89INS1_16FlashAttnFwdSm80INS1_25CollectiveMainloopFwdSm80ILi4ELi1ELb0EN4cute5tupleIJNS5_1CILi128EEENS7_ILi48EEENS7_ILi96EEEEEELi96ENS_6half_tEfNS_4arch4Sm80ELb1ELb0ELb1ELb1ELb0ELb1ELb1ELb1EEENS1_21CollectiveEpilogueFwdINS6_IJS8_SA_S9_EEENS6_IJNS7_ILi1EEESI_SI_EEESC_SE_Li128ELb1ELb1ELb1ELb0EEENS1_36VarlenDynamicPersistentTileSchedulerILi128ELi48ELi128ELi128ELb1ELb1ELb0ELb1ELb1ELb1EEEEEEEEEvNT_6ParamsE) ;  /* 0xfffe009002007950 */ /* 0x000fea0003c3ffff */
.L_x_1423:
        /* <DEDUP_REMOVED lines=9> */
.L_x_2878:


//--------------------- .text._ZN7cutlass13device_kernelIN5flash19enable_sm80_to_sm89INS1_16FlashAttnFwdSm80INS1_25CollectiveMainloopFwdSm80ILi4ELi1ELb0EN4cute5tupleIJNS5_1CILi128EEENS7_ILi64EEENS7_ILi96EEEEEELi96ENS_6half_tEfNS_4arch4Sm80ELb0ELb0ELb0ELb0ELb0ELb0ELb1ELb1EEENS1_21CollectiveEpilogueFwdINS6_IJS8_SA_S9_EEENS6_IJNS7_ILi1EEESI_SI_EEESC_SE_Li128ELb0ELb1ELb1ELb0EEENS1_19SingleTileSchedulerILb0ELb1ELb1ELi128EEEEEEEEEvNT_6ParamsE --------------------------
	.section	.text._ZN7cutlass13device_kernelIN5flash19enable_sm80_to_sm89INS1_16FlashAttnFwdSm80INS1_25CollectiveMainloopFwdSm80ILi4ELi1ELb0EN4cute5tupleIJNS5_1CILi128EEENS7_ILi64EEENS7_ILi96EEEEEELi96ENS_6half_tEfNS_4arch4Sm80ELb0ELb0ELb0ELb0ELb0ELb0ELb1ELb1EEENS1_21CollectiveEpilogueFwdINS6_IJS8_SA_S9_EEENS6_IJNS7_ILi1EEESI_SI_EEESC_SE_Li128ELb0ELb1ELb1ELb0EEENS1_19SingleTileSchedulerILb0ELb1ELb1ELi128EEEEEEEEEvNT_6ParamsE,"ax",@progbits
	.sectioninfo	@"SHI_REGISTERS=255"
	.align	128
.text._ZN7cutlass13device_kernelIN5flash19enable_sm80_to_sm89INS1_16FlashAttnFwdSm80INS1_25CollectiveMainloopFwdSm80ILi4ELi1ELb0EN4cute5tupleIJNS5_1CILi128EEENS7_ILi64EEENS7_ILi96EEEEEELi96ENS_6half_tEfNS_4arch4Sm80ELb0ELb0ELb0ELb0ELb0ELb0ELb1ELb1EEENS1_21CollectiveEpilogueFwdINS6_IJS8_SA_S9_EEENS6_IJNS7_ILi1EEESI_SI_EEESC_SE_Li128ELb0ELb1ELb1ELb0EEENS1_19SingleTileSchedulerILb0ELb1ELb1ELi128EEEEEEEEEvNT_6ParamsE:
        .type           _ZN7cutlass13device_kernelIN5flash19enable_sm80_to_sm89INS1_16FlashAttnFwdSm80INS1_25CollectiveMainloopFwdSm80ILi4ELi1ELb0EN4cute5tupleIJNS5_1CILi128EEENS7_ILi64EEENS7_ILi96EEEEEELi96ENS_6half_tEfNS_4arch4Sm80ELb0ELb0ELb0ELb0ELb0ELb0ELb1ELb1EEENS1_21CollectiveEpilogueFwdINS6_IJS8_SA_S9_EEENS6_IJNS7_ILi1EEESI_SI_EEESC_SE_Li128ELb0ELb1ELb1ELb0EEENS1_19SingleTileSchedulerILb0ELb1ELb1ELi128EEEEEEEEEvNT_6ParamsE,@function
        .size           _ZN7cutlass13device_kernelIN5flash19enable_sm80_to_sm89INS1_16FlashAttnFwdSm80INS1_25CollectiveMainloopFwdSm80ILi4ELi1ELb0EN4cute5tupleIJNS5_1CILi128EEENS7_ILi64EEENS7_ILi96EEEEEELi96ENS_6half_tEfNS_4arch4Sm80ELb0ELb0ELb0ELb0ELb0ELb0ELb1ELb1EEENS1_21CollectiveEpilogueFwdINS6_IJS8_SA_S9_EEENS6_IJNS7_ILi1EEESI_SI_EEESC_SE_Li128ELb0ELb1ELb1ELb0EEENS1_19SingleTileSchedulerILb0ELb1ELb1ELi128EEEEEEEEEvNT_6ParamsE,(.L_x_2883 - _ZN7cutlass13device_kernelIN5flash19enable_sm80_to_sm89INS1_16FlashAttnFwdSm80INS1_25CollectiveMainloopFwdSm80ILi4ELi1ELb0EN4cute5tupleIJNS5_1CILi128EEENS7_ILi64EEENS7_ILi96EEEEEELi96ENS_6half_tEfNS_4arch4Sm80ELb0ELb0ELb0ELb0ELb0ELb0ELb1ELb1EEENS1_21CollectiveEpilogueFwdINS6_IJS8_SA_S9_EEENS6_IJNS7_ILi1EEESI_SI_EEESC_SE_Li128ELb0ELb1ELb1ELb0EEENS1_19SingleTileSchedulerILb0ELb1ELb1ELi128EEEEEEEEEvNT_6ParamsE)
        .other          _ZN7cutlass13device_kernelIN5flash19enable_sm80_to_sm89INS1_16FlashAttnFwdSm80INS1_25CollectiveMainloopFwdSm80ILi4ELi1ELb0EN4cute5tupleIJNS5_1CILi128EEENS7_ILi64EEENS7_ILi96EEEEEELi96ENS_6half_tEfNS_4arch4Sm80ELb0ELb0ELb0ELb0ELb0ELb0ELb1ELb1EEENS1_21CollectiveEpilogueFwdINS6_IJS8_SA_S9_EEENS6_IJNS7_ILi1EEESI_SI_EEESC_SE_Li128ELb0ELb1ELb1ELb0EEENS1_19SingleTileSchedulerILb0ELb1ELb1ELi128EEEEEEEEEvNT_6ParamsE,@"STO_CUDA_ENTRY STV_DEFAULT"
_ZN7cutlass13device_kernelIN5flash19enable_sm80_to_sm89INS1_16FlashAttnFwdSm80INS1_25CollectiveMainloopFwdSm80ILi4ELi1ELb0EN4cute5tupleIJNS5_1CILi128EEENS7_ILi64EEENS7_ILi96EEEEEELi96ENS_6half_tEfNS_4arch4Sm80ELb0ELb0ELb0ELb0ELb0ELb0ELb1ELb1EEENS1_21CollectiveEpilogueFwdINS6_IJS8_SA_S9_EEENS6_IJNS7_ILi1EEESI_SI_EEESC_SE_Li128ELb0ELb1ELb1ELb0EEENS1_19SingleTileSchedulerILb0ELb1ELb1ELi128EEEEEEEEEvNT_6ParamsE:
        /* <DEDUP_REMOVED lines=17> */
.L_x_1424:
[----:B--23--:R-:W-:Y:S01]  /*0110*/  IMAD.MOV.U32 R0, RZ, RZ, c[0x0][0x550] ;  /* 0x00015400ff007624 */ /* 0x00cfe200078e00ff */
[----:B------:R-:W-:-:S04]  /*0120*/  MOV R3, R2 ;  /* 0x0000000200037202 */ /* 0x000fc80000000f00 */
[----:B------:R-:W-:-:S13]  /*0130*/  ISETP.NE.AND P0, PT, R0, 0x1, PT ;  /* 0x000000010000780c */ /* 0x000fda0003f05270 */
[----:B------:R-:W-:-:S05]  /*0140*/  @P0 IMAD.HI.U32 R0, R2, c[0x0][0x554], RZ ;  /* 0x0001550002000a27 */ /* 0x000fca00078e00ff */
[----:B------:R-:W-:-:S05]  /*0150*/  @P0 SHF.R.U32.HI R3, RZ, c[0x0][0x558], R0 ;  /* 0x00015600ff030a19 */ /* 0x000fca0000011600 */
[----:B------:R1:W-:Y:S02]  /*0160*/  STL [R1+0x30], R3 ;  /* 0x0000300301007387 */ /* 0x0003e40000100800 */
.L_x_1425:
        /* <DEDUP_REMOVED lines=45> */
.L_x_1426:
        /* <DEDUP_REMOVED lines=68> */
[-C--:B------:R-:W-:Y:S01]  /*0880*/  LEA.HI R19, R25, R172.reuse, RZ, 0x2 ;  /* 0x000000ac19137211 */ /* 0x080fe200078f10ff */
        /* <DEDUP_REMOVED lines=26> */
[----:B------:R-:W-:Y:S02]  /*0a30*/  SEL R37, RZ, 0x1, P5 ;  /* 0x00000001ff257807 */ /* 0x000fe40002800000 */
[----:B------:R-:W-:Y:S01]  /*0a40*/  LOP3.LUT R0, R0, 0xc0, RZ, 0xc0, !PT ;  /* 0x000000c000007812 */ /* 0x000fe200078ec0ff */
[C---:B------:R-:W-:Y:S02]  /*0a50*/  IMAD R8, R28.reuse, c[0x0][0x1c4], R8 ;  /* 0x000071001c087a24 */ /* 0x040fe400078e0208 */
[----:B------:R-:W-:Y:S01]  /*0a60*/  IMAD.WIDE.U32 R2, R28, c[0x0][0x1c0], R2 ;  /* 0x000070001c027a25 */ /* 0x000fe200078e0002 */
[----:B------:R-:W-:Y:S02]  /*0a70*/  LOP3.LUT R7, R0, 0x18, R4, 0xf8, !PT ;  /* 0x0000001800077812 */ /* 0x000fe400078ef804 */
        /* <DEDUP_REMOVED lines=18> */
[----:B------:R-:W-:Y:S01]  /*0ba0*/  IMAD R15, R36, c[0x0][0x20c], R6 ;  /* 0x00008300240f7a24 */ /* 0x000fe200078e0206 */
        /* <DEDUP_REMOVED lines=20> */
[----:B------:R-:W-:Y:S01]  /*0cf0*/  IMAD.WIDE.U32 R2, R22, c[0x0][0x210], R6 ;  /* 0x0000840016027a25 */ /* 0x000fe200078e0006 */
[----:B------:R-:W-:-:S03]  /*0d00*/  P2R R22, PR, RZ, 0x10 ;  /* 0x00000010ff167803 */ /* 0x000fc60000000000 */
        /* <DEDUP_REMOVED lines=35> */
[----:B------:R-:W-:-:S04]  /*0f40*/  IMAD.WIDE.U32 R30, R2, c[0x0][0x1f0], R12 ;  /* 0x00007c00021e7a25 */ /* 0x000fc800078e000c */
        /* <DEDUP_REMOVED lines=24> */
.L_x_1429:
[----:B---34-:R-:W-:Y:S05]  /*10d0*/  BSYNC B0 ;  /* 0x0000000000007941 */ /* 0x018fea0003800000 */
.L_x_1428:
        /* <DEDUP_REMOVED lines=22> */
.L_x_1431:
[----:B------:R-:W-:Y:S05]  /*1240*/  BSYNC B0 ;  /* 0x0000000000007941 */ /* 0x000fea0003800000 */
.L_x_1430:
        /* <DEDUP_REMOVED lines=22> */
.L_x_1433:
[----:B------:R-:W-:Y:S05]  /*13b0*/  BSYNC B0 ;  /* 0x0000000000007941 */ /* 0x000fea0003800000 */
.L_x_1432:
[----:B-1--4-:R-:W1:Y:S01]  /*13c0*/  SHFL.IDX PT, R6, R16, 0x3, 0x1c1f ;  /* 0x007c1f0010067f89 */ /* 0x012e6200000e0000 */
[----:B------:R-:W-:Y:S01]  /*13d0*/  IADD3 R0, R17, 0x60, RZ ;  /* 0x0000006011007810 */ /* 0x000fe20007ffe0ff */
[----:B------:R-:W-:Y:S01]  /*13e0*/  IMAD.MOV.U32 R160, RZ, RZ, 0x6 ;  /* 0x00000006ffa07424 */ /* 0x000fe200078e00ff */
[----:B------:R-:W-:Y:S01]  /*13f0*/  IADD3 R137, R136, -0x1, RZ ;  /* 0xffffffff88897810 */ /* 0x000fe20007ffe0ff */
[----:B------:R-:W4:Y:S01]  /*1400*/  SHFL.IDX PT, R7, R15, 0x3, 0x1c1f ;  /* 0x007c1f000f077f89 */ /* 0x000f2200000e0000 */
[----:B------:R-:W-:Y:S01]  /*1410*/  ISETP.GE.AND P0, PT, R0, UR4, PT ;  /* 0x0000000400007c0c */ /* 0x000fe2000bf06270 */
[----:B------:R-:W-:Y:S01]  /*1420*/  IMAD.SHL.U32 R224, R224, 0x2, RZ ;  /* 0x00000002e0e07824 */ /* 0x000fe200078e00ff */
[----:B------:R-:W-:Y:S01]  /*1430*/  IADD3 R2, -R36, c[0x0][0x1d0], RZ ;  /* 0x0000740024027a10 */ /* 0x000fe20007ffe1ff */
[----:B------:R-:W-:Y:S01]  /*1440*/  IMAD.MOV.U32 R166, RZ, RZ, R32 ;  /* 0x000000ffffa67224 */ /* 0x000fe200078e0020 */
[----:B------:R-:W-:Y:S01]  /*1450*/  SHF.R.S32.HI R29, RZ, 0x1f, R137 ;  /* 0x0000001fff1d7819 */ /* 0x000fe20000011489 */
[----:B------:R-:W-:Y:S01]  /*1460*/  IMAD.MOV.U32 R167, RZ, RZ, R33 ;  /* 0x000000ffffa77224 */ /* 0x000fe200078e0021 */
[----:B------:R-:W-:Y:S01]  /*1470*/  SHF.R.S32.HI R13, RZ, 0x4, R23 ;  /* 0x00000004ff0d7819 */ /* 0x000fe20000011417 */
[----:B------:R-:W-:Y:S01]  /*1480*/  IMAD R2, R137, -0x40, R2 ;  /* 0xffffffc089027824 */ /* 0x000fe200078e0202 */
[----:B------:R-:W-:Y:S01]  /*1490*/  IADD3 R185, R136, -0x2, RZ ;  /* 0xfffffffe88b97810 */ /* 0x000fe20007ffe0ff */
[----:B------:R-:W-:Y:S01]  /*14a0*/  IMAD.MOV.U32 R166, RZ, RZ, R30 ;  /* 0x000000ffffa67224 */ /* 0x000fe200078e001e */
[----:B------:R-:W-:Y:S01]  /*14b0*/  LEA.HI R12, R23, R13, RZ, 0x1 ;  /* 0x0000000d170c7211 */ /* 0x000fe200078f08ff */
[----:B------:R-:W-:-:S03]  /*14c0*/  IMAD.MOV.U32 R138, RZ, RZ, -0x40 ;  /* 0xffffffc0ff8a7424 */ /* 0x000fc600078e00ff */
[----:B------:R-:W-:Y:S01]  /*14d0*/  LOP3.LUT R12, R12, 0xfffffffe, RZ, 0xc0, !PT ;  /* 0xfffffffe0c0c7812 */ /* 0x000fe200078ec0ff */
[----:B------:R-:W-:Y:S01]  /*14e0*/  IMAD R138, R137, R138, c[0x0][0x1d0] ;  /* 0x00007400898a7624 */ /* 0x000fe200078e028a */
[----:B------:R-:W-:Y:S01]  /*14f0*/  STL.64 [R1+0x10], R166 ;  /* 0x000010a601007387 */ /* 0x000fe20000100a00 */
[C---:B-1----:R-:W-:Y:S02]  /*1500*/  @!P0 LEA R8, P2, R4.reuse, R6, 0x1 ;  /* 0x0000000604088211 */ /* 0x042fe400078408ff */
[----:B------:R-:W-:Y:S02]  /*1510*/  IMAD.IADD R12, R13, 0x1, -R12 ;  /* 0x000000010d0c7824 */ /* 0x000fe400078e0a0c */
[----:B----4-:R-:W-:Y:S01]  /*1520*/  @!P0 LEA.HI.X R9, R4, R7, R5, 0x1, P2 ;  /* 0x0000000704098211 */ /* 0x010fe200010f0c05 */
[----:B------:R-:W-:Y:S01]  /*1530*/  IMAD.MOV.U32 R5, RZ, RZ, c[0x0][0x1e0] ;  /* 0x00007800ff057624 */ /* 0x000fe200078e00ff */
[----:B------:R-:W-:Y:S02]  /*1540*/  ISETP.GE.AND P2, PT, R2, 0x1, PT ;  /* 0x000000010200780c */ /* 0x000fe40003f46270 */
[----:B------:R-:W-:Y:S01]  /*1550*/  @!P0 IADD3 R4, R4, 0x40, RZ ;  /* 0x0000004004048810 */ /* 0x000fe20007ffe0ff */
[C---:B------:R-:W-:Y:S01]  /*1560*/  IMAD.SHL.U32 R161, R5.reuse, 0x40, RZ ;  /* 0x0000004005a17824 */ /* 0x040fe200078e00ff */
[C---:B------:R-:W-:Y:S01]  /*1570*/  SHF.L.U64.HI R160, R5.reuse, R160, c[0x0][0x1e4] ;  /* 0x0000790005a07619 */ /* 0x040fe200000102a0 */
[----:B------:R-:W-:Y:S01]  /*1580*/  @!PT LDS RZ, [RZ] ;  /* 0x00000000fffff984 */ /* 0x000fe20000000800 */
[----:B------:R1:W-:Y:S01]  /*1590*/  @!P0 LDGSTS.E.BYPASS.LTC128B.128 [R224+0x7900], [R8.64], !P1 ;  /* 0x0790000008e08fae */ /* 0x0003e2000c901d46 */
[----:B------:R-:W-:-:S03]  /*15a0*/  IMAD.SHL.U32 R164, R5, 0x20, RZ ;  /* 0x0000002005a47824 */ /* 0x000fc600078e00ff */
[----:B------:R-:W-:-:S04]  /*15b0*/  IMAD R0, R160, R137, RZ ;  /* 0x00000089a0007224 */ /* 0x000fc800078e02ff */
[-C--:B------:R-:W-:Y:S02]  /*15c0*/  IMAD R0, R29, R161.reuse, R0 ;  /* 0x000000a11d007224 */ /* 0x080fe400078e0200 */
[----:B-1----:R-:W-:-:S04]  /*15d0*/  IMAD.WIDE.U32 R8, R137, R161, R166 ;  /* 0x000000a189087225 */ /* 0x002fc800078e00a6 */
[----:B------:R-:W-:Y:S01]  /*15e0*/  IMAD.IADD R0, R9, 0x1, R0 ;  /* 0x0000000109007824 */ /* 0x000fe200078e0200 */
[----:B------:R-:W-:Y:S01]  /*15f0*/  @P2 LEA R10, P1, R8, c[0x0][0x1c8], 0x1 ;  /* 0x00007200080a2a11 */ /* 0x000fe200078208ff */
[----:B------:R-:W-:-:S03]  /*1600*/  IMAD.MOV.U32 R9, RZ, RZ, 0x5 ;  /* 0x00000005ff097424 */ /* 0x000fc600078e00ff */
[----:B------:R-:W-:Y:S02]  /*1610*/  @P2 LEA.HI.X R11, R8, c[0x0][0x1cc], R0, 0x1, P1 ;  /* 0x00007300080b2a11 */ /* 0x000fe400008f0c00 */
[----:B------:R-:W-:Y:S02]  /*1620*/  ISETP.GE.AND P1, PT, R2, 0x21, PT ;  /* 0x000000210200780c */ /* 0x000fe40003f26270 */
[----:B------:R-:W-:Y:S02]  /*1630*/  SHF.L.U64.HI R165, R5, R9, c[0x0][0x1e4] ;  /* 0x0000790005a57619 */ /* 0x000fe40000010209 */
[----:B------:R-:W-:-:S05]  /*1640*/  LOP3.LUT R5, R20, 0x7fffffe, RZ, 0xc0, !PT ;  /* 0x07fffffe14057812 */ /* 0x000fca00078ec0ff */
[----:B------:R-:W-:-:S04]  /*1650*/  IMAD.IADD R158, R18, 0x1, -R5 ;  /* 0x00000001129e7824 */ /* 0x000fc800078e0a05 */
[----:B------:R-:W-:Y:S02]  /*1660*/  @P1 IADD3 R2, P4, R164, R8, RZ ;  /* 0x00000008a4021210 */ /* 0x000fe40007f9e0ff */
[----:B------:R-:W-:-:S03]  /*1670*/  @!P0 SHF.R.S32.HI R8, RZ, 0x1f, R14 ;  /* 0x0000001fff088819 */ /* 0x000fc6000001140e */
[----:B------:R-:W-:Y:S01]  /*1680*/  @P1 IMAD.X R0, R165, 0x1, R0, P4 ;  /* 0x00000001a5001824 */ /* 0x000fe200020e0600 */
[----:B------:R-:W-:Y:S02]  /*1690*/  @!P0 LEA.HI R8, R8, R14, RZ, 0x3 ;  /* 0x0000000e08088211 */ /* 0x000fe400078f18ff */
[----:B------:R-:W-:Y:S02]  /*16a0*/  ISETP.NE.AND P4, PT, R162, RZ, PT ;  /* 0x000000ffa200720c */ /* 0x000fe40003f85270 */
[----:B------:R-:W-:Y:S02]  /*16b0*/  @!P0 LOP3.LUT R8, R8, 0xfffffff8, RZ, 0xc0, !PT ;  /* 0xfffffff808088812 */ /* 0x000fe400078ec0ff */
[----:B------:R-:W-:-:S03]  /*16c0*/  SHF.R.S32.HI R14, RZ, 0x1f, R18 ;  /* 0x0000001fff0e7819 */ /* 0x000fc60000011412 */
[----:B------:R-:W-:Y:S01]  /*16d0*/  @!P0 IMAD.WIDE R8, R8, 0x2, R6 ;  /* 0x0000000208088825 */ /* 0x000fe200078e0206 */
[----:B------:R-:W-:-:S04]  /*16e0*/  LEA.HI R5, R14, R18, RZ, 0x3 ;  /* 0x000000120e057211 */ /* 0x000fc800078f18ff */
[----:B------:R1:W-:Y:S02]  /*16f0*/  @!P0 LDGSTS.E.BYPASS.LTC128B.128 [R224+0x9900], [R8.64], !P3 ;  /* 0x0990000008e08fae */ /* 0x0003e4000d901d46 */
[----:B-1----:R-:W-:-:S04]  /*1700*/  @P1 LEA R8, P3, R2, c[0x0][0x1c8], 0x1 ;  /* 0x0000720002081a11 */ /* 0x002fc800078608ff */
[----:B------:R-:W-:Y:S02]  /*1710*/  @P1 LEA.HI.X R9, R2, c[0x0][0x1cc], R0, 0x1, P3 ;  /* 0x0000730002091a11 */ /* 0x000fe400018f0c00 */
[----:B------:R-:W-:Y:S02]  /*1720*/  @!P0 SHF.R.S32.HI R0, RZ, 0x1f, R4 ;  /* 0x0000001fff008819 */ /* 0x000fe40000011404 */
[----:B------:R-:W-:Y:S02]  /*1730*/  ISETP.NE.AND P3, PT, R22, RZ, PT ;  /* 0x000000ff1600720c */ /* 0x000fe40003f65270 */
[----:B------:R-:W-:Y:S02]  /*1740*/  @!P0 LEA.HI R4, R0, R4, RZ, 0x3 ;  /* 0x0000000400048211 */ /* 0x000fe400078f18ff */
[----:B------:R-:W-:Y:S02]  /*1750*/  LOP3.LUT R2, R26, 0xfffffff8, RZ, 0xc0, !PT ;  /* 0xfffffff81a027812 */ /* 0x000fe400078ec0ff */
[----:B------:R-:W-:-:S03]  /*1760*/  @!P0 LOP3.LUT R4, R4, 0xfffffff8, RZ, 0xc0, !PT ;  /* 0xfffffff804048812 */ /* 0x000fc600078ec0ff */
[----:B------:R-:W-:Y:S02]  /*1770*/  IMAD.IADD R2, R172, 0x1, -R2 ;  /* 0x00000001ac027824 */ /* 0x000fe400078e0a02 */
[----:B------:R-:W-:-:S03]  /*1780*/  @!P0 IMAD.WIDE R6, R4, 0x2, R6 ;  /* 0x0000000204068825 */ /* 0x000fc600078e0206 */
[----:B------:R-:W-:Y:S02]  /*1790*/  LEA.HI R0, R2, R2, RZ, 0x1 ;  /* 0x0000000202007211 */ /* 0x000fe400078f08ff */
[----:B------:R1:W-:Y:S02]  /*17a0*/  @!P0 LDGSTS.E.BYPASS.LTC128B.128 [R224+0xb900], [R6.64], !P3 ;  /* 0x0b90000006e08fae */ /* 0x0003e4000d901d46 */
[----:B------:R-:W-:Y:S02]  /*17b0*/  LOP3.LUT R4, R0, 0x3fffffe, RZ, 0xc0, !PT ;  /* 0x03fffffe00047812 */ /* 0x000fe400078ec0ff */
[----:B------:R-:W0:Y:S01]  /*17c0*/  LDGDEPBAR ;  /* 0x00000000000079af */ /* 0x000e220000000000 */
[----:B------:R-:W-:Y:S02]  /*17d0*/  SHF.R.S32.HI R28, RZ, 0x1, R0 ;  /* 0x00000001ff1c7819 */ /* 0x000fe40000011400 */
[----:B------:R-:W-:Y:S01]  /*17e0*/  IMAD.IADD R13, R2, 0x1, -R4 ;  /* 0x00000001020d7824 */ /* 0x000fe200078e0a04 */
[----:B------:R-:W-:Y:S01]  /*17f0*/  BAR.SYNC.DEFER_BLOCKING 0x0 ;  /* 0x0000000000007b1d */ /* 0x000fe20000010000 */
[----:B------:R-:W-:Y:S01]  /*1800*/  IMAD.SHL.U32 R2, R21, 0x40, RZ ;  /* 0x0000004015027824 */ /* 0x000fe200078e00ff */
[C---:B------:R-:W-:Y:S01]  /*1810*/  LOP3.LUT P0, RZ, R28.reuse, 0x2, RZ, 0xc0, !PT ;  /* 0x000000021cff7812 */ /* 0x040fe2000780c0ff */
[----:B------:R-:W-:-:S02]  /*1820*/  IMAD.SHL.U32 R0, R28, 0x40, RZ ;  /* 0x000000401c007824 */ /* 0x000fc400078e00ff */
[----:B------:R-:W-:Y:S01]  /*1830*/  IMAD.SHL.U32 R4, R5, 0x20, RZ ;  /* 0x0000002005047824 */ /* 0x000fe200078e00ff */
[----:B------:R-:W-:Y:S01]  /*1840*/  LOP3.LUT R2, R2, 0xc0, RZ, 0xc0, !PT ;  /* 0x000000c002027812 */ /* 0x000fe200078ec0ff */
[----:B------:R-:W-:Y:S01]  /*1850*/  IMAD.SHL.U32 R5, R12, 0x8, RZ ;  /* 0x000000080c057824 */ /* 0x000fe200078e00ff */
[----:B------:R-:W-:Y:S02]  /*1860*/  LOP3.LUT R0, R0, 0xc0, RZ, 0xc0, !PT ;  /* 0x000000c000007812 */ /* 0x000fe400078ec0ff */
[----:B------:R-:W-:Y:S02]  /*1870*/  LOP3.LUT R157, R4, 0xffffff00, RZ, 0xc0, !PT ;  /* 0xffffff00049d7812 */ /* 0x000fe400078ec0ff */
[----:B------:R-:W-:Y:S01]  /*1880*/  SHF.R.U32.HI R4, RZ, 0x3, R2 ;  /* 0x00000003ff047819 */ /* 0x000fe20000011602 */
[----:B-1----:R-:W-:Y:S01]  /*1890*/  IMAD.SHL.U32 R7, R24, 0x8, RZ ;  /* 0x0000000818077824 */ /* 0x002fe200078e00ff */
[----:B------:R-:W-:Y:S01]  /*18a0*/  LOP3.LUT R6, R2, 0x8, R5, 0xf8, !PT ;  /* 0x0000000802067812 */ /* 0x000fe200078ef805 */
[----:B------:R-:W-:Y:S01]  /*18b0*/  IMAD R2, R19, 0x200, R157 ;  /* 0x0000020013027824 */ /* 0x000fe200078e029d */
[----:B------:R-:W-:Y:S01]  /*18c0*/  @!PT LDS RZ, [RZ] ;  /* 0x00000000fffff984 */ /* 0x000fe20000000800 */
[----:B------:R-:W-:Y:S01]  /*18d0*/  @!PT LDS RZ, [RZ] ;  /* 0x00000000fffff984 */ /* 0x000fe20000000800 */
[----:B------:R-:W-:Y:S01]  /*18e0*/  @!PT LDS RZ, [RZ] ;  /* 0x00000000fffff984 */ /* 0x000fe20000000800 */
[----:B------:R1:W-:Y:S02]  /*18f0*/  @P2 LDGSTS.E.BYPASS.LTC128B.128 [R224+0x3100], [R10.64], !P5 ;  /* 0x031000000ae02fae */ /* 0x0003e4000e901d46 */
[----:B------:R-:W-:Y:S01]  /*1900*/  LOP3.LUT R5, R0, 0x8, R7, 0xf8, !PT ;  /* 0x0000000800057812 */ /* 0x000fe200078ef807 */
[----:B------:R-:W-:Y:S01]  /*1910*/  IMAD R7, R12, 0x8, R13 ;  /* 0x000000080c077824 */ /* 0x000fe200078e020d */
[----:B------:R-:W-:Y:S01]  /*1920*/  SHF.R.U32.HI R0, RZ, 0x3, R0 ;  /* 0x00000003ff007819 */ /* 0x000fe20000011600 */
[----:B------:R1:W-:Y:S01]  /*1930*/  @P2 LDGSTS.E.BYPASS.LTC128B.128 [R224+0x4100], [R10.64+0x40], !P4 ;  /* 0x041000400ae02fae */ /* 0x0003e2000e101d46 */
[----:B------:R-:W-:Y:S01]  /*1940*/  LOP3.LUT R156, R6, R4, RZ, 0x3c, !PT ;  /* 0x00000004069c7212 */ /* 0x000fe200078e3cff */
[----:B------:R-:W-:Y:S01]  /*1950*/  IMAD R2, R158, 0x20, R2 ;  /* 0x000000209e027824 */ /* 0x000fe200078e0202 */
[----:B------:R-:W-:Y:S01]  /*1960*/  LOP3.LUT R0, R5, R0, RZ, 0x3c, !PT ;  /* 0x0000000005007212 */ /* 0x000fe200078e3cff */
[----:B------:R1:W-:Y:S02]  /*1970*/  @P2 LDGSTS.E.BYPASS.LTC128B.128 [R224+0x5100], [R10.64+0x80], !P6 ;  /* 0x051000800ae02fae */ /* 0x0003e4000f101d46 */
[----:B------:R-:W-:-:S02]  /*1980*/  IMAD.IADD R2, R156, 0x1, R2 ;  /* 0x000000019c027824 */ /* 0x000fc400078e0202 */
[----:B------:R1:W-:Y:S01]  /*1990*/  @P1 LDGSTS.E.BYPASS.LTC128B.128 [R224+0x3900], [R8.64], !P5 ;  /* 0x0390000008e01fae */ /* 0x0003e2000e901d46 */
[----:B------:R-:W-:Y:S02]  /*19a0*/  IMAD.U32 R0, R7, 0x20, R0 ;  /* 0x0000002007007824 */ /* 0x000fe400078e0000 */
[----:B------:R-:W-:Y:S01]  /*19b0*/  IMAD.SHL.U32 R210, R2, 0x2, RZ ;  /* 0x0000000202d27824 */ /* 0x000fe200078e00ff */
[----:B------:R1:W-:Y:S01]  /*19c0*/  @P1 LDGSTS.E.BYPASS.LTC128B.128 [R224+0x4900], [R8.64+0x40], !P4 ;  /* 0x0490004008e01fae */ /* 0x0003e2000e101d46 */
[----:B------:R-:W-:Y:S02]  /*19d0*/  IMAD.SHL.U32 R139, R0, 0x2, RZ ;  /* 0x00000002008b7824 */ /* 0x000fe400078e00ff */
[----:B------:R-:W-:Y:S01]  /*19e0*/  IMAD R2, R29, c[0x0][0x208], RZ ;  /* 0x000082001d027a24 */ /* 0x000fe200078e02ff */
[----:B------:R1:W-:Y:S01]  /*19f0*/  @P1 LDGSTS.E.BYPASS.LTC128B.128 [R224+0x5900], [R8.64+0x80], !P6 ;  /* 0x0590008008e01fae */ /* 0x0003e2000f101d46 */
[----:B------:R-:W-:Y:S01]  /*1a00*/  IMAD R211, R3, 0x2, R210 ;  /* 0x0000000203d37824 */ /* 0x000fe200078e02d2 */
[----:B------:R-:W-:Y:S01]  /*1a10*/  IADD3 R0, R139, 0x3100, RZ ;  /* 0x000031008b007810 */ /* 0x000fe20007ffe0ff */
[----:B------:R-:W-:Y:S01]  /*1a20*/  IMAD R2, R137, c[0x0][0x20c], R2 ;  /* 0x0000830089027a24 */ /* 0x000fe200078e0202 */
[----:B------:R-:W0:Y:S01]  /*1a30*/  LDGDEPBAR ;  /* 0x00000000000079af */ /* 0x000e220000000000 */
[----:B------:R-:W-:-:S02]  /*1a40*/  IADD3 R212, R139, 0x3120, RZ ;  /* 0x000031208bd47810 */ /* 0x000fc40007ffe0ff */
[----:B------:R-:W-:Y:S01]  /*1a50*/  @P0 IADD3 R212, R0, -0x20, RZ ;  /* 0xffffffe000d40810 */ /* 0x000fe20007ffe0ff */
[----:B------:R-:W-:-:S04]  /*1a60*/  DEPBAR.LE SB0, 0x1 ;  /* 0x000080400000791a */ /* 0x000fc80000000000 */
[----:B------:R-:W-:-:S04]  /*1a70*/  DEPBAR.LE SB0, 0x0 ;  /* 0x000080000000791a */ /* 0x000fc80000000000 */
[----:B------:R-:W-:Y:S06]  /*1a80*/  BAR.SYNC.DEFER_BLOCKING 0x0 ;  /* 0x0000000000007b1d */ /* 0x000fec0000010000 */
[----:B------:R-:W-:Y:S04]  /*1a90*/  LDSM.16.M88.4 R4, [R210+0x7100] ;  /* 0x00710000d204783b */ /* 0x000fe80000000200 */
[----:B--23--:R-:W2:Y:S04]  /*1aa0*/  LDSM.16.M88.4 R12, [R139+0x3100] ;  /* 0x003100008b0c783b */ /* 0x00cea80000000200 */
[----:B-1----:R-:W1:Y:S04]  /*1ab0*/  LDSM.16.M88.4 R8, [R210+0x6100] ;  /* 0x00610000d208783b */ /* 0x002e680000000200 */
[----:B------:R-:W3:Y:S04]  /*1ac0*/  LDSM.16.M88.4 R20, [R139+0x3500] ;  /* 0x003500008b14783b */ /* 0x000ee80000000200 */
[----:B------:R-:W4:Y:S04]  /*1ad0*/  LDSM.16.M88.4 R16, [R139+0x3900] ;  /* 0x003900008b10783b */ /* 0x000f280000000200 */
[----:B------:R-:W5:Y:S04]  /*1ae0*/  LDSM.16.M88.4 R24, [R139+0x3d00] ;  /* 0x003d00008b18783b */ /* 0x000f680000000200 */
[----:B------:R-:W-:Y:S04]  /*1af0*/  LDSM.16.M88.4 R52, [R212] ;  /* 0x00000000d434783b */ /* 0x000fe80000000200 */
[----:B------:R-:W-:Y:S04]  /*1b00*/  LDSM.16.M88.4 R32, [R212+0x400] ;  /* 0x00040000d420783b */ /* 0x000fe80000000200 */
[----:B------:R-:W-:Y:S01]  /*1b10*/  LDSM.16.M88.4 R28, [R212+0x800] ;  /* 0x00080000d41c783b */ /* 0x000fe20000000200 */
[-C--:B--2---:R-:W-:Y:S08]  /*1b20*/  HMMA.16816.F32 R40, R4, R12.reuse, RZ ;  /* 0x0000000c0428723c */ /* 0x084ff000000018ff */
[----:B-1----:R-:W-:Y:S07]  /*1b30*/  HMMA.16816.F32 R100, R8, R12, RZ ;  /* 0x0000000c0864723c */ /* 0x002fee00000018ff */
[----:B------:R-:W-:Y:S01]  /*1b40*/  IMAD.WIDE.U32 R12, R137, c[0x0][0x208], RZ ;  /* 0x00008200890c7a25 */ /* 0x000fe200078e00ff */
[----:B---3--:R-:W-:Y:S03]  /*1b50*/  HMMA.16816.F32 R44, R4, R20, RZ ;  /* 0x00000014042c723c */ /* 0x008fe600000018ff */
[----:B------:R-:W-:Y:S01]  /*1b60*/  IMAD.IADD R2, R13, 0x1, R2 ;  /* 0x000000010d027824 */ /* 0x000fe200078e0202 */
[----:B------:R-:W-:-:S04]  /*1b70*/  LEA R0, P0, R12, R56, 0x6 ;  /* 0x000000380c007211 */ /* 0x000fc800078030ff */
[----:B----4-:R-:W-:Y:S01]  /*1b80*/  HMMA.16816.F32 R60, R4, R16, RZ ;  /* 0x00000010043c723c */ /* 0x010fe200000018ff */
[----:B------:R-:W-:Y:S02]  /*1b90*/  LEA.HI.X R13, R12, R38, R2, 0x6, P0 ;  /* 0x000000260c0d7211 */ /* 0x000fe400000f3402 */
[----:B------:R-:W-:Y:S02]  /*1ba0*/  SEL R12, RZ, 0x2, P4 ;  /* 0x00000002ff0c7807 */ /* 0x000fe40002000000 */
[----:B------:R-:W-:-:S03]  /*1bb0*/  SEL R2, RZ, 0x4, P6 ;  /* 0x00000004ff027807 */ /* 0x000fc60003000000 */
[----:B-----5:R-:W-:Y:S01]  /*1bc0*/  HMMA.16816.F32 R48, R4, R24, RZ ;  /* 0x000000180430723c */ /* 0x020fe200000018ff */
[----:B------:R-:W-:-:S04]  /*1bd0*/  IADD3 R2, R2, R12, R37 ;  /* 0x0000000c02027210 */ /* 0x000fc80007ffe025 */
[----:B------:R-:W-:-:S03]  /*1be0*/  LOP3.LUT P1, RZ, R2, 0x2, RZ, 0xc0, !PT ;  /* 0x0000000202ff7812 */ /* 0x000fc6000782c0ff */
[C---:B------:R-:W-:Y:S08]  /*1bf0*/  HMMA.16816.F32 R68, R4.reuse, R14, RZ ;  /* 0x0000000e0444723c */ /* 0x040ff000000018ff */
[C---:B------:R-:W-:Y:S08]  /*1c00*/  HMMA.16816.F32 R64, R4.reuse, R22, RZ ;  /* 0x000000160440723c */ /* 0x040ff000000018ff */
[C---:B------:R-:W-:Y:S08]  /*1c10*/  HMMA.16816.F32 R76, R4.reuse, R18, RZ ;  /* 0x00000012044c723c */ /* 0x040ff000000018ff */
[----:B------:R-:W-:Y:S01]  /*1c20*/  HMMA.16816.F32 R104, R4, R26, RZ ;  /* 0x0000001a0468723c */ /* 0x000fe200000018ff */
[----:B------:R-:W1:Y:S07]  /*1c30*/  LDSM.16.M88.4 R4, [R211+0x7100] ;  /* 0x00710000d304783b */ /* 0x000e6e0000000200 */
[C---:B------:R-:W-:Y:S07]  /*1c40*/  HMMA.16816.F32 R72, R8.reuse, R16, RZ ;  /* 0x000000100848723c */ /* 0x040fee00000018ff */
[C---:B------:R-:W-:Y:S01]  /*1c50*/  LEA R16, P0, R0.reuse, c[0x0][0x1f8], 0x1 ;  /* 0x00007e0000107a11 */ /* 0x040fe200078008ff */
[C---:B------:R-:W-:Y:S03]  /*1c60*/  HMMA.16816.F32 R96, R8.reuse, R14, RZ ;  /* 0x0000000e0860723c */ /* 0x040fe600000018ff */
[----:B------:R-:W-:Y:S01]  /*1c70*/  LEA.HI.X R17, R0, c[0x0][0x1fc], R13, 0x1, P0 ;  /* 0x00007f0000117a11 */ /* 0x000fe200000f0c0d */
[----:B------:R-:W-:Y:S01]  /*1c80*/  IMAD.IADD R0, R138, 0x1, -R36 ;  /* 0x000000018a007824 */ /* 0x000fe200078e0a24 */
[----:B------:R-:W-:Y:S03]  /*1c90*/  LDSM.16.M88.4 R12, [R211+0x6100] ;  /* 0x00610000d30c783b */ /* 0x000fe60000000200 */
[----:B------:R-:W-:Y:S01]  /*1ca0*/  HMMA.16816.F32 R80, R8, R20, RZ ;  /* 0x000000140850723c */ /* 0x000fe200000018ff */
[----:B------:R-:W-:-:S02]  /*1cb0*/  ISETP.LT.OR P2, PT, R0, 0x1, P5 ;  /* 0x000000010000780c */ /* 0x000fc40002f41670 */
[C---:B------:R-:W-:Y:S02]  /*1cc0*/  ISETP.LT.OR P4, PT, R0.reuse, 0x1, !P1 ;  /* 0x000000010000780c */ /* 0x040fe40004f81670 */
[C---:B------:R-:W-:Y:S02]  /*1cd0*/  ISETP.LT.OR P3, PT, R0.reuse, 0x21, !P1 ;  /* 0x000000210000780c */ /* 0x040fe40004f61670 */
[----:B------:R-:W-:Y:S01]  /*1ce0*/  ISETP.LT.OR P1, PT, R0, 0x21, P5 ;  /* 0x000000210000780c */ /* 0x000fe20002f21670 */
[C---:B------:R-:W-:Y:S01]  /*1cf0*/  HMMA.16816.F32 R92, R8.reuse, R22, RZ ;  /* 0x00000016085c723c */ /* 0x040fe200000018ff */
[----:B------:R-:W2:Y:S05]  /*1d00*/  LDSM.16.M88.4 R20, [R212+0xc00] ;  /* 0x000c0000d414783b */ /* 0x000eaa0000000200 */
[----:B------:R-:W-:Y:S01]  /*1d10*/  @!PT LDS RZ, [RZ] ;  /* 0x00000000fffff984 */ /* 0x000fe20000000800 */
[----:B------:R-:W-:Y:S01]  /*1d20*/  @!PT LDS RZ, [RZ] ;  /* 0x00000000fffff984 */ /* 0x000fe20000000800 */
[----:B------:R-:W-:Y:S01]  /*1d30*/  @!PT LDS RZ, [RZ] ;  /* 0x00000000fffff984 */ /* 0x000fe20000000800 */
[----:B------:R3:W-:Y:S02]  /*1d40*/  LDGSTS.E.BYPASS.LTC128B.128 [R224+0x100], [R16.64], !P2 ;  /* 0x0010000010e07fae */ /* 0x0007e4000d101d46 */
[C---:B------:R-:W-:Y:S02]  /*1d50*/  HMMA.16816.F32 R84, R8.reuse, R18, RZ ;  /* 0x000000120854723c */ /* 0x040fe400000018ff */
[----:B------:R3:W-:Y:S06]  /*1d60*/  LDGSTS.E.BYPASS.LTC128B.128 [R224+0x1100], [R16.64+0x40], !P4 ;  /* 0x0110004010e07fae */ /* 0x0007ec000e101d46 */
[C---:B------:R-:W-:Y:S08]  /*1d70*/  HMMA.16816.F32 R56, R8.reuse, R24, RZ ;  /* 0x000000180838723c */ /* 0x040ff000000018ff */
[----:B------:R-:W-:Y:S07]  /*1d80*/  HMMA.16816.F32 R88, R8, R26, RZ ;  /* 0x0000001a0858723c */ /* 0x000fee00000018ff */
[----:B------:R-:W-:Y:S01]  /*1d90*/  IMAD.MOV.U32 R9, RZ, RZ, c[0x0][0x208] ;  /* 0x00008200ff097624 */ /* 0x000fe200078e00ff */
[----:B-1----:R-:W-:Y:S01]  /*1da0*/  HMMA.16816.F32 R124, R4, R52, R40 ;  /* 0x00000034047c723c */ /* 0x002fe20000001828 */
[----:B------:R-:W-:-:S03]  /*1db0*/  IMAD.MOV.U32 R10, RZ, RZ, c[0x0][0x20c] ;  /* 0x00008300ff0a7624 */ /* 0x000fc600078e00ff */
[----:B------:R-:W-:-:S04]  /*1dc0*/  LEA R8, P0, R9, R16, 0x6 ;  /* 0x0000001009087211 */ /* 0x000fc800078030ff */
[----:B------:R-:W-:Y:S01]  /*1dd0*/  LEA.HI.X R9, R9, R17, R10, 0x6, P0 ;  /* 0x0000001109097211 */ /* 0x000fe200000f340a */
[----:B--2---:R-:W-:Y:S01]  /*1de0*/  HMMA.16816.F32 R128, R4, R20, R48 ;  /* 0x000000140480723c */ /* 0x004fe20000001830 */
[----:B------:R-:W-:-:S04]  /*1df0*/  LOP3.LUT P0, RZ, R2, 0x4, RZ, 0xc0, !PT ;  /* 0x0000000402ff7812 */ /* 0x000fc8000780c0ff */
[C---:B------:R-:W-:Y:S02]  /*1e00*/  ISETP.LT.OR P2, PT, R0.reuse, 0x1, !P0 ;  /* 0x000000010000780c */ /* 0x040fe40004741670 */
[----:B------:R-:W-:Y:S01]  /*1e10*/  ISETP.LT.OR P0, PT, R0, 0x21, !P0 ;  /* 0x000000210000780c */ /* 0x000fe20004701670 */
[----:B------:R-:W-:Y:S01]  /*1e20*/  HMMA.16816.F32 R148, R4, R32, R44 ;  /* 0x000000200494723c */ /* 0x000fe2000000182c */
[----:B------:R-:W-:-:S05]  /*1e30*/  LOP3.LUT R0, R159, 0xffffffe0, RZ, 0xc0, !PT ;  /* 0xffffffe09f007812 */ /* 0x000fca00078ec0ff */
[----:B------:R-:W-:Y:S02]  /*1e40*/  IMAD.IADD R0, R172, 0x1, -R0 ;  /* 0x00000001ac007824 */ /* 0x000fe400078e0a00 */
[----:B------:R-:W-:Y:S02]  /*1e50*/  HMMA.16816.F32 R108, R4, R30, R76 ;  /* 0x0000001e046c723c */ /* 0x000fe4000000184c */
[----:B------:R3:W-:Y:S01]  /*1e60*/  LDGSTS.E.BYPASS.LTC128B.128 [R224+0x2100], [R16.64+0x80], !P2 ;  /* 0x0210008010e07fae */ /* 0x0007e2000d101d46 */
[----:B------:R-:W-:-:S03]  /*1e70*/  SHF.R.S32.HI R2, RZ, 0x1f, R0 ;  /* 0x0000001fff027819 */ /* 0x000fc60000011400 */
[----:B------:R1:W-:Y:S01]  /*1e80*/  LDGSTS.E.BYPASS.LTC128B.128 [R224+0x900], [R8.64], !P1 ;  /* 0x0090000008e07fae */ /* 0x0003e2000c901d46 */
[----:B------:R-:W-:Y:S01]  /*1e90*/  LEA.HI R2, R2, R0, RZ, 0x2 ;  /* 0x0000000002027211 */ /* 0x000fe200078f10ff */
[----:B------:R-:W-:Y:S02]  /*1ea0*/  HMMA.16816.F32 R144, R4, R28, R60 ;  /* 0x0000001c0490723c */ /* 0x000fe4000000183c */
[----:B------:R1:W-:Y:S01]  /*1eb0*/  LDGSTS.E.BYPASS.LTC128B.128 [R224+0x1900], [R8.64+0x40], !P3 ;  /* 0x0190004008e07fae */ /* 0x0003e2000d901d46 */
[----:B------:R-:W-:-:S03]  /*1ec0*/  LOP3.LUT R2, R2, 0x7ffffffc, RZ, 0xc0, !PT ;  /* 0x7ffffffc02027812 */ /* 0x000fc600078ec0ff */
[----:B------:R1:W-:Y:S01]  /*1ed0*/  LDGSTS.E.BYPASS.LTC128B.128 [R224+0x2900], [R8.64+0x80], !P0 ;  /* 0x0290008008e07fae */ /* 0x0003e2000c101d46 */
[----:B------:R-:W-:Y:S01]  /*1ee0*/  ISETP.GT.AND P0, PT, R137, R184, PT ;  /* 0x000000b88900720c */ /* 0x000fe20003f04270 */
[C---:B------:R-:W-:Y:S01]  /*1ef0*/  HMMA.16816.F32 R140, R4.reuse, R54, R68 ;  /* 0x00000036048c723c */ /* 0x040fe20000001844 */
[----:B------:R-:W-:Y:S01]  /*1f00*/  IMAD.IADD R0, R0, 0x1, -R2 ;  /* 0x0000000100007824 */ /* 0x000fe200078e0a02 */
[----:B------:R-:W-:Y:S03]  /*1f10*/  LDSM.16.M88.4 R40, [R139+0x4900] ;  /* 0x004900008b28783b */ /* 0x000fe60000000200 */
[----:B------:R-:W-:Y:S01]  /*1f20*/  IMAD R0, R0, -0x2, R138 ;  /* 0xfffffffe00007824 */ /* 0x000fe200078e028a */
[----:B------:R-:W-:Y:S02]  /*1f30*/  LDSM.16.M88.4 R48, [R139+0x4100] ;  /* 0x004100008b30783b */ /* 0x000fe40000000200 */
[----:B------:R-:W-:Y:S02]  /*1f40*/  HMMA.16816.F32 R112, R4, R34, R64 ;  /* 0x000000220470723c */ /* 0x000fe40000001840 */
[----:B------:R-:W-:Y:S01]  /*1f50*/  LDSM.16.M88.4 R44, [R139+0x4500] ;  /* 0x004500008b2c783b */ /* 0x000fe20000000200 */
[----:B------:R-:W-:-:S02]  /*1f60*/  ISETP.GT.AND P3, PT, R0, 0x1, PT ;  /* 0x000000010000780c */ /* 0x000fc40003f64270 */
[C---:B------:R-:W-:Y:S01]  /*1f70*/  ISETP.GT.AND P4, PT, R0.reuse, 0x8, PT ;  /* 0x000000080000780c */ /* 0x040fe20003f84270 */
[----:B---3--:R-:W2:Y:S01]  /*1f80*/  LDSM.16.M88.4 R16, [R210+0x9100] ;  /* 0x00910000d210783b */ /* 0x008ea20000000200 */
[----:B------:R-:W-:Y:S01]  /*1f90*/  ISETP.GT.AND P2, PT, R0, 0x9, PT ;  /* 0x000000090000780c */ /* 0x000fe20003f44270 */
[----:B------:R-:W-:Y:S02]  /*1fa0*/  HMMA.16816.F32 R104, R4, R22, R104 ;  /* 0x000000160468723c */ /* 0x000fe40000001868 */
[----:B------:R-:W3:Y:S04]  /*1fb0*/  LDSM.16.M88.4 R36, [R139+0x4d00] ;  /* 0x004d00008b24783b */ /* 0x000ee80000000200 */
[----:B------:R-:W-:Y:S02]  /*1fc0*/  LDSM.16.M88.4 R4, [R211+0x9100] ;  /* 0x00910000d304783b */ /* 0x000fe40000000200 */
[C---:B------:R-:W-:Y:S02]  /*1fd0*/  HMMA.16816.F32 R100, R12.reuse, R52, R100 ;  /* 0x000000340c64723c */ /* 0x040fe40000001864 */
[----:B-1----:R-:W1:Y:S04]  /*1fe0*/  LDSM.16.M88.4 R8, [R210+0x8100] ;  /* 0x00810000d208783b */ /* 0x002e680000000200 */
[----:B------:R-:W4:Y:S02]  /*1ff0*/  LDSM.16.M88.4 R24, [R212+0x1800] ;  /* 0x00180000d418783b */ /* 0x000f240000000200 */
[C---:B------:R-:W-:Y:S02]  /*2000*/  HMMA.16816.F32 R64, R12.reuse, R54, R96 ;  /* 0x000000360c40723c */ /* 0x040fe40000001860 */
[----:B------:R-:W-:Y:S04]  /*2010*/  LDSM.16.M88.4 R52, [R212+0x1c00] ;  /* 0x001c0000d434783b */ /* 0x000fe80000000200 */
[----:B------:R-:W0:Y:S02]  /*2020*/  LDGDEPBAR ;  /* 0x00000000000079af */ /* 0x000e240000000000 */
[C---:B------:R-:W-:Y:S08]  /*2030*/  HMMA.16816.F32 R116, R12.reuse, R32, R80 ;  /* 0x000000200c74723c */ /* 0x040ff00000001850 */
[C---:B------:R-:W-:Y:S08]  /*2040*/  HMMA.16816.F32 R132, R12.reuse, R20, R56 ;  /* 0x000000140c84723c */ /* 0x040ff00000001838 */
[C---:B------:R-:W-:Y:S01]  /*2050*/  HMMA.16816.F32 R60, R12.reuse, R34, R92 ;  /* 0x000000220c3c723c */ /* 0x040fe2000000185c */
[----:B------:R-:W5:Y:S07]  /*2060*/  LDSM.16.M88.4 R32, [R212+0x1000] ;  /* 0x00100000d420783b */ /* 0x000f6e0000000200 */
[C---:B------:R-:W-:Y:S08]  /*2070*/  HMMA.16816.F32 R120, R12.reuse, R28, R72 ;  /* 0x0000001c0c78723c */ /* 0x040ff00000001848 */
[C---:B------:R-:W-:Y:S01]  /*2080*/  HMMA.16816.F32 R56, R12.reuse, R30, R84 ;  /* 0x0000001e0c38723c */ /* 0x040fe20000001854 */
[----:B------:R-:W1:Y:S07]  /*2090*/  LDSM.16.M88.4 R28, [R212+0x1400] ;  /* 0x00140000d41c783b */ /* 0x000e6e0000000200 */
[----:B------:R-:W-:Y:S01]  /*20a0*/  HMMA.16816.F32 R88, R12, R22, R88 ;  /* 0x000000160c58723c */ /* 0x000fe20000001858 */
[----:B------:R-:W1:Y:S07]  /*20b0*/  LDSM.16.M88.4 R20, [R211+0x8100] ;  /* 0x00810000d314783b */ /* 0x000e6e0000000200 */
[C---:B--2---:R-:W-:Y:S08]  /*20c0*/  HMMA.16816.F32 R12, R16.reuse, R42, R108 ;  /* 0x0000002a100c723c */ /* 0x044ff0000000186c */
[C---:B------:R-:W-:Y:S08]  /*20d0*/  HMMA.16816.F32 R84, R16.reuse, R48, R124 ;  /* 0x000000301054723c */ /* 0x040ff0000000187c */
[C---:B------:R-:W-:Y:S08]  /*20e0*/  HMMA.16816.F32 R76, R16.reuse, R44, R148 ;  /* 0x0000002c104c723c */ /* 0x040ff00000001894 */
[C---:B---3--:R-:W-:Y:S08]  /*20f0*/  HMMA.16816.F32 R104, R16.reuse, R38, R104 ;  /* 0x000000261068723c */ /* 0x048ff00000001868 */
[----:B------:R-:W-:Y:S08]  /*2100*/  HMMA.16816.F32 R72, R16, R46, R112 ;  /* 0x0000002e1048723c */ /* 0x000ff00000001870 */
[----:B-1----:R-:W-:Y:S08]  /*2110*/  HMMA.16816.F32 R108, R8, R48, R100 ;  /* 0x00000030086c723c */ /* 0x002ff00000001864 */
[C---:B------:R-:W-:Y:S08]  /*2120*/  HMMA.16816.F32 R68, R16.reuse, R40, R144 ;  /* 0x000000281044723c */ /* 0x040ff00000001890 */
[C---:B------:R-:W-:Y:S08]  /*2130*/  HMMA.16816.F32 R92, R16.reuse, R36, R128 ;  /* 0x00000024105c723c */ /* 0x040ff00000001880 */
[-C--:B------:R-:W-:Y:S01]  /*2140*/  HMMA.16816.F32 R80, R16, R50.reuse, R140 ;  /* 0x000000321050723c */ /* 0x080fe2000000188c */
[----:B------:R-:W-:Y:S07]  /*2150*/  LDSM.16.M88.4 R16, [R210+0xb100] ;  /* 0x00b10000d210783b */ /* 0x000fee0000000200 */
[C---:B------:R-:W-:Y:S01]  /*2160*/  HMMA.16816.F32 R100, R8.reuse, R50, R64 ;  /* 0x000000320864723c */ /* 0x040fe20000001840 */
[----:B------:R-:W-:Y:S07]  /*2170*/  LDSM.16.M88.4 R48, [R139+0x5900] ;  /* 0x005900008b30783b */ /* 0x000fee0000000200 */
[C---:B------:R-:W-:Y:S01]  /*2180*/  HMMA.16816.F32 R96, R8.reuse, R44, R116 ;  /* 0x0000002c0860723c */ /* 0x040fe20000001874 */
[----:B------:R-:W-:Y:S07]  /*2190*/  LDSM.16.M88.4 R116, [R139+0x5d00] ;  /* 0x005d00008b74783b */ /* 0x000fee0000000200 */
[C---:B------:R-:W-:Y:S08]  /*21a0*/  HMMA.16816.F32 R64, R8.reuse, R46, R60 ;  /* 0x0000002e0840723c */ /* 0x040ff0000000183c */
[C---:B------:R-:W-:Y:S08]  /*21b0*/  HMMA.16816.F32 R60, R8.reuse, R40, R120 ;  /* 0x00000028083c723c */ /* 0x040ff00000001878 */
[C---:B------:R-:W-:Y:S01]  /*21c0*/  HMMA.16816.F32 R56, R8.reuse, R42, R56 ;  /* 0x0000002a0838723c */ /* 0x040fe20000001838 */
[----:B------:R-:W-:Y:S07]  /*21d0*/  LDSM.16.M88.4 R40, [R139+0x5500] ;  /* 0x005500008b28783b */ /* 0x000fee0000000200 */
[C---:B------:R-:W-:Y:S08]  /*21e0*/  HMMA.16816.F32 R44, R8.reuse, R36, R132 ;  /* 0x00000024082c723c */ /* 0x040ff00000001884 */
[----:B------:R-:W-:Y:S01]  /*21f0*/  HMMA.16816.F32 R8, R8, R38, R88 ;  /* 0x000000260808723c */ /* 0x000fe20000001858 */
[----:B------:R-:W1:Y:S07]  /*2200*/  LDSM.16.M88.4 R36, [R139+0x5100] ;  /* 0x005100008b24783b */ /* 0x000e6e0000000200 */
[C---:B----4-:R-:W-:Y:S01]  /*2210*/  HMMA.16816.F32 R124, R4.reuse, R26, R12 ;  /* 0x0000001a047c723c */ /* 0x050fe2000000180c */
[----:B------:R-:W2:Y:S07]  /*2220*/  LDSM.16.M88.4 R12, [R210+0xa100] ;  /* 0x00a10000d20c783b */ /* 0x000eae0000000200 */
[C---:B-----5:R-:W-:Y:S08]  /*2230*/  HMMA.16816.F32 R148, R4.reuse, R32, R84 ;  /* 0x000000200494723c */ /* 0x060ff00000001854 */
[C---:B------:R-:W-:Y:S08]  /*2240*/  HMMA.16816.F32 R140, R4.reuse, R28, R76 ;  /* 0x0000001c048c723c */ /* 0x040ff0000000184c */
[C---:B------:R-:W-:Y:S08]  /*2250*/  HMMA.16816.F32 R112, R4.reuse, R54, R104 ;  /* 0x000000360470723c */ /* 0x040ff00000001868 */
[----:B------:R-:W-:Y:S08]  /*2260*/  HMMA.16816.F32 R132, R4, R30, R72 ;  /* 0x0000001e0484723c */ /* 0x000ff00000001848 */
[----:B------:R-:W-:Y:S08]  /*2270*/  HMMA.16816.F32 R104, R20, R32, R108 ;  /* 0x000000201468723c */ /* 0x000ff0000000186c */
[C---:B------:R-:W-:Y:S08]  /*2280*/  HMMA.16816.F32 R144, R4.reuse, R34, R80 ;  /* 0x000000220490723c */ /* 0x040ff00000001850 */
[C---:B------:R-:W-:Y:S08]  /*2290*/  HMMA.16816.F32 R128, R4.reuse, R24, R68 ;  /* 0x000000180480723c */ /* 0x040ff00000001844 */
[----:B------:R-:W-:Y:S01]  /*22a0*/  HMMA.16816.F32 R120, R4, R52, R92 ;  /* 0x000000340478723c */ /* 0x000fe2000000185c */
[----:B------:R-:W-:Y:S04]  /*22b0*/  LDSM.16.M88.4 R4, [R211+0xb100] ;  /* 0x00b10000d304783b */ /* 0x000fe80000000200 */
[----:B------:R-:W-:Y:S03]  /*22c0*/  LDSM.16.M88.4 R92, [R212+0x2c00] ;  /* 0x002c0000d45c783b */ /* 0x000fe60000000200 */
[C---:B------:R-:W-:Y:S08]  /*22d0*/  HMMA.16816.F32 R80, R20.reuse, R24, R60 ;  /* 0x000000181450723c */ /* 0x040ff0000000183c */
[C---:B------:R-:W-:Y:S01]  /*22e0*/  HMMA.16816.F32 R88, R20.reuse, R26, R56 ;  /* 0x0000001a1458723c */ /* 0x040fe20000001838 */
[----:B------:R-:W3:Y:S04]  /*22f0*/  LDSM.16.M88.4 R24, [R212+0x2000] ;  /* 0x00200000d418783b */ /* 0x000ee80000000200 */
[----:B------:R-:W-:Y:S03]  /*2300*/  LDSM.16.M88.4 R56, [R212+0x2800] ;  /* 0x00280000d438783b */ /* 0x000fe60000000200 */
[C---:B------:R-:W-:Y:S08]  /*2310*/  HMMA.16816.F32 R96, R20.reuse, R28, R96 ;  /* 0x0000001c1460723c */ /* 0x040ff00000001860 */
[C---:B------:R-:W-:Y:S01]  /*2320*/  HMMA.16816.F32 R76, R20.reuse, R30, R64 ;  /* 0x0000001e144c723c */ /* 0x040fe20000001840 */
[----:B------:R-:W4:Y:S07]  /*2330*/  LDSM.16.M88.4 R28, [R212+0x2400] ;  /* 0x00240000d41c783b */ /* 0x000f2e0000000200 */
[----:B------:R-:W-:Y:S01]  /*2340*/  HMMA.16816.F32 R152, R20, R54, R8 ;  /* 0x000000361498723c */ /* 0x000fe20000001808 */
[----:B------:R-:W5:Y:S01]  /*2350*/  LDSM.16.M88.4 R8, [R211+0xa100] ;  /* 0x00a10000d308783b */ /* 0x000f620000000200 */
[----:B------:R-:W-:-:S06]  /*2360*/  DEPBAR.LE SB0, 0x0 ;  /* 0x000080000000791a */ /* 0x000fcc0000000000 */
[----:B------:R-:W-:Y:S08]  /*2370*/  HMMA.16816.F32 R100, R20, R34, R100 ;  /* 0x000000221464723c */ /* 0x000ff00000001864 */
[C---:B-1----:R-:W-:Y:S08]  /*2380*/  HMMA.16816.F32 R72, R16.reuse, R36, R148 ;  /* 0x000000241048723c */ /* 0x042ff00000001894 */
[----:B------:R-:W-:Y:S08]  /*2390*/  HMMA.16816.F32 R64, R16, R40, R140 ;  /* 0x000000281040723c */ /* 0x000ff0000000188c */
[----:B------:R-:W-:Y:S08]  /*23a0*/  HMMA.16816.F32 R84, R20, R52, R44 ;  /* 0x000000341454723c */ /* 0x000ff0000000182c */
[----:B------:R-:W-:Y:S08]  /*23b0*/  HMMA.16816.F32 R60, R16, R42, R132 ;  /* 0x0000002a103c723c */ /* 0x000ff00000001884 */
[----:B--2---:R-:W-:Y:S08]  /*23c0*/  HMMA.16816.F32 R32, R12, R36, R104 ;  /* 0x000000240c20723c */ /* 0x004ff00000001868 */
[C---:B------:R-:W-:Y:S08]  /*23d0*/  HMMA.16816.F32 R68, R16.reuse, R38, R144 ;  /* 0x000000261044723c */ /* 0x040ff00000001890 */
[C---:B------:R-:W-:Y:S08]  /*23e0*/  HMMA.16816.F32 R52, R16.reuse, R48, R128 ;  /* 0x000000301034723c */ /* 0x040ff00000001880 */
[C---:B------:R-:W-:Y:S08]  /*23f0*/  HMMA.16816.F32 R108, R16.reuse, R50, R124 ;  /* 0x00000032106c723c */ /* 0x040ff0000000187c */
[C---:B------:R-:W-:Y:S08]  /*2400*/  HMMA.16816.F32 R120, R16.reuse, R116, R120 ;  /* 0x000000741078723c */ /* 0x040ff00000001878 */
[----:B------:R-:W-:Y:S08]  /*2410*/  HMMA.16816.F32 R44, R16, R118, R112 ;  /* 0x00000076102c723c */ /* 0x000ff00000001870 */
[C---:B------:R-:W-:Y:S08]  /*2420*/  HMMA.16816.F32 R20, R12.reuse, R38, R100 ;  /* 0x000000260c14723c */ /* 0x040ff00000001864 */
[----:B------:R-:W-:Y:S08]  /*2430*/  HMMA.16816.F32 R16, R12, R40, R96 ;  /* 0x000000280c10723c */ /* 0x000ff00000001860 */
[----:B---3--:R-:W-:Y:S08]  /*2440*/  HMMA.16816.F32 R72, R4, R24, R72 ;  /* 0x000000180448723c */ /* 0x008ff00000001848 */
[----:B------:R-:W-:Y:S08]  /*2450*/  HMMA.16816.F32 R76, R12, R42, R76 ;  /* 0x0000002a0c4c723c */ /* 0x000ff0000000184c */
[C---:B----4-:R-:W-:Y:S08]  /*2460*/  HMMA.16816.F32 R100, R4.reuse, R28, R64 ;  /* 0x0000001c0464723c */ /* 0x050ff00000001840 */
[----:B------:R-:W-:Y:S08]  /*2470*/  HMMA.16816.F32 R64, R4, R30, R60 ;  /* 0x0000001e0440723c */ /* 0x000ff0000000183c */
[----:B-----5:R-:W-:Y:S08]  /*2480*/  HMMA.16816.F32 R40, R8, R24, R32 ;  /* 0x000000180828723c */ /* 0x020ff00000001820 */
[C---:B------:R-:W-:Y:S08]  /*2490*/  HMMA.16816.F32 R68, R4.reuse, R26, R68 ;  /* 0x0000001a0444723c */ /* 0x040ff00000001844 */
[C---:B------:R-:W-:Y:S08]  /*24a0*/  HMMA.16816.F32 R60, R4.reuse, R56, R52 ;  /* 0x00000038043c723c */ /* 0x040ff00000001834 */
[----:B------:R-:W-:Y:S01]  /*24b0*/  HMMA.16816.F32 R96, R4, R58, R108 ;  /* 0x0000003a0460723c */ /* 0x000fe2000000186c */
[----:B------:R-:W-:-:S07]  /*24c0*/  FSEL R41, R41, -INF , P3 ;  /* 0xff80000029297808 */ /* 0x000fce0001800000 */
[C---:B------:R-:W-:Y:S08]  /*24d0*/  HMMA.16816.F32 R120, R4.reuse, R92, R120 ;  /* 0x0000005c0478723c */ /* 0x040ff00000001878 */
[----:B------:R-:W-:Y:S07]  /*24e0*/  HMMA.16816.F32 R104, R4, R94, R44 ;  /* 0x0000005e0468723c */ /* 0x000fee000000182c */
[----:B------:R-:W-:Y:S01]  /*24f0*/  @P0 SHF.R.S32.HI R7, RZ, 0x1f, R185 ;  /* 0x0000001fff070819 */ /* 0x000fe200000114b9 */
[----:B------:R-:W-:Y:S01]  /*2500*/  HMMA.16816.F32 R80, R12, R48, R80 ;  /* 0x000000300c50723c */ /* 0x000fe20000001850 */
[----:B------:R-:W-:-:S02]  /*2510*/  @P0 IMAD R6, R160, R185, RZ ;  /* 0x000000b9a0060224 */ /* 0x000fc400078e02ff */
[----:B------:R-:W-:-:S04]  /*2520*/  @P0 IMAD.WIDE.U32 R4, R185, R161, R166 ;  /* 0x000000a1b9040225 */ /* 0x000fc800078e00a6 */
[----:B------:R-:W-:Y:S01]  /*2530*/  @P0 IMAD R2, R7, R161, R6 ;  /* 0x000000a107020224 */ /* 0x000fe200078e0206 */
[----:B------:R-:W-:Y:S01]  /*2540*/  HMMA.16816.F32 R88, R12, R50, R88 ;  /* 0x000000320c58723c */ /* 0x000fe20000001858 */
[----:B------:R-:W-:Y:S02]  /*2550*/  FSEL R48, R75, -INF , P3 ;  /* 0xff8000004b307808 */ /* 0x000fe40001800000 */
[----:B------:R-:W-:-:S04]  /*2560*/  @P0 IMAD.IADD R2, R5, 0x1, R2 ;  /* 0x0000000105020824 */ /* 0x000fc800078e0202 */
[----:B------:R-:W-:Y:S01]  /*2570*/  FSEL R50, R70, -INF , P4 ;  /* 0xff80000046327808 */ /* 0x000fe20002000000 */
[----:B------:R-:W-:Y:S01]  /*2580*/  HMMA.16816.F32 R36, R8, R26, R20 ;  /* 0x0000001a0824723c */ /* 0x000fe20000001814 */
[----:B------:R-:W-:-:S07]  /*2590*/  FSEL R51, R71, -INF , P2 ;  /* 0xff80000047337808 */ /* 0x000fce0001000000 */
[----:B------:R-:W-:Y:S07]  /*25a0*/  HMMA.16816.F32 R32, R8, R28, R16 ;  /* 0x0000001c0820723c */ /* 0x000fee0000001810 */
[C---:B------:R-:W-:Y:S01]  /*25b0*/  @P0 LEA R16, P1, R4.reuse, c[0x0][0x1c8], 0x1 ;  /* 0x0000720004100a11 */ /* 0x040fe200078208ff */
[----:B------:R-:W-:Y:S01]  /*25c0*/  HMMA.16816.F32 R84, R12, R116, R84 ;  /* 0x000000740c54723c */ /* 0x000fe20000001854 */
[----:B------:R-:W-:Y:S02]  /*25d0*/  FSEL R19, R73, -INF , P3 ;  /* 0xff80000049137808 */ /* 0x000fe40001800000 */
[----:B------:R-:W-:Y:S01]  /*25e0*/  @P0 LEA.HI.X R17, R4, c[0x0][0x1cc], R2, 0x1, P1 ;  /* 0x0000730004110a11 */ /* 0x000fe200008f0c02 */
[----:B------:R-:W-:Y:S01]  /*25f0*/  BAR.SYNC.DEFER_BLOCKING 0x0 ;  /* 0x0000000000007b1d */ /* 0x000fe20000010000 */
[----:B------:R-:W-:-:S03]  /*2600*/  ISETP.GT.AND P1, PT, R0, RZ, PT ;  /* 0x000000ff0000720c */ /* 0x000fc60003f24270 */
[C---:B------:R-:W-:Y:S01]  /*2610*/  HMMA.16816.F32 R28, R8.reuse, R30, R76 ;  /* 0x0000001e081c723c */ /* 0x040fe2000000184c */
[----:B------:R-:W-:Y:S02]  /*2620*/  FSEL R18, R72, -INF , P1 ;  /* 0xff80000048127808 */ /* 0x000fe40000800000 */
[----:B------:R-:W-:Y:S02]  /*2630*/  FSEL R52, R40, -INF , P1 ;  /* 0xff80000028347808 */ /* 0x000fe40000800000 */
[----:B------:R-:W-:Y:S02]  /*2640*/  FSEL R40, R68, -INF , P4 ;  /* 0xff80000044287808 */ /* 0x000fe40002000000 */
[----:B------:R-:W-:Y:S01]  /*2650*/  FMNMX.FTZ R2, R18, R19, !PT ;  /* 0x0000001312027209 */ /* 0x000fe20007810000 */
[----:B------:R-:W-:Y:S01]  /*2660*/  HMMA.16816.F32 R24, R8, R56, R80 ;  /* 0x000000380818723c */ /* 0x000fe20000001850 */
[----:B------:R-:W-:Y:S02]  /*2670*/  FSEL R49, R74, -INF , P1 ;  /* 0xff8000004a317808 */ /* 0x000fe40000800000 */
[----:B------:R-:W-:-:S02]  /*2680*/  FMNMX.FTZ R2, R40, R2, !PT ;  /* 0x0000000228027209 */ /* 0x000fc40007810000 */
[----:B------:R-:W-:Y:S02]  /*2690*/  FSEL R55, R38, -INF , P4 ;  /* 0xff80000026377808 */ /* 0x000fe40002000000 */
[----:B------:R-:W-:Y:S01]  /*26a0*/  FSEL R57, R42, -INF , P1 ;  /* 0xff8000002a397808 */ /* 0x000fe20000800000 */
[C---:B------:R-:W-:Y:S01]  /*26b0*/  HMMA.16816.F32 R20, R8.reuse, R58, R88 ;  /* 0x0000003a0814723c */ /* 0x040fe20000001858 */
[----:B------:R-:W-:Y:S02]  /*26c0*/  FSEL R42, R69, -INF , P2 ;  /* 0xff800000452a7808 */ /* 0x000fe40001000000 */
[----:B------:R-:W-:Y:S01]  /*26d0*/  ISETP.GT.AND P1, PT, R0, 0x10, PT ;  /* 0x000000100000780c */ /* 0x000fe20003f24270 */
[----:B------:R-:W-:Y:S01]  /*26e0*/  @!PT LDS RZ, [RZ] ;  /* 0x00000000fffff984 */ /* 0x000fe20000000800 */
[----:B------:R-:W-:Y:S01]  /*26f0*/  @!PT LDS RZ, [RZ] ;  /* 0x00000000fffff984 */ /* 0x000fe20000000800 */
[----:B------:R-:W-:Y:S01]  /*2700*/  @!PT LDS RZ, [RZ] ;  /* 0x00000000fffff984 */ /* 0x000fe20000000800 */
[----:B------:R1:W-:Y:S01]  /*2710*/  @P0 LDGSTS.E.BYPASS.LTC128B.128 [R224+0x3100], [R16.64], !P5 ;  /* 0x0310000010e00fae */ /* 0x0003e2000e901d46 */
[----:B------:R-:W-:Y:S02]  /*2720*/  FSEL R53, R36, -INF , P4 ;  /* 0xff80000024357808 */ /* 0x000fe40002000000 */
[----:B------:R-:W-:Y:S01]  /*2730*/  ISETP.GT.AND P4, PT, R0, 0x11, PT ;  /* 0x000000110000780c */ /* 0x000fe20003f84270 */
[----:B------:R-:W-:Y:S01]  /*2740*/  HMMA.16816.F32 R44, R8, R92, R84 ;  /* 0x0000005c082c723c */ /* 0x000fe20000001854 */
[----:B------:R-:W-:-:S02]  /*2750*/  FSEL R59, R100, -INF , P1 ;  /* 0xff800000643b7808 */ /* 0x000fc40000800000 */
[----:B------:R-:W-:Y:S02]  /*2760*/  FMNMX.FTZ R2, R42, R2, !PT ;  /* 0x000000022a027209 */ /* 0x000fe40007810000 */
[----:B------:R-:W-:Y:S02]  /*2770*/  FSEL R56, R43, -INF , P3 ;  /* 0xff8000002b387808 */ /* 0x000fe40001800000 */
[----:B------:R-:W-:Y:S01]  /*2780*/  FSEL R117, R101, -INF , P4 ;  /* 0xff80000065757808 */ /* 0x000fe20002000000 */
[----:B------:R-:W-:Y:S01]  /*2790*/  HMMA.16816.F32 R12, R12, R118, R152 ;  /* 0x000000760c0c723c */ /* 0x000fe20000001898 */
[----:B------:R-:W-:Y:S02]  /*27a0*/  ISETP.GT.AND P3, PT, R0, 0x18, PT ;  /* 0x000000180000780c */ /* 0x000fe40003f64270 */
        /* <DEDUP_REMOVED lines=8> */
[----:B------:R-:W-:Y:S02]  /*2830*/  FSEL R43, R37, -INF , P2 ;  /* 0xff800000252b7808 */ /* 0x000fe40001000000 */
[----:B------:R-:W-:Y:S02]  /*2840*/  FSEL R116, R65, -INF , P1 ;  /* 0xff80000041747808 */ /* 0x000fe40000800000 */
[----:B------:R-:W-:Y:S01]  /*2850*/  ISETP.GT.AND P2, PT, R0, 0x20, PT ;  /* 0x000000200000780c */ /* 0x000fe20003f44270 */
[----:B------:R-:W-:Y:S01]  /*2860*/  HMMA.16816.F32 R12, R8, R94, R12 ;  /* 0x0000005e080c723c */ /* 0x000fe2000000180c */
[----:B------:R-:W-:Y:S02]  /*2870*/  FMNMX.FTZ R2, R58, R2, !PT ;  /* 0x000000023a027209 */ /* 0x000fe40007810000 */
[----:B------:R-:W-:Y:S02]  /*2880*/  FSEL R127, R67, -INF , P1 ;  /* 0xff800000437f7808 */ /* 0x000fe40000800000 */
[----:B------:R-:W-:-:S02]  /*2890*/  FSEL R133, R31, -INF , P1 ;  /* 0xff8000001f857808 */ /* 0x000fc40000800000 */
[----:B------:R-:W-:Y:S02]  /*28a0*/  FSEL R129, R29, -INF , P1 ;  /* 0xff8000001d817808 */ /* 0x000fe40000800000 */
[----:B------:R-:W-:Y:S02]  /*28b0*/  ISETP.GT.AND P1, PT, R0, 0x21, PT ;  /* 0x000000210000780c */ /* 0x000fe40003f24270 */
[----:B------:R-:W-:Y:S02]  /*28c0*/  FSEL R161, R60, -INF , P2 ;  /* 0xff8000003ca17808 */ /* 0x000fe40001000000 */
[----:B------:R-:W-:Y:S02]  /*28d0*/  FMNMX.FTZ R2, R116, R2, !PT ;  /* 0x0000000274027209 */ /* 0x000fe40007810000 */
        /* <DEDUP_REMOVED lines=10> */
[----:B------:R-:W-:Y:S02]  /*2980*/  FMNMX.FTZ R4, R50, R4, !PT ;  /* 0x0000000432047209 */ /* 0x000fe40007810000 */
[----:B------:R-:W-:Y:S02]  /*2990*/  ISETP.GT.AND P1, PT, R0, 0x29, PT ;  /* 0x000000290000780c */ /* 0x000fe40003f24270 */
[----:B------:R-:W-:Y:S02]  /*29a0*/  FSEL R160, R96, -INF , P2 ;  /* 0xff80000060a07808 */ /* 0x000fe40001000000 */
[----:B------:R-:W-:-:S02]  /*29b0*/  FMNMX.FTZ R2, R163, R2, !PT ;  /* 0x00000002a3027209 */ /* 0x000fc40007810000 */
[----:B------:R-:W-:Y:S02]  /*29c0*/  FSEL R125, R103, -INF , P4 ;  /* 0xff800000677d7808 */ /* 0x000fe40002000000 */
[----:B------:R-:W-:Y:S02]  /*29d0*/  FSEL R137, R35, -INF , P4 ;  /* 0xff80000023897808 */ /* 0x000fe40002000000 */
[----:B------:R-:W-:Y:S02]  /*29e0*/  FSEL R131, R33, -INF , P4 ;  /* 0xff80000021837808 */ /* 0x000fe40002000000 */
[----:B------:R-:W-:Y:S02]  /*29f0*/  ISETP.NE.AND P4, PT, R162, RZ, PT ;  /* 0x000000ffa200720c */ /* 0x000fe40003f85270 */
[----:B------:R-:W-:Y:S02]  /*2a00*/  FMNMX.FTZ R4, R51, R4, !PT ;  /* 0x0000000433047209 */ /* 0x000fe40007810000 */
[----:B------:R-:W-:-:S02]  /*2a10*/  FSEL R171, R99, -INF , P1 ;  /* 0xff80000063ab7808 */ /* 0x000fc40000800000 */
[----:B------:R-:W-:Y:S02]  /*2a20*/  FSEL R162, R97, -INF , P1 ;  /* 0xff80000061a27808 */ /* 0x000fe40000800000 */
[----:B------:R-:W-:Y:S02]  /*2a30*/  FSEL R181, R23, -INF , P1 ;  /* 0xff80000017b57808 */ /* 0x000fe40000800000 */
[----:B------:R-:W-:Y:S02]  /*2a40*/  FSEL R174, R21, -INF , P1 ;  /* 0xff80000015ae7808 */ /* 0x000fe40000800000 */
[----:B------:R-:W-:Y:S01]  /*2a50*/  ISETP.GT.AND P1, PT, R0, 0x30, PT ;  /* 0x000000300000780c */ /* 0x000fe20003f24270 */
[----:B------:R1:W-:Y:S01]  /*2a60*/  @P0 LDGSTS.E.BYPASS.LTC128B.128 [R224+0x4100], [R16.64+0x40], !P4 ;  /* 0x0410004010e00fae */ /* 0x0003e2000e101d46 */
[----:B------:R-:W-:Y:S02]  /*2a70*/  FMNMX.FTZ R2, R160, R2, !PT ;  /* 0x00000002a0027209 */ /* 0x000fe40007810000 */
[----:B------:R-:W-:Y:S01]  /*2a80*/  FMNMX.FTZ R4, R124, R4, !PT ;  /* 0x000000047c047209 */ /* 0x000fe20007810000 */
[----:B------:R1:W-:Y:S01]  /*2a90*/  @P0 LDGSTS.E.BYPASS.LTC128B.128 [R224+0x5100], [R16.64+0x80], !P6 ;  /* 0x0510008010e00fae */ /* 0x0003e2000f101d46 */
[----:B------:R-:W-:-:S02]  /*2aa0*/  FSEL R126, R66, -INF , P3 ;  /* 0xff800000427e7808 */ /* 0x000fc40001800000 */
[----:B------:R-:W-:Y:S02]  /*2ab0*/  FSEL R132, R30, -INF , P3 ;  /* 0xff8000001e847808 */ /* 0x000fe40001800000 */
[----:B------:R-:W-:Y:S02]  /*2ac0*/  FSEL R130, R28, -INF , P3 ;  /* 0xff8000001c827808 */ /* 0x000fe40001800000 */
[----:B------:R-:W-:Y:S02]  /*2ad0*/  ISETP.GT.AND P3, PT, R0, 0x31, PT ;  /* 0x000000310000780c */ /* 0x000fe40003f64270 */
[----:B------:R-:W-:Y:S02]  /*2ae0*/  FSEL R220, R120, -INF , P1 ;  /* 0xff80000078dc7808 */ /* 0x000fe40000800000 */
[----:B------:R-:W-:Y:S02]  /*2af0*/  FMNMX.FTZ R2, R162, R2, !PT ;  /* 0x00000002a2027209 */ /* 0x000fe40007810000 */
[----:B------:R-:W-:-:S02]  /*2b00*/  FMNMX.FTZ R4, R125, R4, !PT ;  /* 0x000000047d047209 */ /* 0x000fc40007810000 */
[----:B------:R-:W-:Y:S02]  /*2b10*/  FSEL R170, R98, -INF , P2 ;  /* 0xff80000062aa7808 */ /* 0x000fe40001000000 */
[----:B------:R-:W-:Y:S02]  /*2b20*/  FSEL R180, R22, -INF , P2 ;  /* 0xff80000016b47808 */ /* 0x000fe40001000000 */
[----:B------:R-:W-:Y:S02]  /*2b30*/  FSEL R173, R20, -INF , P2 ;  /* 0xff80000014ad7808 */ /* 0x000fe40001000000 */
[----:B------:R-:W-:Y:S02]  /*2b40*/  ISETP.GT.AND P2, PT, R0, 0x38, PT ;  /* 0x000000380000780c */ /* 0x000fe40003f44270 */
[----:B------:R-:W-:Y:S02]  /*2b50*/  FSEL R150, R46, -INF , P1 ;  /* 0xff8000002e967808 */ /* 0x000fe40000800000 */
[----:B------:R-:W-:-:S02]  /*2b60*/  FSEL R233, R122, -INF , P1 ;  /* 0xff8000007ae97808 */ /* 0x000fc40000800000 */
[----:B------:R-:W-:Y:S02]  /*2b70*/  FSEL R241, R44, -INF , P1 ;  /* 0xff8000002cf17808 */ /* 0x000fe40000800000 */
[----:B------:R-:W-:Y:S02]  /*2b80*/  FSEL R221, R121, -INF , P3 ;  /* 0xff80000079dd7808 */ /* 0x000fe40001800000 */
[----:B------:R-:W-:Y:S02]  /*2b90*/  FMNMX.FTZ R2, R220, R2, !PT ;  /* 0x00000002dc027209 */ /* 0x000fe40007810000 */
[----:B------:R-:W-:Y:S02]  /*2ba0*/  ISETP.GT.AND P1, PT, R0, 0x39, PT ;  /* 0x000000390000780c */ /* 0x000fe40003f24270 */
[----:B------:R-:W-:Y:S02]  /*2bb0*/  FMNMX.FTZ R0, R126, R4, !PT ;  /* 0x000000047e007209 */ /* 0x000fe40007810000 */
[----:B------:R-:W-:-:S02]  /*2bc0*/  FSEL R223, R104, -INF , P2 ;  /* 0xff80000068df7808 */ /* 0x000fc40001000000 */
[----:B------:R-:W-:Y:S02]  /*2bd0*/  FMNMX.FTZ R2, R221, R2, !PT ;  /* 0x00000002dd027209 */ /* 0x000fe40007810000 */
[----:B------:R-:W-:Y:S02]  /*2be0*/  FMNMX.FTZ R0, R127, R0, !PT ;  /* 0x000000007f007209 */ /* 0x000fe40007810000 */
[----:B------:R-:W-:Y:S02]  /*2bf0*/  FSEL R217, R105, -INF , P1 ;  /* 0xff80000069d97808 */ /* 0x000fe40000800000 */
[----:B------:R-:W-:Y:S02]  /*2c00*/  FMNMX.FTZ R2, R223, R2, !PT ;  /* 0x00000002df027209 */ /* 0x000fe40007810000 */
[----:B------:R-:W-:Y:S02]  /*2c10*/  FMNMX.FTZ R4, R52, R41, !PT ;  /* 0x0000002934047209 */ /* 0x000fe40007810000 */
[----:B------:R-:W-:-:S02]  /*2c20*/  FMNMX.FTZ R0, R168, R0, !PT ;  /* 0x00000000a8007209 */ /* 0x000fc40007810000 */
[----:B------:R-:W-:Y:S02]  /*2c30*/  FMNMX.FTZ R5, R217, R2, !PT ;  /* 0x00000002d9057209 */ /* 0x000fe40007810000 */
[----:B------:R-:W-:Y:S02]  /*2c40*/  FMNMX.FTZ R2, R53, R4, !PT ;  /* 0x0000000435027209 */ /* 0x000fe40007810000 */
[----:B------:R-:W-:Y:S01]  /*2c50*/  FMNMX.FTZ R0, R169, R0, !PT ;  /* 0x00000000a9007209 */ /* 0x000fe20007810000 */
[----:B------:R-:W2:Y:S01]  /*2c60*/  SHFL.BFLY PT, R7, R5, 0x2, 0x1f ;  /* 0x0c401f0005077f89 */ /* 0x000ea200000e0000 */
[----:B------:R-:W-:Y:S02]  /*2c70*/  FMNMX.FTZ R2, R43, R2, !PT ;  /* 0x000000022b027209 */ /* 0x000fe40007810000 */
[----:B------:R-:W-:Y:S02]  /*2c80*/  FMNMX.FTZ R0, R170, R0, !PT ;  /* 0x00000000aa007209 */ /* 0x000fe40007810000 */
[----:B------:R-:W-:-:S02]  /*2c90*/  FMNMX.FTZ R2, R128, R2, !PT ;  /* 0x0000000280027209 */ /* 0x000fc40007810000 */
[----:B------:R-:W-:Y:S02]  /*2ca0*/  FMNMX.FTZ R0, R171, R0, !PT ;  /* 0x00000000ab007209 */ /* 0x000fe40007810000 */
[----:B------:R-:W-:Y:S02]  /*2cb0*/  FMNMX.FTZ R2, R131, R2, !PT ;  /* 0x0000000283027209 */ /* 0x000fe40007810000 */
[----:B------:R-:W-:Y:S02]  /*2cc0*/  FSEL R222, R123, -INF , P3 ;  /* 0xff8000007bde7808 */ /* 0x000fe40001800000 */
[----:B------:R-:W-:Y:S02]  /*2cd0*/  FMNMX.FTZ R0, R233, R0, !PT ;  /* 0x00000000e9007209 */ /* 0x000fe40007810000 */
[----:B------:R-:W-:Y:S02]  /*2ce0*/  FMNMX.FTZ R2, R130, R2, !PT ;  /* 0x0000000282027209 */ /* 0x000fe40007810000 */
[----:B------:R-:W-:-:S02]  /*2cf0*/  FSEL R214, R106, -INF , P2 ;  /* 0xff8000006ad67808 */ /* 0x000fc40001000000 */
[----:B------:R-:W-:Y:S02]  /*2d00*/  FMNMX.FTZ R0, R222, R0, !PT ;  /* 0x00000000de007209 */ /* 0x000fe40007810000 */
[----:B------:R-:W-:Y:S02]  /*2d10*/  FMNMX.FTZ R4, R57, R56, !PT ;  /* 0x0000003839047209 */ /* 0x000fe40007810000 */
[----:B------:R-:W-:Y:S02]  /*2d20*/  FMNMX.FTZ R2, R129, R2, !PT ;  /* 0x0000000281027209 */ /* 0x000fe40007810000 */
[----:B------:R-:W-:Y:S02]  /*2d30*/  FSEL R219, R107, -INF , P1 ;  /* 0xff8000006bdb7808 */ /* 0x000fe40000800000 */
[----:B------:R-:W-:Y:S02]  /*2d40*/  FMNMX.FTZ R0, R214, R0, !PT ;  /* 0x00000000d6007209 */ /* 0x000fe40007810000 */
[----:B------:R-:W-:-:S02]  /*2d50*/  FMNMX.FTZ R4, R55, R4, !PT ;  /* 0x0000000437047209 */ /* 0x000fc40007810000 */
[----:B------:R-:W-:Y:S02]  /*2d60*/  FMNMX.FTZ R2, R172, R2, !PT ;  /* 0x00000002ac027209 */ /* 0x000fe40007810000 */
[----:B------:R-:W-:Y:S02]  /*2d70*/  FMNMX.FTZ R6, R219, R0, !PT ;  /* 0x00000000db067209 */ /* 0x000fe40007810000 */
[----:B------:R-:W-:Y:S02]  /*2d80*/  FMNMX.FTZ R0, R175, R2, !PT ;  /* 0x00000002af007209 */ /* 0x000fe40007810000 */
[----:B------:R-:W-:Y:S02]  /*2d90*/  FMNMX.FTZ R2, R54, R4, !PT ;  /* 0x0000000436027209 */ /* 0x000fe40007810000 */
[----:B------:R-:W3:Y:S01]  /*2da0*/  SHFL.BFLY PT, R4, R6, 0x2, 0x1f ;  /* 0x0c401f0006047f89 */ /* 0x000ee200000e0000 */
[----:B--2---:R-:W-:Y:S02]  /*2db0*/  FMNMX.FTZ R5, R5, R7, !PT ;  /* 0x0000000705057209 */ /* 0x004fe40007810000 */
[----:B------:R-:W-:-:S02]  /*2dc0*/  FMNMX.FTZ R0, R173, R0, !PT ;  /* 0x00000000ad007209 */ /* 0x000fc40007810000 */
[----:B------:R-:W-:Y:S01]  /*2dd0*/  FMNMX.FTZ R2, R138, R2, !PT ;  /* 0x000000028a027209 */ /* 0x000fe20007810000 */
[----:B------:R-:W2:Y:S01]  /*2de0*/  SHFL.BFLY PT, R8, R5, 0x1, 0x1f ;  /* 0x0c201f0005087f89 */ /* 0x000ea200000e0000 */
[----:B------:R-:W-:Y:S02]  /*2df0*/  FMNMX.FTZ R0, R174, R0, !PT ;  /* 0x00000000ae007209 */ /* 0x000fe40007810000 */
[----:B------:R-:W-:Y:S02]  /*2e00*/  FMNMX.FTZ R2, R137, R2, !PT ;  /* 0x0000000289027209 */ /* 0x000fe40007810000 */
[----:B------:R-:W-:Y:S02]  /*2e10*/  FSEL R218, R45, -INF , P3 ;  /* 0xff8000002dda7808 */ /* 0x000fe40001800000 */
[----:B------:R-:W-:Y:S02]  /*2e20*/  FMNMX.FTZ R0, R241, R0, !PT ;  /* 0x00000000f1007209 */ /* 0x000fe40007810000 */
[----:B------:R-:W-:-:S02]  /*2e30*/  FMNMX.FTZ R2, R132, R2, !PT ;  /* 0x0000000284027209 */ /* 0x000fc40007810000 */
[----:B------:R-:W-:Y:S02]  /*2e40*/  FSEL R227, R12, -INF , P2 ;  /* 0xff8000000ce37808 */ /* 0x000fe40001000000 */
[----:B------:R-:W-:Y:S02]  /*2e50*/  FMNMX.FTZ R0, R218, R0, !PT ;  /* 0x00000000da007209 */ /* 0x000fe40007810000 */
[----:B------:R-:W-:Y:S02]  /*2e60*/  FMNMX.FTZ R2, R133, R2, !PT ;  /* 0x0000000285027209 */ /* 0x000fe40007810000 */
[----:B------:R-:W-:Y:S02]  /*2e70*/  FSEL R229, R13, -INF , P1 ;  /* 0xff8000000de57808 */ /* 0x000fe40000800000 */
[----:B------:R-:W-:Y:S02]  /*2e80*/  FMNMX.FTZ R0, R227, R0, !PT ;  /* 0x00000000e3007209 */ /* 0x000fe40007810000 */
[----:B------:R-:W-:-:S02]  /*2e90*/  FMNMX.FTZ R2, R182, R2, !PT ;  /* 0x00000002b6027209 */ /* 0x000fc40007810000 */
[----:B------:R-:W-:Y:S02]  /*2ea0*/  FMNMX.FTZ R7, R229, R0, !PT ;  /* 0x00000000e5077209 */ /* 0x000fe40007810000 */
[----:B---3--:R-:W-:Y:S01]  /*2eb0*/  FMNMX.FTZ R9, R6, R4, !PT ;  /* 0x0000000406097209 */ /* 0x008fe20007810000 */
[----:B------:R-:W-:Y:S01]  /*2ec0*/  IMAD R4, R158, 0x20, R157 ;  /* 0x000000209e047824 */ /* 0x000fe200078e029d */
[----:B------:R-:W-:Y:S02]  /*2ed0*/  FMNMX.FTZ R0, R183, R2, !PT ;  /* 0x00000002b7007209 */ /* 0x000fe40007810000 */
[----:B--2---:R-:W-:Y:S01]  /*2ee0*/  FMNMX.FTZ R134, R5, R8, !PT ;  /* 0x0000000805867209 */ /* 0x004fe20007810000 */
[----:B------:R-:W2:Y:S01]  /*2ef0*/  SHFL.BFLY PT, R10, R9, 0x1, 0x1f ;  /* 0x0c201f00090a7f89 */ /* 0x000ea200000e0000 */
[----:B------:R-:W-:Y:S02]  /*2f00*/  FMNMX.FTZ R0, R180, R0, !PT ;  /* 0x00000000b4007209 */ /* 0x000fe40007810000 */
[----:B------:R-:W-:Y:S01]  /*2f10*/  FSEL R231, R47, -INF , P3 ;  /* 0xff8000002fe77808 */ /* 0x000fe20001800000 */
[----:B------:R-:W3:Y:S01]  /*2f20*/  SHFL.BFLY PT, R8, R7, 0x2, 0x1f ;  /* 0x0c401f0007087f89 */ /* 0x000ee200000e0000 */
[----:B------:R-:W-:Y:S01]  /*2f30*/  FMNMX.FTZ R0, R181, R0, !PT ;  /* 0x00000000b5007209 */ /* 0x000fe20007810000 */
[----:B------:R-:W-:Y:S01]  /*2f40*/  FMUL.FTZ R13, R134, c[0x0][0x2d0] ;  /* 0x0000b400860d7a20 */ /* 0x000fe20000410000 */
[----:B------:R-:W-:-:S02]  /*2f50*/  FSEL R230, R14, -INF , P2 ;  /* 0xff8000000ee67808 */ /* 0x000fc40001000000 */
[----:B------:R-:W-:Y:S02]  /*2f60*/  FMNMX.FTZ R2, R150, R0, !PT ;  /* 0x0000000096027209 */ /* 0x000fe40007810000 */
[----:B------:R-:W-:Y:S02]  /*2f70*/  FSEL R232, R15, -INF , P1 ;  /* 0xff8000000fe87808 */ /* 0x000fe40000800000 */
[----:B------:R-:W-:Y:S02]  /*2f80*/  FMNMX.FTZ R2, R231, R2, !PT ;  /* 0x00000002e7027209 */ /* 0x000fe40007810000 */
[----:B------:R-:W-:Y:S02]  /*2f90*/  FSETP.NEU.FTZ.AND P3, PT, R134, -INF , PT ;  /* 0xff8000008600780b */ /* 0x000fe40003f7d000 */
[----:B------:R-:W-:Y:S02]  /*2fa0*/  FMNMX.FTZ R2, R230, R2, !PT ;  /* 0x00000002e6027209 */ /* 0x000fe40007810000 */
[----:B------:R-:W-:-:S02]  /*2fb0*/  FSEL R13, R13, RZ, P3 ;  /* 0x000000ff0d0d7208 */ /* 0x000fc40001800000 */
[----:B------:R-:W-:Y:S02]  /*2fc0*/  FMNMX.FTZ R6, R232, R2, !PT ;  /* 0x00000002e8067209 */ /* 0x000fe40007810000 */
[----:B--2---:R-:W-:Y:S01]  /*2fd0*/  FMNMX.FTZ R2, R9, R10, !PT ;  /* 0x0000000a09027209 */ /* 0x004fe20007810000 */
[--C-:B------:R-:W-:Y:S02]  /*2fe0*/  FFMA.FTZ R0, R18, c[0x0][0x2d0], -R13.reuse ;  /* 0x0000b40012007a23 */ /* 0x100fe4000001080d */
[----:B------:R-:W-:Y:S01]  /*2ff0*/  SHFL.BFLY PT, R9, R6, 0x2, 0x1f ;  /* 0x0c401f0006097f89 */ /* 0x000fe200000e0000 */
[--C-:B------:R-:W-:Y:S01]  /*3000*/  FFMA.FTZ R5, R19, c[0x0][0x2d0], -R13.reuse ;  /* 0x0000b40013057a23 */ /* 0x100fe2000001080d */
[----:B---3--:R-:W-:Y:S01]  /*3010*/  FMNMX.FTZ R8, R7, R8, !PT ;  /* 0x0000000807087209 */ /* 0x008fe20007810000 */
[----:B------:R2:W3:Y:S01]  /*3020*/  MUFU.EX2 R32, R0 ;  /* 0x0000000000207308 */ /* 0x0004e20000000800 */
[----:B------:R-:W-:Y:S02]  /*3030*/  FMUL.FTZ R12, R2, c[0x0][0x2d0] ;  /* 0x0000b400020c7a20 */ /* 0x000fe40000410000 */
[----:B------:R-:W-:Y:S01]  /*3040*/  FFMA.FTZ R7, R40, c[0x0][0x2d0], -R13 ;  /* 0x0000b40028077a23 */ /* 0x000fe2000001080d */
[----:B------:R-:W4:Y:S04]  /*3050*/  SHFL.BFLY PT, R10, R8, 0x1, 0x1f ;  /* 0x0c201f00080a7f89 */ /* 0x000f2800000e0000 */
[----:B------:R5:W-:Y:S01]  /*3060*/  MUFU.EX2 R14, R5 ;  /* 0x00000005000e7308 */ /* 0x000be20000000800 */
[----:B--2---:R-:W-:Y:S01]  /*3070*/  IMAD.IADD R0, R156, 0x1, R4 ;  /* 0x000000019c007824 */ /* 0x004fe200078e0204 */
[----:B------:R-:W-:Y:S01]  /*3080*/  @P0 LEA R4, P1, R164, R16, 0x1 ;  /* 0x00000010a4040211 */ /* 0x000fe200078208ff */
[----:B---3--:R-:W-:-:S05]  /*3090*/  IMAD.MOV.U32 R15, RZ, RZ, R32 ;  /* 0x000000ffff0f7224 */ /* 0x008fca00078e0020 */
[----:B------:R2:W-:Y:S01]  /*30a0*/  MUFU.EX2 R148, R7 ;  /* 0x0000000700947308 */ /* 0x0005e20000000800 */
[----:B------:R-:W-:Y:S01]  /*30b0*/  IMAD.SHL.U32 R208, R0, 0x2, RZ ;  /* 0x0000000200d07824 */ /* 0x000fe200078e00ff */
[----:B-----5:R-:W-:-:S03]  /*30c0*/  @P0 LEA.HI.X R5, R164, R17, R165, 0x1, P1 ;  /* 0x00000011a4050211 */ /* 0x020fc600008f0ca5 */
[----:B------:R-:W-:Y:S01]  /*30d0*/  IMAD R209, R3, 0x2, R208 ;  /* 0x0000000203d17824 */ /* 0x000fe200078e02d0 */
[----:B------:R-:W-:Y:S02]  /*30e0*/  FSETP.NEU.FTZ.AND P1, PT, R2, -INF , PT ;  /* 0xff8000000200780b */ /* 0x000fe40003f3d000 */
[----:B----4-:R-:W-:Y:S01]  /*30f0*/  FMNMX.FTZ R136, R8, R10, !PT ;  /* 0x0000000a08887209 */ /* 0x010fe20007810000 */
[----:B------:R3:W-:Y:S01]  /*3100*/  @P0 LDGSTS.E.BYPASS.LTC128B.128 [R224+0x3900], [R4.64], !P5 ;  /* 0x0390000004e00fae */ /* 0x0007e2000e901d46 */
[----:B------:R-:W-:-:S03]  /*3110*/  FSEL R12, R12, RZ, P1 ;  /* 0x000000ff0c0c7208 */ /* 0x000fc60000800000 */
[----:B------:R3:W-:Y:S02]  /*3120*/  @P0 LDGSTS.E.BYPASS.LTC128B.128 [R224+0x4900], [R4.64+0x40], !P4 ;  /* 0x0490004004e00fae */ /* 0x0007e4000e101d46 */
[--C-:B------:R-:W-:Y:S02]  /*3130*/  FFMA.FTZ R0, R48, c[0x0][0x2d0], -R12.reuse ;  /* 0x0000b40030007a23 */ /* 0x100fe4000001080c */
[----:B------:R3:W-:Y:S01]  /*3140*/  @P0 LDGSTS.E.BYPASS.LTC128B.128 [R224+0x5900], [R4.64+0x80], !P6 ;  /* 0x0590008004e00fae */ /* 0x0007e2000f101d46 */
[----:B------:R-:W-:Y:S01]  /*3150*/  FSETP.NEU.FTZ.AND P0, PT, R136, -INF , PT ;  /* 0xff8000008800780b */ /* 0x000fe20003f1d000 */
[----:B------:R4:W-:Y:S01]  /*3160*/  MUFU.EX2 R176, R0 ;  /* 0x0000000000b07308 */ /* 0x0009e20000000800 */
[----:B------:R-:W-:Y:S01]  /*3170*/  FFMA.FTZ R3, R51, c[0x0][0x2d0], -R12 ;  /* 0x0000b40033037a23 */ /* 0x000fe2000001080c */
[----:B------:R-:W-:Y:S01]  /*3180*/  LDSM.16.MT88.4 R24, [R208+0x100] ;  /* 0x00010000d018783b */ /* 0x000fe20000004200 */
[----:B--2---:R-:W-:-:S03]  /*3190*/  FFMA.FTZ R7, R42, c[0x0][0x2d0], -R13 ;  /* 0x0000b4002a077a23 */ /* 0x004fc6000001080d */
[----:B-1----:R-:W-:Y:S02]  /*31a0*/  LDSM.16.MT88.4 R16, [R209+0x100] ;  /* 0x00010000d110783b */ /* 0x002fe40000004200 */
[----:B------:R-:W-:Y:S02]  /*31b0*/  MUFU.EX2 R186, R3 ;  /* 0x0000000300ba7308 */ /* 0x000fe40000000800 */
[----:B------:R-:W-:Y:S04]  /*31c0*/  LDSM.16.MT88.4 R20, [R208+0x1100] ;  /* 0x00110000d014783b */ /* 0x000fe80000004200 */
[----:B------:R-:W-:Y:S01]  /*31d0*/  LDSM.16.MT88.4 R28, [R209+0x1100] ;  /* 0x00110000d11c783b */ /* 0x000fe20000004200 */
[--C-:B----4-:R-:W-:Y:S01]  /*31e0*/  FFMA.FTZ R0, R50, c[0x0][0x2d0], -R12.reuse ;  /* 0x0000b40032007a23 */ /* 0x110fe2000001080c */
[----:B------:R1:W2:Y:S02]  /*31f0*/  MUFU.EX2 R187, R7 ;  /* 0x0000000700bb7308 */ /* 0x0002a40000000800 */
[----:B------:R-:W-:Y:S04]  /*3200*/  LDSM.16.MT88.4 R32, [R208+0x2100] ;  /* 0x00210000d020783b */ /* 0x000fe80000004200 */
[----:B------:R-:W-:Y:S01]  /*3210*/  LDSM.16.MT88.4 R36, [R209+0x2100] ;  /* 0x00210000d124783b */ /* 0x000fe20000004200 */
[----:B---3--:R-:W-:Y:S01]  /*3220*/  FMNMX.FTZ R4, R6, R9, !PT ;  /* 0x0000000906047209 */ /* 0x008fe20007810000 */
[----:B------:R3:W4:Y:S02]  /*3230*/  MUFU.EX2 R149, R0 ;  /* 0x0000000000957308 */ /* 0x0007240000000800 */
[----:B------:R-:W0:Y:S04]  /*3240*/  LDGDEPBAR ;  /* 0x00000000000079af */ /* 0x000e280000000000 */
[----:B------:R-:W5:Y:S01]  /*3250*/  SHFL.BFLY PT, R5, R4, 0x1, 0x1f ;  /* 0x0c201f0004057f89 */ /* 0x000f6200000e0000 */
[----:B-1----:R-:W-:Y:S01]  /*3260*/  FFMA.FTZ R7, R49, c[0x0][0x2d0], -R12 ;  /* 0x0000b40031077a23 */ /* 0x002fe2000001080c */
[----:B--2---:R-:W-:-:S03]  /*3270*/  F2FP.PACK_AB R6, R187, R148 ;  /* 0x00000094bb06723e */ /* 0x004fc600000000ff */
[----:B------:R4:W1:Y:S01]  /*3280*/  MUFU.EX2 R177, R7 ;  /* 0x0000000700b17308 */ /* 0x0008620000000800 */
[----:B---3--:R-:W-:-:S05]  /*3290*/  FMUL.FTZ R0, R136, c[0x0][0x2d0] ;  /* 0x0000b40088007a20 */ /* 0x008fca0000410000 */
[----:B------:R-:W-:-:S05]  /*32a0*/  FSEL R0, R0, RZ, P0 ;  /* 0x000000ff00007208 */ /* 0x000fca0000000000 */
[--C-:B------:R-:W-:Y:S01]  /*32b0*/  FFMA.FTZ R3, R52, c[0x0][0x2d0], -R0.reuse ;  /* 0x0000b40034037a23 */ /* 0x100fe20000010800 */
[----:B----4-:R-:W-:Y:S01]  /*32c0*/  F2FP.PACK_AB R7, R186, R149 ;  /* 0x00000095ba07723e */ /* 0x010fe200000000ff */
[----:B------:R-:W-:Y:S01]  /*32d0*/  FFMA.FTZ R8, R53, c[0x0][0x2d0], -R0 ;  /* 0x0000b40035087a23 */ /* 0x000fe20000010800 */
[----:B-----5:R-:W-:Y:S01]  /*32e0*/  FMNMX.FTZ R135, R4, R5, !PT ;  /* 0x0000000504877209 */ /* 0x020fe20007810000 */
[----:B------:R2:W-:Y:S01]  /*32f0*/  MUFU.EX2 R250, R3 ;  /* 0x0000000300fa7308 */ /* 0x0005e20000000800 */
[----:B------:R-:W-:Y:S02]  /*3300*/  F2FP.PACK_AB R4, R14, R15 ;  /* 0x0000000f0e04723e */ /* 0x000fe400000000ff */
[----:B------:R-:W-:Y:S02]  /*3310*/  FSETP.NEU.FTZ.AND P0, PT, R135, -INF , PT ;  /* 0xff8000008700780b */ /* 0x000fe40003f1d000 */
[----:B-1----:R-:W-:-:S03]  /*3320*/  F2FP.PACK_AB R5, R176, R177 ;  /* 0x000000b1b005723e */ /* 0x002fc600000000ff */
[----:B------:R1:W-:Y:S04]  /*3330*/  MUFU.EX2 R251, R8 ;  /* 0x0000000800fb7308 */ /* 0x0003e80000000800 */
[----:B------:R-:W-:Y:S01]  /*3340*/  HMMA.16816.F32 R112, R4, R24, RZ ;  /* 0x000000180470723c */ /* 0x000fe200000018ff */
[----:B--2---:R-:W-:-:S04]  /*3350*/  FFMA.FTZ R3, R41, c[0x0][0x2d0], -R0 ;  /* 0x0000b40029037a23 */ /* 0x004fc80000010800 */
[----:B------:R2:W-:Y:S03]  /*3360*/  MUFU.EX2 R242, R3 ;  /* 0x0000000300f27308 */ /* 0x0005e60000000800 */
[C---:B------:R-:W-:Y:S01]  /*3370*/  HMMA.16816.F32 R108, R4.reuse, R16, RZ ;  /* 0x00000010046c723c */ /* 0x040fe200000018ff */
[----:B-1----:R-:W-:Y:S02]  /*3380*/  FFMA.FTZ R8, R43, c[0x0][0x2d0], -R0 ;  /* 0x0000b4002b087a23 */ /* 0x002fe40000010800 */
[----:B------:R-:W-:Y:S02]  /*3390*/  LDSM.16.MT88.4 R40, [R209+0x2500] ;  /* 0x00250000d128783b */ /* 0x000fe40000004200 */
[----:B------:R-:W1:Y:S03]  /*33a0*/  MUFU.EX2 R252, R8 ;  /* 0x0000000800fc7308 */ /* 0x000e660000000800 */
[----:B------:R-:W-:Y:S01]  /*33b0*/  HMMA.16816.F32 R104, R4, R20, RZ ;  /* 0x000000140468723c */ /* 0x000fe200000018ff */
[----:B--2---:R-:W-:-:S07]  /*33c0*/  FMUL.FTZ R3, R135, c[0x0][0x2d0] ;  /* 0x0000b40087037a20 */ /* 0x004fce0000410000 */
[----:B------:R-:W-:Y:S01]  /*33d0*/  HMMA.16816.F32 R100, R4, R28, RZ ;  /* 0x0000001c0464723c */ /* 0x000fe200000018ff */
[----:B------:R-:W-:Y:S02]  /*33e0*/  FSEL R3, R3, RZ, P0 ;  /* 0x000000ff03037208 */ /* 0x000fe40000000000 */
[----:B-1----:R-:W-:-:S05]  /*33f0*/  F2FP.PACK_AB R10, R252, R251 ;  /* 0x000000fbfc0a723e */ /* 0x002fca00000000ff */
[----:B------:R-:W-:Y:S01]  /*3400*/  HMMA.16816.F32 R96, R4, R32, RZ ;  /* 0x000000200460723c */ /* 0x000fe200000018ff */
[----:B------:R-:W-:-:S04]  /*3410*/  FFMA.FTZ R8, R57, c[0x0][0x2d0], -R3 ;  /* 0x0000b40039087a23 */ /* 0x000fc80000010803 */
[----:B------:R1:W-:Y:S03]  /*3420*/  MUFU.EX2 R238, R8 ;  /* 0x0000000800ee7308 */ /* 0x0003e60000000800 */
[C---:B------:R-:W-:Y:S08]  /*3430*/  HMMA.16816.F32 R92, R4.reuse, R36, RZ ;  /* 0x00000024045c723c */ /* 0x040ff000000018ff */
[----:B------:R-:W-:Y:S01]  /*3440*/  HMMA.16816.F32 R88, R4, R26, RZ ;  /* 0x0000001a0458723c */ /* 0x000fe200000018ff */
[----:B-1----:R-:W-:-:S07]  /*3450*/  FFMA.FTZ R8, R56, c[0x0][0x2d0], -R3 ;  /* 0x0000b40038087a23 */ /* 0x002fce0000010803 */
[C---:B------:R-:W-:Y:S01]  /*3460*/  HMMA.16816.F32 R84, R4.reuse, R18, RZ ;  /* 0x000000120454723c */ /* 0x040fe200000018ff */
[----:B------:R1:W2:Y:S07]  /*3470*/  MUFU.EX2 R237, R8 ;  /* 0x0000000800ed7308 */ /* 0x0002ae0000000800 */
[C---:B------:R-:W-:Y:S08]  /*3480*/  HMMA.16816.F32 R80, R4.reuse, R22, RZ ;  /* 0x000000160450723c */ /* 0x040ff000000018ff */
[----:B------:R-:W-:Y:S01]  /*3490*/  HMMA.16816.F32 R76, R4, R30, RZ ;  /* 0x0000001e044c723c */ /* 0x000fe200000018ff */
[----:B-1----:R-:W-:Y:S01]  /*34a0*/  FFMA.FTZ R8, R55, c[0x0][0x2d0], -R3 ;  /* 0x0000b40037087a23 */ /* 0x002fe20000010803 */
[----:B--2---:R-:W-:-:S03]  /*34b0*/  F2FP.PACK_AB R9, R237, R238 ;  /* 0x000000eeed09723e */ /* 0x004fc600000000ff */
[----:B------:R1:W-:Y:S03]  /*34c0*/  MUFU.EX2 R240, R8 ;  /* 0x0000000800f07308 */ /* 0x0003e60000000800 */
[C---:B------:R-:W-:Y:S08]  /*34d0*/  HMMA.16816.F32 R72, R4.reuse, R34, RZ ;  /* 0x000000220448723c */ /* 0x040ff000000018ff */
[----:B------:R-:W-:Y:S01]  /*34e0*/  HMMA.16816.F32 R64, R4, R38, RZ ;  /* 0x000000260440723c */ /* 0x000fe200000018ff */
[----:B-1----:R-:W-:-:S06]  /*34f0*/  FFMA.FTZ R8, R54, c[0x0][0x2d0], -R3 ;  /* 0x0000b40036087a23 */ /* 0x002fcc0000010803 */
[----:B------:R-:W-:Y:S01]  /*3500*/  FFMA.FTZ R4, R59, c[0x0][0x2d0], -R13 ;  /* 0x0000b4003b047a23 */ /* 0x000fe2000001080d */
[----:B------:R1:W2:Y:S08]  /*3510*/  MUFU.EX2 R249, R8 ;  /* 0x0000000800f97308 */ /* 0x0002b00000000800 */
[----:B------:R3:W-:Y:S01]  /*3520*/  MUFU.EX2 R239, R4 ;  /* 0x0000000400ef7308 */ /* 0x0007e20000000800 */
[----:B-1----:R-:W-:-:S02]  /*3530*/  F2FP.PACK_AB R8, R242, R250 ;  /* 0x000000faf208723e */ /* 0x002fc400000000ff */
[----:B--2---:R-:W-:Y:S01]  /*3540*/  F2FP.PACK_AB R11, R249, R240 ;  /* 0x000000f0f90b723e */ /* 0x004fe200000000ff */
[----:B---3--:R-:W-:-:S06]  /*3550*/  FFMA.FTZ R4, R117, c[0x0][0x2d0], -R13 ;  /* 0x0000b40075047a23 */ /* 0x008fcc000001080d */
[C---:B------:R-:W-:Y:S01]  /*3560*/  HMMA.16816.F32 R68, R8.reuse, R24, RZ ;  /* 0x000000180844723c */ /* 0x040fe200000018ff */
[----:B------:R1:W-:Y:S07]  /*3570*/  MUFU.EX2 R247, R4 ;  /* 0x0000000400f77308 */ /* 0x0003ee0000000800 */
[C---:B------:R-:W-:Y:S01]  /*3580*/  HMMA.16816.F32 R140, R8.reuse, R26, RZ ;  /* 0x0000001a088c723c */ /* 0x040fe200000018ff */
[----:B------:R-:W2:Y:S07]  /*3590*/  LDSM.16.MT88.4 R24, [R208+0x500] ;  /* 0x00050000d018783b */ /* 0x000eae0000004200 */
[----:B------:R-:W-:Y:S01]  /*35a0*/  HMMA.16816.F32 R60, R8, R16, RZ ;  /* 0x00000010083c723c */ /* 0x000fe200000018ff */
[----:B-1----:R-:W-:-:S04]  /*35b0*/  FFMA.FTZ R4, R58, c[0x0][0x2d0], -R13 ;  /* 0x0000b4003a047a23 */ /* 0x002fc8000001080d */
[----:B------:R1:W-:Y:S03]  /*35c0*/  MUFU.EX2 R244, R4 ;  /* 0x0000000400f47308 */ /* 0x0003e60000000800 */
[C---:B------:R-:W-:Y:S01]  /*35d0*/  HMMA.16816.F32 R120, R8.reuse, R18, RZ ;  /* 0x000000120878723c */ /* 0x040fe200000018ff */
[----:B------:R-:W-:Y:S07]  /*35e0*/  LDSM.16.MT88.4 R16, [R208+0x1500] ;  /* 0x00150000d010783b */ /* 0x000fee0000004200 */
[----:B------:R-:W-:Y:S01]  /*35f0*/  HMMA.16816.F32 R56, R8, R20, RZ ;  /* 0x000000140838723c */ /* 0x000fe200000018ff */
[----:B-1----:R-:W-:-:S07]  /*3600*/  FFMA.FTZ R4, R116, c[0x0][0x2d0], -R13 ;  /* 0x0000b40074047a23 */ /* 0x002fce000001080d */
[C---:B------:R-:W-:Y:S01]  /*3610*/  HMMA.16816.F32 R52, R8.reuse, R28, RZ ;  /* 0x0000001c0834723c */ /* 0x040fe200000018ff */
[----:B------:R1:W3:Y:S07]  /*3620*/  MUFU.EX2 R243, R4 ;  /* 0x0000000400f37308 */ /* 0x0002ee0000000800 */
[C---:B------:R-:W-:Y:S01]  /*3630*/  HMMA.16816.F32 R116, R8.reuse, R22, RZ ;  /* 0x000000160874723c */ /* 0x040fe200000018ff */
[----:B------:R-:W4:Y:S07]  /*3640*/  LDSM.16.MT88.4 R20, [R209+0x500] ;  /* 0x00050000d114783b */ /* 0x000f2e0000004200 */
[----:B------:R-:W-:Y:S01]  /*3650*/  HMMA.16816.F32 R144, R8, R30, RZ ;  /* 0x0000001e0890723c */ /* 0x000fe200000018ff */
[----:B------:R-:W5:Y:S01]  /*3660*/  LDSM.16.MT88.4 R28, [R209+0x1500] ;  /* 0x00150000d11c783b */ /* 0x000f620000004200 */
[----:B-1----:R-:W-:Y:S01]  /*3670*/  FFMA.FTZ R4, R124, c[0x0][0x2d0], -R12 ;  /* 0x0000b4007c047a23 */ /* 0x002fe2000001080c */
[----:B---3--:R-:W-:-:S03]  /*3680*/  F2FP.PACK_AB R6, R243, R244 ;  /* 0x000000f4f306723e */ /* 0x008fc600000000ff */
[----:B------:R1:W-:Y:S02]  /*3690*/  MUFU.EX2 R234, R4 ;  /* 0x0000000400ea7308 */ /* 0x0003e40000000800 */
[C---:B------:R-:W-:Y:S08]  /*36a0*/  HMMA.16816.F32 R48, R8.reuse, R32, RZ ;  /* 0x000000200830723c */ /* 0x040ff000000018ff */
[----:B------:R-:W-:Y:S01]  /*36b0*/  HMMA.16816.F32 R152, R8, R34, RZ ;  /* 0x000000220898723c */ /* 0x000fe200000018ff */
[----:B------:R-:W3:Y:S01]  /*36c0*/  LDSM.16.MT88.4 R32, [R208+0x2500] ;  /* 0x00250000d020783b */ /* 0x000ee20000004200 */
[----:B-1----:R-:W-:-:S06]  /*36d0*/  FFMA.FTZ R4, R125, c[0x0][0x2d0], -R12 ;  /* 0x0000b4007d047a23 */ /* 0x002fcc000001080c */
[C---:B------:R-:W-:Y:S01]  /*36e0*/  HMMA.16816.F32 R44, R8.reuse, R36, RZ ;  /* 0x00000024082c723c */ /* 0x040fe200000018ff */
[----:B------:R1:W1:Y:S07]  /*36f0*/  MUFU.EX2 R248, R4 ;  /* 0x0000000400f87308 */ /* 0x00026e0000000800 */
[----:B------:R-:W-:Y:S01]  /*3700*/  HMMA.16816.F32 R156, R8, R38, RZ ;  /* 0x00000026089c723c */ /* 0x000fe200000018ff */
[----:B------:R-:W-:Y:S06]  /*3710*/  LDSM.16.MT88.4 R36, [R209+0x2900] ;  /* 0x00290000d124783b */ /* 0x000fec0000004200 */
[----:B------:R-:W-:-:S02]  /*3720*/  FFMA.FTZ R8, R130, c[0x0][0x2d0], -R0 ;  /* 0x0000b40082087a23 */ /* 0x000fc40000010800 */
[----:B------:R-:W-:Y:S02]  /*3730*/  IMAD.MOV.U32 R11, RZ, RZ, R150 ;  /* 0x000000ffff0b7224 */ /* 0x000fe400078e0096 */
[----:B------:R2:W-:Y:S01]  /*3740*/  MUFU.EX2 R226, R8 ;  /* 0x0000000800e27308 */ /* 0x0005e20000000800 */
[----:B-1----:R-:W-:Y:S01]  /*3750*/  FFMA.FTZ R4, R126, c[0x0][0x2d0], -R12 ;  /* 0x0000b4007e047a23 */ /* 0x002fe2000001080c */
[----:B------:R-:W-:Y:S01]  /*3760*/  F2FP.PACK_AB R5, R248, R234 ;  /* 0x000000eaf805723e */ /* 0x000fe200000000ff */
[----:B------:R-:W-:Y:S02]  /*3770*/  IMAD.MOV.U32 R10, RZ, RZ, R149 ;  /* 0x000000ffff0a7224 */ /* 0x000fe400078e0095 */
[----:B------:R-:W-:-:S03]  /*3780*/  IMAD.MOV.U32 R9, RZ, RZ, R148 ;  /* 0x000000ffff097224 */ /* 0x000fc600078e0094 */
[----:B------:R1:W-:Y:S01]  /*3790*/  MUFU.EX2 R236, R4 ;  /* 0x0000000400ec7308 */ /* 0x0003e20000000800 */
[----:B--2---:R-:W-:-:S07]  /*37a0*/  FFMA.FTZ R8, R129, c[0x0][0x2d0], -R0 ;  /* 0x0000b40081087a23 */ /* 0x004fce0000010800 */
[----:B------:R2:W-:Y:S01]  /*37b0*/  MUFU.EX2 R225, R8 ;  /* 0x0000000800e17308 */ /* 0x0005e20000000800 */
[----:B-1----:R-:W-:-:S07]  /*37c0*/  FFMA.FTZ R4, R127, c[0x0][0x2d0], -R12 ;  /* 0x0000b4007f047a23 */ /* 0x002fce000001080c */
[----:B------:R1:W1:Y:S01]  /*37d0*/  MUFU.EX2 R235, R4 ;  /* 0x0000000400eb7308 */ /* 0x0002620000000800 */
[----:B--2---:R-:W-:-:S07]  /*37e0*/  FFMA.FTZ R8, R138, c[0x0][0x2d0], -R3 ;  /* 0x0000b4008a087a23 */ /* 0x004fce0000010803 */
[----:B------:R2:W-:Y:S01]  /*37f0*/  MUFU.EX2 R216, R8 ;  /* 0x0000000800d87308 */ /* 0x0005e20000000800 */
[----:B-1----:R-:W-:Y:S01]  /*3800*/  FFMA.FTZ R4, R128, c[0x0][0x2d0], -R0 ;  /* 0x0000b40080047a23 */ /* 0x002fe20000010800 */
[----:B------:R-:W-:-:S06]  /*3810*/  F2FP.PACK_AB R7, R235, R236 ;  /* 0x000000eceb07723e */ /* 0x000fcc00000000ff */
[----:B------:R1:W-:Y:S01]  /*3820*/  MUFU.EX2 R228, R4 ;  /* 0x0000000400e47308 */ /* 0x0003e20000000800 */
[----:B--2---:R-:W-:-:S07]  /*3830*/  FFMA.FTZ R8, R137, c[0x0][0x2d0], -R3 ;  /* 0x0000b40089087a23 */ /* 0x004fce0000010803 */
[----:B------:R2:W-:Y:S01]  /*3840*/  MUFU.EX2 R246, R8 ;  /* 0x0000000800f67308 */ /* 0x0005e20000000800 */
[----:B-1----:R-:W-:-:S07]  /*3850*/  FFMA.FTZ R4, R131, c[0x0][0x2d0], -R0 ;  /* 0x0000b40083047a23 */ /* 0x002fce0000010800 */
[----:B------:R1:W1:Y:S01]  /*3860*/  MUFU.EX2 R245, R4 ;  /* 0x0000000400f57308 */ /* 0x0002620000000800 */
[----:B--2---:R-:W-:-:S07]  /*3870*/  FFMA.FTZ R8, R132, c[0x0][0x2d0], -R3 ;  /* 0x0000b40084087a23 */ /* 0x004fce0000010803 */
[----:B------:R2:W-:Y:S01]  /*3880*/  MUFU.EX2 R215, R8 ;  /* 0x0000000800d77308 */ /* 0x0005e20000000800 */
[----:B-1----:R-:W-:-:S07]  /*3890*/  F2FP.PACK_AB R4, R247, R239 ;  /* 0x000000eff704723e */ /* 0x002fce00000000ff */
[----:B------:R-:W-:Y:S01]  /*38a0*/  HMMA.16816.F32 R164, R4, R24, R112 ;  /* 0x0000001804a4723c */ /* 0x000fe20000001870 */
[----:B--2---:R-:W-:-:S07]  /*38b0*/  FFMA.FTZ R8, R133, c[0x0][0x2d0], -R3 ;  /* 0x0000b40085087a23 */ /* 0x004fce0000010803 */
[C---:B----4-:R-:W-:Y:S01]  /*38c0*/  HMMA.16816.F32 R128, R4.reuse, R20, R108 ;  /* 0x000000140480723c */ /* 0x050fe2000000186c */
[----:B------:R1:W2:Y:S07]  /*38d0*/  MUFU.EX2 R213, R8 ;  /* 0x0000000800d57308 */ /* 0x0002ae0000000800 */
[C---:B------:R-:W-:Y:S08]  /*38e0*/  HMMA.16816.F32 R124, R4.reuse, R16, R104 ;  /* 0x00000010047c723c */ /* 0x040ff00000001868 */
[----:B-----5:R-:W-:Y:S01]  /*38f0*/  HMMA.16816.F32 R112, R4, R28, R100 ;  /* 0x0000001c0470723c */ /* 0x020fe20000001864 */
[----:B-1----:R-:W-:-:S04]  /*3900*/  FFMA.FTZ R8, R161, c[0x0][0x2d0], -R13 ;  /* 0x0000b400a1087a23 */ /* 0x002fc8000001080d */
[----:B------:R1:W-:Y:S03]  /*3910*/  MUFU.EX2 R207, R8 ;  /* 0x0000000800cf7308 */ /* 0x0003e60000000800 */
[C---:B---3--:R-:W-:Y:S08]  /*3920*/  HMMA.16816.F32 R108, R4.reuse, R32, R96 ;  /* 0x00000020046c723c */ /* 0x048ff00000001860 */
[----:B------:R-:W-:Y:S01]  /*3930*/  HMMA.16816.F32 R104, R4, R40, R92 ;  /* 0x000000280468723c */ /* 0x000fe2000000185c */
[----:B-1----:R-:W-:-:S07]  /*3940*/  FFMA.FTZ R8, R163, c[0x0][0x2d0], -R13 ;  /* 0x0000b400a3087a23 */ /* 0x002fce000001080d */
[C---:B------:R-:W-:Y:S01]  /*3950*/  HMMA.16816.F32 R148, R4.reuse, R26, R88 ;  /* 0x0000001a0494723c */ /* 0x040fe20000001858 */
[----:B------:R1:W3:Y:S07]  /*3960*/  MUFU.EX2 R206, R8 ;  /* 0x0000000800ce7308 */ /* 0x0002ee0000000800 */
[C---:B------:R-:W-:Y:S08]  /*3970*/  HMMA.16816.F32 R84, R4.reuse, R22, R84 ;  /* 0x000000160454723c */ /* 0x040ff00000001854 */
[----:B------:R-:W-:Y:S01]  /*3980*/  HMMA.16816.F32 R100, R4, R18, R80 ;  /* 0x000000120464723c */ /* 0x000fe20000001850 */
[----:B-1----:R-:W-:-:S04]  /*3990*/  FFMA.FTZ R8, R160, c[0x0][0x2d0], -R13 ;  /* 0x0000b400a0087a23 */ /* 0x002fc8000001080d */
[----:B------:R1:W-:Y:S03]  /*39a0*/  MUFU.EX2 R205, R8 ;  /* 0x0000000800cd7308 */ /* 0x0003e60000000800 */
[C---:B------:R-:W-:Y:S08]  /*39b0*/  HMMA.16816.F32 R96, R4.reuse, R30, R76 ;  /* 0x0000001e0460723c */ /* 0x040ff0000000184c */
[----:B------:R-:W-:Y:S01]  /*39c0*/  HMMA.16816.F32 R92, R4, R34, R72 ;  /* 0x00000022045c723c */ /* 0x000fe20000001848 */
[----:B-1----:R-:W-:-:S07]  /*39d0*/  FFMA.FTZ R8, R162, c[0x0][0x2d0], -R13 ;  /* 0x0000b400a2087a23 */ /* 0x002fce000001080d */
[----:B------:R-:W-:Y:S01]  /*39e0*/  HMMA.16816.F32 R88, R4, R42, R64 ;  /* 0x0000002a0458723c */ /* 0x000fe20000001840 */
[----:B------:R1:W4:Y:S06]  /*39f0*/  MUFU.EX2 R204, R8 ;  /* 0x0000000800cc7308 */ /* 0x00032c0000000800 */
[----:B------:R-:W-:Y:S02]  /*3a00*/  F2FP.PACK_AB R4, R245, R228 ;  /* 0x000000e4f504723e */ /* 0x000fe400000000ff */
[----:B------:R-:W-:Y:S02]  /*3a10*/  F2FP.PACK_AB R6, R225, R226 ;  /* 0x000000e2e106723e */ /* 0x000fe400000000ff */
[----:B------:R-:W-:-:S02]  /*3a20*/  F2FP.PACK_AB R5, R246, R216 ;  /* 0x000000d8f605723e */ /* 0x000fc400000000ff */
[----:B--2---:R-:W-:Y:S01]  /*3a30*/  F2FP.PACK_AB R7, R213, R215 ;  /* 0x000000d7d507723e */ /* 0x004fe200000000ff */
[----:B-1----:R-:W-:-:S06]  /*3a40*/  FFMA.FTZ R8, R168, c[0x0][0x2d0], -R12 ;  /* 0x0000b400a8087a23 */ /* 0x002fcc000001080c */
[C---:B------:R-:W-:Y:S01]  /*3a50*/  HMMA.16816.F32 R80, R4.reuse, R24, R68 ;  /* 0x000000180450723c */ /* 0x040fe20000001844 */
[----:B------:R1:W-:Y:S07]  /*3a60*/  MUFU.EX2 R191, R8 ;  /* 0x0000000800bf7308 */ /* 0x0003ee0000000800 */
[C---:B------:R-:W-:Y:S08]  /*3a70*/  HMMA.16816.F32 R68, R4.reuse, R28, R52 ;  /* 0x0000001c0444723c */ /* 0x040ff00000001834 */
[----:B------:R-:W-:Y:S01]  /*3a80*/  HMMA.16816.F32 R52, R4, R22, R120 ;  /* 0x000000160434723c */ /* 0x000fe20000001878 */
[----:B-1----:R-:W-:-:S04]  /*3a90*/  FFMA.FTZ R8, R169, c[0x0][0x2d0], -R12 ;  /* 0x0000b400a9087a23 */ /* 0x002fc8000001080c */
[----:B------:R1:W2:Y:S02]  /*3aa0*/  MUFU.EX2 R190, R8 ;  /* 0x0000000800be7308 */ /* 0x0002a40000000800 */
[----:B------:R-:W-:Y:S01]  /*3ab0*/  IMAD.MOV.U32 R122, RZ, RZ, R176 ;  /* 0x000000ffff7a7224 */ /* 0x000fe200078e00b0 */
[C---:B------:R-:W-:Y:S01]  /*3ac0*/  HMMA.16816.F32 R76, R4.reuse, R20, R60 ;  /* 0x00000014044c723c */ /* 0x040fe2000000183c */
[----:B------:R-:W-:Y:S01]  /*3ad0*/  IMAD.MOV.U32 R123, RZ, RZ, R177 ;  /* 0x000000ffff7b7224 */ /* 0x000fe200078e00b1 */
[----:B------:R-:W-:Y:S06]  /*3ae0*/  LDSM.16.MT88.4 R20, [R208+0x1900] ;  /* 0x00190000d014783b */ /* 0x000fec0000004200 */
[----:B------:R-:W-:Y:S01]  /*3af0*/  HMMA.16816.F32 R72, R4, R16, R56 ;  /* 0x000000100448723c */ /* 0x000fe20000001838 */
[----:B-1----:R-:W-:-:S07]  /*3b00*/  FFMA.FTZ R8, R170, c[0x0][0x2d0], -R12 ;  /* 0x0000b400aa087a23 */ /* 0x002fce000001080c */
[C---:B------:R-:W-:Y:S01]  /*3b10*/  HMMA.16816.F32 R64, R4.reuse, R32, R48 ;  /* 0x000000200440723c */ /* 0x040fe20000001830 */
[----:B------:R1:W-:Y:S07]  /*3b20*/  MUFU.EX2 R188, R8 ;  /* 0x0000000800bc7308 */ /* 0x0003ee0000000800 */
[C---:B------:R-:W-:Y:S08]  /*3b30*/  HMMA.16816.F32 R196, R4.reuse, R40, R44 ;  /* 0x0000002804c4723c */ /* 0x040ff0000000182c */
[C---:B------:R-:W-:Y:S01]  /*3b40*/  HMMA.16816.F32 R60, R4.reuse, R26, R140 ;  /* 0x0000001a043c723c */ /* 0x040fe2000000188c */
[----:B-1----:R-:W-:Y:S01]  /*3b50*/  FFMA.FTZ R8, R171, c[0x0][0x2d0], -R12 ;  /* 0x0000b400ab087a23 */ /* 0x002fe2000001080c */
[----:B------:R-:W1:Y:S03]  /*3b60*/  LDSM.16.MT88.4 R24, [R208+0x900] ;  /* 0x00090000d018783b */ /* 0x000e660000004200 */
[----:B------:R5:W1:Y:S03]  /*3b70*/  MUFU.EX2 R189, R8 ;  /* 0x0000000800bd7308 */ /* 0x000a660000000800 */
[C---:B------:R-:W-:Y:S01]  /*3b80*/  HMMA.16816.F32 R48, R4.reuse, R18, R116 ;  /* 0x000000120430723c */ /* 0x040fe20000001874 */
[----:B------:R-:W1:Y:S07]  /*3b90*/  LDSM.16.MT88.4 R16, [R209+0x900] ;  /* 0x00090000d110783b */ /* 0x000e6e0000004200 */
[----:B------:R-:W-:Y:S01]  /*3ba0*/  HMMA.16816.F32 R44, R4, R30, R144 ;  /* 0x0000001e042c723c */ /* 0x000fe20000001890 */
[----:B------:R-:W1:Y:S01]  /*3bb0*/  LDSM.16.MT88.4 R28, [R209+0x1900] ;  /* 0x00190000d11c783b */ /* 0x000e620000004200 */
[----:B-----5:R-:W-:-:S06]  /*3bc0*/  FFMA.FTZ R8, R172, c[0x0][0x2d0], -R0 ;  /* 0x0000b400ac087a23 */ /* 0x020fcc0000010800 */
[C---:B------:R-:W-:Y:S01]  /*3bd0*/  HMMA.16816.F32 R56, R4.reuse, R34, R152 ;  /* 0x000000220438723c */ /* 0x040fe20000001898 */
[----:B------:R5:W-:Y:S01]  /*3be0*/  MUFU.EX2 R179, R8 ;  /* 0x0000000800b37308 */ /* 0x000be20000000800 */
[----:B------:R-:W1:Y:S04]  /*3bf0*/  LDSM.16.MT88.4 R32, [R208+0x2900] ;  /* 0x00290000d020783b */ /* 0x000e680000004200 */
[----:B------:R-:W-:Y:S02]  /*3c00*/  LDSM.16.MT88.4 R152, [R208+0xd00] ;  /* 0x000d0000d098783b */ /* 0x000fe40000004200 */
[----:B------:R-:W-:Y:S07]  /*3c10*/  HMMA.16816.F32 R40, R4, R42, R156 ;  /* 0x0000002a0428723c */ /* 0x000fee000000189c */
[----:B---3--:R-:W-:Y:S01]  /*3c20*/  F2FP.PACK_AB R4, R206, R207 ;  /* 0x000000cfce04723e */ /* 0x008fe200000000ff */
[----:B-----5:R-:W-:Y:S01]  /*3c30*/  FFMA.FTZ R8, R175, c[0x0][0x2d0], -R0 ;  /* 0x0000b400af087a23 */ /* 0x020fe20000010800 */
[----:B----4-:R-:W-:-:S02]  /*3c40*/  F2FP.PACK_AB R6, R204, R205 ;  /* 0x000000cdcc06723e */ /* 0x010fc400000000ff */
[----:B--2---:R-:W-:Y:S01]  /*3c50*/  F2FP.PACK_AB R5, R190, R191 ;  /* 0x000000bfbe05723e */ /* 0x004fe200000000ff */
[----:B------:R2:W3:Y:S01]  /*3c60*/  MUFU.EX2 R176, R8 ;  /* 0x0000000800b07308 */ /* 0x0004e20000000800 */
[----:B-1----:R-:W-:-:S07]  /*3c70*/  F2FP.PACK_AB R7, R189, R188 ;  /* 0x000000bcbd07723e */ /* 0x002fce00000000ff */
[----:B------:R-:W-:Y:S01]  /*3c80*/  HMMA.16816.F32 R140, R4, R24, R164 ;  /* 0x00000018048c723c */ /* 0x000fe200000018a4 */
[----:B--2---:R-:W-:-:S07]  /*3c90*/  FFMA.FTZ R8, R173, c[0x0][0x2d0], -R0 ;  /* 0x0000b400ad087a23 */ /* 0x004fce0000010800 */
[C---:B------:R-:W-:Y:S01]  /*3ca0*/  HMMA.16816.F32 R168, R4.reuse, R16, R128 ;  /* 0x0000001004a8723c */ /* 0x040fe20000001880 */
[----:B------:R1:W-:Y:S07]  /*3cb0*/  MUFU.EX2 R177, R8 ;  /* 0x0000000800b17308 */ /* 0x0003ee0000000800 */
[C---:B------:R-:W-:Y:S08]  /*3cc0*/  HMMA.16816.F32 R124, R4.reuse, R20, R124 ;  /* 0x00000014047c723c */ /* 0x040ff0000000187c */
[----:B------:R-:W-:Y:S01]  /*3cd0*/  HMMA.16816.F32 R112, R4, R28, R112 ;  /* 0x0000001c0470723c */ /* 0x000fe20000001870 */
[----:B-1----:R-:W-:-:S04]  /*3ce0*/  FFMA.FTZ R8, R174, c[0x0][0x2d0], -R0 ;  /* 0x0000b400ae087a23 */ /* 0x002fc80000010800 */
[----:B------:R1:W2:Y:S03]  /*3cf0*/  MUFU.EX2 R178, R8 ;  /* 0x0000000800b27308 */ /* 0x0002a60000000800 */
[C---:B------:R-:W-:Y:S08]  /*3d00*/  HMMA.16816.F32 R192, R4.reuse, R32, R108 ;  /* 0x0000002004c0723c */ /* 0x040ff0000000186c */
[----:B------:R-:W-:Y:S01]  /*3d10*/  HMMA.16816.F32 R200, R4, R36, R104 ;  /* 0x0000002404c8723c */ /* 0x000fe20000001868 */
[----:B------:R-:W-:Y:S01]  /*3d20*/  LDSM.16.MT88.4 R104, [R209+0x1d00] ;  /* 0x001d0000d168783b */ /* 0x000fe20000004200 */
[----:B-1----:R-:W-:-:S06]  /*3d30*/  FFMA.FTZ R8, R182, c[0x0][0x2d0], -R3 ;  /* 0x0000b400b6087a23 */ /* 0x002fcc0000010803 */
[C---:B------:R-:W-:Y:S01]  /*3d40*/  HMMA.16816.F32 R148, R4.reuse, R26, R148 ;  /* 0x0000001a0494723c */ /* 0x040fe20000001894 */
[----:B------:R1:W-:Y:S07]  /*3d50*/  MUFU.EX2 R138, R8 ;  /* 0x00000008008a7308 */ /* 0x0003ee0000000800 */
[C---:B------:R-:W-:Y:S08]  /*3d60*/  HMMA.16816.F32 R84, R4.reuse, R18, R84 ;  /* 0x000000120454723c */ /* 0x040ff00000001854 */
[----:B------:R-:W-:Y:S01]  /*3d70*/  HMMA.16816.F32 R100, R4, R22, R100 ;  /* 0x000000160464723c */ /* 0x000fe20000001864 */
[----:B-1----:R-:W-:-:S04]  /*3d80*/  FFMA.FTZ R8, R183, c[0x0][0x2d0], -R3 ;  /* 0x0000b400b7087a23 */ /* 0x002fc80000010803 */
[----:B------:R1:W4:Y:S03]  /*3d90*/  MUFU.EX2 R137, R8 ;  /* 0x0000000800897308 */ /* 0x0003260000000800 */
[C---:B------:R-:W-:Y:S01]  /*3da0*/  HMMA.16816.F32 R160, R4.reuse, R30, R96 ;  /* 0x0000001e04a0723c */ /* 0x040fe20000001860 */
[----:B------:R-:W-:Y:S07]  /*3db0*/  LDSM.16.MT88.4 R96, [R208+0x1d00] ;  /* 0x001d0000d060783b */ /* 0x000fee0000004200 */
[----:B------:R-:W-:Y:S01]  /*3dc0*/  HMMA.16816.F32 R116, R4, R34, R92 ;  /* 0x000000220474723c */ /* 0x000fe2000000185c */
[----:B-1----:R-:W-:-:S07]  /*3dd0*/  FFMA.FTZ R8, R180, c[0x0][0x2d0], -R3 ;  /* 0x0000b400b4087a23 */ /* 0x002fce0000010803 */
[----:B------:R-:W-:Y:S01]  /*3de0*/  HMMA.16816.F32 R144, R4, R38, R88 ;  /* 0x000000260490723c */ /* 0x000fe20000001858 */
[----:B------:R-:W-:Y:S01]  /*3df0*/  IMAD.MOV.U32 R95, RZ, RZ, R122 ;  /* 0x000000ffff5f7224 */ /* 0x000fe200078e007a */
[----:B------:R1:W-:Y:S01]  /*3e00*/  MUFU.EX2 R133, R8 ;  /* 0x0000000800857308 */ /* 0x0003e20000000800 */
[----:B------:R-:W-:Y:S02]  /*3e10*/  IMAD.MOV.U32 R94, RZ, RZ, R123 ;  /* 0x000000ffff5e7224 */ /* 0x000fe400078e007b */
[----:B------:R-:W-:Y:S02]  /*3e20*/  IMAD.MOV.U32 R93, RZ, RZ, R9 ;  /* 0x000000ffff5d7224 */ /* 0x000fe400078e0009 */
[----:B---3--:R-:W-:Y:S01]  /*3e30*/  F2FP.PACK_AB R4, R176, R179 ;  /* 0x000000b3b004723e */ /* 0x008fe200000000ff */
[----:B------:R-:W-:Y:S01]  /*3e40*/  IMAD.MOV.U32 R91, RZ, RZ, R187 ;  /* 0x000000ffff5b7224 */ /* 0x000fe200078e00bb */
[----:B--2---:R-:W-:Y:S01]  /*3e50*/  F2FP.PACK_AB R6, R178, R177 ;  /* 0x000000b1b206723e */ /* 0x004fe200000000ff */
[----:B------:R-:W-:Y:S01]  /*3e60*/  IMAD.MOV.U32 R90, RZ, RZ, R186 ;  /* 0x000000ffff5a7224 */ /* 0x000fe200078e00ba */
[----:B----4-:R-:W-:Y:S01]  /*3e70*/  F2FP.PACK_AB R5, R137, R138 ;  /* 0x0000008a8905723e */ /* 0x010fe200000000ff */
[----:B------:R-:W-:Y:S01]  /*3e80*/  IMAD.MOV.U32 R89, RZ, RZ, R185 ;  /* 0x000000ffff597224 */ /* 0x000fe200078e00b9 */
[----:B------:R-:W-:Y:S01]  /*3e90*/  LDSM.16.MT88.4 R120, [R208+0x2d00] ;  /* 0x002d0000d078783b */ /* 0x000fe20000004200 */
[----:B------:R-:W-:-:S02]  /*3ea0*/  IMAD.MOV.U32 R88, RZ, RZ, R184 ;  /* 0x000000ffff587224 */ /* 0x000fc400078e00b8 */
[----:B------:R-:W-:Y:S02]  /*3eb0*/  IMAD.MOV.U32 R92, RZ, RZ, R10 ;  /* 0x000000ffff5c7224 */ /* 0x000fe400078e000a */
[----:B-1----:R-:W-:-:S04]  /*3ec0*/  FFMA.FTZ R8, R181, c[0x0][0x2d0], -R3 ;  /* 0x0000b400b5087a23 */ /* 0x002fc80000010803 */
[----:B------:R-:W1:Y:S02]  /*3ed0*/  MUFU.EX2 R132, R8 ;  /* 0x0000000800847308 */ /* 0x000e640000000800 */
[----:B-1----:R-:W-:Y:S01]  /*3ee0*/  F2FP.PACK_AB R7, R132, R133 ;  /* 0x000000858407723e */ /* 0x002fe200000000ff */
[----:B------:R-:W-:Y:S02]  /*3ef0*/  FFMA.FTZ R8, R220, c[0x0][0x2d0], -R13 ;  /* 0x0000b400dc087a23 */ /* 0x000fe4000001080d */
[----:B------:R-:W-:-:S04]  /*3f00*/  IMAD.MOV.U32 R220, RZ, RZ, R91 ;  /* 0x000000ffffdc7224 */ /* 0x000fc800078e005b */
[C---:B------:R-:W-:Y:S01]  /*3f10*/  HMMA.16816.F32 R108, R4.reuse, R18, R52 ;  /* 0x00000012046c723c */ /* 0x040fe20000001834 */
[----:B------:R1:W-:Y:S06]  /*3f20*/  MUFU.EX2 R52, R8 ;  /* 0x0000000800347308 */ /* 0x0003ec0000000800 */
[----:B------:R-:W-:Y:S01]  /*3f30*/  IMAD.MOV.U32 R53, RZ, RZ, R90 ;  /* 0x000000ffff357224 */ /* 0x000fe200078e005a */
[----:B------:R-:W-:Y:S01]  /*3f40*/  HMMA.16816.F32 R180, R4, R26, R60 ;  /* 0x0000001a04b4723c */ /* 0x000fe2000000183c */
[----:B------:R-:W-:Y:S02]  /*3f50*/  IMAD.MOV.U32 R54, RZ, RZ, R89 ;  /* 0x000000ffff367224 */ /* 0x000fe400078e0059 */
[----:B------:R-:W-:-:S05]  /*3f60*/  IMAD.MOV.U32 R55, RZ, RZ, R88 ;  /* 0x000000ffff377224 */ /* 0x000fca00078e0058 */
[C---:B------:R-:W-:Y:S01]  /*3f70*/  HMMA.16816.F32 R184, R4.reuse, R24, R80 ;  /* 0x0000001804b8723c */ /* 0x040fe20000001850 */
[--C-:B-1----:R-:W-:Y:S01]  /*3f80*/  FFMA.FTZ R8, R221, c[0x0][0x2d0], -R13.reuse ;  /* 0x0000b400dd087a23 */ /* 0x102fe2000001080d */
[----:B------:R-:W1:Y:S01]  /*3f90*/  LDSM.16.MT88.4 R80, [R209+0xd00] ;  /* 0x000d0000d150783b */ /* 0x000e620000004200 */
[----:B------:R-:W-:Y:S02]  /*3fa0*/  IMAD.MOV.U32 R221, RZ, RZ, R92 ;  /* 0x000000ffffdd7224 */ /* 0x000fe400078e005c */
[----:B------:R2:W3:Y:S03]  /*3fb0*/  MUFU.EX2 R27, R8 ;  /* 0x00000008001b7308 */ /* 0x0004e60000000800 */
[C---:B------:R-:W-:Y:S08]  /*3fc0*/  HMMA.16816.F32 R48, R4.reuse, R22, R48 ;  /* 0x000000160430723c */ /* 0x040ff00000001830 */
[----:B------:R-:W-:Y:S01]  /*3fd0*/  HMMA.16816.F32 R60, R4, R20, R72 ;  /* 0x00000014043c723c */ /* 0x000fe20000001848 */
[----:B--2---:R-:W-:Y:S01]  /*3fe0*/  FFMA.FTZ R8, R223, c[0x0][0x2d0], -R13 ;  /* 0x0000b400df087a23 */ /* 0x004fe2000001080d */
[----:B---3--:R-:W-:Y:S01]  /*3ff0*/  F2FP.PACK_AB R128, R27, R52 ;  /* 0x000000341b80723e */ /* 0x008fe200000000ff */
[----:B------:R-:W-:-:S05]  /*4000*/  IMAD.MOV.U32 R223, RZ, RZ, R93 ;  /* 0x000000ffffdf7224 */ /* 0x000fca00078e005d */
[C---:B------:R-:W-:Y:S01]  /*4010*/  HMMA.16816.F32 R172, R4.reuse, R16, R76 ;  /* 0x0000001004ac723c */ /* 0x040fe2000000184c */
[----:B------:R2:W-:Y:S06]  /*4020*/  MUFU.EX2 R26, R8 ;  /* 0x00000008001a7308 */ /* 0x0005ec0000000800 */
[----:B------:R-:W-:Y:S01]  /*4030*/  IMAD.MOV.U32 R79, RZ, RZ, R11 ;  /* 0x000000ffff4f7224 */ /* 0x000fe200078e000b */
[C---:B------:R-:W-:Y:S07]  /*4040*/  HMMA.16816.F32 R156, R4.reuse, R28, R68 ;  /* 0x0000001c049c723c */ /* 0x040fee0000001844 */
[----:B------:R-:W-:Y:S01]  /*4050*/  IMAD.MOV.U32 R29, RZ, RZ, R94 ;  /* 0x000000ffff1d7224 */ /* 0x000fe200078e005e */
[----:B------:R-:W-:Y:S01]  /*4060*/  HMMA.16816.F32 R44, R4, R30, R44 ;  /* 0x0000001e042c723c */ /* 0x000fe2000000182c */
[----:B--2---:R-:W-:-:S02]  /*4070*/  FFMA.FTZ R8, R217, c[0x0][0x2d0], -R13 ;  /* 0x0000b400d9087a23 */ /* 0x004fc4000001080d */
[----:B------:R-:W-:Y:S02]  /*4080*/  IMAD.MOV.U32 R28, RZ, RZ, R95 ;  /* 0x000000ffff1c7224 */ /* 0x000fe400078e005f */
[----:B------:R2:W3:Y:S01]  /*4090*/  MUFU.EX2 R25, R8 ;  /* 0x0000000800197308 */ /* 0x0004e20000000800 */
[----:B------:R-:W-:Y:S02]  /*40a0*/  IMAD.MOV.U32 R217, RZ, RZ, R15 ;  /* 0x000000ffffd97224 */ /* 0x000fe400078e000f */
[----:B------:R-:W-:Y:S01]  /*40b0*/  HMMA.16816.F32 R64, R4, R32, R64 ;  /* 0x000000200440723c */ /* 0x000fe20000001840 */
[----:B------:R-:W-:-:S07]  /*40c0*/  IMAD.MOV.U32 R31, RZ, RZ, R14 ;  /* 0x000000ffff1f7224 */ /* 0x000fce00078e000e */
[----:B------:R-:W-:Y:S01]  /*40d0*/  HMMA.16816.F32 R56, R4, R34, R56 ;  /* 0x000000220438723c */ /* 0x000fe20000001838 */
[----:B--2---:R-:W-:Y:S01]  /*40e0*/  FFMA.FTZ R8, R233, c[0x0][0x2d0], -R12 ;  /* 0x0000b400e9087a23 */ /* 0x004fe2000001080c */
[----:B---3--:R-:W-:-:S06]  /*40f0*/  F2FP.PACK_AB R130, R25, R26 ;  /* 0x0000001a1982723e */ /* 0x008fcc00000000ff */
[C---:B------:R-:W-:Y:S01]  /*4100*/  HMMA.16816.F32 R164, R4.reuse, R36, R196 ;  /* 0x0000002404a4723c */ /* 0x040fe200000018c4 */
[----:B------:R2:W-:Y:S07]  /*4110*/  MUFU.EX2 R24, R8 ;  /* 0x0000000800187308 */ /* 0x0005ee0000000800 */
[----:B------:R-:W-:Y:S07]  /*4120*/  HMMA.16816.F32 R40, R4, R38, R40 ;  /* 0x000000260428723c */ /* 0x000fee0000001828 */
[----:B------:R-:W-:-:S02]  /*4130*/  FFMA.FTZ R4, R227, c[0x0][0x2d0], -R0 ;  /* 0x0000b400e3047a23 */ /* 0x000fc40000010800 */
[----:B--2---:R-:W-:Y:S02]  /*4140*/  FFMA.FTZ R8, R222, c[0x0][0x2d0], -R12 ;  /* 0x0000b400de087a23 */ /* 0x004fe4000001080c */
[----:B------:R2:W-:Y:S01]  /*4150*/  MUFU.EX2 R18, R4 ;  /* 0x0000000400127308 */ /* 0x0005e20000000800 */
[----:B------:R-:W-:-:S07]  /*4160*/  FADD.FTZ R5, R238, R237 ;  /* 0x000000edee057221 */ /* 0x000fce0000010000 */
[----:B------:R3:W4:Y:S01]  /*4170*/  MUFU.EX2 R23, R8 ;  /* 0x0000000800177308 */ /* 0x0007220000000800 */
[----:B--2---:R-:W-:-:S04]  /*4180*/  FADD.FTZ R4, R217, R31 ;  /* 0x0000001fd9047221 */ /* 0x004fc80000010000 */
[----:B------:R-:W-:Y:S02]  /*4190*/  FADD.FTZ R7, R223, R4 ;  /* 0x00000004df077221 */ /* 0x000fe40000010000 */
[----:B---3--:R-:W-:Y:S01]  /*41a0*/  FFMA.FTZ R8, R214, c[0x0][0x2d0], -R12 ;  /* 0x0000b400d6087a23 */ /* 0x008fe2000001080c */
[----:B----4-:R-:W-:-:S03]  /*41b0*/  F2FP.PACK_AB R129, R23, R24 ;  /* 0x000000181781723e */ /* 0x010fc600000000ff */
[----:B------:R2:W-:Y:S02]  /*41c0*/  MUFU.EX2 R21, R8 ;  /* 0x0000000800157308 */ /* 0x0005e40000000800 */
[----:B--2---:R-:W-:Y:S02]  /*41d0*/  FFMA.FTZ R8, R219, c[0x0][0x2d0], -R12 ;  /* 0x0000b400db087a23 */ /* 0x004fe4000001080c */
[----:B------:R-:W-:-:S04]  /*41e0*/  FADD.FTZ R12, R240, R5 ;  /* 0x00000005f00c7221 */ /* 0x000fc80000010000 */
[----:B------:R2:W3:Y:S01]  /*41f0*/  MUFU.EX2 R22, R8 ;  /* 0x0000000800167308 */ /* 0x0004e20000000800 */
[----:B------:R-:W-:-:S04]  /*4200*/  FADD.FTZ R4, R249, R12 ;  /* 0x0000000cf9047221 */ /* 0x000fc80000010000 */
[----:B------:R-:W-:-:S04]  /*4210*/  FADD.FTZ R4, R216, R4 ;  /* 0x00000004d8047221 */ /* 0x000fc80000010000 */
[----:B------:R-:W-:-:S04]  /*4220*/  FADD.FTZ R246, R246, R4 ;  /* 0x00000004f6f67221 */ /* 0x000fc80000010000 */
[----:B------:R-:W-:Y:S02]  /*4230*/  FADD.FTZ R246, R215, R246 ;  /* 0x000000f6d7f67221 */ /* 0x000fe40000010000 */
[----:B--2---:R-:W-:Y:S01]  /*4240*/  FFMA.FTZ R8, R241, c[0x0][0x2d0], -R0 ;  /* 0x0000b400f1087a23 */ /* 0x004fe20000010800 */
[----:B---3--:R-:W-:Y:S01]  /*4250*/  F2FP.PACK_AB R131, R22, R21 ;  /* 0x000000151683723e */ /* 0x008fe200000000ff */
[----:B------:R-:W-:Y:S02]  /*4260*/  FADD.FTZ R246, R213, R246 ;  /* 0x000000f6d5f67221 */ /* 0x000fe40000010000 */
[----:B------:R2:W-:Y:S02]  /*4270*/  MUFU.EX2 R20, R8 ;  /* 0x0000000800147308 */ /* 0x0005e40000000800 */
[----:B------:R-:W-:Y:S02]  /*4280*/  FADD.FTZ R246, R138, R246 ;  /* 0x000000f68af67221 */ /* 0x000fe40000010000 */
[----:B-1----:R-:W-:Y:S02]  /*4290*/  HMMA.16816.F32 R72, R128, R80, R168 ;  /* 0x000000508048723c */ /* 0x002fe400000018a8 */
[----:B------:R-:W-:-:S04]  /*42a0*/  FADD.FTZ R246, R137, R246 ;  /* 0x000000f689f67221 */ /* 0x000fc80000010000 */
[----:B------:R-:W-:Y:S02]  /*42b0*/  FADD.FTZ R246, R133, R246 ;  /* 0x000000f685f67221 */ /* 0x000fe40000010000 */
[C---:B------:R-:W-:Y:S02]  /*42c0*/  HMMA.16816.F32 R92, R128.reuse, R98, R100 ;  /* 0x00000062805c723c */ /* 0x040fe40000001864 */
[----:B------:R-:W-:Y:S02]  /*42d0*/  FADD.FTZ R246, R132, R246 ;  /* 0x000000f684f67221 */ /* 0x000fe40000010000 */
[--C-:B--2---:R-:W-:Y:S02]  /*42e0*/  FFMA.FTZ R8, R218, c[0x0][0x2d0], -R0.reuse ;  /* 0x0000b400da087a23 */ /* 0x104fe40000010800 */
[----:B------:R-:W-:Y:S02]  /*42f0*/  FFMA.FTZ R0, R229, c[0x0][0x2d0], -R0 ;  /* 0x0000b400e5007a23 */ /* 0x000fe40000010800 */
[----:B------:R1:W2:Y:S01]  /*4300*/  MUFU.EX2 R19, R8 ;  /* 0x0000000800137308 */ /* 0x0002a20000000800 */
[C---:B------:R-:W-:Y:S07]  /*4310*/  HMMA.16816.F32 R88, R128.reuse, R96, R124 ;  /* 0x000000608058723c */ /* 0x040fee000000187c */
[----:B------:R3:W4:Y:S01]  /*4320*/  MUFU.EX2 R17, R0 ;  /* 0x0000000000117308 */ /* 0x0007220000000800 */
[----:B------:R-:W-:Y:S01]  /*4330*/  HMMA.16816.F32 R100, R128, R104, R112 ;  /* 0x000000688064723c */ /* 0x000fe20000001870 */
[----:B-1----:R-:W1:Y:S01]  /*4340*/  LDSM.16.MT88.4 R8, [R209+0x2d00] ;  /* 0x002d0000d108783b */ /* 0x002e620000004200 */
[----:B--2---:R-:W-:-:S06]  /*4350*/  F2FP.PACK_AB R168, R19, R20 ;  /* 0x0000001413a8723e */ /* 0x004fcc00000000ff */
[----:B------:R-:W-:Y:S01]  /*4360*/  HMMA.16816.F32 R140, R128, R152, R140 ;  /* 0x00000098808c723c */ /* 0x000fe2000000188c */
[----:B---3--:R-:W-:Y:S01]  /*4370*/  FFMA.FTZ R0, R79, c[0x0][0x2d0], -R3 ;  /* 0x0000b4004f007a23 */ /* 0x008fe20000010803 */
[----:B----4-:R-:W-:-:S06]  /*4380*/  F2FP.PACK_AB R170, R17, R18 ;  /* 0x0000001211aa723e */ /* 0x010fcc00000000ff */
[C---:B------:R-:W-:Y:S01]  /*4390*/  HMMA.16816.F32 R148, R128.reuse, R154, R148 ;  /* 0x0000009a8094723c */ /* 0x040fe20000001894 */
[----:B------:R2:W3:Y:S07]  /*43a0*/  MUFU.EX2 R13, R0 ;  /* 0x00000000000d7308 */ /* 0x0004ee0000000800 */
[C---:B------:R-:W-:Y:S08]  /*43b0*/  HMMA.16816.F32 R76, R128.reuse, R82, R84 ;  /* 0x00000052804c723c */ /* 0x040ff00000001854 */
[----:B------:R-:W-:Y:S01]  /*43c0*/  HMMA.16816.F32 R160, R128, R106, R160 ;  /* 0x0000006a80a0723c */ /* 0x000fe200000018a0 */
[----:B--2---:R-:W-:-:S02]  /*43d0*/  FFMA.FTZ R0, R231, c[0x0][0x2d0], -R3 ;  /* 0x0000b400e7007a23 */ /* 0x004fc40000010803 */
[----:B---3--:R-:W-:Y:S02]  /*43e0*/  FADD.FTZ R246, R13, R246 ;  /* 0x000000f60df67221 */ /* 0x008fe40000010000 */
[----:B------:R2:W3:Y:S03]  /*43f0*/  MUFU.EX2 R14, R0 ;  /* 0x00000000000e7308 */ /* 0x0004e60000000800 */
[C---:B------:R-:W-:Y:S08]  /*4400*/  HMMA.16816.F32 R112, R128.reuse, R120, R192 ;  /* 0x000000788070723c */ /* 0x040ff000000018c0 */
[----:B------:R-:W-:Y:S01]  /*4410*/  HMMA.16816.F32 R116, R128, R122, R116 ;  /* 0x0000007a8074723c */ /* 0x000fe20000001874 */
[--C-:B--2---:R-:W-:Y:S01]  /*4420*/  FFMA.FTZ R0, R230, c[0x0][0x2d0], -R3.reuse ;  /* 0x0000b400e6007a23 */ /* 0x104fe20000010803 */
[----:B---3--:R-:W-:Y:S01]  /*4430*/  F2FP.PACK_AB R169, R14, R13 ;  /* 0x0000000d0ea9723e */ /* 0x008fe200000000ff */
[----:B------:R-:W-:-:S05]  /*4440*/  FFMA.FTZ R3, R232, c[0x0][0x2d0], -R3 ;  /* 0x0000b400e8037a23 */ /* 0x000fca0000010803 */
[----:B-1----:R-:W-:Y:S01]  /*4450*/  HMMA.16816.F32 R124, R128, R8, R200 ;  /* 0x00000008807c723c */ /* 0x002fe200000018c8 */
[----:B------:R1:W2:Y:S01]  /*4460*/  MUFU.EX2 R15, R0 ;  /* 0x00000000000f7308 */ /* 0x0002a20000000800 */
[----:B------:R-:W-:-:S06]  /*4470*/  FADD.FTZ R246, R14, R246 ;  /* 0x000000f60ef67221 */ /* 0x000fcc0000010000 */
[----:B------:R-:W-:Y:S01]  /*4480*/  HMMA.16816.F32 R128, R128, R10, R144 ;  /* 0x0000000a8080723c */ /* 0x000fe20000001890 */
[----:B------:R3:W4:Y:S01]  /*4490*/  MUFU.EX2 R16, R3 ;  /* 0x0000000300107308 */ /* 0x0007220000000800 */
[----:B-1----:R-:W-:Y:S02]  /*44a0*/  FADD.FTZ R0, R250, R242 ;  /* 0x000000f2fa007221 */ /* 0x002fe40000010000 */
[----:B--2---:R-:W-:Y:S02]  /*44b0*/  FADD.FTZ R246, R15, R246 ;  /* 0x000000f60ff67221 */ /* 0x004fe40000010000 */
[----:B------:R-:W-:Y:S02]  /*44c0*/  FADD.FTZ R0, R251, R0 ;  /* 0x00000000fb007221 */ /* 0x000fe40000010000 */
[----:B---3--:R-:W-:Y:S01]  /*44d0*/  FADD.FTZ R3, R29, R28 ;  /* 0x0000001c1d037221 */ /* 0x008fe20000010000 */
[----:B----4-:R-:W-:Y:S01]  /*44e0*/  F2FP.PACK_AB R171, R16, R15 ;  /* 0x0000000f10ab723e */ /* 0x010fe200000000ff */
        /* <DEDUP_REMOVED lines=27> */
[----:B------:R-:W-:Y:S02]  /*46a0*/  IMAD.MOV.U32 R220, RZ, RZ, R54 ;  /* 0x000000ffffdc7224 */ /* 0x000fe400078e0036 */
[----:B------:R-:W-:Y:S01]  /*46b0*/  FADD.FTZ R245, R177, R245 ;  /* 0x000000f5b1f57221 */ /* 0x000fe20000010000 */
[----:B------:R-:W-:Y:S01]  /*46c0*/  HMMA.16816.F32 R108, R168, R120, R64 ;  /* 0x00000078a86c723c */ /* 0x000fe20000001840 */
[----:B------:R-:W-:Y:S01]  /*46d0*/  FADD.FTZ R247, R205, R247 ;  /* 0x000000f7cdf77221 */ /* 0x000fe20000010000 */
[----:B------:R-:W-:Y:S01]  /*46e0*/  ISETP.GE.AND P0, PT, R220, R55, PT ;  /* 0x00000037dc00720c */ /* 0x000fe20003f06270 */
        /* <DEDUP_REMOVED lines=20> */
[----:B------:R-:W-:-:S05]  /*4830*/  FADD.FTZ R248, R22, R248 ;  /* 0x000000f816f87221 */ /* 0x000fca0000010000 */
[C---:B------:R-:W-:Y:S08]  /*4840*/  HMMA.16816.F32 R164, R168.reuse, R8, R164 ;  /* 0x00000008a8a4723c */ /* 0x040ff000000018a4 */
[----:B------:R-:W-:Y:S01]  /*4850*/  HMMA.16816.F32 R168, R168, R10, R40 ;  /* 0x0000000aa8a8723c */ /* 0x000fe20000001828 */
[----:B------:R-:W-:Y:S07]  /*4860*/  @!P0 BRA `(.L_x_1434) ;  /* 0x000032d000008947 */ /* 0x000fee0003800000 */
[----:B------:R-:W2:Y:S04]  /*4870*/  LDL.64 R30, [R1+0x18] ;  /* 0x00001800011e7983 */ /* 0x000ea80000100a00 */
[----:B------:R-:W3:Y:S04]  /*4880*/  LDL R53, [R1+0x2c] ;  /* 0x00002c0001357983 */ /* 0x000ee80000100800 */
[----:B------:R-:W4:Y:S04]  /*4890*/  LDL.64 R28, [R1+0x20] ;  /* 0x00002000011c7983 */ /* 0x000f280000100a00 */
[----:B------:R-:W5:Y:S01]  /*48a0*/  LDL.64 R54, [R1+0x10] ;  /* 0x0000100001367983 */ /* 0x000f620000100a00 */
        /* <DEDUP_REMOVED lines=16> */
[C---:B--2---:R-:W-:Y:S02]  /*49b0*/  IADD3 R4, P3, R30.reuse, 0x20, RZ ;  /* 0x000000201e047810 */ /* 0x044fe40007f7e0ff */
[----:B------:R-:W-:-:S03]  /*49c0*/  IADD3 R2, P2, R30, 0x40, RZ ;  /* 0x000000401e027810 */ /* 0x000fc60007f5e0ff */
[----:B------:R3:W-:Y:S04]  /*49d0*/  STL [R1+0xc], R4 ;  /* 0x00000c0401007387 */ /* 0x0007e80000100800 */
[----:B------:R1:W-:Y:S01]  /*49e0*/  STL [R1+0x4], R2 ;  /* 0x0000040201007387 */ /* 0x0003e20000100800 */
[--C-:B---3--:R-:W-:Y:S02]  /*49f0*/  IMAD.X R4, RZ, RZ, R53.reuse, P3 ;  /* 0x000000ffff047224 */ /* 0x108fe400018e0635 */
[----:B-1----:R-:W-:-:S03]  /*4a00*/  IMAD.X R2, RZ, RZ, R53, P2 ;  /* 0x000000ffff027224 */ /* 0x002fc600010e0635 */
[----:B------:R1:W-:Y:S04]  /*4a10*/  STL [R1+0x8], R4 ;  /* 0x0000080401007387 */ /* 0x0003e80000100800 */
[----:B------:R1:W-:Y:S01]  /*4a20*/  STL [R1], R2 ;  /* 0x0000000201007387 */ /* 0x0003e20000100800 */
[C---:B----4-:R-:W-:Y:S02]  /*4a30*/  IADD3 R252, P1, R28.reuse, 0x20, RZ ;  /* 0x000000201cfc7810 */ /* 0x050fe40007f3e0ff */
[----:B------:R-:W-:-:S03]  /*4a40*/  IADD3 R250, P0, R28, 0x40, RZ ;  /* 0x000000401cfa7810 */ /* 0x000fc60007f1e0ff */
[--C-:B-----5:R-:W-:Y:S02]  /*4a50*/  IMAD.X R251, RZ, RZ, R55.reuse, P1 ;  /* 0x000000fffffb7224 */ /* 0x120fe400008e0637 */
[----:B------:R-:W-:Y:S02]  /*4a60*/  IMAD.X R249, RZ, RZ, R55, P0 ;  /* 0x000000fffff97224 */ /* 0x000fe400000e0637 */
.L_x_1435:
[----:B------:R-:W2:Y:S01]  /*4a70*/  LDL.64 R196, [R1+0x18] ;  /* 0x0000180001c47983 */ /* 0x000ea20000100a00 */
[----:B------:R-:W-:Y:S04]  /*4a80*/  DEPBAR.LE SB0, 0x0 ;  /* 0x000080000000791a */ /* 0x000fe80000000000 */
[----:B-1----:R-:W-:Y:S01]  /*4a90*/  SHF.R.S32.HI R2, RZ, 0x1f, R225 ;  /* 0x0000001fff027819 */ /* 0x002fe200000114e1 */
[----:B------:R-:W3:Y:S01]  /*4aa0*/  LDL R192, [R1+0x2c] ;  /* 0x00002c0001c07983 */ /* 0x000ee20000100800 */
[C---:B------:R-:W-:Y:S01]  /*4ab0*/  IMAD.WIDE.U32 R54, R225.reuse, c[0x0][0x208], RZ ;  /* 0x00008200e1367a25 */ /* 0x040fe200078e00ff */
[----:B------:R-:W-:Y:S02]  /*4ac0*/  MOV R194, c[0x0][0x208] ;  /* 0x0000820000c27a02 */ /* 0x000fe40000000f00 */
[----:B------:R-:W4:Y:S01]  /*4ad0*/  LDL R189, [R1+0xc] ;  /* 0x00000c0001bd7983 */ /* 0x000f220000100800 */
[----:B------:R-:W-:Y:S01]  /*4ae0*/  IMAD R2, R2, c[0x0][0x208], RZ ;  /* 0x0000820002027a24 */ /* 0x000fe200078e02ff */
[C---:B------:R-:W-:Y:S02]  /*4af0*/  SHF.L.U32 R136, R54.reuse, 0x6, RZ ;  /* 0x0000000636887819 */ /* 0x040fe400000006ff */
[----:B------:R-:W5:Y:S01]  /*4b00*/  LDL R193, [R1+0x4] ;  /* 0x0000040001c17983 */ /* 0x000f620000100800 */
[----:B------:R-:W-:Y:S01]  /*4b10*/  IMAD R2, R225, c[0x0][0x20c], R2 ;  /* 0x00008300e1027a24 */ /* 0x000fe200078e0202 */
[----:B------:R-:W-:Y:S02]  /*4b20*/  MOV R195, c[0x0][0x20c] ;  /* 0x0000830000c37a02 */ /* 0x000fe40000000f00 */
[----:B------:R-:W5:Y:S02]  /*4b30*/  LDL R190, [R1+0x8] ;  /* 0x0000080001be7983 */ /* 0x000f640000100800 */
[----:B------:R-:W-:Y:S02]  /*4b40*/  IADD3 R2, R55, R2, RZ ;  /* 0x0000000237027210 */ /* 0x000fe40007ffe0ff */
[----:B------:R-:W5:Y:S02]  /*4b50*/  LDL R191, [R1] ;  /* 0x0000000001bf7983 */ /* 0x000f640000100800 */
[----:B------:R-:W-:Y:S02]  /*4b60*/  SHF.L.U64.HI R2, R54, 0x6, R2 ;  /* 0x0000000636027819 */ /* 0x000fe40000010202 */
[----:B------:R-:W5:Y:S04]  /*4b70*/  LDL R226, [R1+0x28] ;  /* 0x0000280001e27983 */ /* 0x000f680000100800 */
[----:B------:R-:W-:Y:S08]  /*4b80*/  BAR.SYNC.DEFER_BLOCKING 0x0 ;  /* 0x0000000000007b1d */ /* 0x000ff00000010000 */
[----:B------:R-:W-:Y:S08]  /*4b90*/  LDSM.16.M88.4 R64, [R210+0x6100] ;  /* 0x00610000d240783b */ /* 0x000ff00000000200 */
[----:B------:R-:W1:Y:S08]  /*4ba0*/  LDSM.16.M88.4 R16, [R139+0x3100] ;  /* 0x003100008b10783b */ /* 0x000e700000000200 */
[----:B------:R-:W1:Y:S08]  /*4bb0*/  LDSM.16.M88.4 R60, [R210+0x7100] ;  /* 0x00710000d23c783b */ /* 0x000e700000000200 */
[----:B------:R-:W1:Y:S08]  /*4bc0*/  LDSM.16.M88.4 R32, [R139+0x3500] ;  /* 0x003500008b20783b */ /* 0x000e700000000200 */
[----:B------:R-:W5:Y:S04]  /*4bd0*/  LDL R227, [R1+0x34] ;  /* 0x0000340001e37983 */ /* 0x000f680000100800 */
[----:B------:R-:W1:Y:S08]  /*4be0*/  LDSM.16.M88.4 R48, [R139+0x3900] ;  /* 0x003900008b30783b */ /* 0x000e700000000200 */
[----:B------:R-:W5:Y:S01]  /*4bf0*/  LDL.64 R230, [R1+0x20] ;  /* 0x0000200001e67983 */ /* 0x000f620000100a00 */
[-C--:B-1----:R-:W-:Y:S05]  /*4c00*/  HMMA.16816.F32 R4, R64, R16.reuse, RZ ;  /* 0x000000104004723c */ /* 0x082fea00000018ff */
[----:B------:R-:W1:Y:S03]  /*4c10*/  LDSM.16.M88.4 R132, [R139+0x3d00] ;  /* 0x003d00008b84783b */ /* 0x000e660000000200 */
[C---:B------:R-:W-:Y:S05]  /*4c20*/  HMMA.16816.F32 R8, R60.reuse, R16, RZ ;  /* 0x000000103c08723c */ /* 0x040fea00000018ff */
[----:B------:R-:W5:Y:S03]  /*4c30*/  LDL.64 R228, [R1+0x10] ;  /* 0x0000100001e47983 */ /* 0x000f660000100a00 */
[-C--:B------:R-:W-:Y:S03]  /*4c40*/  HMMA.16816.F32 R12, R60, R18.reuse, RZ ;  /* 0x000000123c0c723c */ /* 0x080fe600000018ff */
[----:B------:R-:W-:Y:S05]  /*4c50*/  LDSM.16.M88.4 R172, [R211+0x6100] ;  /* 0x00610000d3ac783b */ /* 0x000fea0000000200 */
[C---:B------:R-:W-:Y:S03]  /*4c60*/  HMMA.16816.F32 R16, R64.reuse, R18, RZ ;  /* 0x000000124010723c */ /* 0x040fe600000018ff */
[----:B------:R-:W1:Y:S05]  /*4c70*/  LDSM.16.M88.4 R176, [R212] ;  /* 0x00000000d4b0783b */ /* 0x000e6a0000000200 */
[-C--:B------:R-:W-:Y:S03]  /*4c80*/  HMMA.16816.F32 R20, R64, R32.reuse, RZ ;  /* 0x000000204014723c */ /* 0x080fe600000018ff */
[----:B------:R-:W1:Y:S05]  /*4c90*/  LDSM.16.M88.4 R180, [R211+0x7100] ;  /* 0x00710000d3b4783b */ /* 0x000e6a0000000200 */
[C---:B------:R-:W-:Y:S03]  /*4ca0*/  HMMA.16816.F32 R24, R60.reuse, R32, RZ ;  /* 0x000000203c18723c */ /* 0x040fe600000018ff */
[----:B------:R-:W1:Y:S05]  /*4cb0*/  LDSM.16.M88.4 R184, [R223] ;  /* 0x00000000dfb8783b */ /* 0x000e6a0000000200 */
[-C--:B------:R-:W-:Y:S08]  /*4cc0*/  HMMA.16816.F32 R28, R60, R34.reuse, RZ ;  /* 0x000000223c1c723c */ /* 0x080ff000000018ff */
[C---:B------:R-:W-:Y:S08]  /*4cd0*/  HMMA.16816.F32 R32, R64.reuse, R34, RZ ;  /* 0x000000224020723c */ /* 0x040ff000000018ff */
[-C--:B------:R-:W-:Y:S08]  /*4ce0*/  HMMA.16816.F32 R36, R64, R48.reuse, RZ ;  /* 0x000000304024723c */ /* 0x080ff000000018ff */
[C---:B------:R-:W-:Y:S08]  /*4cf0*/  HMMA.16816.F32 R40, R60.reuse, R48, RZ ;  /* 0x000000303c28723c */ /* 0x040ff000000018ff */
[-C--:B------:R-:W-:Y:S08]  /*4d00*/  HMMA.16816.F32 R44, R60, R50.reuse, RZ ;  /* 0x000000323c2c723c */ /* 0x080ff000000018ff */
[C---:B------:R-:W-:Y:S04]  /*4d10*/  HMMA.16816.F32 R48, R64.reuse, R50, RZ ;  /* 0x000000324030723c */ /* 0x040fe800000018ff */
[----:B--2---:R-:W-:Y:S04]  /*4d20*/  IADD3 R52, P1, R136, R196, RZ ;  /* 0x000000c488347210 */ /* 0x004fe80007f3e0ff */
[----:B------:R-:W-:Y:S04]  /*4d30*/  LEA R200, P0, R52, c[0x0][0x1f8], 0x1 ;  /* 0x00007e0034c87a11 */ /* 0x000fe800078008ff */
[----:B---3--:R-:W-:Y:S04]  /*4d40*/  IADD3.X R53, R2, R192, RZ, P1, !PT ;  /* 0x000000c002357210 */ /* 0x008fe80000ffe4ff */
[----:B------:R-:W-:Y:S02]  /*4d50*/  LEA.HI.X R201, R52, c[0x0][0x1fc], R53, 0x1, P0 ;  /* 0x00007f0034c97a11 */ /* 0x000fe400000f0c35 */
[-C--:B-1----:R-:W-:Y:S01]  /*4d60*/  HMMA.16816.F32 R52, R64, R132.reuse, RZ ;  /* 0x000000844034723c */ /* 0x082fe200000018ff */
[C---:B----4-:R-:W-:Y:S02]  /*4d70*/  IADD3 R57, P3, R136.reuse, R189, RZ ;  /* 0x000000bd88397210 */ /* 0x050fe40007f7e0ff */
[----:B-----5:R-:W-:Y:S02]  /*4d80*/  IADD3 R56, P2, R136, R193, RZ ;  /* 0x000000c188387210 */ /* 0x020fe40007f5e0ff */
[C---:B------:R-:W-:Y:S02]  /*4d90*/  LEA R204, P1, R57.reuse, c[0x0][0x1f8], 0x1 ;  /* 0x00007e0039cc7a11 */ /* 0x040fe400078208ff */
[----:B------:R-:W-:Y:S02]  /*4da0*/  LEA R202, P0, R56, c[0x0][0x1f8], 0x1 ;  /* 0x00007e0038ca7a11 */ /* 0x000fe400078008ff */
[C---:B------:R-:W-:Y:S03]  /*4db0*/  IADD3.X R58, R2.reuse, R190, RZ, P3, !PT ;  /* 0x000000be023a7210 */ /* 0x040fe60001ffe4ff */
[----:B------:R-:W-:Y:S02]  /*4dc0*/  IADD3.X R59, R2, R191, RZ, P2, !PT ;  /* 0x000000bf023b7210 */ /* 0x000fe400017fe4ff */
[----:B------:R-:W-:Y:S02]  /*4dd0*/  LEA.HI.X R205, R57, c[0x0][0x1fc], R58, 0x1, P1 ;  /* 0x00007f0039cd7a11 */ /* 0x000fe400008f0c3a */
[----:B------:R-:W-:Y:S02]  /*4de0*/  LEA.HI.X R203, R56, c[0x0][0x1fc], R59, 0x1, P0 ;  /* 0x00007f0038cb7a11 */ /* 0x000fe400000f0c3b */
[C---:B------:R-:W-:Y:S02]  /*4df0*/  HMMA.16816.F32 R56, R60.reuse, R132, RZ ;  /* 0x000000843c38723c */ /* 0x040fe400000018ff */
[----:B------:R-:W-:Y:S04]  /*4e00*/  LEA R136, P3, R194, R136, 0x5 ;  /* 0x00000088c2887211 */ /* 0x000fe800078628ff */
[C---:B------:R-:W-:Y:S02]  /*4e10*/  IADD3 R188, P0, R136.reuse, R196, RZ ;  /* 0x000000c488bc7210 */ /* 0x040fe40007f1e0ff */
[-C--:B------:R-:W-:Y:S01]  /*4e20*/  HMMA.16816.F32 R60, R60, R134.reuse, RZ ;  /* 0x000000863c3c723c */ /* 0x080fe200000018ff */
[----:B------:R-:W-:Y:S03]  /*4e30*/  IADD3 R189, P2, R136, R189, RZ ;  /* 0x000000bd88bd7210 */ /* 0x000fe60007f5e0ff */
[----:B------:R-:W-:Y:S02]  /*4e40*/  LEA R132, P4, R188, c[0x0][0x1f8], 0x1 ;  /* 0x00007e00bc847a11 */ /* 0x000fe400078808ff */
[----:B------:R-:W-:Y:S02]  /*4e50*/  LEA.HI.X R2, R194, R2, R195, 0x5, P3 ;  /* 0x00000002c2027211 */ /* 0x000fe400018f2cc3 */
[----:B------:R-:W-:Y:S04]  /*4e60*/  HMMA.16816.F32 R64, R64, R134, RZ ;  /* 0x000000864040723c */ /* 0x000fe800000018ff */
[C---:B------:R-:W-:Y:S02]  /*4e70*/  LEA R198, P1, R189.reuse, c[0x0][0x1f8], 0x1 ;  /* 0x00007e00bdc67a11 */ /* 0x040fe400078208ff */
[----:B------:R-:W-:Y:S02]  /*4e80*/  IADD3 R136, P3, R136, R193, RZ ;  /* 0x000000c188887210 */ /* 0x000fe40007f7e0ff */
[-C--:B------:R-:W-:Y:S05]  /*4e90*/  HMMA.16816.F32 R4, R172, R176.reuse, R4 ;  /* 0x000000b0ac04723c */ /* 0x080fea0000001804 */
[C---:B------:R-:W-:Y:S02]  /*4ea0*/  IADD3.X R133, R2.reuse, R192, RZ, P0, !PT ;  /* 0x000000c002857210 */ /* 0x040fe400007fe4ff */
[----:B------:R-:W-:Y:S01]  /*4eb0*/  IADD3.X R190, R2, R190, RZ, P2, !PT ;  /* 0x000000be02be7210 */ /* 0x000fe200017fe4ff */
[C---:B------:R-:W-:Y:S01]  /*4ec0*/  HMMA.16816.F32 R8, R180.reuse, R176, R8 ;  /* 0x000000b0b408723c */ /* 0x040fe20000001808 */
[----:B------:R-:W-:Y:S03]  /*4ed0*/  LDSM.16.M88.4 R192, [R221] ;  /* 0x00000000ddc0783b */ /* 0x000fe60000000200 */
[----:B------:R-:W-:Y:S02]  /*4ee0*/  LEA.HI.X R133, R188, c[0x0][0x1fc], R133, 0x1, P4 ;  /* 0x00007f00bc857a11 */ /* 0x000fe400020f0c85 */
[----:B------:R-:W-:Y:S02]  /*4ef0*/  IADD3.X R2, R2, R191, RZ, P3, !PT ;  /* 0x000000bf02027210 */ /* 0x000fe40001ffe4ff */
[-C--:B------:R-:W-:Y:S03]  /*4f00*/  HMMA.16816.F32 R12, R180, R178.reuse, R12 ;  /* 0x000000b2b40c723c */ /* 0x080fe6000000180c */
[----:B------:R-:W-:Y:S02]  /*4f10*/  ISETP.NE.AND P2, PT, R226, RZ, PT ;  /* 0x000000ffe200720c */ /* 0x000fe40003f45270 */
[----:B------:R-:W-:Y:S02]  /*4f20*/  LEA.HI.X R199, R189, c[0x0][0x1fc], R190, 0x1, P1 ;  /* 0x00007f00bdc77a11 */ /* 0x000fe400008f0cbe */
[----:B------:R-:W1:Y:S01]  /*4f30*/  LDSM.16.M88.4 R188, [R222] ;  /* 0x00000000debc783b */ /* 0x000e620000000200 */
[C---:B------:R-:W-:Y:S04]  /*4f40*/  HMMA.16816.F32 R16, R172.reuse, R178, R16 ;  /* 0x000000b2ac10723c */ /* 0x040fe80000001810 */
[C---:B------:R-:W-:Y:S03]  /*4f50*/  LEA R196, P0, R136.reuse, c[0x0][0x1f8], 0x1 ;  /* 0x00007e0088c47a11 */ /* 0x040fe600078008ff */
[----:B------:R-:W-:Y:S01]  /*4f60*/  @!PT LDS RZ, [RZ] ;  /* 0x00000000fffff984 */ /* 0x000fe20000000800 */
[----:B------:R-:W-:Y:S01]  /*4f70*/  @!PT LDS RZ, [RZ] ;  /* 0x00000000fffff984 */ /* 0x000fe20000000800 */
[----:B------:R-:W-:Y:S01]  /*4f80*/  @!PT LDS RZ, [RZ] ;  /* 0x00000000fffff984 */ /* 0x000fe20000000800 */
[----:B------:R2:W-:Y:S01]  /*4f90*/  LDGSTS.E.BYPASS.LTC128B.128 [R224+0x100], [R200.64], !P5 ;  /* 0x00100000c8e07fae */ /* 0x0005e2000e901d46 */
[-C--:B------:R-:W-:Y:S04]  /*4fa0*/  HMMA.16816.F32 R20, R172, R184.reuse, R20 ;  /* 0x000000b8ac14723c */ /* 0x080fe80000001814 */
[----:B------:R-:W-:Y:S02]  /*4fb0*/  LEA.HI.X R197, R136, c[0x0][0x1fc], R2, 0x1, P0 ;  /* 0x00007f0088c57a11 */ /* 0x000fe400000f0c02 */
[C---:B------:R-:W-:Y:S01]  /*4fc0*/  ISETP.GT.AND P0, PT, R225.reuse, R227, PT ;  /* 0x000000e3e100720c */ /* 0x040fe20003f04270 */
[----:B------:R3:W-:Y:S01]  /*4fd0*/  LDGSTS.E.BYPASS.LTC128B.128 [R224+0x1100], [R204.64], !P2 ;  /* 0x01100000cce07fae */ /* 0x0007e2000d101d46 */
[C---:B------:R-:W-:Y:S01]  /*4fe0*/  HMMA.16816.F32 R24, R180.reuse, R184, R24 ;  /* 0x000000b8b418723c */ /* 0x040fe20000001818 */
[----:B------:R-:W-:Y:S03]  /*4ff0*/  MOV R227, c[0x0][0x1e0] ;  /* 0x0000780000e37a02 */ /* 0x000fe60000000f00 */
[----:B------:R-:W-:Y:S02]  /*5000*/  IADD3 R225, R225, -0x1, RZ ;  /* 0xffffffffe1e17810 */ /* 0x000fe40007ffe0ff */
[----:B------:R-:W-:Y:S01]  /*5010*/  SHF.L.U32 R227, R227, 0x5, RZ ;  /* 0x00000005e3e37819 */ /* 0x000fe200000006ff */
[----:B------:R2:W-:Y:S01]  /*5020*/  LDGSTS.E.BYPASS.LTC128B.128 [R224+0x2100], [R202.64], !P6 ;  /* 0x02100000cae07fae */ /* 0x0005e2000f101d46 */
[-C--:B------:R-:W-:Y:S07]  /*5030*/  HMMA.16816.F32 R28, R180, R186.reuse, R28 ;  /* 0x000000bab41c723c */ /* 0x080fee000000181c */
[----:B------:R4:W-:Y:S01]  /*5040*/  LDGSTS.E.BYPASS.LTC128B.128 [R224+0x900], [R132.64], !P5 ;  /* 0x0090000084e07fae */ /* 0x0009e2000e901d46 */
[C---:B------:R-:W-:Y:S07]  /*5050*/  HMMA.16816.F32 R32, R172.reuse, R186, R32 ;  /* 0x000000baac20723c */ /* 0x040fee0000001820 */
[----:B------:R5:W-:Y:S01]  /*5060*/  LDGSTS.E.BYPASS.LTC128B.128 [R224+0x1900], [R198.64], !P2 ;  /* 0x01900000c6e07fae */ /* 0x000be2000d101d46 */
[-C--:B-1----:R-:W-:Y:S07]  /*5070*/  HMMA.16816.F32 R36, R172, R188.reuse, R36 ;  /* 0x000000bcac24723c */ /* 0x082fee0000001824 */
[----:B------:R5:W-:Y:S01]  /*5080*/  LDGSTS.E.BYPASS.LTC128B.128 [R224+0x2900], [R196.64], !P6 ;  /* 0x02900000c4e07fae */ /* 0x000be2000f101d46 */
[C---:B------:R-:W-:Y:S07]  /*5090*/  HMMA.16816.F32 R40, R180.reuse, R188, R40 ;  /* 0x000000bcb428723c */ /* 0x040fee0000001828 */
[----:B--2---:R-:W-:Y:S01]  /*50a0*/  LDSM.16.M88.4 R200, [R210+0x9100] ;  /* 0x00910000d2c8783b */ /* 0x004fe20000000200 */
[-C--:B------:R-:W-:Y:S07]  /*50b0*/  HMMA.16816.F32 R44, R180, R190.reuse, R44 ;  /* 0x000000beb42c723c */ /* 0x080fee000000182c */
[----:B------:R-:W0:Y:S01]  /*50c0*/  LDGDEPBAR ;  /* 0x00000000000079af */ /* 0x000e220000000000 */
[C---:B------:R-:W-:Y:S07]  /*50d0*/  HMMA.16816.F32 R48, R172.reuse, R190, R48 ;  /* 0x000000beac30723c */ /* 0x040fee0000001830 */
[----:B----4-:R-:W-:Y:S01]  /*50e0*/  LDSM.16.M88.4 R132, [R210+0x8100] ;  /* 0x00810000d284783b */ /* 0x010fe20000000200 */
[-C--:B------:R-:W-:Y:S07]  /*50f0*/  HMMA.16816.F32 R52, R172, R192.reuse, R52 ;  /* 0x000000c0ac34723c */ /* 0x080fee0000001834 */
[----:B-----5:R-:W1:Y:S01]  /*5100*/  LDSM.16.M88.4 R196, [R139+0x4100] ;  /* 0x004100008bc4783b */ /* 0x020e620000000200 */
[C---:B------:R-:W-:Y:S07]  /*5110*/  HMMA.16816.F32 R56, R180.reuse, R192, R56 ;  /* 0x000000c0b438723c */ /* 0x040fee0000001838 */
[----:B---3--:R-:W2:Y:S01]  /*5120*/  LDSM.16.M88.4 R204, [R139+0x4500] ;  /* 0x004500008bcc783b */ /* 0x008ea20000000200 */
[-C--:B------:R-:W-:Y:S07]  /*5130*/  HMMA.16816.F32 R60, R180, R194.reuse, R60 ;  /* 0x000000c2b43c723c */ /* 0x080fee000000183c */
[----:B------:R-:W3:Y:S01]  /*5140*/  LDSM.16.M88.4 R176, [R139+0x4900] ;  /* 0x004900008bb0783b */ /* 0x000ee20000000200 */
[----:B------:R-:W-:Y:S07]  /*5150*/  HMMA.16816.F32 R64, R172, R194, R64 ;  /* 0x000000c2ac40723c */ /* 0x000fee0000001840 */
[----:B------:R-:W4:Y:S08]  /*5160*/  LDSM.16.M88.4 R172, [R139+0x4d00] ;  /* 0x004d00008bac783b */ /* 0x000f300000000200 */
[----:B------:R-:W-:Y:S01]  /*5170*/  LDSM.16.M88.4 R180, [R211+0x8100] ;  /* 0x00810000d3b4783b */ /* 0x000fe20000000200 */
[-C--:B-1----:R-:W-:Y:S07]  /*5180*/  HMMA.16816.F32 R4, R132, R196.reuse, R4 ;  /* 0x000000c48404723c */ /* 0x082fee0000001804 */
[----:B------:R-:W1:Y:S01]  /*5190*/  LDSM.16.M88.4 R184, [R220] ;  /* 0x00000000dcb8783b */ /* 0x000e620000000200 */
[C---:B------:R-:W-:Y:S07]  /*51a0*/  HMMA.16816.F32 R8, R200.reuse, R196, R8 ;  /* 0x000000c4c808723c */ /* 0x040fee0000001808 */
[----:B------:R-:W5:Y:S01]  /*51b0*/  LDSM.16.M88.4 R188, [R211+0x9100] ;  /* 0x00910000d3bc783b */ /* 0x000f620000000200 */
[-C--:B------:R-:W-:Y:S07]  /*51c0*/  HMMA.16816.F32 R12, R200, R198.reuse, R12 ;  /* 0x000000c6c80c723c */ /* 0x080fee000000180c */
[----:B------:R-:W1:Y:S01]  /*51d0*/  LDSM.16.M88.4 R192, [R219] ;  /* 0x00000000dbc0783b */ /* 0x000e620000000200 */
[C---:B------:R-:W-:Y:S07]  /*51e0*/  HMMA.16816.F32 R16, R132.reuse, R198, R16 ;  /* 0x000000c68410723c */ /* 0x040fee0000001810 */
[----:B------:R-:W-:Y:S01]  /*51f0*/  LDSM.16.M88.4 R196, [R217] ;  /* 0x00000000d9c4783b */ /* 0x000fe20000000200 */
[-C--:B--2---:R-:W-:Y:S08]  /*5200*/  HMMA.16816.F32 R20, R132, R204.reuse, R20 ;  /* 0x000000cc8414723c */ /* 0x084ff00000001814 */
[C---:B------:R-:W-:Y:S08]  /*5210*/  HMMA.16816.F32 R24, R200.reuse, R204, R24 ;  /* 0x000000ccc818723c */ /* 0x040ff00000001818 */
[-C--:B------:R-:W-:Y:S08]  /*5220*/  HMMA.16816.F32 R28, R200, R206.reuse, R28 ;  /* 0x000000cec81c723c */ /* 0x080ff0000000181c */
[C---:B------:R-:W-:Y:S01]  /*5230*/  HMMA.16816.F32 R32, R132.reuse, R206, R32 ;  /* 0x000000ce8420723c */ /* 0x040fe20000001820 */
[----:B------:R-:W-:Y:S07]  /*5240*/  LDSM.16.M88.4 R204, [R139+0x5500] ;  /* 0x005500008bcc783b */ /* 0x000fee0000000200 */
[-C--:B---3--:R-:W-:Y:S08]  /*5250*/  HMMA.16816.F32 R36, R132, R176.reuse, R36 ;  /* 0x000000b08424723c */ /* 0x088ff00000001824 */
[C---:B------:R-:W-:Y:S08]  /*5260*/  HMMA.16816.F32 R40, R200.reuse, R176, R40 ;  /* 0x000000b0c828723c */ /* 0x040ff00000001828 */
[-C--:B------:R-:W-:Y:S08]  /*5270*/  HMMA.16816.F32 R44, R200, R178.reuse, R44 ;  /* 0x000000b2c82c723c */ /* 0x080ff0000000182c */
[C---:B------:R-:W-:Y:S01]  /*5280*/  HMMA.16816.F32 R48, R132.reuse, R178, R48 ;  /* 0x000000b28430723c */ /* 0x040fe20000001830 */
[----:B------:R-:W2:Y:S07]  /*5290*/  LDSM.16.M88.4 R176, [R218] ;  /* 0x00000000dab0783b */ /* 0x000eae0000000200 */
[-C--:B----4-:R-:W-:Y:S08]  /*52a0*/  HMMA.16816.F32 R52, R132, R172.reuse, R52 ;  /* 0x000000ac8434723c */ /* 0x090ff00000001834 */
[C---:B------:R-:W-:Y:S08]  /*52b0*/  HMMA.16816.F32 R56, R200.reuse, R172, R56 ;  /* 0x000000acc838723c */ /* 0x040ff00000001838 */
[-C--:B------:R-:W-:Y:S01]  /*52c0*/  HMMA.16816.F32 R60, R200, R174.reuse, R60 ;  /* 0x000000aec83c723c */ /* 0x080fe2000000183c */
[----:B------:R-:W-:Y:S07]  /*52d0*/  LDSM.16.M88.4 R200, [R210+0xb100] ;  /* 0x00b10000d2c8783b */ /* 0x000fee0000000200 */
[----:B------:R-:W-:Y:S01]  /*52e0*/  HMMA.16816.F32 R64, R132, R174, R64 ;  /* 0x000000ae8440723c */ /* 0x000fe20000001840 */
[----:B------:R-:W-:Y:S07]  /*52f0*/  LDSM.16.M88.4 R132, [R210+0xa100] ;  /* 0x00a10000d284783b */ /* 0x000fee0000000200 */
[-C--:B-1----:R-:W-:Y:S01]  /*5300*/  HMMA.16816.F32 R4, R180, R184.reuse, R4 ;  /* 0x000000b8b404723c */ /* 0x082fe20000001804 */
[----:B------:R-:W1:Y:S07]  /*5310*/  LDSM.16.M88.4 R172, [R139+0x5100] ;  /* 0x005100008bac783b */ /* 0x000e6e0000000200 */
[C---:B-----5:R-:W-:Y:S08]  /*5320*/  HMMA.16816.F32 R8, R188.reuse, R184, R8 ;  /* 0x000000b8bc08723c */ /* 0x060ff00000001808 */
[-C--:B------:R-:W-:Y:S08]  /*5330*/  HMMA.16816.F32 R12, R188, R186.reuse, R12 ;  /* 0x000000babc0c723c */ /* 0x080ff0000000180c */
[C---:B------:R-:W-:Y:S01]  /*5340*/  HMMA.16816.F32 R16, R180.reuse, R186, R16 ;  /* 0x000000bab410723c */ /* 0x040fe20000001810 */
[----:B------:R-:W-:Y:S07]  /*5350*/  LDSM.16.M88.4 R184, [R216] ;  /* 0x00000000d8b8783b */ /* 0x000fee0000000200 */
[-C--:B------:R-:W-:Y:S08]  /*5360*/  HMMA.16816.F32 R20, R180, R192.reuse, R20 ;  /* 0x000000c0b414723c */ /* 0x080ff00000001814 */
[C---:B------:R-:W-:Y:S08]  /*5370*/  HMMA.16816.F32 R24, R188.reuse, R192, R24 ;  /* 0x000000c0bc18723c */ /* 0x040ff00000001818 */
[-C--:B------:R-:W-:Y:S08]  /*5380*/  HMMA.16816.F32 R28, R188, R194.reuse, R28 ;  /* 0x000000c2bc1c723c */ /* 0x080ff0000000181c */
[C---:B------:R-:W-:Y:S01]  /*5390*/  HMMA.16816.F32 R32, R180.reuse, R194, R32 ;  /* 0x000000c2b420723c */ /* 0x040fe20000001820 */
[----:B------:R-:W-:Y:S07]  /*53a0*/  LDSM.16.M88.4 R192, [R215] ;  /* 0x00000000d7c0783b */ /* 0x000fee0000000200 */
[-C--:B--2---:R-:W-:Y:S08]  /*53b0*/  HMMA.16816.F32 R36, R180, R176.reuse, R36 ;  /* 0x000000b0b424723c */ /* 0x084ff00000001824 */
[C---:B------:R-:W-:Y:S08]  /*53c0*/  HMMA.16816.F32 R40, R188.reuse, R176, R40 ;  /* 0x000000b0bc28723c */ /* 0x040ff00000001828 */
[-C--:B------:R-:W-:Y:S08]  /*53d0*/  HMMA.16816.F32 R44, R188, R178.reuse, R44 ;  /* 0x000000b2bc2c723c */ /* 0x080ff0000000182c */
[C---:B------:R-:W-:Y:S01]  /*53e0*/  HMMA.16816.F32 R48, R180.reuse, R178, R48 ;  /* 0x000000b2b430723c */ /* 0x040fe20000001830 */
[----:B------:R-:W2:Y:S07]  /*53f0*/  LDSM.16.M88.4 R176, [R139+0x5900] ;  /* 0x005900008bb0783b */ /* 0x000eae0000000200 */
[-C--:B------:R-:W-:Y:S08]  /*5400*/  HMMA.16816.F32 R52, R180, R196.reuse, R52 ;  /* 0x000000c4b434723c */ /* 0x080ff00000001834 */
[C---:B------:R-:W-:Y:S08]  /*5410*/  HMMA.16816.F32 R56, R188.reuse, R196, R56 ;  /* 0x000000c4bc38723c */ /* 0x040ff00000001838 */
[-C--:B------:R-:W-:Y:S01]  /*5420*/  HMMA.16816.F32 R60, R188, R198.reuse, R60 ;  /* 0x000000c6bc3c723c */ /* 0x080fe2000000183c */
[----:B------:R-:W-:Y:S07]  /*5430*/  LDSM.16.M88.4 R188, [R211+0xb100] ;  /* 0x00b10000d3bc783b */ /* 0x000fee0000000200 */
[----:B------:R-:W-:Y:S01]  /*5440*/  HMMA.16816.F32 R64, R180, R198, R64 ;  /* 0x000000c6b440723c */ /* 0x000fe20000001840 */
[----:B------:R-:W-:Y:S07]  /*5450*/  LDSM.16.M88.4 R180, [R211+0xa100] ;  /* 0x00a10000d3b4783b */ /* 0x000fee0000000200 */
[-C--:B-1----:R-:W-:Y:S01]  /*5460*/  HMMA.16816.F32 R4, R132, R172.reuse, R4 ;  /* 0x000000ac8404723c */ /* 0x082fe20000001804 */
[----:B------:R-:W-:Y:S07]  /*5470*/  LDSM.16.M88.4 R196, [R213] ;  /* 0x00000000d5c4783b */ /* 0x000fee0000000200 */
[C---:B------:R-:W-:Y:S08]  /*5480*/  HMMA.16816.F32 R8, R200.reuse, R172, R8 ;  /* 0x000000acc808723c */ /* 0x040ff00000001808 */
        /* <DEDUP_REMOVED lines=10> */
[C---:B------:R-:W-:Y:S01]  /*5530*/  HMMA.16816.F32 R48, R132.reuse, R178, R48 ;  /* 0x000000b28430723c */ /* 0x040fe20000001830 */
[----:B------:R-:W2:Y:S01]  /*5540*/  LDSM.16.M88.4 R176, [R214] ;  /* 0x00000000d6b0783b */ /* 0x000ea20000000200 */
[----:B------:R-:W-:Y:S06]  /*5550*/  DEPBAR.LE SB0, 0x0 ;  /* 0x000080000000791a */ /* 0x000fec0000000000 */
[-C--:B-1----:R-:W-:Y:S01]  /*5560*/  HMMA.16816.F32 R52, R132, R172.reuse, R52 ;  /* 0x000000ac8434723c */ /* 0x082fe20000001834 */
[----:B------:R-:W-:Y:S07]  /*5570*/  BAR.SYNC.DEFER_BLOCKING 0x0 ;  /* 0x0000000000007b1d */ /* 0x000fee0000010000 */
[C---:B------:R-:W-:Y:S08]  /*5580*/  HMMA.16816.F32 R56, R200.reuse, R172, R56 ;  /* 0x000000acc838723c */ /* 0x040ff00000001838 */
[-C--:B------:R-:W-:Y:S08]  /*5590*/  HMMA.16816.F32 R60, R200, R174.reuse, R60 ;  /* 0x000000aec83c723c */ /* 0x080ff0000000183c */
[----:B------:R-:W-:Y:S07]  /*55a0*/  HMMA.16816.F32 R64, R132, R174, R64 ;  /* 0x000000ae8440723c */ /* 0x000fee0000001840 */
[----:B------:R-:W-:Y:S01]  /*55b0*/  MOV R175, 0x5 ;  /* 0x0000000500af7802 */ /* 0x000fe20000000f00 */
[-C--:B------:R-:W-:Y:S01]  /*55c0*/  HMMA.16816.F32 R4, R180, R184.reuse, R4 ;  /* 0x000000b8b404723c */ /* 0x080fe20000001804 */
[----:B------:R-:W-:Y:S04]  /*55d0*/  MOV R174, c[0x0][0x1e0] ;  /* 0x0000780000ae7a02 */ /* 0x000fe80000000f00 */
[----:B------:R-:W-:Y:S03]  /*55e0*/  SHF.L.U64.HI R174, R174, R175, c[0x0][0x1e4] ;  /* 0x00007900aeae7619 */ /* 0x000fe600000102af */
[C---:B------:R-:W-:Y:S08]  /*55f0*/  HMMA.16816.F32 R8, R188.reuse, R184, R8 ;  /* 0x000000b8bc08723c */ /* 0x040ff00000001808 */
[-C--:B------:R-:W-:Y:S08]  /*5600*/  HMMA.16816.F32 R12, R188, R186.reuse, R12 ;  /* 0x000000babc0c723c */ /* 0x080ff0000000180c */
[C---:B------:R-:W-:Y:S04]  /*5610*/  HMMA.16816.F32 R16, R180.reuse, R186, R16 ;  /* 0x000000bab410723c */ /* 0x040fe80000001810 */
[----:B------:R-:W-:Y:S02]  /*5620*/  FMNMX.FTZ R2, R4, R0, !PT ;  /* 0x0000000004027209 */ /* 0x000fe40007810000 */
[----:B------:R-:W-:Y:S02]  /*5630*/  FMNMX.FTZ R132, R6, R3, !PT ;  /* 0x0000000306847209 */ /* 0x000fe40007810000 */
[-C--:B------:R-:W-:Y:S04]  /*5640*/  HMMA.16816.F32 R20, R180, R192.reuse, R20 ;  /* 0x000000c0b414723c */ /* 0x080fe80000001814 */
[----:B------:R-:W-:Y:S02]  /*5650*/  FMNMX.FTZ R133, R8, R137, !PT ;  /* 0x0000008908857209 */ /* 0x000fe40007810000 */
[----:B------:R-:W-:Y:S02]  /*5660*/  FMNMX.FTZ R2, R5, R2, !PT ;  /* 0x0000000205027209 */ /* 0x000fe40007810000 */
        /* <DEDUP_REMOVED lines=9> */
[-C--:B--2---:R-:W-:Y:S04]  /*5700*/  HMMA.16816.F32 R36, R180, R176.reuse, R36 ;  /* 0x000000b0b424723c */ /* 0x084fe80000001824 */
        /* <DEDUP_REMOVED lines=20> */
[----:B------:R-:W-:Y:S04]  /*5850*/  HMMA.16816.F32 R64, R180, R198, R64 ;  /* 0x000000c6b440723c */ /* 0x000fe80000001840 */
[----:B------:R-:W-:Y:S02]  /*5860*/  FMNMX.FTZ R2, R38, R2, !PT ;  /* 0x0000000226027209 */ /* 0x000fe40007810000 */
[----:B------:R-:W-:Y:S02]  /*5870*/  FMNMX.FTZ R136, R49, R136, !PT ;  /* 0x0000008831887209 */ /* 0x000fe40007810000 */
[----:B------:R-:W-:Y:S04]  /*5880*/  FMNMX.FTZ R2, R39, R2, !PT ;  /* 0x0000000227027209 */ /* 0x000fe80007810000 */
        /* <DEDUP_REMOVED lines=25> */
[----:B-1----:R-:W-:Y:S02]  /*5a20*/  FMNMX.FTZ R136, R136, R135, !PT ;  /* 0x0000008788887209 */ /* 0x002fe40007810000 */
[----:B------:R-:W-:Y:S02]  /*5a30*/  FMNMX.FTZ R132, R56, R132, !PT ;  /* 0x0000008438847209 */ /* 0x000fe40007810000 */
[----:B------:R-:W-:Y:S01]  /*5a40*/  FMNMX.FTZ R133, R30, R133, !PT ;  /* 0x000000851e857209 */ /* 0x000fe20007810000 */
[----:B------:R-:W1:Y:S01]  /*5a50*/  SHFL.BFLY PT, R173, R136, 0x1, 0x1f ;  /* 0x0c201f0088ad7f89 */ /* 0x000e6200000e0000 */
[----:B------:R-:W-:Y:S02]  /*5a60*/  FMNMX.FTZ R132, R57, R132, !PT ;  /* 0x0000008439847209 */ /* 0x000fe40007810000 */
[----:B--2---:R-:W-:Y:S02]  /*5a70*/  FMNMX.FTZ R2, R2, R134, !PT ;  /* 0x0000008602027209 */ /* 0x004fe40007810000 */
[----:B------:R-:W-:Y:S02]  /*5a80*/  FMNMX.FTZ R132, R60, R132, !PT ;  /* 0x000000843c847209 */ /* 0x000fe40007810000 */
[----:B------:R-:W-:Y:S01]  /*5a90*/  FMNMX.FTZ R133, R31, R133, !PT ;  /* 0x000000851f857209 */ /* 0x000fe20007810000 */
[----:B------:R-:W2:Y:S01]  /*5aa0*/  SHFL.BFLY PT, R135, R2, 0x1, 0x1f ;  /* 0x0c201f0002877f89 */ /* 0x000ea200000e0000 */
[----:B------:R-:W-:Y:S02]  /*5ab0*/  FMNMX.FTZ R132, R61, R132, !PT ;  /* 0x000000843d847209 */ /* 0x000fe40007810000 */
[----:B------:R-:W-:Y:S04]  /*5ac0*/  FMNMX.FTZ R133, R42, R133, !PT ;  /* 0x000000852a857209 */ /* 0x000fe80007810000 */
[----:B------:R-:W-:Y:S01]  /*5ad0*/  FMNMX.FTZ R133, R43, R133, !PT ;  /* 0x000000852b857209 */ /* 0x000fe20007810000 */
[----:B------:R-:W3:Y:S03]  /*5ae0*/  SHFL.BFLY PT, R172, R132, 0x2, 0x1f ;  /* 0x0c401f0084ac7f89 */ /* 0x000ee600000e0000 */
[----:B------:R-:W-:Y:S02]  /*5af0*/  FMNMX.FTZ R133, R46, R133, !PT ;  /* 0x000000852e857209 */ /* 0x000fe40007810000 */
[----:B-1----:R-:W-:Y:S05]  /*5b00*/  FMNMX.FTZ R136, R136, R173, !PT ;  /* 0x000000ad88887209 */ /* 0x002fea0007810000 */
[C---:B------:R-:W-:Y:S02]  /*5b10*/  FADD.FTZ R0, -R136.reuse, R0 ;  /* 0x0000000088007221 */ /* 0x040fe40000010100 */
[----:B------:R-:W-:Y:S01]  /*5b20*/  FMUL.FTZ R180, R136, c[0x0][0x2d0] ;  /* 0x0000b40088b47a20 */ /* 0x000fe20000410000 */
[----:B--2---:R-:W-:Y:S01]  /*5b30*/  FMNMX.FTZ R135, R2, R135, !PT ;  /* 0x0000008702877209 */ /* 0x004fe20007810000 */
[----:B------:R-:W-:Y:S01]  /*5b40*/  FMUL.FTZ R0, R0, c[0x0][0x2d0] ;  /* 0x0000b40000007a20 */ /* 0x000fe20000410000 */
[----:B------:R-:W-:Y:S01]  /*5b50*/  FMNMX.FTZ R2, R47, R133, !PT ;  /* 0x000000852f027209 */ /* 0x000fe20007810000 */
[--C-:B------:R-:W-:Y:S02]  /*5b60*/  FFMA.FTZ R4, R4, c[0x0][0x2d0], -R180.reuse ;  /* 0x0000b40004047a23 */ /* 0x100fe400000108b4 */
[----:B------:R1:W2:Y:S01]  /*5b70*/  MUFU.EX2 R133, R0 ;  /* 0x0000000000857308 */ /* 0x0002a20000000800 */
[----:B------:R-:W-:Y:S01]  /*5b80*/  FMNMX.FTZ R2, R58, R2, !PT ;  /* 0x000000023a027209 */ /* 0x000fe20007810000 */
[----:B------:R-:W-:Y:S01]  /*5b90*/  FMUL.FTZ R181, R135, c[0x0][0x2d0] ;  /* 0x0000b40087b57a20 */ /* 0x000fe20000410000 */
[----:B---3--:R-:W-:Y:S01]  /*5ba0*/  FMNMX.FTZ R132, R132, R172, !PT ;  /* 0x000000ac84847209 */ /* 0x008fe20007810000 */
[--C-:B------:R-:W-:Y:S01]  /*5bb0*/  FFMA.FTZ R5, R5, c[0x0][0x2d0], -R180.reuse ;  /* 0x0000b40005057a23 */ /* 0x100fe200000108b4 */
[----:B------:R-:W-:Y:S01]  /*5bc0*/  FMNMX.FTZ R2, R59, R2, !PT ;  /* 0x000000023b027209 */ /* 0x000fe20007810000 */
[--C-:B------:R-:W-:Y:S02]  /*5bd0*/  FFMA.FTZ R19, R19, c[0x0][0x2d0], -R181.reuse ;  /* 0x0000b40013137a23 */ /* 0x100fe400000108b5 */
[----:B------:R-:W3:Y:S01]  /*5be0*/  SHFL.BFLY PT, R134, R132, 0x1, 0x1f ;  /* 0x0c201f0084867f89 */ /* 0x000ee200000e0000 */
[--C-:B------:R-:W-:Y:S01]  /*5bf0*/  FFMA.FTZ R6, R6, c[0x0][0x2d0], -R181.reuse ;  /* 0x0000b40006067a23 */ /* 0x100fe200000108b5 */
[----:B------:R4:W-:Y:S01]  /*5c00*/  MUFU.EX2 R241, R4 ;  /* 0x0000000400f17308 */ /* 0x0009e20000000800 */
[--C-:B------:R-:W-:Y:S02]  /*5c10*/  FFMA.FTZ R7, R7, c[0x0][0x2d0], -R181.reuse ;  /* 0x0000b40007077a23 */ /* 0x100fe400000108b5 */
[--C-:B------:R-:W-:Y:S02]  /*5c20*/  FFMA.FTZ R17, R17, c[0x0][0x2d0], -R180.reuse ;  /* 0x0000b40011117a23 */ /* 0x100fe400000108b4 */
[--C-:B------:R-:W-:Y:S02]  /*5c30*/  FFMA.FTZ R16, R16, c[0x0][0x2d0], -R180.reuse ;  /* 0x0000b40010107a23 */ /* 0x100fe400000108b4 */
[--C-:B------:R-:W-:Y:S02]  /*5c40*/  FFMA.FTZ R18, R18, c[0x0][0x2d0], -R181.reuse ;  /* 0x0000b40012127a23 */ /* 0x100fe400000108b5 */
[--C-:B------:R-:W-:Y:S01]  /*5c50*/  FFMA.FTZ R36, R36, c[0x0][0x2d0], -R180.reuse ;  /* 0x0000b40024247a23 */ /* 0x100fe200000108b4 */
[----:B------:R5:W-:Y:S01]  /*5c60*/  MUFU.EX2 R238, R19 ;  /* 0x0000001300ee7308 */ /* 0x000be20000000800 */
[--C-:B------:R-:W-:Y:S02]  /*5c70*/  FFMA.FTZ R37, R37, c[0x0][0x2d0], -R180.reuse ;  /* 0x0000b40025257a23 */ /* 0x100fe400000108b4 */
[----:B------:R-:W-:Y:S02]  /*5c80*/  FFMA.FTZ R38, R38, c[0x0][0x2d0], -R181 ;  /* 0x0000b40026267a23 */ /* 0x000fe400000108b5 */
[----:B-1----:R-:W-:Y:S02]  /*5c90*/  FADD.FTZ R0, -R135, R3 ;  /* 0x0000000387007221 */ /* 0x002fe40000010100 */
[----:B------:R-:W-:Y:S02]  /*5ca0*/  FFMA.FTZ R39, R39, c[0x0][0x2d0], -R181 ;  /* 0x0000b40027277a23 */ /* 0x000fe400000108b5 */
[----:B------:R-:W-:Y:S01]  /*5cb0*/  FMUL.FTZ R3, R0, c[0x0][0x2d0] ;  /* 0x0000b40000037a20 */ /* 0x000fe20000410000 */
[----:B------:R-:W-:Y:S01]  /*5cc0*/  FMNMX.FTZ R0, R62, R2, !PT ;  /* 0x000000023e007209 */ /* 0x000fe20007810000 */
[----:B------:R-:W-:Y:S01]  /*5cd0*/  MUFU.EX2 R237, R6 ;  /* 0x0000000600ed7308 */ /* 0x000fe20000000800 */
[----:B---3--:R-:W-:Y:S01]  /*5ce0*/  FMNMX.FTZ R134, R132, R134, !PT ;  /* 0x0000008684867209 */ /* 0x008fe20007810000 */
[--C-:B------:R-:W-:Y:S01]  /*5cf0*/  FFMA.FTZ R48, R48, c[0x0][0x2d0], -R180.reuse ;  /* 0x0000b40030307a23 */ /* 0x100fe200000108b4 */
[----:B------:R-:W-:Y:S01]  /*5d00*/  FMNMX.FTZ R0, R63, R0, !PT ;  /* 0x000000003f007209 */ /* 0x000fe20007810000 */
[----:B------:R-:W-:Y:S01]  /*5d10*/  FFMA.FTZ R49, R49, c[0x0][0x2d0], -R180 ;  /* 0x0000b40031317a23 */ /* 0x000fe200000108b4 */
[----:B----4-:R-:W-:Y:S01]  /*5d20*/  @P0 SHF.R.S32.HI R4, RZ, 0x1f, R225 ;  /* 0x0000001fff040819 */ /* 0x010fe200000114e1 */
[C---:B------:R-:W-:Y:S02]  /*5d30*/  FADD.FTZ R2, -R134.reuse, R137 ;  /* 0x0000008986027221 */ /* 0x040fe40000010100 */
[----:B------:R-:W-:Y:S02]  /*5d40*/  FMUL.FTZ R182, R134, c[0x0][0x2d0] ;  /* 0x0000b40086b67a20 */ /* 0x000fe40000410000 */
[----:B------:R1:W3:Y:S01]  /*5d50*/  MUFU.EX2 R132, R3 ;  /* 0x0000000300847308 */ /* 0x0002e20000000800 */
[----:B------:R-:W-:Y:S02]  /*5d60*/  @P0 IMAD R4, R4, c[0x0][0x1e0], RZ ;  /* 0x0000780004040a24 */ /* 0x000fe400078e02ff */
[----:B-----5:R-:W-:Y:S02]  /*5d70*/  FFMA.FTZ R19, R8, c[0x0][0x2d0], -R182 ;  /* 0x0000b40008137a23 */ /* 0x020fe400000108b6 */
[----:B------:R-:W-:Y:S02]  /*5d80*/  @P0 IMAD R4, R225, c[0x0][0x1e4], R4 ;  /* 0x00007900e1040a24 */ /* 0x000fe400078e0204 */
[--C-:B------:R-:W-:Y:S02]  /*5d90*/  FFMA.FTZ R12, R12, c[0x0][0x2d0], -R182.reuse ;  /* 0x0000b4000c0c7a23 */ /* 0x100fe400000108b6 */
[--C-:B------:R-:W-:Y:S01]  /*5da0*/  FFMA.FTZ R13, R13, c[0x0][0x2d0], -R182.reuse ;  /* 0x0000b4000d0d7a23 */ /* 0x100fe200000108b6 */
[----:B------:R4:W-:Y:S01]  /*5db0*/  MUFU.EX2 R239, R7 ;  /* 0x0000000700ef7308 */ /* 0x0009e20000000800 */
[--C-:B------:R-:W-:Y:S02]  /*5dc0*/  FFMA.FTZ R50, R50, c[0x0][0x2d0], -R181.reuse ;  /* 0x0000b40032327a23 */ /* 0x100fe400000108b5 */
[--C-:B------:R-:W-:Y:S02]  /*5dd0*/  FFMA.FTZ R51, R51, c[0x0][0x2d0], -R181.reuse ;  /* 0x0000b40033337a23 */ /* 0x100fe400000108b5 */
[--C-:B------:R-:W-:Y:S02]  /*5de0*/  FFMA.FTZ R44, R44, c[0x0][0x2d0], -R182.reuse ;  /* 0x0000b4002c2c7a23 */ /* 0x100fe400000108b6 */
[----:B------:R-:W-:Y:S02]  /*5df0*/  FFMA.FTZ R45, R45, c[0x0][0x2d0], -R182 ;  /* 0x0000b4002d2d7a23 */ /* 0x000fe400000108b6 */
[--C-:B------:R-:W-:Y:S01]  /*5e00*/  FFMA.FTZ R52, R52, c[0x0][0x2d0], -R180.reuse ;  /* 0x0000b40034347a23 */ /* 0x100fe200000108b4 */
[----:B------:R5:W-:Y:S01]  /*5e10*/  MUFU.EX2 R242, R5 ;  /* 0x0000000500f27308 */ /* 0x000be20000000800 */
[----:B------:R-:W-:Y:S02]  /*5e20*/  FFMA.FTZ R53, R53, c[0x0][0x2d0], -R180 ;  /* 0x0000b40035357a23 */ /* 0x000fe400000108b4 */
[--C-:B------:R-:W-:Y:S02]  /*5e30*/  FFMA.FTZ R54, R54, c[0x0][0x2d0], -R181.reuse ;  /* 0x0000b40036367a23 */ /* 0x100fe400000108b5 */
[----:B-1----:R-:W-:Y:S02]  /*5e40*/  FMUL.FTZ R3, R2, c[0x0][0x2d0] ;  /* 0x0000b40002037a20 */ /* 0x002fe40000410000 */
[----:B------:R-:W1:Y:S01]  /*5e50*/  SHFL.BFLY PT, R2, R0, 0x2, 0x1f ;  /* 0x0c401f0000027f89 */ /* 0x000e6200000e0000 */
[--C-:B------:R-:W-:Y:S02]  /*5e60*/  FFMA.FTZ R55, R55, c[0x0][0x2d0], -R181.reuse ;  /* 0x0000b40037377a23 */ /* 0x100fe400000108b5 */
[----:B------:R-:W-:Y:S01]  /*5e70*/  MUFU.EX2 R244, R16 ;  /* 0x0000001000f47308 */ /* 0x000fe20000000800 */
[--C-:B------:R-:W-:Y:S02]  /*5e80*/  FFMA.FTZ R56, R56, c[0x0][0x2d0], -R182.reuse ;  /* 0x0000b40038387a23 */ /* 0x100fe400000108b6 */
[----:B------:R-:W-:Y:S02]  /*5e90*/  FFMA.FTZ R57, R57, c[0x0][0x2d0], -R182 ;  /* 0x0000b40039397a23 */ /* 0x000fe400000108b6 */
[----:B----4-:R-:W-:Y:S04]  /*5ea0*/  @P0 IMAD.WIDE.U32 R6, R225, c[0x0][0x1e0], RZ ;  /* 0x00007800e1060a25 */ /* 0x010fe800078e00ff */
[----:B------:R-:W-:Y:S01]  /*5eb0*/  FFMA.FTZ R32, R32, c[0x0][0x2d0], -R180 ;  /* 0x0000b40020207a23 */ /* 0x000fe200000108b4 */
[----:B------:R4:W-:Y:S01]  /*5ec0*/  MUFU.EX2 R240, R18 ;  /* 0x0000001200f07308 */ /* 0x0009e20000000800 */
[----:B------:R-:W-:Y:S01]  /*5ed0*/  @P0 IADD3 R4, R7, R4, RZ ;  /* 0x0000000407040210 */ /* 0x000fe20007ffe0ff */
[C---:B--2---:R-:W-:Y:S01]  /*5ee0*/  FMUL.FTZ R84, R133.reuse, R84 ;  /* 0x0000005485547220 */ /* 0x044fe20000410000 */
[C---:B-----5:R-:W-:Y:S01]  /*5ef0*/  @P0 SHF.L.U32 R5, R6.reuse, 0x6, RZ ;  /* 0x0000000606050819 */ /* 0x060fe200000006ff */
[----:B------:R-:W-:Y:S01]  /*5f00*/  FMUL.FTZ R85, R133, R85 ;  /* 0x0000005585557220 */ /* 0x000fe20000410000 */
[----:B------:R-:W-:Y:S01]  /*5f10*/  @P0 SHF.L.U64.HI R4, R6, 0x6, R4 ;  /* 0x0000000606040819 */ /* 0x000fe20000010204 */
[C---:B---3--:R-:W-:Y:S01]  /*5f20*/  FMUL.FTZ R86, R132.reuse, R86 ;  /* 0x0000005684567220 */ /* 0x048fe20000410000 */
[----:B------:R-:W-:Y:S01]  /*5f30*/  @P0 IADD3 R7, P2, R5, R230, RZ ;  /* 0x000000e605070210 */ /* 0x000fe20007f5e0ff */
[----:B------:R-:W-:Y:S02]  /*5f40*/  FMUL.FTZ R87, R132, R87 ;  /* 0x0000005784577220 */ /* 0x000fe40000410000 */
[----:B------:R2:W-:Y:S01]  /*5f50*/  MUFU.EX2 R243, R17 ;  /* 0x0000001100f37308 */ /* 0x0005e20000000800 */
[----:B-1----:R-:W-:Y:S01]  /*5f60*/  FMNMX.FTZ R0, R0, R2, !PT ;  /* 0x0000000200007209 */ /* 0x002fe20007810000 */
[--C-:B------:R-:W-:Y:S01]  /*5f70*/  FFMA.FTZ R20, R20, c[0x0][0x2d0], -R180.reuse ;  /* 0x0000b40014147a23 */ /* 0x100fe200000108b4 */
[----:B------:R-:W-:Y:S01]  /*5f80*/  @P0 LEA R172, P1, R7, c[0x0][0x1c8], 0x1 ;  /* 0x0000720007ac0a11 */ /* 0x000fe200078208ff */
[----:B------:R-:W-:Y:S01]  /*5f90*/  FFMA.FTZ R21, R21, c[0x0][0x2d0], -R180 ;  /* 0x0000b40015157a23 */ /* 0x000fe200000108b4 */
[----:B------:R-:W-:Y:S01]  /*5fa0*/  @P0 IADD3.X R6, R4, R229, RZ, P2, !PT ;  /* 0x000000e504060210 */ /* 0x000fe200017fe4ff */
[----:B------:R-:W1:Y:S01]  /*5fb0*/  SHFL.BFLY PT, R2, R0, 0x1, 0x1f ;  /* 0x0c201f0000027f89 */ /* 0x000e6200000e0000 */
[----:B------:R-:W-:Y:S02]  /*5fc0*/  FFMA.FTZ R22, R22, c[0x0][0x2d0], -R181 ;  /* 0x0000b40016167a23 */ /* 0x000fe400000108b5 */
[----:B------:R-:W-:Y:S01]  /*5fd0*/  @P0 LEA.HI.X R173, R7, c[0x0][0x1cc], R6, 0x1, P1 ;  /* 0x0000730007ad0a11 */ /* 0x000fe200008f0c06 */
[----:B------:R3:W-:Y:S01]  /*5fe0*/  MUFU.EX2 R236, R19 ;  /* 0x0000001300ec7308 */ /* 0x0007e20000000800 */
[----:B------:R-:W-:Y:S01]  /*5ff0*/  @P0 IADD3 R6, P2, R5, R252, RZ ;  /* 0x000000fc05060210 */ /* 0x000fe20007f5e0ff */
[----:B------:R-:W-:Y:S01]  /*6000*/  FFMA.FTZ R33, R33, c[0x0][0x2d0], -R180 ;  /* 0x0000b40021217a23 */ /* 0x000fe200000108b4 */
[----:B------:R-:W-:Y:S01]  /*6010*/  @P0 IADD3 R7, P1, R5, R250, RZ ;  /* 0x000000fa05070210 */ /* 0x000fe20007f3e0ff */
[----:B------:R5:W-:Y:S01]  /*6020*/  @P0 LDGSTS.E.BYPASS.LTC128B.128 [R224+0x3100], [R172.64], !P5 ;  /* 0x03100000ace00fae */ /* 0x000be2000e901d46 */
[----:B------:R-:W-:Y:S01]  /*6030*/  @P0 IADD3 R5, P3, R227, R5, RZ ;  /* 0x00000005e3050210 */ /* 0x000fe20007f7e0ff */
[C---:B------:R-:W-:Y:S01]  /*6040*/  FMUL.FTZ R96, R133.reuse, R96 ;  /* 0x0000006085607220 */ /* 0x040fe20000410000 */
[----:B------:R-:W-:Y:S01]  /*6050*/  @P0 IADD3.X R8, R4, R249, RZ, P1, !PT ;  /* 0x000000f904080210 */ /* 0x000fe20000ffe4ff */
[----:B------:R-:W-:Y:S01]  /*6060*/  FMUL.FTZ R97, R133, R97 ;  /* 0x0000006185617220 */ /* 0x000fe20000410000 */
[----:B----4-:R-:W-:Y:S01]  /*6070*/  @P0 LEA R18, P1, R7, c[0x0][0x1c8], 0x1 ;  /* 0x0000720007120a11 */ /* 0x010fe200078208ff */
[----:B------:R-:W4:Y:S01]  /*6080*/  MUFU.EX2 R3, R3 ;  /* 0x0000000300037308 */ /* 0x000f220000000800 */
[C---:B------:R-:W-:Y:S02]  /*6090*/  FMUL.FTZ R98, R132.reuse, R98 ;  /* 0x0000006284627220 */ /* 0x040fe40000410000 */
[----:B------:R-:W-:Y:S01]  /*60a0*/  FMUL.FTZ R99, R132, R99 ;  /* 0x0000006384637220 */ /* 0x000fe20000410000 */
[----:B--2---:R-:W-:Y:S01]  /*60b0*/  @P0 IADD3.X R17, R4, R251, RZ, P2, !PT ;  /* 0x000000fb04110210 */ /* 0x004fe200017fe4ff */
[C---:B------:R-:W-:Y:S01]  /*60c0*/  FMUL.FTZ R104, R133.reuse, R104 ;  /* 0x0000006885687220 */ /* 0x040fe20000410000 */
[----:B------:R-:W-:Y:S01]  /*60d0*/  @P0 LEA R16, P2, R6, c[0x0][0x1c8], 0x1 ;  /* 0x0000720006100a11 */ /* 0x000fe200078408ff */
[----:B------:R-:W-:Y:S01]  /*60e0*/  FMUL.FTZ R105, R133, R105 ;  /* 0x0000006985697220 */ /* 0x000fe20000410000 */
[----:B------:R-:W-:Y:S01]  /*60f0*/  @P0 IADD3.X R4, R174, R4, RZ, P3, !PT ;  /* 0x00000004ae040210 */ /* 0x000fe20001ffe4ff */
[----:B------:R-:W-:Y:S01]  /*6100*/  FMUL.FTZ R106, R132, R106 ;  /* 0x0000006a846a7220 */ /* 0x000fe20000410000 */
[----:B-1----:R-:W-:Y:S01]  /*6110*/  FMNMX.FTZ R2, R0, R2, !PT ;  /* 0x0000000200027209 */ /* 0x002fe20007810000 */
[----:B------:R1:W-:Y:S01]  /*6120*/  MUFU.EX2 R234, R12 ;  /* 0x0000000c00ea7308 */ /* 0x0003e20000000800 */
[----:B------:R-:W-:Y:S01]  /*6130*/  @P0 LEA.HI.X R17, R6, c[0x0][0x1cc], R17, 0x1, P2 ;  /* 0x0000730006110a11 */ /* 0x000fe200010f0c11 */
[----:B------:R-:W-:Y:S01]  /*6140*/  FFMA.FTZ R6, R9, c[0x0][0x2d0], -R182 ;  /* 0x0000b40009067a23 */ /* 0x000fe200000108b6 */
[----:B---3--:R-:W-:Y:S01]  /*6150*/  @P0 LEA.HI.X R19, R7, c[0x0][0x1cc], R8, 0x1, P1 ;  /* 0x0000730007130a11 */ /* 0x008fe200008f0c08 */
[----:B------:R-:W-:Y:S01]  /*6160*/  FADD.FTZ R0, -R2, R138 ;  /* 0x0000008a02007221 */ /* 0x000fe20000010100 */
[C---:B------:R-:W-:Y:S01]  /*6170*/  @P0 IADD3 R137, P2, R5.reuse, R230, RZ ;  /* 0x000000e605890210 */ /* 0x040fe20007f5e0ff */
[----:B------:R-:W-:Y:S01]  /*6180*/  FMUL.FTZ R107, R132, R107 ;  /* 0x0000006b846b7220 */ /* 0x000fe20000410000 */
[C---:B------:R-:W-:Y:S01]  /*6190*/  @P0 IADD3 R7, P1, R5.reuse, R252, RZ ;  /* 0x000000fc05070210 */ /* 0x040fe20007f3e0ff */
[----:B------:R-:W-:Y:S01]  /*61a0*/  FMUL.FTZ R0, R0, c[0x0][0x2d0] ;  /* 0x0000b40000007a20 */ /* 0x000fe20000410000 */
[----:B------:R-:W-:Y:S01]  /*61b0*/  @P0 IADD3 R5, P3, R5, R250, RZ ;  /* 0x000000fa05050210 */ /* 0x000fe20007f7e0ff */
[----:B------:R2:W-:Y:S01]  /*61c0*/  MUFU.EX2 R235, R6 ;  /* 0x0000000600eb7308 */ /* 0x0005e20000000800 */
[----:B------:R-:W-:Y:S01]  /*61d0*/  @P0 LEA R8, P4, R137, c[0x0][0x1c8], 0x1 ;  /* 0x0000720089080a11 */ /* 0x000fe200078808ff */
[----:B------:R-:W-:Y:S01]  /*61e0*/  FMUL.FTZ R108, R133, R108 ;  /* 0x0000006c856c7220 */ /* 0x000fe20000410000 */
[----:B------:R-:W-:Y:S01]  /*61f0*/  @P0 IADD3.X R138, R4, R249, RZ, P3, !PT ;  /* 0x000000f9048a0210 */ /* 0x000fe20001ffe4ff */
[C---:B----4-:R-:W-:Y:S01]  /*6200*/  FMUL.FTZ R88, R3.reuse, R88 ;  /* 0x0000005803587220 */ /* 0x050fe20000410000 */
[----:B------:R-:W-:Y:S01]  /*6210*/  ISETP.NE.AND P3, PT, R226, RZ, PT ;  /* 0x000000ffe200720c */ /* 0x000fe20003f65270 */
[C---:B------:R-:W-:Y:S01]  /*6220*/  FMUL.FTZ R89, R3.reuse, R89 ;  /* 0x0000005903597220 */ /* 0x040fe20000410000 */
[C---:B------:R-:W-:Y:S01]  /*6230*/  @P0 IADD3.X R9, R4.reuse, R229, RZ, P2, !PT ;  /* 0x000000e504090210 */ /* 0x040fe200017fe4ff */
[----:B------:R-:W-:Y:S01]  /*6240*/  FMUL.FTZ R92, R3, R92 ;  /* 0x0000005c035c7220 */ /* 0x000fe20000410000 */
[----:B------:R-:W-:Y:S01]  /*6250*/  @P0 IADD3.X R174, R4, R251, RZ, P1, !PT ;  /* 0x000000fb04ae0210 */ /* 0x000fe20000ffe4ff */
[----:B------:R-:W3:Y:S01]  /*6260*/  MUFU.EX2 R0, R0 ;  /* 0x0000000000007308 */ /* 0x000ee20000000800 */
[----:B------:R-:W-:Y:S01]  /*6270*/  @P0 LEA.HI.X R9, R137, c[0x0][0x1cc], R9, 0x1, P4 ;  /* 0x0000730089090a11 */ /* 0x000fe200020f0c09 */
[----:B------:R-:W-:Y:S01]  /*6280*/  FMUL.FTZ R137, R2, c[0x0][0x2d0] ;  /* 0x0000b40002897a20 */ /* 0x000fe20000410000 */
[----:B------:R-:W-:Y:S01]  /*6290*/  @P0 LEA R4, P1, R5, c[0x0][0x1c8], 0x1 ;  /* 0x0000720005040a11 */ /* 0x000fe200078208ff */
[----:B-1----:R-:W-:Y:S02]  /*62a0*/  FMUL.FTZ R12, R3, R148 ;  /* 0x00000094030c7220 */ /* 0x002fe40000410000 */
[--C-:B------:R-:W-:Y:S01]  /*62b0*/  FFMA.FTZ R14, R14, c[0x0][0x2d0], -R137.reuse ;  /* 0x0000b4000e0e7a23 */ /* 0x100fe20000010889 */
[----:B------:R-:W-:Y:S01]  /*62c0*/  @P0 LEA.HI.X R5, R5, c[0x0][0x1cc], R138, 0x1, P1 ;  /* 0x0000730005050a11 */ /* 0x000fe200008f0c8a */
[----:B------:R1:W-:Y:S01]  /*62d0*/  @P0 LDGSTS.E.BYPASS.LTC128B.128 [R224+0x4100], [R16.64], !P3 ;  /* 0x0410000010e00fae */ /* 0x0003e2000d901d46 */
[--C-:B------:R-:W-:Y:S01]  /*62e0*/  FFMA.FTZ R15, R15, c[0x0][0x2d0], -R137.reuse ;  /* 0x0000b4000f0f7a23 */ /* 0x100fe20000010889 */
[----:B------:R4:W1:Y:S01]  /*62f0*/  MUFU.EX2 R233, R13 ;  /* 0x0000000d00e97308 */ /* 0x0008620000000800 */
[--C-:B------:R-:W-:Y:S02]  /*6300*/  FFMA.FTZ R10, R10, c[0x0][0x2d0], -R137.reuse ;  /* 0x0000b4000a0a7a23 */ /* 0x100fe40000010889 */
[--C-:B------:R-:W-:Y:S01]  /*6310*/  FFMA.FTZ R11, R11, c[0x0][0x2d0], -R137.reuse ;  /* 0x0000b4000b0b7a23 */ /* 0x100fe20000010889 */
[----:B--2---:R-:W-:Y:S01]  /*6320*/  @P0 LEA R6, P2, R7, c[0x0][0x1c8], 0x1 ;  /* 0x0000720007060a11 */ /* 0x004fe200078408ff */
[--C-:B------:R-:W-:Y:S01]  /*6330*/  FFMA.FTZ R46, R46, c[0x0][0x2d0], -R137.reuse ;  /* 0x0000b4002e2e7a23 */ /* 0x100fe20000010889 */
[----:B------:R2:W-:Y:S01]  /*6340*/  @P0 LDGSTS.E.BYPASS.LTC128B.128 [R224+0x5100], [R18.64], !P6 ;  /* 0x0510000012e00fae */ /* 0x0005e2000f101d46 */
[--C-:B------:R-:W-:Y:S01]  /*6350*/  FFMA.FTZ R47, R47, c[0x0][0x2d0], -R137.reuse ;  /* 0x0000b4002f2f7a23 */ /* 0x100fe20000010889 */
[----:B------:R-:W-:Y:S01]  /*6360*/  @P0 LEA.HI.X R7, R7, c[0x0][0x1cc], R174, 0x1, P2 ;  /* 0x0000730007070a11 */ /* 0x000fe200010f0cae */
[--C-:B------:R-:W-:Y:S01]  /*6370*/  FFMA.FTZ R58, R58, c[0x0][0x2d0], -R137.reuse ;  /* 0x0000b4003a3a7a23 */ /* 0x100fe20000010889 */
[----:B------:R2:W-:Y:S01]  /*6380*/  MUFU.EX2 R185, R14 ;  /* 0x0000000e00b97308 */ /* 0x0005e20000000800 */
[----:B------:R-:W-:Y:S02]  /*6390*/  FFMA.FTZ R59, R59, c[0x0][0x2d0], -R137 ;  /* 0x0000b4003b3b7a23 */ /* 0x000fe40000010889 */
[C---:B------:R-:W-:Y:S01]  /*63a0*/  FMUL.FTZ R93, R3.reuse, R93 ;  /* 0x0000005d035d7220 */ /* 0x040fe20000410000 */
[----:B------:R5:W-:Y:S01]  /*63b0*/  @P0 LDGSTS.E.BYPASS.LTC128B.128 [R224+0x3900], [R8.64], !P5 ;  /* 0x0390000008e00fae */ /* 0x000be2000e901d46 */
[C---:B---3--:R-:W-:Y:S02]  /*63c0*/  FMUL.FTZ R90, R0.reuse, R90 ;  /* 0x0000005a005a7220 */ /* 0x048fe40000410000 */
[C---:B------:R-:W-:Y:S02]  /*63d0*/  FMUL.FTZ R91, R0.reuse, R91 ;  /* 0x0000005b005b7220 */ /* 0x040fe40000410000 */
[C---:B------:R-:W-:Y:S01]  /*63e0*/  FMUL.FTZ R94, R0.reuse, R94 ;  /* 0x0000005e005e7220 */ /* 0x040fe20000410000 */
[----:B------:R3:W-:Y:S01]  /*63f0*/  MUFU.EX2 R186, R15 ;  /* 0x0000000f00ba7308 */ /* 0x0007e20000000800 */
[C---:B------:R-:W-:Y:S01]  /*6400*/  FMUL.FTZ R95, R0.reuse, R95 ;  /* 0x0000005f005f7220 */ /* 0x040fe20000410000 */
[----:B------:R3:W-:Y:S01]  /*6410*/  @P0 LDGSTS.E.BYPASS.LTC128B.128 [R224+0x4900], [R6.64], !P3 ;  /* 0x0490000006e00fae */ /* 0x0007e2000d901d46 */
[C---:B------:R-:W-:Y:S02]  /*6420*/  FMUL.FTZ R100, R3.reuse, R100 ;  /* 0x0000006403647220 */ /* 0x040fe40000410000 */
[----:B----4-:R-:W-:Y:S02]  /*6430*/  FMUL.FTZ R13, R3, R149 ;  /* 0x00000095030d7220 */ /* 0x010fe40000410000 */
[C---:B-1----:R-:W-:Y:S02]  /*6440*/  FMUL.FTZ R16, R133.reuse, R152 ;  /* 0x0000009885107220 */ /* 0x042fe40000410000 */
[----:B------:R-:W-:Y:S01]  /*6450*/  FMUL.FTZ R17, R133, R153 ;  /* 0x0000009985117220 */ /* 0x000fe20000410000 */
[----:B------:R1:W-:Y:S01]  /*6460*/  @P0 LDGSTS.E.BYPASS.LTC128B.128 [R224+0x5900], [R4.64], !P6 ;  /* 0x0590000004e00fae */ /* 0x0003e2000f101d46 */
[----:B------:R4:W-:Y:S01]  /*6470*/  MUFU.EX2 R184, R10 ;  /* 0x0000000a00b87308 */ /* 0x0009e20000000800 */
[C---:B------:R-:W-:Y:S02]  /*6480*/  FMUL.FTZ R101, R3.reuse, R101 ;  /* 0x0000006503657220 */ /* 0x040fe40000410000 */
[----:B--2---:R-:W-:Y:S02]  /*6490*/  FMUL.FTZ R14, R0, R150 ;  /* 0x00000096000e7220 */ /* 0x004fe40000410000 */
[C---:B------:R-:W-:Y:S02]  /*64a0*/  FMUL.FTZ R18, R132.reuse, R154 ;  /* 0x0000009a84127220 */ /* 0x040fe40000410000 */
[----:B-----5:R-:W2:Y:S01]  /*64b0*/  LDSM.16.MT88.4 R172, [R208+0x100] ;  /* 0x00010000d0ac783b */ /* 0x020ea20000004200 */
[----:B------:R-:W-:Y:S02]  /*64c0*/  FMUL.FTZ R19, R132, R155 ;  /* 0x0000009b84137220 */ /* 0x000fe40000410000 */
[----:B------:R-:W5:Y:S01]  /*64d0*/  MUFU.EX2 R183, R11 ;  /* 0x0000000b00b77308 */ /* 0x000f620000000800 */
[----:B------:R-:W-:Y:S01]  /*64e0*/  FMUL.FTZ R8, R3, R140 ;  /* 0x0000008c03087220 */ /* 0x000fe20000410000 */
[----:B------:R-:W-:Y:S01]  /*64f0*/  F2FP.PACK_AB R140, R235, R236 ;  /* 0x000000eceb8c723e */ /* 0x000fe200000000ff */
[----:B------:R-:W-:Y:S02]  /*6500*/  FMUL.FTZ R9, R3, R141 ;  /* 0x0000008d03097220 */ /* 0x000fe40000410000 */
[----:B------:R-:W2:Y:S01]  /*6510*/  LDSM.16.MT88.4 R176, [R209+0x100] ;  /* 0x00010000d1b0783b */ /* 0x000ea20000004200 */
[----:B---3--:R-:W-:Y:S02]  /*6520*/  FMUL.FTZ R15, R0, R151 ;  /* 0x00000097000f7220 */ /* 0x008fe40000410000 */
[C---:B------:R-:W-:Y:S01]  /*6530*/  FMUL.FTZ R6, R132.reuse, R146 ;  /* 0x0000009284067220 */ /* 0x040fe20000410000 */
[----:B------:R-:W-:Y:S01]  /*6540*/  F2FP.PACK_AB R146, R243, R244 ;  /* 0x000000f4f392723e */ /* 0x000fe200000000ff */
[----:B------:R-:W-:Y:S01]  /*6550*/  FMUL.FTZ R7, R132, R147 ;  /* 0x0000009384077220 */ /* 0x000fe20000410000 */
[----:B------:R-:W-:Y:S01]  /*6560*/  F2FP.PACK_AB R147, R238, R240 ;  /* 0x000000f0ee93723e */ /* 0x000fe200000000ff */
[----:B------:R-:W-:Y:S01]  /*6570*/  MUFU.EX2 R202, R36 ;  /* 0x0000002400ca7308 */ /* 0x000fe20000000800 */
[----:B------:R-:W3:Y:S01]  /*6580*/  LDSM.16.MT88.4 R148, [R208+0x1100] ;  /* 0x00110000d094783b */ /* 0x000ee20000004200 */
[----:B----4-:R-:W-:Y:S01]  /*6590*/  FMUL.FTZ R10, R0, R142 ;  /* 0x0000008e000a7220 */ /* 0x010fe20000410000 */
[----:B------:R-:W-:Y:S01]  /*65a0*/  F2FP.PACK_AB R142, R233, R234 ;  /* 0x000000eae98e723e */ /* 0x000fe200000000ff */
[C---:B-1----:R-:W-:Y:S01]  /*65b0*/  FMUL.FTZ R4, R133.reuse, R144 ;  /* 0x0000009085047220 */ /* 0x042fe20000410000 */
[----:B------:R-:W-:Y:S01]  /*65c0*/  F2FP.PACK_AB R144, R242, R241 ;  /* 0x000000f1f290723e */ /* 0x000fe200000000ff */
[----:B------:R-:W-:Y:S01]  /*65d0*/  FMUL.FTZ R5, R133, R145 ;  /* 0x0000009185057220 */ /* 0x000fe20000410000 */
[----:B------:R-:W-:Y:S01]  /*65e0*/  F2FP.PACK_AB R145, R239, R237 ;  /* 0x000000edef91723e */ /* 0x000fe200000000ff */
[C---:B------:R-:W-:Y:S01]  /*65f0*/  FMUL.FTZ R102, R0.reuse, R102 ;  /* 0x0000006600667220 */ /* 0x040fe20000410000 */
[----:B------:R-:W1:Y:S01]  /*6600*/  LDSM.16.MT88.4 R152, [R209+0x1100] ;  /* 0x00110000d198783b */ /* 0x000e620000004200 */
[----:B------:R-:W-:Y:S01]  /*6610*/  MUFU.EX2 R201, R37 ;  /* 0x0000002500c97308 */ /* 0x000fe20000000800 */
[C---:B------:R-:W-:Y:S01]  /*6620*/  FMUL.FTZ R103, R0.reuse, R103 ;  /* 0x0000006700677220 */ /* 0x040fe20000410000 */
[----:B-----5:R-:W-:Y:S01]  /*6630*/  F2FP.PACK_AB R141, R183, R184 ;  /* 0x000000b8b78d723e */ /* 0x020fe200000000ff */
[--C-:B------:R-:W-:Y:S02]  /*6640*/  FFMA.FTZ R138, R35, c[0x0][0x2d0], -R181.reuse ;  /* 0x0000b400238a7a23 */ /* 0x100fe400000108b5 */
[----:B------:R-:W-:Y:S02]  /*6650*/  FMUL.FTZ R35, R0, R163 ;  /* 0x000000a300237220 */ /* 0x000fe40000410000 */
[----:B------:R-:W0:Y:S01]  /*6660*/  LDGDEPBAR ;  /* 0x00000000000079af */ /* 0x000e220000000000 */
[----:B------:R-:W-:Y:S02]  /*6670*/  FMUL.FTZ R109, R133, R109 ;  /* 0x0000006d856d7220 */ /* 0x000fe40000410000 */
[----:B------:R-:W-:Y:S01]  /*6680*/  MUFU.EX2 R198, R38 ;  /* 0x0000002600c67308 */ /* 0x000fe20000000800 */
[C---:B------:R-:W-:Y:S02]  /*6690*/  FMUL.FTZ R110, R132.reuse, R110 ;  /* 0x0000006e846e7220 */ /* 0x040fe40000410000 */
[----:B------:R-:W-:Y:S01]  /*66a0*/  FMUL.FTZ R111, R132, R111 ;  /* 0x0000006f846f7220 */ /* 0x000fe20000410000 */
[-C--:B--2---:R-:W-:Y:S05]  /*66b0*/  HMMA.16816.F32 R4, R144, R172.reuse, R4 ;  /* 0x000000ac9004723c */ /* 0x084fea0000001804 */
[----:B------:R-:W-:Y:S01]  /*66c0*/  FMUL.FTZ R11, R0, R143 ;  /* 0x0000008f000b7220 */ /* 0x000fe20000410000 */
[----:B------:R-:W-:Y:S01]  /*66d0*/  F2FP.PACK_AB R143, R186, R185 ;  /* 0x000000b9ba8f723e */ /* 0x000fe200000000ff */
[----:B------:R2:W-:Y:S01]  /*66e0*/  MUFU.EX2 R196, R39 ;  /* 0x0000002700c47308 */ /* 0x0005e20000000800 */
[C---:B------:R-:W-:Y:S04]  /*66f0*/  FMUL.FTZ R112, R3.reuse, R112 ;  /* 0x0000007003707220 */ /* 0x040fe80000410000 */
[C---:B------:R-:W-:Y:S01]  /*6700*/  FMUL.FTZ R113, R3.reuse, R113 ;  /* 0x0000007103717220 */ /* 0x040fe20000410000 */
[C---:B------:R-:W-:Y:S04]  /*6710*/  HMMA.16816.F32 R8, R140.reuse, R172, R8 ;  /* 0x000000ac8c08723c */ /* 0x040fe80000001808 */
[----:B------:R-:W-:Y:S01]  /*6720*/  MUFU.EX2 R200, R48 ;  /* 0x0000003000c87308 */ /* 0x000fe20000000800 */
[C---:B------:R-:W-:Y:S02]  /*6730*/  FMUL.FTZ R114, R0.reuse, R114 ;  /* 0x0000007200727220 */ /* 0x040fe40000410000 */
[----:B------:R-:W-:Y:S01]  /*6740*/  FMUL.FTZ R115, R0, R115 ;  /* 0x0000007300737220 */ /* 0x000fe20000410000 */
[-C--:B------:R-:W-:Y:S04]  /*6750*/  HMMA.16816.F32 R12, R140, R174.reuse, R12 ;  /* 0x000000ae8c0c723c */ /* 0x080fe8000000180c */
[C---:B------:R-:W-:Y:S02]  /*6760*/  FMUL.FTZ R116, R3.reuse, R116 ;  /* 0x0000007403747220 */ /* 0x040fe40000410000 */
[----:B------:R-:W-:Y:S01]  /*6770*/  MUFU.EX2 R199, R49 ;  /* 0x0000003100c77308 */ /* 0x000fe20000000800 */
[----:B------:R-:W-:Y:S01]  /*6780*/  FMUL.FTZ R117, R3, R117 ;  /* 0x0000007503757220 */ /* 0x000fe20000410000 */
[C---:B------:R-:W-:Y:S01]  /*6790*/  HMMA.16816.F32 R16, R144.reuse, R174, R16 ;  /* 0x000000ae9010723c */ /* 0x040fe20000001810 */
[----:B--2---:R-:W-:Y:S03]  /*67a0*/  LDSM.16.MT88.4 R36, [R209+0x2500] ;  /* 0x00250000d124783b */ /* 0x004fe60000004200 */
[C---:B------:R-:W-:Y:S02]  /*67b0*/  FMUL.FTZ R68, R133.reuse, R68 ;  /* 0x0000004485447220 */ /* 0x040fe40000410000 */
[C---:B------:R-:W-:Y:S02]  /*67c0*/  FMUL.FTZ R69, R133.reuse, R69 ;  /* 0x0000004585457220 */ /* 0x040fe40000410000 */
[C---:B------:R-:W-:Y:S01]  /*67d0*/  FMUL.FTZ R70, R132.reuse, R70 ;  /* 0x0000004684467220 */ /* 0x040fe20000410000 */
[----:B------:R-:W-:Y:S03]  /*67e0*/  MUFU.EX2 R195, R50 ;  /* 0x0000003200c37308 */ /* 0x000fe60000000800 */
[----:B------:R-:W-:Y:S02]  /*67f0*/  FMUL.FTZ R71, R132, R71 ;  /* 0x0000004784477220 */ /* 0x000fe40000410000 */
[C---:B------:R-:W-:Y:S02]  /*6800*/  FMUL.FTZ R118, R0.reuse, R118 ;  /* 0x0000007600767220 */ /* 0x040fe40000410000 */
[C---:B------:R-:W-:Y:S02]  /*6810*/  FMUL.FTZ R119, R0.reuse, R119 ;  /* 0x0000007700777220 */ /* 0x040fe40000410000 */
[----:B------:R-:W-:Y:S01]  /*6820*/  FMUL.FTZ R120, R133, R120 ;  /* 0x0000007885787220 */ /* 0x000fe20000410000 */
[-C--:B------:R-:W-:Y:S01]  /*6830*/  HMMA.16816.F32 R68, R144, R176.reuse, R68 ;  /* 0x000000b09044723c */ /* 0x080fe20000001844 */
[----:B------:R2:W-:Y:S02]  /*6840*/  MUFU.EX2 R230, R32 ;  /* 0x0000002000e67308 */ /* 0x0005e40000000800 */
[C---:B------:R-:W-:Y:S02]  /*6850*/  FMUL.FTZ R72, R3.reuse, R72 ;  /* 0x0000004803487220 */ /* 0x040fe40000410000 */
[----:B------:R-:W-:Y:S02]  /*6860*/  FMUL.FTZ R73, R3, R73 ;  /* 0x0000004903497220 */ /* 0x000fe40000410000 */
[C---:B------:R-:W-:Y:S02]  /*6870*/  FMUL.FTZ R74, R0.reuse, R74 ;  /* 0x0000004a004a7220 */ /* 0x040fe40000410000 */
[----:B------:R-:W-:Y:S02]  /*6880*/  FMUL.FTZ R75, R0, R75 ;  /* 0x0000004b004b7220 */ /* 0x000fe40000410000 */
[----:B------:R4:W-:Y:S01]  /*6890*/  MUFU.EX2 R197, R51 ;  /* 0x0000003300c57308 */ /* 0x0009e20000000800 */
[----:B------:R-:W-:Y:S02]  /*68a0*/  FMUL.FTZ R121, R133, R121 ;  /* 0x0000007985797220 */ /* 0x000fe40000410000 */
[----:B------:R-:W-:Y:S02]  /*68b0*/  FMUL.FTZ R122, R132, R122 ;  /* 0x0000007a847a7220 */ /* 0x000fe40000410000 */
[C---:B------:R-:W-:Y:S04]  /*68c0*/  HMMA.16816.F32 R72, R140.reuse, R176, R72 ;  /* 0x000000b08c48723c */ /* 0x040fe80000001848 */
[C---:B------:R-:W-:Y:S01]  /*68d0*/  FMUL.FTZ R76, R3.reuse, R76 ;  /* 0x0000004c034c7220 */ /* 0x040fe20000410000 */
[----:B------:R5:W-:Y:S01]  /*68e0*/  MUFU.EX2 R232, R20 ;  /* 0x0000001400e87308 */ /* 0x000be20000000800 */
[----:B------:R-:W-:Y:S02]  /*68f0*/  FMUL.FTZ R77, R3, R77 ;  /* 0x0000004d034d7220 */ /* 0x000fe40000410000 */
[C---:B------:R-:W-:Y:S04]  /*6900*/  FMUL.FTZ R78, R0.reuse, R78 ;  /* 0x0000004e004e7220 */ /* 0x040fe80000410000 */
[----:B------:R-:W-:Y:S02]  /*6910*/  FMUL.FTZ R79, R0, R79 ;  /* 0x0000004f004f7220 */ /* 0x000fe40000410000 */
[--C-:B--2---:R-:W-:Y:S01]  /*6920*/  FFMA.FTZ R32, R23, c[0x0][0x2d0], -R181.reuse ;  /* 0x0000b40017207a23 */ /* 0x104fe200000108b5 */
[----:B------:R-:W-:Y:S01]  /*6930*/  MUFU.EX2 R191, R44 ;  /* 0x0000002c00bf7308 */ /* 0x000fe20000000800 */
[C---:B------:R-:W-:Y:S02]  /*6940*/  FMUL.FTZ R23, R132.reuse, R159 ;  /* 0x0000009f84177220 */ /* 0x040fe40000410000 */
[C---:B------:R-:W-:Y:S01]  /*6950*/  FMUL.FTZ R123, R132.reuse, R123 ;  /* 0x0000007b847b7220 */ /* 0x040fe20000410000 */
[-C--:B------:R-:W-:Y:S01]  /*6960*/  HMMA.16816.F32 R76, R140, R178.reuse, R76 ;  /* 0x000000b28c4c723c */ /* 0x080fe2000000184c */
[----:B----4-:R-:W-:Y:S02]  /*6970*/  LDSM.16.MT88.4 R48, [R208+0x900] ;  /* 0x00090000d030783b */ /* 0x010fe40000004200 */
[C---:B------:R-:W-:Y:S02]  /*6980*/  FMUL.FTZ R80, R133.reuse, R80 ;  /* 0x0000005085507220 */ /* 0x040fe40000410000 */
[C---:B------:R-:W-:Y:S01]  /*6990*/  FMUL.FTZ R81, R133.reuse, R81 ;  /* 0x0000005185517220 */ /* 0x040fe20000410000 */
[----:B------:R2:W4:Y:S01]  /*69a0*/  MUFU.EX2 R231, R21 ;  /* 0x0000001500e77308 */ /* 0x0005220000000800 */
[C---:B------:R-:W-:Y:S02]  /*69b0*/  FMUL.FTZ R82, R132.reuse, R82 ;  /* 0x0000005284527220 */ /* 0x040fe40000410000 */
[----:B------:R-:W-:Y:S03]  /*69c0*/  FMUL.FTZ R83, R132, R83 ;  /* 0x0000005384537220 */ /* 0x000fe60000410000 */
[----:B-----5:R-:W-:Y:S02]  /*69d0*/  FMUL.FTZ R20, R133, R156 ;  /* 0x0000009c85147220 */ /* 0x020fe40000410000 */
[C---:B------:R-:W-:Y:S02]  /*69e0*/  FMUL.FTZ R124, R3.reuse, R124 ;  /* 0x0000007c037c7220 */ /* 0x040fe40000410000 */
[C---:B------:R-:W-:Y:S01]  /*69f0*/  HMMA.16816.F32 R80, R144.reuse, R178, R80 ;  /* 0x000000b29050723c */ /* 0x040fe20000001850 */
[----:B------:R-:W-:Y:S03]  /*6a00*/  MUFU.EX2 R192, R45 ;  /* 0x0000002d00c07308 */ /* 0x000fe60000000800 */
[----:B------:R-:W-:Y:S02]  /*6a10*/  FMUL.FTZ R125, R3, R125 ;  /* 0x0000007d037d7220 */ /* 0x000fe40000410000 */
[C---:B------:R-:W-:Y:S02]  /*6a20*/  FMUL.FTZ R126, R0.reuse, R126 ;  /* 0x0000007e007e7220 */ /* 0x040fe40000410000 */
[-C--:B---3--:R-:W-:Y:S03]  /*6a30*/  HMMA.16816.F32 R84, R144, R148.reuse, R84 ;  /* 0x000000949054723c */ /* 0x088fe60000001854 */
[----:B------:R3:W-:Y:S01]  /*6a40*/  MUFU.EX2 R228, R22 ;  /* 0x0000001600e47308 */ /* 0x0007e20000000800 */
[----:B------:R-:W-:Y:S02]  /*6a50*/  FMUL.FTZ R127, R0, R127 ;  /* 0x0000007f007f7220 */ /* 0x000fe40000410000 */
[----:B--2---:R-:W-:Y:S02]  /*6a60*/  FMUL.FTZ R21, R133, R157 ;  /* 0x0000009d85157220 */ /* 0x004fe40000410000 */
[C---:B------:R-:W-:Y:S04]  /*6a70*/  HMMA.16816.F32 R88, R140.reuse, R148, R88 ;  /* 0x000000948c58723c */ /* 0x040fe80000001858 */
[----:B------:R-:W-:Y:S01]  /*6a80*/  FFMA.FTZ R34, R34, c[0x0][0x2d0], -R181 ;  /* 0x0000b40022227a23 */ /* 0x000fe200000108b5 */
[----:B------:R-:W-:Y:S01]  /*6a90*/  MUFU.EX2 R172, R46 ;  /* 0x0000002e00ac7308 */ /* 0x000fe20000000800 */
[C---:B------:R-:W-:Y:S02]  /*6aa0*/  FMUL.FTZ R128, R3.reuse, R128 ;  /* 0x0000008003807220 */ /* 0x040fe40000410000 */
[-C--:B------:R-:W-:Y:S04]  /*6ab0*/  HMMA.16816.F32 R92, R140, R150.reuse, R92 ;  /* 0x000000968c5c723c */ /* 0x080fe8000000185c */
[----:B------:R-:W-:Y:S02]  /*6ac0*/  FMUL.FTZ R129, R3, R129 ;  /* 0x0000008103817220 */ /* 0x000fe40000410000 */
[----:B------:R-:W-:Y:S01]  /*6ad0*/  FMUL.FTZ R130, R0, R130 ;  /* 0x0000008200827220 */ /* 0x000fe20000410000 */
[----:B------:R2:W5:Y:S01]  /*6ae0*/  MUFU.EX2 R229, R33 ;  /* 0x0000002100e57308 */ /* 0x0005620000000800 */
[C---:B------:R-:W-:Y:S01]  /*6af0*/  HMMA.16816.F32 R96, R144.reuse, R150, R96 ;  /* 0x000000969060723c */ /* 0x040fe20000001860 */
[----:B------:R-:W4:Y:S03]  /*6b00*/  LDSM.16.MT88.4 R148, [R208+0x2100] ;  /* 0x00210000d094783b */ /* 0x000f260000004200 */
[----:B---3--:R-:W-:Y:S02]  /*6b10*/  FMUL.FTZ R22, R132, R158 ;  /* 0x0000009e84167220 */ /* 0x008fe40000410000 */
[----:B------:R-:W-:Y:S02]  /*6b20*/  FMUL.FTZ R131, R0, R131 ;  /* 0x0000008300837220 */ /* 0x000fe40000410000 */
[--C-:B------:R-:W-:Y:S01]  /*6b30*/  FFMA.FTZ R40, R40, c[0x0][0x2d0], -R182.reuse ;  /* 0x0000b40028287a23 */ /* 0x100fe200000108b6 */
[----:B------:R3:W3:Y:S01]  /*6b40*/  MUFU.EX2 R227, R32 ;  /* 0x0000002000e37308 */ /* 0x0006e20000000800 */
[----:B------:R-:W-:Y:S01]  /*6b50*/  LDSM.16.MT88.4 R156, [R209+0x500] ;  /* 0x00050000d19c783b */ /* 0x000fe20000004200 */
[-C--:B-1----:R-:W-:Y:S03]  /*6b60*/  HMMA.16816.F32 R20, R144, R152.reuse, R20 ;  /* 0x000000989014723c */ /* 0x082fe60000001814 */
[--C-:B------:R-:W-:Y:S02]  /*6b70*/  FFMA.FTZ R41, R41, c[0x0][0x2d0], -R182.reuse ;  /* 0x0000b40029297a23 */ /* 0x100fe400000108b6 */
[--C-:B------:R-:W-:Y:S02]  /*6b80*/  FFMA.FTZ R42, R42, c[0x0][0x2d0], -R137.reuse ;  /* 0x0000b4002a2a7a23 */ /* 0x100fe40000010889 */
[--C-:B------:R-:W-:Y:S01]  /*6b90*/  FFMA.FTZ R43, R43, c[0x0][0x2d0], -R137.reuse ;  /* 0x0000b4002b2b7a23 */ /* 0x100fe20000010889 */
[C---:B------:R-:W-:Y:S01]  /*6ba0*/  HMMA.16816.F32 R100, R140.reuse, R152, R100 ;  /* 0x000000988c64723c */ /* 0x040fe20000001864 */
[----:B------:R1:W-:Y:S03]  /*6bb0*/  MUFU.EX2 R226, R34 ;  /* 0x0000002200e27308 */ /* 0x0003e60000000800 */
[----:B--2---:R-:W-:Y:S02]  /*6bc0*/  FMUL.FTZ R33, R3, R161 ;  /* 0x000000a103217220 */ /* 0x004fe40000410000 */
[--C-:B------:R-:W-:Y:S02]  /*6bd0*/  FFMA.FTZ R28, R28, c[0x0][0x2d0], -R182.reuse ;  /* 0x0000b4001c1c7a23 */ /* 0x100fe400000108b6 */
[--C-:B------:R-:W-:Y:S03]  /*6be0*/  FFMA.FTZ R24, R24, c[0x0][0x2d0], -R182.reuse ;  /* 0x0000b40018187a23 */ /* 0x100fe600000108b6 */
[----:B------:R2:W-:Y:S01]  /*6bf0*/  MUFU.EX2 R204, R28 ;  /* 0x0000001c00cc7308 */ /* 0x0005e20000000800 */
[----:B------:R-:W-:Y:S02]  /*6c00*/  FFMA.FTZ R25, R25, c[0x0][0x2d0], -R182 ;  /* 0x0000b40019197a23 */ /* 0x000fe400000108b6 */
[----:B---3--:R-:W-:Y:S02]  /*6c10*/  FMUL.FTZ R32, R3, R160 ;  /* 0x000000a003207220 */ /* 0x008fe40000410000 */
[----:B------:R-:W-:Y:S02]  /*6c20*/  FFMA.FTZ R26, R26, c[0x0][0x2d0], -R137 ;  /* 0x0000b4001a1a7a23 */ /* 0x000fe40000010889 */
[--C-:B------:R-:W-:Y:S02]  /*6c30*/  FFMA.FTZ R64, R64, c[0x0][0x2d0], -R180.reuse ;  /* 0x0000b40040407a23 */ /* 0x100fe400000108b4 */
[----:B------:R-:W-:Y:S01]  /*6c40*/  FFMA.FTZ R65, R65, c[0x0][0x2d0], -R180 ;  /* 0x0000b40041417a23 */ /* 0x000fe200000108b4 */
[----:B------:R3:W-:Y:S01]  /*6c50*/  MUFU.EX2 R206, R24 ;  /* 0x0000001800ce7308 */ /* 0x0007e20000000800 */
[--C-:B------:R-:W-:Y:S02]  /*6c60*/  FFMA.FTZ R66, R66, c[0x0][0x2d0], -R181.reuse ;  /* 0x0000b40042427a23 */ /* 0x100fe400000108b5 */
[----:B------:R-:W-:Y:S02]  /*6c70*/  FFMA.FTZ R67, R67, c[0x0][0x2d0], -R181 ;  /* 0x0000b40043437a23 */ /* 0x000fe400000108b5 */
[----:B-1----:R-:W-:Y:S02]  /*6c80*/  FMUL.FTZ R34, R0, R162 ;  /* 0x000000a200227220 */ /* 0x002fe40000410000 */
[--C-:B------:R-:W-:Y:S02]  /*6c90*/  FFMA.FTZ R60, R60, c[0x0][0x2d0], -R182.reuse ;  /* 0x0000b4003c3c7a23 */ /* 0x100fe400000108b6 */
[--C-:B------:R-:W-:Y:S01]  /*6ca0*/  FFMA.FTZ R61, R61, c[0x0][0x2d0], -R182.reuse ;  /* 0x0000b4003d3d7a23 */ /* 0x100fe200000108b6 */
[----:B------:R-:W-:Y:S01]  /*6cb0*/  MUFU.EX2 R189, R52 ;  /* 0x0000003400bd7308 */ /* 0x000fe20000000800 */
[----:B------:R-:W-:Y:S01]  /*6cc0*/  FFMA.FTZ R29, R29, c[0x0][0x2d0], -R182 ;  /* 0x0000b4001d1d7a23 */ /* 0x000fe200000108b6 */
[-C--:B------:R-:W-:Y:S03]  /*6cd0*/  HMMA.16816.F32 R32, R140, R154.reuse, R32 ;  /* 0x0000009a8c20723c */ /* 0x080fe60000001820 */
[--C-:B--2---:R-:W-:Y:S02]  /*6ce0*/  FFMA.FTZ R28, R27, c[0x0][0x2d0], -R137.reuse ;  /* 0x0000b4001b1c7a23 */ /* 0x104fe40000010889 */
[----:B------:R-:W-:Y:S02]  /*6cf0*/  FMUL.FTZ R27, R132, R167 ;  /* 0x000000a7841b7220 */ /* 0x000fe40000410000 */
[--C-:B------:R-:W-:Y:S01]  /*6d00*/  FFMA.FTZ R30, R30, c[0x0][0x2d0], -R137.reuse ;  /* 0x0000b4001e1e7a23 */ /* 0x100fe20000010889 */
[C---:B------:R-:W-:Y:S01]  /*6d10*/  HMMA.16816.F32 R104, R144.reuse, R154, R104 ;  /* 0x0000009a9068723c */ /* 0x040fe20000001868 */
[----:B------:R-:W1:Y:S01]  /*6d20*/  LDSM.16.MT88.4 R152, [R209+0x2100] ;  /* 0x00210000d198783b */ /* 0x000e620000004200 */
[----:B------:R2:W-:Y:S02]  /*6d30*/  MUFU.EX2 R205, R25 ;  /* 0x0000001900cd7308 */ /* 0x0005e40000000800 */
[----:B---3--:R-:W-:Y:S02]  /*6d40*/  FMUL.FTZ R24, R133, R164 ;  /* 0x000000a485187220 */ /* 0x008fe40000410000 */
[--C-:B------:R-:W-:Y:S02]  /*6d50*/  FFMA.FTZ R31, R31, c[0x0][0x2d0], -R137.reuse ;  /* 0x0000b4001f1f7a23 */ /* 0x100fe40000010889 */
[-C--:B----4-:R-:W-:Y:S04]  /*6d60*/  HMMA.16816.F32 R108, R144, R148.reuse, R108 ;  /* 0x00000094906c723c */ /* 0x090fe8000000186c */
[----:B------:R3:W-:Y:S01]  /*6d70*/  MUFU.EX2 R176, R26 ;  /* 0x0000001a00b07308 */ /* 0x0007e20000000800 */
[--C-:B------:R-:W-:Y:S02]  /*6d80*/  FFMA.FTZ R62, R62, c[0x0][0x2d0], -R137.reuse ;  /* 0x0000b4003e3e7a23 */ /* 0x100fe40000010889 */
[----:B------:R-:W-:Y:S01]  /*6d90*/  FFMA.FTZ R137, R63, c[0x0][0x2d0], -R137 ;  /* 0x0000b4003f897a23 */ /* 0x000fe20000010889 */
[C---:B------:R-:W-:Y:S04]  /*6da0*/  HMMA.16816.F32 R112, R140.reuse, R148, R112 ;  /* 0x000000948c70723c */ /* 0x040fe80000001870 */
[----:B------:R-:W-:Y:S02]  /*6db0*/  FFMA.FTZ R3, R3, R247, R236 ;  /* 0x000000f703037223 */ /* 0x000fe400000100ec */
[----:B------:R-:W4:Y:S01]  /*6dc0*/  MUFU.EX2 R190, R53 ;  /* 0x0000003500be7308 */ /* 0x000f220000000800 */
[----:B------:R-:W-:Y:S01]  /*6dd0*/  FFMA.FTZ R0, R0, R248, R184 ;  /* 0x000000f800007223 */ /* 0x000fe200000100b8 */
[-C--:B------:R-:W-:Y:S04]  /*6de0*/  HMMA.16816.F32 R116, R140, R150.reuse, R116 ;  /* 0x000000968c74723c */ /* 0x080fe80000001874 */
[----:B--2---:R-:W-:Y:S02]  /*6df0*/  FMUL.FTZ R25, R133, R165 ;  /* 0x000000a585197220 */ /* 0x004fe40000410000 */
[----:B------:R-:W-:Y:S02]  /*6e00*/  FADD.FTZ R3, R235, R3 ;  /* 0x00000003eb037221 */ /* 0x000fe40000010000 */
[C---:B------:R-:W-:Y:S01]  /*6e10*/  HMMA.16816.F32 R120, R144.reuse, R150, R120 ;  /* 0x000000969078723c */ /* 0x040fe20000001878 */
[----:B------:R-:W2:Y:S01]  /*6e20*/  LDSM.16.MT88.4 R148, [R208+0x500] ;  /* 0x00050000d094783b */ /* 0x000ea20000004200 */
[----:B------:R4:W-:Y:S02]  /*6e30*/  MUFU.EX2 R203, R29 ;  /* 0x0000001d00cb7308 */ /* 0x0009e40000000800 */
[----:B---3--:R-:W-:Y:S02]  /*6e40*/  FMUL.FTZ R26, R132, R166 ;  /* 0x000000a6841a7220 */ /* 0x008fe40000410000 */
[----:B------:R-:W-:Y:S05]  /*6e50*/  FADD.FTZ R0, R183, R0 ;  /* 0x00000000b7007221 */ /* 0x000fea0000010000 */
[-C--:B-1----:R-:W-:Y:S01]  /*6e60*/  HMMA.16816.F32 R24, R144, R152.reuse, R24 ;  /* 0x000000989018723c */ /* 0x082fe20000001818 */
[----:B------:R1:W-:Y:S07]  /*6e70*/  MUFU.EX2 R165, R28 ;  /* 0x0000001c00a57308 */ /* 0x0003ee0000000800 */
[C---:B------:R-:W-:Y:S03]  /*6e80*/  HMMA.16816.F32 R124, R140.reuse, R152, R124 ;  /* 0x000000988c7c723c */ /* 0x040fe6000000187c */
[----:B------:R3:W-:Y:S01]  /*6e90*/  MUFU.EX2 R164, R30 ;  /* 0x0000001e00a47308 */ /* 0x0007e20000000800 */
[----:B----4-:R-:W-:Y:S04]  /*6ea0*/  FMUL.FTZ R29, R133, R169 ;  /* 0x000000a9851d7220 */ /* 0x010fe80000410000 */
[-C--:B------:R-:W-:Y:S05]  /*6eb0*/  HMMA.16816.F32 R128, R140, R154.reuse, R128 ;  /* 0x0000009a8c80723c */ /* 0x080fea0000001880 */
[----:B------:R4:W-:Y:S02]  /*6ec0*/  MUFU.EX2 R175, R31 ;  /* 0x0000001f00af7308 */ /* 0x0009e40000000800 */
[----:B------:R-:W-:Y:S01]  /*6ed0*/  F2FP.PACK_AB R140, R231, R232 ;  /* 0x000000e8e78c723e */ /* 0x000fe200000000ff */
[----:B-1----:R-:W-:Y:S01]  /*6ee0*/  FMUL.FTZ R28, R133, R168 ;  /* 0x000000a8851c7220 */ /* 0x002fe20000410000 */
[----:B-----5:R-:W-:Y:S03]  /*6ef0*/  F2FP.PACK_AB R142, R229, R230 ;  /* 0x000000e6e58e723e */ /* 0x020fe600000000ff */
[----:B------:R-:W-:Y:S01]  /*6f00*/  FFMA.FTZ R133, R133, R245, R241 ;  /* 0x000000f585857223 */ /* 0x000fe200000100f1 */
[----:B------:R-:W-:Y:S02]  /*6f10*/  F2FP.PACK_AB R141, R227, R228 ;  /* 0x000000e4e38d723e */ /* 0x000fe400000000ff */
[----:B------:R-:W1:Y:S01]  /*6f20*/  MUFU.EX2 R207, R138 ;  /* 0x0000008a00cf7308 */ /* 0x000e620000000800 */
[----:B------:R-:W-:Y:S01]  /*6f30*/  F2FP.PACK_AB R168, R190, R189 ;  /* 0x000000bdbea8723e */ /* 0x000fe200000000ff */
[C---:B---3--:R-:W-:Y:S08]  /*6f40*/  FMUL.FTZ R30, R132.reuse, R170 ;  /* 0x000000aa841e7220 */ /* 0x048ff00000410000 */
[----:B------:R3:W-:Y:S01]  /*6f50*/  MUFU.EX2 R138, R47 ;  /* 0x0000002f008a7308 */ /* 0x0007e20000000800 */
[C---:B----4-:R-:W-:Y:S02]  /*6f60*/  FMUL.FTZ R31, R132.reuse, R171 ;  /* 0x000000ab841f7220 */ /* 0x050fe40000410000 */
[----:B------:R-:W-:Y:S07]  /*6f70*/  FFMA.FTZ R132, R132, R246, R237 ;  /* 0x000000f684847223 */ /* 0x000fee00000100ed */
[----:B------:R-:W-:Y:S01]  /*6f80*/  MUFU.EX2 R180, R54 ;  /* 0x0000003600b47308 */ /* 0x000fe20000000800 */
[----:B------:R-:W-:Y:S01]  /*6f90*/  HMMA.16816.F32 R28, R144, R154, R28 ;  /* 0x0000009a901c723c */ /* 0x000fe2000000181c */
[----:B------:R-:W4:Y:S03]  /*6fa0*/  LDSM.16.MT88.4 R152, [R208+0x1500] ;  /* 0x00150000d098783b */ /* 0x000f260000004200 */
[----:B-1----:R-:W-:Y:S03]  /*6fb0*/  F2FP.PACK_AB R143, R207, R226 ;  /* 0x000000e2cf8f723e */ /* 0x002fe600000000ff */
[----:B------:R-:W-:Y:S02]  /*6fc0*/  F2FP.PACK_AB R144, R205, R206 ;  /* 0x000000cecd90723e */ /* 0x000fe400000000ff */
[----:B------:R1:W5:Y:S02]  /*6fd0*/  MUFU.EX2 R179, R55 ;  /* 0x0000003700b37308 */ /* 0x0003640000000800 */
[-C--:B--2---:R-:W-:Y:S01]  /*6fe0*/  HMMA.16816.F32 R4, R140, R148.reuse, R4 ;  /* 0x000000948c04723c */ /* 0x084fe20000001804 */
[----:B---3--:R-:W-:Y:S04]  /*6ff0*/  LDSM.16.MT88.4 R44, [R209+0x900] ;  /* 0x00090000d12c783b */ /* 0x008fe80000004200 */
[----:B------:R-:W-:Y:S02]  /*7000*/  F2FP.PACK_AB R146, R203, R204 ;  /* 0x000000cccb92723e */ /* 0x000fe400000000ff */
[----:B------:R-:W-:Y:S01]  /*7010*/  F2FP.PACK_AB R145, R165, R176 ;  /* 0x000000b0a591723e */ /* 0x000fe200000000ff */
[----:B------:R-:W-:Y:S01]  /*7020*/  MUFU.EX2 R193, R40 ;  /* 0x0000002800c17308 */ /* 0x000fe20000000800 */
[----:B------:R-:W-:Y:S07]  /*7030*/  F2FP.PACK_AB R147, R175, R164 ;  /* 0x000000a4af93723e */ /* 0x000fee00000000ff */
[C---:B------:R-:W-:Y:S02]  /*7040*/  HMMA.16816.F32 R8, R144.reuse, R148, R8 ;  /* 0x000000949008723c */ /* 0x040fe40000001808 */
[----:B------:R-:W2:Y:S01]  /*7050*/  MUFU.EX2 R194, R41 ;  /* 0x0000002900c27308 */ /* 0x000ea20000000800 */
[----:B-1----:R-:W-:Y:S01]  /*7060*/  LDSM.16.MT88.4 R52, [R209+0x2900] ;  /* 0x00290000d134783b */ /* 0x002fe20000004200 */
[----:B-----5:R-:W-:Y:S04]  /*7070*/  F2FP.PACK_AB R169, R179, R180 ;  /* 0x000000b4b3a9723e */ /* 0x020fe800000000ff */
[-C--:B------:R-:W-:Y:S04]  /*7080*/  HMMA.16816.F32 R12, R144, R150.reuse, R12 ;  /* 0x00000096900c723c */ /* 0x080fe8000000180c */
[----:B------:R1:W-:Y:S04]  /*7090*/  MUFU.EX2 R173, R42 ;  /* 0x0000002a00ad7308 */ /* 0x0003e80000000800 */
[C---:B------:R-:W-:Y:S01]  /*70a0*/  HMMA.16816.F32 R16, R140.reuse, R150, R16 ;  /* 0x000000968c10723c */ /* 0x040fe20000001810 */
[----:B------:R-:W3:Y:S05]  /*70b0*/  LDSM.16.MT88.4 R148, [R209+0x1500] ;  /* 0x00150000d194783b */ /* 0x000eea0000004200 */
[----:B------:R-:W5:Y:S02]  /*70c0*/  MUFU.EX2 R174, R43 ;  /* 0x0000002b00ae7308 */ /* 0x000f640000000800 */
[-C--:B------:R-:W-:Y:S04]  /*70d0*/  HMMA.16816.F32 R68, R140, R156.reuse, R68 ;  /* 0x0000009c8c44723c */ /* 0x080fe80000001844 */
[----:B--2---:R-:W-:Y:S04]  /*70e0*/  F2FP.PACK_AB R40, R194, R193 ;  /* 0x000000c1c228723e */ /* 0x004fe800000000ff */
[C---:B------:R-:W-:Y:S01]  /*70f0*/  HMMA.16816.F32 R72, R144.reuse, R156, R72 ;  /* 0x0000009c9048723c */ /* 0x040fe20000001848 */
[----:B------:R-:W-:Y:S03]  /*7100*/  MUFU.EX2 R178, R66 ;  /* 0x0000004200b27308 */ /* 0x000fe60000000800 */
[----:B-1----:R-:W-:Y:S04]  /*7110*/  F2FP.PACK_AB R42, R192, R191 ;  /* 0x000000bfc02a723e */ /* 0x002fe800000000ff */
[-C--:B------:R-:W-:Y:S03]  /*7120*/  HMMA.16816.F32 R76, R144, R158.reuse, R76 ;  /* 0x0000009e904c723c */ /* 0x080fe6000000184c */
[----:B------:R-:W-:Y:S01]  /*7130*/  MUFU.EX2 R66, R57 ;  /* 0x0000003900427308 */ /* 0x000fe20000000800 */
[----:B-----5:R-:W-:Y:S04]  /*7140*/  F2FP.PACK_AB R41, R174, R173 ;  /* 0x000000adae29723e */ /* 0x020fe800000000ff */
[C---:B------:R-:W-:Y:S01]  /*7150*/  HMMA.16816.F32 R80, R140.reuse, R158, R80 ;  /* 0x0000009e8c50723c */ /* 0x040fe20000001850 */
[----:B------:R-:W1:Y:S03]  /*7160*/  LDSM.16.MT88.4 R156, [R208+0x2500] ;  /* 0x00250000d09c783b */ /* 0x000e660000004200 */
[----:B------:R-:W-:Y:S01]  /*7170*/  F2FP.PACK_AB R43, R138, R172 ;  /* 0x000000ac8a2b723e */ /* 0x000fe200000000ff */
[----:B------:R-:W2:Y:S03]  /*7180*/  MUFU.EX2 R177, R67 ;  /* 0x0000004300b17308 */ /* 0x000ea60000000800 */
[-C--:B----4-:R-:W-:Y:S07]  /*7190*/  HMMA.16816.F32 R84, R140, R152.reuse, R84 ;  /* 0x000000988c54723c */ /* 0x090fee0000001854 */
[----:B------:R-:W-:Y:S01]  /*71a0*/  MUFU.EX2 R67, R56 ;  /* 0x0000003800437308 */ /* 0x000fe20000000800 */
[C---:B------:R-:W-:Y:S08]  /*71b0*/  HMMA.16816.F32 R88, R144.reuse, R152, R88 ;  /* 0x000000989058723c */ /* 0x040ff00000001858 */
[-C--:B------:R-:W-:Y:S01]  /*71c0*/  HMMA.16816.F32 R92, R144, R154.reuse, R92 ;  /* 0x0000009a905c723c */ /* 0x080fe2000000185c */
[----:B------:R-:W-:Y:S03]  /*71d0*/  MUFU.EX2 R188, R64 ;  /* 0x0000004000bc7308 */ /* 0x000fe60000000800 */
[----:B--2---:R-:W-:Y:S04]  /*71e0*/  F2FP.PACK_AB R171, R177, R178 ;  /* 0x000000b2b1ab723e */ /* 0x004fe800000000ff */
[C---:B------:R-:W-:Y:S01]  /*71f0*/  HMMA.16816.F32 R96, R140.reuse, R154, R96 ;  /* 0x0000009a8c60723c */ /* 0x040fe20000001860 */
[----:B------:R-:W-:Y:S02]  /*7200*/  LDSM.16.MT88.4 R152, [R208+0xd00] ;  /* 0x000d0000d098783b */ /* 0x000fe40000004200 */
[----:B------:R-:W-:Y:S05]  /*7210*/  MUFU.EX2 R64, R61 ;  /* 0x0000003d00407308 */ /* 0x000fea0000000800 */
[-C--:B---3--:R-:W-:Y:S05]  /*7220*/  HMMA.16816.F32 R20, R140, R148.reuse, R20 ;  /* 0x000000948c14723c */ /* 0x088fea0000001814 */
[----:B------:R-:W-:Y:S03]  /*7230*/  MUFU.EX2 R61, R58 ;  /* 0x0000003a003d7308 */ /* 0x000fe60000000800 */
[C---:B------:R-:W-:Y:S07]  /*7240*/  HMMA.16816.F32 R100, R144.reuse, R148, R100 ;  /* 0x000000949064723c */ /* 0x040fee0000001864 */
[----:B------:R-:W2:Y:S01]  /*7250*/  MUFU.EX2 R187, R65 ;  /* 0x0000004100bb7308 */ /* 0x000ea20000000800 */
[-C--:B------:R-:W-:Y:S08]  /*7260*/  HMMA.16816.F32 R32, R144, R150.reuse, R32 ;  /* 0x000000969020723c */ /* 0x080ff00000001820 */
[C---:B------:R-:W-:Y:S01]  /*7270*/  HMMA.16816.F32 R104, R140.reuse, R150, R104 ;  /* 0x000000968c68723c */ /* 0x040fe20000001868 */
[----:B------:R-:W3:Y:S07]  /*7280*/  MUFU.EX2 R65, R60 ;  /* 0x0000003c00417308 */ /* 0x000eee0000000800 */
[-C--:B-1----:R-:W-:Y:S03]  /*7290*/  HMMA.16816.F32 R108, R140, R156.reuse, R108 ;  /* 0x0000009c8c6c723c */ /* 0x082fe6000000186c */
[----:B------:R1:W4:Y:S01]  /*72a0*/  MUFU.EX2 R60, R59 ;  /* 0x0000003b003c7308 */ /* 0x0003220000000800 */
[----:B--2---:R-:W-:Y:S04]  /*72b0*/  F2FP.PACK_AB R170, R187, R188 ;  /* 0x000000bcbbaa723e */ /* 0x004fe800000000ff */
[C---:B------:R-:W-:Y:S05]  /*72c0*/  HMMA.16816.F32 R112, R144.reuse, R156, R112 ;  /* 0x0000009c9070723c */ /* 0x040fea0000001870 */
[----:B------:R-:W-:Y:S03]  /*72d0*/  MUFU.EX2 R62, R62 ;  /* 0x0000003e003e7308 */ /* 0x000fe60000000800 */
[-C--:B------:R-:W-:Y:S07]  /*72e0*/  HMMA.16816.F32 R116, R144, R158.reuse, R116 ;  /* 0x0000009e9074723c */ /* 0x080fee0000001874 */
[----:B------:R-:W2:Y:S01]  /*72f0*/  MUFU.EX2 R137, R137 ;  /* 0x0000008900897308 */ /* 0x000ea20000000800 */
[C---:B------:R-:W-:Y:S01]  /*7300*/  HMMA.16816.F32 R120, R140.reuse, R158, R120 ;  /* 0x0000009e8c78723c */ /* 0x040fe20000001878 */
[----:B-1----:R-:W-:Y:S07]  /*7310*/  LDSM.16.MT88.4 R56, [R209+0x1d00] ;  /* 0x001d0000d138783b */ /* 0x002fee0000004200 */
[-C--:B------:R-:W-:Y:S08]  /*7320*/  HMMA.16816.F32 R24, R140, R36.reuse, R24 ;  /* 0x000000248c18723c */ /* 0x080ff00000001818 */
[C---:B------:R-:W-:Y:S07]  /*7330*/  HMMA.16816.F32 R124, R144.reuse, R36, R124 ;  /* 0x00000024907c723c */ /* 0x040fee000000187c */
[----:B------:R-:W-:Y:S01]  /*7340*/  F2FP.PACK_AB R36, R201, R202 ;  /* 0x000000cac924723e */ /* 0x000fe200000000ff */
[-C--:B------:R-:W-:Y:S04]  /*7350*/  HMMA.16816.F32 R128, R144, R38.reuse, R128 ;  /* 0x000000269080723c */ /* 0x080fe80000001880 */
[----:B------:R-:W-:Y:S04]  /*7360*/  F2FP.PACK_AB R37, R196, R198 ;  /* 0x000000c6c425723e */ /* 0x000fe800000000ff */
[----:B------:R-:W-:Y:S01]  /*7370*/  HMMA.16816.F32 R28, R140, R38, R28 ;  /* 0x000000268c1c723c */ /* 0x000fe2000000181c */
[----:B------:R-:W1:Y:S06]  /*7380*/  LDSM.16.MT88.4 R140, [R208+0x1900] ;  /* 0x00190000d08c783b */ /* 0x000e6c0000004200 */
[----:B------:R-:W-:Y:S02]  /*7390*/  F2FP.PACK_AB R38, R199, R200 ;  /* 0x000000c8c726723e */ /* 0x000fe400000000ff */
[----:B------:R-:W-:Y:S07]  /*73a0*/  F2FP.PACK_AB R39, R197, R195 ;  /* 0x000000c3c527723e */ /* 0x000fee00000000ff */
[-C--:B------:R-:W-:Y:S08]  /*73b0*/  HMMA.16816.F32 R4, R36, R48.reuse, R4 ;  /* 0x000000302404723c */ /* 0x080ff00000001804 */
[C---:B------:R-:W-:Y:S08]  /*73c0*/  HMMA.16816.F32 R8, R40.reuse, R48, R8 ;  /* 0x000000302808723c */ /* 0x040ff00000001808 */
[-C--:B------:R-:W-:Y:S08]  /*73d0*/  HMMA.16816.F32 R12, R40, R50.reuse, R12 ;  /* 0x00000032280c723c */ /* 0x080ff0000000180c */
[C---:B------:R-:W-:Y:S01]  /*73e0*/  HMMA.16816.F32 R16, R36.reuse, R50, R16 ;  /* 0x000000322410723c */ /* 0x040fe20000001810 */
[----:B------:R-:W5:Y:S07]  /*73f0*/  LDSM.16.MT88.4 R48, [R209+0x1900] ;  /* 0x00190000d130783b */ /* 0x000f6e0000004200 */
        /* <DEDUP_REMOVED lines=9> */
[-C--:B-----5:R-:W-:Y:S08]  /*7490*/  HMMA.16816.F32 R20, R36, R48.reuse, R20 ;  /* 0x000000302414723c */ /* 0x0a0ff00000001814 */
[C---:B------:R-:W-:Y:S08]  /*74a0*/  HMMA.16816.F32 R100, R40.reuse, R48, R100 ;  /* 0x000000302864723c */ /* 0x040ff00000001864 */
[-C--:B------:R-:W-:Y:S08]  /*74b0*/  HMMA.16816.F32 R32, R40, R50.reuse, R32 ;  /* 0x000000322820723c */ /* 0x080ff00000001820 */
[C---:B------:R-:W-:Y:S01]  /*74c0*/  HMMA.16816.F32 R104, R36.reuse, R50, R104 ;  /* 0x000000322468723c */ /* 0x040fe20000001868 */
[----:B------:R-:W-:Y:S07]  /*74d0*/  LDSM.16.MT88.4 R48, [R208+0x1d00] ;  /* 0x001d0000d030783b */ /* 0x000fee0000004200 */
[-C--:B--2---:R-:W-:Y:S08]  /*74e0*/  HMMA.16816.F32 R108, R36, R44.reuse, R108 ;  /* 0x0000002c246c723c */ /* 0x084ff0000000186c */
[C---:B------:R-:W-:Y:S08]  /*74f0*/  HMMA.16816.F32 R112, R40.reuse, R44, R112 ;  /* 0x0000002c2870723c */ /* 0x040ff00000001870 */
[-C--:B------:R-:W-:Y:S08]  /*7500*/  HMMA.16816.F32 R116, R40, R46.reuse, R116 ;  /* 0x0000002e2874723c */ /* 0x080ff00000001874 */
[C---:B------:R-:W-:Y:S01]  /*7510*/  HMMA.16816.F32 R120, R36.reuse, R46, R120 ;  /* 0x0000002e2478723c */ /* 0x040fe20000001878 */
[----:B------:R-:W1:Y:S07]  /*7520*/  LDSM.16.MT88.4 R44, [R209+0xd00] ;  /* 0x000d0000d12c783b */ /* 0x000e6e0000004200 */
[-C--:B------:R-:W-:Y:S08]  /*7530*/  HMMA.16816.F32 R24, R36, R52.reuse, R24 ;  /* 0x000000342418723c */ /* 0x080ff00000001818 */
[C---:B------:R-:W-:Y:S08]  /*7540*/  HMMA.16816.F32 R124, R40.reuse, R52, R124 ;  /* 0x00000034287c723c */ /* 0x040ff0000000187c */
[-C--:B------:R-:W-:Y:S01]  /*7550*/  HMMA.16816.F32 R128, R40, R54.reuse, R128 ;  /* 0x000000362880723c */ /* 0x080fe20000001880 */
[----:B------:R-:W2:Y:S07]  /*7560*/  LDSM.16.MT88.4 R40, [R208+0x2d00] ;  /* 0x002d0000d028783b */ /* 0x000eae0000004200 */
[----:B------:R-:W-:Y:S07]  /*7570*/  HMMA.16816.F32 R28, R36, R54, R28 ;  /* 0x00000036241c723c */ /* 0x000fee000000181c */
[----:B------:R-:W-:Y:S01]  /*7580*/  F2FP.PACK_AB R36, R66, R67 ;  /* 0x000000434224723e */ /* 0x000fe200000000ff */
[-C--:B------:R-:W-:Y:S01]  /*7590*/  HMMA.16816.F32 R144, R168, R152.reuse, R4 ;  /* 0x00000098a890723c */ /* 0x080fe20000001804 */
[----:B------:R-:W5:Y:S04]  /*75a0*/  LDSM.16.MT88.4 R4, [R209+0x2d00] ;  /* 0x002d0000d104783b */ /* 0x000f680000004200 */
[----:B---3--:R-:W-:Y:S02]  /*75b0*/  F2FP.PACK_AB R38, R64, R65 ;  /* 0x000000414026723e */ /* 0x008fe400000000ff */
[----:B----4-:R-:W-:Y:S02]  /*75c0*/  F2FP.PACK_AB R37, R60, R61 ;  /* 0x0000003d3c25723e */ /* 0x010fe400000000ff */
[----:B------:R-:W-:Y:S07]  /*75d0*/  F2FP.PACK_AB R39, R137, R62 ;  /* 0x0000003e8927723e */ /* 0x000fee00000000ff */
        /* <DEDUP_REMOVED lines=8> */
[-C--:B-1----:R-:W-:Y:S04]  /*7660*/  HMMA.16816.F32 R68, R168, R44.reuse, R68 ;  /* 0x0000002ca844723c */ /* 0x082fe80000001844 */
        /* <DEDUP_REMOVED lines=44> */
[----:B------:R-:W-:Y:S03]  /*7930*/  FADD.FTZ R9, R199, R0 ;  /* 0x00000000c7097221 */ /* 0x000fe60000010000 */
[C---:B------:R-:W-:Y:S04]  /*7940*/  HMMA.16816.F32 R120, R168.reuse, R42, R120 ;  /* 0x0000002aa878723c */ /* 0x040fe80000001878 */
[----:B------:R-:W-:Y:S04]  /*7950*/  FADD.FTZ R9, R189, R9 ;  /* 0x00000009bd097221 */ /* 0x000fe80000010000 */
[-C--:B-----5:R-:W-:Y:S08]  /*7960*/  HMMA.16816.F32 R164, R168, R4.reuse, R24 ;  /* 0x00000004a8a4723c */ /* 0x0a0ff00000001818 */
        /* <DEDUP_REMOVED lines=26> */
[----:B------:R-:W-:Y:S02]  /*7b10*/  MOV R0, R136 ;  /* 0x0000008800007202 */ /* 0x000fe40000000f00 */
[----:B------:R-:W-:Y:S01]  /*7b20*/  MOV R137, R134 ;  /* 0x0000008600897202 */ /* 0x000fe20000000f00 */
[----:B------:R-:W-:-:S05]  /*7b30*/  @P0 BRA `(.L_x_1435) ;  /* 0xffffcf3000000947 */ /* 0x000fca000383ffff */
.L_x_1434:
[----:B------:R-:W1:Y:S01]  /*7b40*/  SHFL.BFLY PT, R11, R245, 0x2, 0x1f ;  /* 0x0c401f00f50b7f89 */ /* 0x000e6200000e0000 */
[----:B------:R-:W-:-:S02]  /*7b50*/  MOV R18, 0xff800000 ;  /* 0xff80000000127802 */ /* 0x000fc40000000f00 */
[----:B------:R-:W-:Y:S01]  /*7b60*/  MOV R19, 0xff800000 ;  /* 0xff80000000137802 */ /* 0x000fe20000000f00 */
[----:B------:R-:W2:Y:S01]  /*7b70*/  SHFL.BFLY PT, R7, R247, 0x2, 0x1f ;  /* 0x0c401f00f7077f89 */ /* 0x000ea200000e0000 */
[----:B------:R-:W-:Y:S02]  /*7b80*/  MOV R20, 0xff800000 ;  /* 0xff80000000147802 */ /* 0x000fe40000000f00 */
[----:B------:R-:W-:Y:S01]  /*7b90*/  MOV R21, 0xff800000 ;  /* 0xff80000000157802 */ /* 0x000fe20000000f00 */
[----:B------:R-:W3:Y:S01]  /*7ba0*/  SHFL.BFLY PT, R9, R246, 0x2, 0x1f ;  /* 0x0c401f00f6097f89 */ /* 0x000ee200000e0000 */
[----:B------:R-:W-:-:S03]  /*7bb0*/  PLOP3.LUT P4, PT, PT, PT, PT, 0x8, 0x0 ;  /* 0x000000000000781c */ /* 0x000fc60003f8e170 */
[----:B------:R-:W4:Y:S01]  /*7bc0*/  SHFL.BFLY PT, R6, R248, 0x2, 0x1f ;  /* 0x0c401f00f8067f89 */ /* 0x000f2200000e0000 */
[----:B-1----:R-:W-:Y:S02]  /*7bd0*/  FADD.FTZ R11, R11, R245 ;  /* 0x000000f50b0b7221 */ /* 0x002fe40000010000 */
        /* <DEDUP_REMOVED lines=139> */
.L_x_1427:
        /* <DEDUP_REMOVED lines=43> */
[----:B------:R-:W-:-:S04]  /*8740*/  IMAD.WIDE.U32 R2, R14, c[0x0][0x438], RZ ;  /* 0x00010e000e027a25 */ /* 0x000fc800078e00ff */
        /* <DEDUP_REMOVED lines=49> */
[----:B------:R-:W-:Y:S01]  /*8a60*/  SHFL.IDX PT, R4, R6, RZ, 0x1c1f ;  /* 0x001c1fff06047589 */ /* 0x000fe200000e0000 */
[----:B------:R-:W-:-:S02]  /*8a70*/  LOP3.LUT P0, RZ, R16, 0x3, RZ, 0xc0, !PT ;  /* 0x0000000310ff7812 */ /* 0x000fc4000780c0ff */
[C---:B------:R-:W-:Y:S01]  /*8a80*/  IMAD R15, R13.reuse, c[0x0][0x42c], R7 ;  /* 0x00010b000d0f7a24 */ /* 0x040fe200078e0207 */
[----:B------:R-:W1:Y:S01]  /*8a90*/  SHFL.IDX PT, R5, R0, RZ, 0x1c1f ;  /* 0x001c1fff00057589 */ /* 0x000e6200000e0000 */
[----:B------:R-:W-:Y:S01]  /*8aa0*/  IMAD.WIDE.U32 R2, R13, c[0x0][0x428], R2 ;  /* 0x00010a000d027a25 */ /* 0x000fe200078e0002 */
[C---:B------:R-:W-:Y:S02]  /*8ab0*/  IADD3 R14, R12.reuse, 0x40, RZ ;  /* 0x000000400c0e7810 */ /* 0x040fe40007ffe0ff */
[----:B------:R-:W-:Y:S01]  /*8ac0*/  SHFL.IDX PT, R10, R6, 0x1, 0x1c1f ;  /* 0x003c1f00060a7f89 */ /* 0x000fe200000e0000 */
[C---:B------:R-:W-:Y:S02]  /*8ad0*/  IADD3 R13, R12.reuse, 0x48, RZ ;  /* 0x000000480c0d7810 */ /* 0x040fe40007ffe0ff */
[-C--:B------:R-:W-:Y:S01]  /*8ae0*/  ISETP.GE.OR P4, PT, R12, R24.reuse, P0 ;  /* 0x000000180c00720c */ /* 0x080fe20000786670 */
[----:B------:R-:W2:Y:S01]  /*8af0*/  SHFL.IDX PT, R11, R0, 0x1, 0x1c1f ;  /* 0x003c1f00000b7f89 */ /* 0x000ea200000e0000 */
[----:B------:R-:W-:-:S02]  /*8b00*/  ISETP.GE.OR P2, PT, R14, R24, P0 ;  /* 0x000000180e00720c */ /* 0x000fc40000746670 */
[----:B------:R-:W-:Y:S01]  /*8b10*/  IADD3 R3, R3, R15, RZ ;  /* 0x0000000f03037210 */ /* 0x000fe20007ffe0ff */
[----:B------:R-:W3:Y:S01]  /*8b20*/  SHFL.IDX PT, R9, R0, 0x2, 0x1c1f ;  /* 0x005c1f0000097f89 */ /* 0x000ee200000e0000 */
[----:B------:R-:W-:Y:S02]  /*8b30*/  LEA R23, P1, R2, c[0x0][0x400], 0x2 ;  /* 0x0001000002177a11 */ /* 0x000fe400078210ff */
[-C--:B------:R-:W-:Y:S01]  /*8b40*/  ISETP.GE.AND P6, PT, R14, R24.reuse, PT ;  /* 0x000000180e00720c */ /* 0x080fe20003fc6270 */
[----:B------:R-:W-:Y:S01]  /*8b50*/  SHFL.IDX PT, R6, R6, 0x3, 0x1c1f ;  /* 0x007c1f0006067f89 */ /* 0x000fe200000e0000 */
[----:B------:R-:W-:Y:S02]  /*8b60*/  LEA.HI.X R22, R2, c[0x0][0x404], R3, 0x2, P1 ;  /* 0x0001010002167a11 */ /* 0x000fe400008f1403 */
[----:B------:R-:W-:Y:S01]  /*8b70*/  ISETP.GE.AND P1, PT, R13, R24, PT ;  /* 0x000000180d00720c */ /* 0x000fe20003f26270 */
        /* <DEDUP_REMOVED lines=9> */
[----:B------:R-:W-:Y:S01]  /*8c10*/  IMAD.IADD R0, R16, 0x1, -R0 ;  /* 0x0000000110007824 */ /* 0x000fe200078e0a00 */
[----:B------:R-:W-:Y:S01]  /*8c20*/  P2R R16, PR, RZ, 0x2 ;  /* 0x00000002ff107803 */ /* 0x000fe20000000000 */
        /* <DEDUP_REMOVED lines=75> */
.L_x_1438:
[----:B-1----:R-:W-:Y:S05]  /*90e0*/  BSYNC B0 ;  /* 0x0000000000007941 */ /* 0x002fea0003800000 */
.L_x_1437:
        /* <DEDUP_REMOVED lines=73> */
.L_x_1440:
[----:B------:R-:W-:Y:S05]  /*9580*/  BSYNC B0 ;  /* 0x0000000000007941 */ /* 0x000fea0003800000 */
.L_x_1439:
        /* <DEDUP_REMOVED lines=73> */
.L_x_1442:
[----:B------:R-:W-:Y:S05]  /*9a20*/  BSYNC B0 ;  /* 0x0000000000007941 */ /* 0x000fea0003800000 */
.L_x_1441:
[----:B------:R-:W-:Y:S01]  /*9a30*/  ISETP.NE.AND P0, PT, R16, RZ, PT ;  /* 0x000000ff1000720c */ /* 0x000fe20003f05270 */
[----:B---3--:R3:W1:Y:S04]  /*9a40*/  SHFL.IDX PT, R3, R22, 0x3, 0x1c1f ;  /* 0x007c1f0016037f89 */ /* 0x00866800000e0000 */
[----:B----4-:R3:W4:Y:S08]  /*9a50*/  SHFL.IDX PT, R2, R23, 0x3, 0x1c1f ;  /* 0x007c1f0017027f89 */ /* 0x01073000000e0000 */
        /* <DEDUP_REMOVED lines=72> */
.L_x_1436:
        /* <DEDUP_REMOVED lines=47> */
.L_x_1443:
        /* <DEDUP_REMOVED lines=11> */
.L_x_2883:


//--------------------- .text._ZN7cutlass13device_kernelIN5flash19enable_sm80_to_sm89INS1_16FlashAttnFwdSm80INS1_25CollectiveMainloopFwdSm80ILi4ELi1ELb0EN4cute5tupleIJNS5_1CILi128EEENS7_ILi48EEENS7_ILi96EEEEEELi96ENS_6half_tEfNS_4arch4Sm80ELb0ELb0ELb0ELb1ELb0ELb0ELb1ELb1EEENS1_21CollectiveEpilogueFwdINS6_IJS8_SA_S9_EEENS6_IJNS7_ILi1EEESI_SI_EEESC_SE_Li128ELb1ELb1ELb1ELb0EEENS1_36VarlenDynamicPersistentTileSchedulerILi128ELi48ELi128ELi128ELb1ELb1ELb0ELb0ELb1ELb1EEEEEEEEEvNT_6ParamsE --------------------------
	.section	.text._ZN7cutlass13device_kernelIN5flash19enable_sm80_to_sm89INS1_16FlashAttnFwdSm80INS1_25CollectiveMainloopFwdSm80ILi4ELi1ELb0EN4cute5tupleIJNS5_1CILi128EEENS7_ILi48EEENS7_ILi96EEEEEELi96ENS_6half_tEfNS_4arch4Sm80ELb0ELb0ELb0ELb1ELb0ELb0ELb1ELb1EEENS1_21CollectiveEpilogueFwdINS6_IJS8_SA_S9_EEENS6_IJNS7_ILi1EEESI_SI_EEESC_SE_Li128ELb1ELb1ELb1ELb0EEENS1_36VarlenDynamicPersistentTileSchedulerILi128ELi48ELi128ELi128ELb1ELb1ELb0ELb0ELb1ELb1EEEEEEEEEvNT_6ParamsE,"ax",@progbits
	.sectioninfo	@"SHI_REGISTERS=255"
	.align	128
.text._ZN7cutlass13device_kernelIN5flash19enable_sm80_to_sm89INS1_16FlashAttnFwdSm80INS1_25CollectiveMainloopFwdSm80ILi4ELi1ELb0EN4cute5tupleIJNS5_1CILi128EEENS7_ILi48EEENS7_ILi96EEEEEELi96ENS_6half_tEfNS_4arch4Sm80ELb0ELb0ELb0ELb1ELb0ELb0ELb1ELb1EEENS1_21CollectiveEpilogueFwdINS6_IJS8_SA_S9_EEENS6_IJNS7_ILi1EEESI_SI_EEESC_SE_Li128ELb1ELb1ELb1ELb0EEENS1_36VarlenDynamicPersistentTileSchedulerILi128ELi48ELi128ELi128ELb1ELb1ELb0ELb0ELb1ELb1EEEEEEEEEvNT_6ParamsE:
        .type           _ZN7cutlass13device_kernelIN5flash19enable_sm80_to_sm89INS1_16FlashAttnFwdSm80INS1_25CollectiveMainloopFwdSm80ILi4ELi1ELb0EN4cute5tupleIJNS5_1CILi128EEENS7_ILi48EEENS7_ILi96EEEEEELi96ENS_6half_tEfNS_4arch4Sm80ELb0ELb0ELb0ELb1ELb0ELb0ELb1ELb1EEENS1_21CollectiveEpilogueFwdINS6_IJS8_SA_S9_EEENS6_IJNS7_ILi1EEESI_SI_EEESC_SE_Li128ELb1ELb1ELb1ELb0EEENS1_36VarlenDynamicPersistentTileSchedulerILi128ELi48ELi128ELi128ELb1ELb1ELb0ELb0ELb1ELb1EEEEEEEEEvNT_6ParamsE,@function
        .size           _ZN7cutlass13device_kernelIN5flash19enable_sm80_to_sm89INS1_16FlashAttnFwdSm80INS1_25CollectiveMainloopFwdSm80ILi4ELi1ELb0EN4cute5tupleIJNS5_1CILi128EEENS7_ILi48EEENS7_ILi96EEEEEELi96ENS_6half_tEfNS_4arch4Sm80ELb0ELb0ELb0ELb1ELb0ELb0ELb1ELb1EEENS1_21CollectiveEpilogueFwdINS6_IJS8_SA_S9_EEENS6_IJNS7_ILi1EEESI_SI_EEESC_SE_Li128ELb1ELb1ELb1ELb0EEENS1_36VarlenDynamicPersistentTileSchedulerILi128ELi48ELi128ELi128ELb1ELb1ELb0ELb0ELb1ELb1EEEEEEEEEvNT_6ParamsE,(.L_x_2884 - _ZN7cutlass13device_kernelIN5flash19enable_sm80_to_sm89INS1_16FlashAttnFwdSm80INS1_25CollectiveMainloopFwdSm80ILi4ELi1ELb0EN4cute5tupleIJNS5_1CILi128EEENS7_ILi48EEENS7_ILi96EEEEEELi96ENS_6half_tEfNS_4arch4Sm80ELb0ELb0ELb0ELb1ELb0ELb0ELb1ELb1EEENS1_21CollectiveEpilogueFwdINS6_IJS8_SA_S9_EEENS6_IJNS7_ILi1EEESI_SI_EEESC_SE_Li128ELb1ELb1ELb1ELb0EEENS1_36VarlenDynamicPersistentTileSchedulerILi128ELi48ELi128ELi128ELb1ELb1ELb0ELb0ELb1ELb1EEEEEEEEEvNT_6ParamsE)
        .other          _ZN7cutlass13device_kernelIN5flash19enable_sm80_to_sm89INS1_16FlashAttnFwdSm80INS1_25CollectiveMainloopFwdSm80ILi4ELi1ELb0EN4cute5tupleIJNS5_1CILi128EEENS7_ILi48EEENS7_ILi96EEEEEELi96ENS_6half_tEfNS_4arch4Sm80ELb0ELb0ELb0ELb1ELb0ELb0ELb1ELb1EEENS1_21CollectiveEpilogueFwdINS6_IJS8_SA_S9_EEENS6_IJNS7_ILi1EEESI_SI_EEESC_SE_Li128ELb1ELb1ELb1ELb0EEENS1_36VarlenDynamicPersistentTileSchedulerILi128ELi48ELi128ELi128ELb1ELb1ELb0ELb0ELb1ELb1EEEEEEEEEvNT_6ParamsE,@"STO_CUDA_ENTRY STV_DEFAULT"
_ZN7cutlass13device_kernelIN5flash19enable_sm80_to_sm89INS1_16FlashAttnFwdSm80INS1_25CollectiveMainloopFwdSm80ILi4ELi1ELb0EN4cute5tupleIJNS5_1CILi128EEENS7_ILi48EEENS7_ILi96EEEEEELi96ENS_6half_tEfNS_4arch4Sm80ELb0ELb0ELb0ELb1ELb0ELb0ELb1ELb1EEENS1_21CollectiveEpilogueFwdINS6_IJS8_SA_S9_EEENS6_IJNS7_ILi1EEESI_SI_EEESC_SE_Li128ELb1ELb1ELb1ELb0EEENS1_36VarlenDynamicPersistentTileSchedulerILi128ELi48ELi128ELi128ELb1ELb1ELb0ELb0ELb1ELb1EEEEEEEEEvNT_6ParamsE:
[----:B------:R-:W-:-:S03]  /*0000*/  MOV R1, c[0x0][0x28] ;  /* 0x00000a0000017a02 */ /* 0x000fc60000000f00 */
[----:B------:R-:W1:Y:S01]  /*0010*/  S2R R2, SR_TID.X ;  /* 0x0000000000027919 */ /* 0x000e620000002100 */
[----:B------:R-:W-:Y:S01]  /*0020*/  IADD3 R1, R1, -0x80, RZ ;  /* 0xffffff8001017810 */ /* 0x000fe20007ffe0ff */
[----:B------:R-:W-:Y:S01]  /*0030*/  ULDC.64 UR6, c[0x0][0x118] ;  /* 0x0000460000067ab9 */ /* 0x000fe20000000a00 */
[----:B-1----:R-:W-:-:S05]  /*0040*/  SHF.R.U32.HI R0, RZ, 0x5, R2 ;  /* 0x00000005ff007819 */ /* 0x002fca0000011602 */
[----:B------:R-:W1:Y:S02]  /*0050*/  SHFL.IDX PT, R3, R0, RZ, 0x1f ;  /* 0x00001fff00037589 */ /* 0x000e6400000e0000 */
[----:B-1----:R-:W-:Y:S02]  /*0060*/  ISETP.NE.AND P0, PT, R3, RZ, PT ;  /* 0x000000ff0300720c */ /* 0x002fe40003f05270 */
[----:B------:R1:W-:Y:S11]  /*0070*/  STL [R1+0x74], R3 ;  /* 0x0000740301007387 */ /* 0x0003f60000100800 */
[----:B------:R-:W-:Y:S06]  /*0080*/  @P0 BAR.SYNC.DEFER_BLOCKING 0x5, 0x80 ;  /* 0x0142000000000b1d */ /* 0x000fec0000010000 */
[----:B------:R-:W2:Y:S04]  /*0090*/  @P0 LDS.128 R232, [0xc080] ;  /* 0x00c08000ffe80984 */ /* 0x000ea80000000c00 */
[----:B------:R-:W-:Y:S06]  /*00a0*/  @P0 BAR.ARV 0x4, 0x80 ;  /* 0x0102000000000b1d */ /* 0x000fec0000002000 */
[----:B------:R-:W-:Y:S05]  /*00b0*/  @P0 BRA `(.L_x_1444) ;  /* 0x00000a7000000947 */ /* 0x000fea0003800000 */
[----:B-1----:R-:W-:Y:S01]  /*00c0*/  LOP3.LUT R13, R2, 0x1f, RZ, 0xc0, !PT ;  /* 0x0000001f020d7812 */ /* 0x002fe200078ec0ff */
[----:B------:R-:W-:Y:S01]  /*00d0*/  CS2R R8, SRZ ;  /* 0x0000000000087805 */ /* 0x000fe2000001ff00 */
[----:B------:R-:W-:-:S02]  /*00e0*/  IMAD.MOV.U32 R7, RZ, RZ, RZ ;  /* 0x000000ffff077224 */ /* 0x000fc400078e00ff */
[----:B------:R-:W-:-:S04]  /*00f0*/  ISETP.NE.AND P6, PT, R13, 0x1f, PT ;  /* 0x0000001f0d00780c */ /* 0x000fc80003fc5270 */
[----:B------:R-:W-:-:S13]  /*0100*/  ISETP.GE.OR P0, PT, R13, c[0x0][0x53c], !P6 ;  /* 0x00014f000d007a0c */ /* 0x000fda0007706670 */
[----:B------:R-:W-:Y:S02]  /*0110*/  @!P0 IMAD.MOV.U32 R4, RZ, RZ, 0x4 ;  /* 0x00000004ff048424 */ /* 0x000fe400078e00ff */
[----:B------:R-:W-:Y:S02]  /*0120*/  @!P0 IMAD.MOV.U32 R2, RZ, RZ, 0x4 ;  /* 0x00000004ff028424 */ /* 0x000fe400078e00ff */
[----:B------:R-:W-:-:S04]  /*0130*/  @!P0 IMAD.WIDE.U32 R4, R13, R4, c[0x0][0x580] ;  /* 0x000160000d048625 */ /* 0x000fc800078e0004 */
[C---:B------:R-:W-:Y:S01]  /*0140*/  @!P0 IMAD.WIDE.U32 R2, R13.reuse, R2, c[0x0][0x578] ;  /* 0x00015e000d028625 */ /* 0x040fe200078e0002 */
[----:B------:R-:W3:Y:S04]  /*0150*/  @!P0 LDG.E R8, [R4.64] ;  /* 0x0000000604088981 */ /* 0x000ee8000c1e1900 */
[----:B------:R-:W3:Y:S01]  /*0160*/  @!P0 LDG.E R7, [R2.64] ;  /* 0x0000000602078981 */ /* 0x000ee2000c1e1900 */
[C---:B------:R-:W-:Y:S01]  /*0170*/  ISETP.NE.AND P5, PT, R13.reuse, RZ, PT ;  /* 0x000000ff0d00720c */ /* 0x040fe20003fa5270 */
[----:B------:R-:W1:Y:S01]  /*0180*/  S2UR UR4, SR_CTAID.X ;  /* 0x00000000000479c3 */ /* 0x000e620000002500 */
[C---:B------:R-:W-:Y:S02]  /*0190*/  ISETP.GE.U32.AND P4, PT, R13.reuse, 0x2, PT ;  /* 0x000000020d00780c */ /* 0x040fe40003f86070 */
[----:B------:R-:W-:-:S02]  /*01a0*/  ISETP.GE.U32.AND P3, PT, R13, 0x4, PT ;  /* 0x000000040d00780c */ /* 0x000fc40003f66070 */
[C---:B------:R-:W-:Y:S02]  /*01b0*/  ISETP.GE.U32.AND P2, PT, R13.reuse, 0x8, PT ;  /* 0x000000080d00780c */ /* 0x040fe40003f46070 */
[----:B------:R-:W-:Y:S01]  /*01c0*/  ISETP.GE.U32.AND P1, PT, R13, 0x10, PT ;  /* 0x000000100d00780c */ /* 0x000fe20003f26070 */
[----:B---3--:R-:W-:-:S05]  /*01d0*/  IMAD R4, R8, R7, RZ ;  /* 0x0000000708047224 */ /* 0x008fca00078e02ff */
[----:B------:R-:W3:Y:S02]  /*01e0*/  SHFL.UP PT, R0, R4, 0x1, RZ ;  /* 0x0420000004007989 */ /* 0x000ee400000e00ff */
[----:B---3--:R-:W-:-:S05]  /*01f0*/  SEL R0, R0, RZ, P5 ;  /* 0x000000ff00007207 */ /* 0x008fca0002800000 */
[----:B------:R-:W-:-:S05]  /*0200*/  IMAD.IADD R4, R4, 0x1, R0 ;  /* 0x0000000104047824 */ /* 0x000fca00078e0200 */
        /* <DEDUP_REMOVED lines=12> */
[----:B------:R-:W3:Y:S02]  /*02d0*/  SHFL.IDX PT, R6, R4, 0x1f, 0x1f ;  /* 0x03e01f0004067f89 */ /* 0x000ee400000e0000 */
[----:B---3--:R-:W-:-:S04]  /*02e0*/  IMAD R6, R6, c[0x0][0x538], RZ ;  /* 0x00014e0006067a24 */ /* 0x008fc800078e02ff */
[----:B------:R-:W-:Y:S01]  /*02f0*/  IMAD.MOV.U32 R0, RZ, RZ, R6 ;  /* 0x000000ffff007224 */ /* 0x000fe200078e0006 */
[----:B-1----:R-:W-:-:S13]  /*0300*/  ISETP.GT.AND P0, PT, R6, UR4, PT ;  /* 0x0000000406007c0c */ /* 0x002fda000bf04270 */
[----:B------:R-:W-:Y:S05]  /*0310*/  @P0 BRA `(.L_x_1445) ;  /* 0x0000027000000947 */ /* 0x000fea0003800000 */
[----:B------:R-:W-:Y:S02]  /*0320*/  MOV R6, R0 ;  /* 0x0000000000067202 */ /* 0x000fe40000000f00 */
[----:B------:R-:W-:-:S04]  /*0330*/  MOV R9, RZ ;  /* 0x000000ff00097202 */ /* 0x000fc80000000f00 */
.L_x_1449:
        /* <DEDUP_REMOVED lines=12> */
[----:B------:R-:W3:Y:S04]  /*0400*/  @!P0 LDG.E R8, [R4.64] ;  /* 0x0000000604088981 */ /* 0x000ee8000c1e1900 */
[----:B------:R-:W3:Y:S02]  /*0410*/  @!P0 LDG.E R7, [R2.64] ;  /* 0x0000000602078981 */ /* 0x000ee4000c1e1900 */
[----:B---3--:R-:W-:Y:S01]  /*0420*/  IMAD R5, R8, R7, RZ ;  /* 0x0000000708057224 */ /* 0x008fe200078e02ff */
[----:B------:R-:W-:Y:S05]  /*0430*/  BRA.DIV ~URZ, `(.L_x_1447) ;  /* 0x0000c7227f007947 */ /* 0x000fea000b800000 */
[----:B------:R1:W3:Y:S02]  /*0440*/  SHFL.UP PT, R0, R5, 0x1, RZ ;  /* 0x0420000005007989 */ /* 0x0002e400000e00ff */
.L_x_1546:
        /* <DEDUP_REMOVED lines=16> */
.L_x_1547:
[----:B---3--:R-:W-:-:S05]  /*0550*/  IMAD R0, R0, c[0x0][0x538], RZ ;  /* 0x00014e0000007a24 */ /* 0x008fca00078e02ff */
[----:B------:R-:W-:-:S04]  /*0560*/  IADD3 R6, R0, R6, RZ ;  /* 0x0000000600067210 */ /* 0x000fc80007ffe0ff */
[----:B------:R-:W-:-:S13]  /*0570*/  ISETP.GT.AND P0, PT, R6, UR4, PT ;  /* 0x0000000406007c0c */ /* 0x000fda000bf04270 */
[----:B-12---:R-:W-:Y:S05]  /*0580*/  @!P0 BRA `(.L_x_1449) ;  /* 0xfffffdb000008947 */ /* 0x006fea000383ffff */
.L_x_1445:
[----:B------:R-:W-:-:S05]  /*0590*/  IADD3 R12, -R0, R6, RZ ;  /* 0x00000006000c7210 */ /* 0x000fca0007ffe1ff */
[----:B------:R-:W-:-:S05]  /*05a0*/  IMAD R0, R4, c[0x0][0x538], R12 ;  /* 0x00014e0004007a24 */ /* 0x000fca00078e020c */
[----:B------:R-:W-:Y:S01]  /*05b0*/  ISETP.GT.AND P0, PT, R0, UR4, PT ;  /* 0x0000000400007c0c */ /* 0x000fe2000bf04270 */
[----:B------:R-:W-:-:S12]  /*05c0*/  BRA.DIV ~URZ, `(.L_x_1450) ;  /* 0x0000c7a27f007947 */ /* 0x000fd8000b800000 */
[----:B------:R-:W-:-:S04]  /*05d0*/  VOTE.ANY R6, PT, !P0 ;  /* 0x0000000000067806 */ /* 0x000fc800040e0100 */
.L_x_1548:
[----:B--2---:R1:W2:Y:S01]  /*05e0*/  POPC R235, R6 ;  /* 0x0000000600eb7309 */ /* 0x0042a20000000000 */
[----:B------:R-:W-:Y:S05]  /*05f0*/  BRA.DIV ~URZ, `(.L_x_1451) ;  /* 0x0000c7c27f007947 */ /* 0x000fea000b800000 */
[----:B--2---:R2:W3:Y:S01]  /*0600*/  SHFL.IDX PT, R11, R8, R235, 0x1f ;  /* 0x00001feb080b7589 */ /* 0x0044e200000e0000 */
[----:B------:R-:W-:-:S03]  /*0610*/  MOV R232, RZ ;  /* 0x000000ff00e87202 */ /* 0x000fc60000000f00 */
[----:B------:R2:W4:Y:S04]  /*0620*/  SHFL.IDX PT, R10, R7, R235, 0x1f ;  /* 0x00001feb070a7589 */ /* 0x00052800000e0000 */
.L_x_1549:
[----:B------:R-:W-:Y:S01]  /*0630*/  ISETP.NE.AND P0, PT, R6, RZ, PT ;  /* 0x000000ff0600720c */ /* 0x000fe20003f05270 */
[----:B------:R-:W-:-:S12]  /*0640*/  BSSY B0, `(.L_x_1452) ;  /* 0x0000005000007945 */ /* 0x000fd80003800000 */
[----:B------:R-:W-:Y:S05]  /*0650*/  @!P0 BRA `(.L_x_1453) ;  /* 0x0000003000008947 */ /* 0x000fea0003800000 */
[----:B------:R-:W-:Y:S01]  /*0660*/  IADD3 R3, R235, -0x1, RZ ;  /* 0xffffffffeb037810 */ /* 0x000fe20007ffe0ff */
[----:B------:R-:W-:Y:S05]  /*0670*/  BRA.DIV ~URZ, `(.L_x_1454) ;  /* 0x0000c8227f007947 */ /* 0x000fea000b800000 */
[----:B------:R1:W2:Y:S02]  /*0680*/  SHFL.IDX PT, R232, R4, R3, 0x1f ;  /* 0x00001f0304e87589 */ /* 0x0002a400000e0000 */
.L_x_1453:
[----:B------:R-:W-:Y:S05]  /*0690*/  BSYNC B0 ;  /* 0x0000000000007941 */ /* 0x000fea0003800000 */
.L_x_1452:
[----:B---3--:R-:W-:Y:S01]  /*06a0*/  IABS R0, R11 ;  /* 0x0000000b00007213 */ /* 0x008fe20000000000 */
[----:B--2---:R-:W-:Y:S02]  /*06b0*/  IMAD R232, R232, c[0x0][0x538], R12 ;  /* 0x00014e00e8e87a24 */ /* 0x004fe400078e020c */
[----:B------:R-:W-:Y:S02]  /*06c0*/  IMAD.IADD R235, R235, 0x1, R9 ;  /* 0x00000001ebeb7824 */ /* 0x000fe400078e0209 */
[----:B------:R-:W-:Y:S01]  /*06d0*/  IMAD.MOV.U32 R5, RZ, RZ, R0 ;  /* 0x000000ffff057224 */ /* 0x000fe200078e0000 */
[----:B----4-:R-:W-:Y:S02]  /*06e0*/  IABS R0, R10 ;  /* 0x0000000a00007213 */ /* 0x010fe40000000000 */
[----:B------:R-:W-:Y:S01]  /*06f0*/  IADD3 R233, -R232, UR4, RZ ;  /* 0x00000004e8e97c10 */ /* 0x000fe2000fffe1ff */
[----:B------:R-:W2:Y:S02]  /*0700*/  I2F.RP R2, R5 ;  /* 0x0000000500027306 */ /* 0x000ea40000209400 */
[----:B------:R-:W-:Y:S01]  /*0710*/  IMAD.MOV.U32 R7, RZ, RZ, R0 ;  /* 0x000000ffff077224 */ /* 0x000fe200078e0000 */
[----:B-1----:R-:W-:-:S02]  /*0720*/  IABS R6, R233 ;  /* 0x000000e900067213 */ /* 0x002fc40000000000 */
[----:B------:R-:W-:-:S03]  /*0730*/  IABS R0, R11 ;  /* 0x0000000b00007213 */ /* 0x000fc60000000000 */
[----:B------:R-:W-:Y:S01]  /*0740*/  I2F.RP R8, R7 ;  /* 0x0000000700087306 */ /* 0x000fe20000209400 */
[----:B------:R-:W-:-:S07]  /*0750*/  IADD3 R0, RZ, -R0, RZ ;  /* 0x80000000ff007210 */ /* 0x000fce0007ffe0ff */
[----:B--2---:R-:W1:Y:S02]  /*0760*/  MUFU.RCP R2, R2 ;  /* 0x0000000200027308 */ /* 0x004e640000001000 */
[----:B-1----:R-:W-:-:S06]  /*0770*/  IADD3 R2, R2, 0xffffffe, RZ ;  /* 0x0ffffffe02027810 */ /* 0x002fcc0007ffe0ff */
[----:B------:R-:W1:Y:S02]  /*0780*/  F2I.FTZ.U32.TRUNC.NTZ R3, R2 ;  /* 0x0000000200037305 */ /* 0x000e64000021f000 */
[----:B-1----:R-:W-:-:S04]  /*0790*/  IMAD.MOV R2, RZ, RZ, -R3 ;  /* 0x000000ffff027224 */ /* 0x002fc800078e0a03 */
[----:B------:R-:W-:Y:S02]  /*07a0*/  IMAD R4, R2, R5, RZ ;  /* 0x0000000502047224 */ /* 0x000fe400078e02ff */
        /* <DEDUP_REMOVED lines=45> */
[----:B------:R-:W-:-:S04]  /*0a80*/  IMAD R2, R10, R2, R4 ;  /* 0x000000020a027224 */ /* 0x000fc800078e0204 */
[----:B------:R-:W-:Y:S01]  /*0a90*/  IMAD R234, R2, 0x10000, R0 ;  /* 0x0001000002ea7824 */ /* 0x000fe200078e0200 */
[----:B------:R-:W-:Y:S05]  /*0aa0*/  BRA `(.L_x_1455) ;  /* 0x0000004000007947 */ /* 0x000fea0003800000 */
.L_x_1446:
[----:B--2---:R-:W-:Y:S01]  /*0ab0*/  IMAD.MOV.U32 R233, RZ, RZ, RZ ;  /* 0x000000ffffe97224 */ /* 0x004fe200078e00ff */
[----:B------:R-:W-:Y:S01]  /*0ac0*/  MOV R234, RZ ;  /* 0x000000ff00ea7202 */ /* 0x000fe20000000f00 */
[----:B------:R-:W-:Y:S01]  /*0ad0*/  IMAD.U32 R232, RZ, RZ, UR4 ;  /* 0x00000004ffe87e24 */ /* 0x000fe2000f8e00ff */
[----:B------:R-:W-:Y:S02]  /*0ae0*/  MOV R235, c[0x0][0x53c] ;  /* 0x00014f0000eb7a02 */ /* 0x000fe40000000f00 */
.L_x_1455:
[----:B------:R-:W-:Y:S01]  /*0af0*/  ISETP.NE.AND P0, PT, R13, RZ, PT ;  /* 0x000000ff0d00720c */ /* 0x000fe20003f05270 */
[----:B------:R-:W-:-:S12]  /*0b00*/  WARPSYNC 0xffffffff ;  /* 0xffffffff00007948 */ /* 0x000fd80003800000 */
[----:B------:R1:W-:Y:S04]  /*0b10*/  @!P0 STS.128 [0xc080], R232 ;  /* 0x00c080e8ff008388 */ /* 0x0003e80000000c00 */
[----:B------:R-:W-:Y:S06]  /*0b20*/  BAR.ARV 0x5, 0x80 ;  /* 0x0142000000007b1d */ /* 0x000fec0000002000 */
.L_x_1444:
[----:B-12---:R-:W-:-:S13]  /*0b30*/  ISETP.GE.AND P0, PT, R235, c[0x0][0x53c], PT ;  /* 0x00014f00eb007a0c */ /* 0x006fda0003f06270 */
[----:B------:R-:W-:Y:S05]  /*0b40*/  @P0 EXIT ;  /* 0x000000000000094d */ /* 0x000fea0003800000 */
[----:B------:R-:W1:Y:S02]  /*0b50*/  S2R R12, SR_TID.X ;  /* 0x00000000000c7919 */ /* 0x000e640000002100 */
[----:B-1----:R-:W-:-:S04]  /*0b60*/  SHF.R.S32.HI R9, RZ, 0x1f, R12 ;  /* 0x0000001fff097819 */ /* 0x002fc8000001140c */
[CC--:B------:R-:W-:Y:S02]  /*0b70*/  LEA.HI R17, R9.reuse, R12.reuse, RZ, 0x3 ;  /* 0x0000000c09117211 */ /* 0x0c0fe400078f18ff */
[----:B------:R-:W-:Y:S02]  /*0b80*/  LEA.HI R3, R9, R12, RZ, 0x4 ;  /* 0x0000000c09037211 */ /* 0x000fe400078f20ff */
[----:B------:R-:W-:Y:S02]  /*0b90*/  LOP3.LUT R2, R17, 0xfffffff8, RZ, 0xc0, !PT ;  /* 0xfffffff811027812 */ /* 0x000fe400078ec0ff */
[----:B------:R-:W-:Y:S02]  /*0ba0*/  SHF.R.S32.HI R5, RZ, 0x4, R3 ;  /* 0x00000004ff057819 */ /* 0x000fe40000011403 */
        /* <DEDUP_REMOVED lines=54> */
[----:B------:R2:W-:Y:S01]  /*0f10*/  STL [R1+0x78], R18 ;  /* 0x0000781201007387 */ /* 0x0005e20000100800 */
[----:B------:R-:W-:Y:S02]  /*0f20*/  SHF.R.S32.HI R10, RZ, 0x1f, R10 ;  /* 0x0000001fff0a7819 */ /* 0x000fe4000001140a */
[----:B------:R-:W-:Y:S02]  /*0f30*/  LOP3.LUT R9, R5, 0x3fffffe, RZ, 0xc0, !PT ;  /* 0x03fffffe05097812 */ /* 0x000fe400078ec0ff */
[----:B------:R-:W-:Y:S02]  /*0f40*/  LOP3.LUT P2, RZ, R2, 0x2, RZ, 0xc0, !PT ;  /* 0x0000000202ff7812 */ /* 0x000fe4000784c0ff */
[C---:B------:R-:W-:Y:S01]  /*0f50*/  IADD3 R225, R226.reuse, 0x20, RZ ;  /* 0x00000020e2e17810 */ /* 0x040fe20007ffe0ff */
[----:B------:R-:W-:Y:S01]  /*0f60*/  IMAD.IADD R9, R3, 0x1, -R9 ;  /* 0x0000000103097824 */ /* 0x000fe200078e0a09 */
[----:B------:R-:W-:-:S02]  /*0f70*/  IADD3 R228, R226, 0x40, RZ ;  /* 0x00000040e2e47810 */ /* 0x000fc40007ffe0ff */
[----:B------:R-:W-:Y:S02]  /*0f80*/  SHF.R.S32.HI R227, RZ, 0x1f, R226 ;  /* 0x0000001fffe37819 */ /* 0x000fe400000114e2 */
        /* <DEDUP_REMOVED lines=17> */
[----:B------:R-:W-:Y:S01]  /*10a0*/  LOP3.LUT P0, RZ, R0, 0x2, RZ, 0xc0, !PT ;  /* 0x0000000200ff7812 */ /* 0x000fe2000780c0ff */
[----:B------:R-:W-:Y:S01]  /*10b0*/  IMAD.SHL.U32 R2, R2, 0x40, RZ ;  /* 0x0000004002027824 */ /* 0x000fe200078e00ff */
[----:B------:R-:W-:Y:S01]  /*10c0*/  LOP3.LUT R4, R0, 0x1, RZ, 0xc0, !PT ;  /* 0x0000000100047812 */ /* 0x000fe200078ec0ff */
        /* <DEDUP_REMOVED lines=8> */
[----:B------:R-:W-:Y:S01]  /*1150*/  SHF.R.U32.HI R5, RZ, 0x3, R2 ;  /* 0x00000003ff057819 */ /* 0x000fe20000011602 */
[----:B------:R-:W-:Y:S01]  /*1160*/  IMAD.IADD R3, R3, 0x1, R6 ;  /* 0x0000000103037824 */ /* 0x000fe200078e0206 */
[----:B------:R-:W-:Y:S01]  /*1170*/  LOP3.LUT R6, R2, 0x8, R7, 0xf8, !PT ;  /* 0x0000000802067812 */ /* 0x000fe200078ef807 */
[----:B------:R-:W-:Y:S01]  /*1180*/  IMAD R2, R13, 0x20, R4 ;  /* 0x000000200d027824 */ /* 0x000fe200078e0204 */
[----:B------:R-:W-:Y:S01]  /*1190*/  LOP3.LUT R4, R12, 0x7ffffffc, RZ, 0xc0, !PT ;  /* 0x7ffffffc0c047812 */ /* 0x000fe200078ec0ff */
[----:B------:R-:W-:Y:S01]  /*11a0*/  IMAD.SHL.U32 R239, R3, 0x2, RZ ;  /* 0x0000000203ef7824 */ /* 0x000fe200078e00ff */
[----:B------:R-:W-:Y:S01]  /*11b0*/  LOP3.LUT R3, R6, R5, RZ, 0x3c, !PT ;  /* 0x0000000506037212 */ /* 0x000fe200078e3cff */
[----:B------:R-:W-:Y:S01]  /*11c0*/  IMAD R7, R13, 0x20, R0 ;  /* 0x000000200d077824 */ /* 0x000fe200078e0200 */
[----:B------:R-:W-:Y:S01]  /*11d0*/  SHF.R.S32.HI R8, RZ, 0x1f, R228 ;  /* 0x0000001fff087819 */ /* 0x000fe200000114e4 */
[----:B------:R-:W-:Y:S01]  /*11e0*/  IMAD.IADD R4, R19, 0x1, -R4 ;  /* 0x0000000113047824 */ /* 0x000fe200078e0a04 */
[----:B------:R-:W-:Y:S01]  /*11f0*/  IADD3 R5, R239, 0x80, RZ ;  /* 0x00000080ef057810 */ /* 0x000fe20007ffe0ff */
[----:B------:R-:W-:Y:S01]  /*1200*/  IMAD.IADD R2, R3, 0x1, R2 ;  /* 0x0000000103027824 */ /* 0x000fe200078e0202 */
[----:B------:R-:W-:Y:S01]  /*1210*/  IADD3 R252, R239, 0x70, RZ ;  /* 0x00000070effc7810 */ /* 0x000fe20007ffe0ff */
[----:B------:R-:W-:Y:S01]  /*1220*/  IMAD.SHL.U32 R4, R4, 0x2, RZ ;  /* 0x0000000204047824 */ /* 0x000fe200078e00ff */
[----:B------:R-:W-:Y:S01]  /*1230*/  @P1 IADD3 R252, R5, 0x10, RZ ;  /* 0x0000001005fc1810 */ /* 0x000fe20007ffe0ff */
[----:B------:R-:W-:Y:S01]  /*1240*/  IMAD.IADD R3, R3, 0x1, R7 ;  /* 0x0000000103037824 */ /* 0x000fe200078e0207 */
[----:B------:R-:W-:Y:S01]  /*1250*/  SHF.R.S32.HI R5, RZ, 0x1f, R225 ;  /* 0x0000001fff057819 */ /* 0x000fe200000114e1 */
[----:B------:R-:W-:Y:S01]  /*1260*/  IMAD.IADD R7, R18, 0x1, R14 ;  /* 0x0000000112077824 */ /* 0x000fe200078e020e */
[C---:B--2---:R-:W-:Y:S01]  /*1270*/  IADD3 R18, R4.reuse, 0x8, RZ ;  /* 0x0000000804127810 */ /* 0x044fe20007ffe0ff */
[----:B------:R-:W-:Y:S01]  /*1280*/  IMAD.U32 R0, R9, 0x20, R10 ;  /* 0x0000002009007824 */ /* 0x000fe200078e000a */
[C---:B------:R-:W-:Y:S01]  /*1290*/  IADD3 R17, R4.reuse, 0x10, RZ ;  /* 0x0000001004117810 */ /* 0x040fe20007ffe0ff */
[----:B------:R1:W-:Y:S01]  /*12a0*/  STL [R1+0x38], R5 ;  /* 0x0000380501007387 */ /* 0x0003e20000100800 */
[C---:B------:R-:W-:Y:S01]  /*12b0*/  IADD3 R16, R4.reuse, 0x18, RZ ;  /* 0x0000001804107810 */ /* 0x040fe20007ffe0ff */
[----:B------:R-:W-:Y:S01]  /*12c0*/  IMAD.MOV.U32 R6, RZ, RZ, 0x20 ;  /* 0x00000020ff067424 */ /* 0x000fe200078e00ff */
[C---:B------:R-:W-:Y:S01]  /*12d0*/  IADD3 R15, R4.reuse, 0x20, RZ ;  /* 0x00000020040f7810 */ /* 0x040fe20007ffe0ff */
[----:B------:R2:W-:Y:S01]  /*12e0*/  STL [R1+0x34], R8 ;  /* 0x0000340801007387 */ /* 0x0005e20000100800 */
[----:B------:R-:W-:-:S02]  /*12f0*/  IADD3 R13, R4, 0x28, RZ ;  /* 0x00000028040d7810 */ /* 0x000fc40007ffe0ff */
[C---:B------:R-:W-:Y:S01]  /*1300*/  IADD3 R12, R4.reuse, 0x30, RZ ;  /* 0x00000030040c7810 */ /* 0x040fe20007ffe0ff */
[----:B------:R-:W-:Y:S01]  /*1310*/  STL [R1+0x3c], R4 ;  /* 0x00003c0401007387 */ /* 0x000fe20000100800 */
[C---:B------:R-:W-:Y:S02]  /*1320*/  IADD3 R11, R4.reuse, 0x38, RZ ;  /* 0x00000038040b7810 */ /* 0x040fe40007ffe0ff */
[C---:B------:R-:W-:Y:S01]  /*1330*/  IADD3 R10, R4.reuse, 0x40, RZ ;  /* 0x00000040040a7810 */ /* 0x040fe20007ffe0ff */
[----:B------:R3:W-:Y:S01]  /*1340*/  STL [R1+0x7c], R7 ;  /* 0x00007c0701007387 */ /* 0x0007e20000100800 */
[----:B------:R-:W-:Y:S02]  /*1350*/  IADD3 R9, R4, 0x48, RZ ;  /* 0x0000004804097810 */ /* 0x000fe40007ffe0ff */
[----:B------:R-:W-:Y:S01]  /*1360*/  SHF.R.S32.HI R14, RZ, 0x1f, R18 ;  /* 0x0000001fff0e7819 */ /* 0x000fe20000011412 */
[----:B------:R-:W-:Y:S01]  /*1370*/  STL [R1+0x28], R18 ;  /* 0x0000281201007387 */ /* 0x000fe20000100800 */
[----:B------:R-:W-:-:S02]  /*1380*/  LEA R123, R0, 0x3c80, 0x1 ;  /* 0x00003c80007b7811 */ /* 0x000fc400078e08ff */
[----:B------:R-:W-:Y:S01]  /*1390*/  SHF.R.S32.HI R0, RZ, 0x1f, R10 ;  /* 0x0000001fff007819 */ /* 0x000fe2000001140a */
[----:B------:R-:W-:Y:S01]  /*13a0*/  STL [R1+0x24], R17 ;  /* 0x0000241101007387 */ /* 0x000fe20000100800 */
[----:B------:R-:W-:Y:S02]  /*13b0*/  IADD3 R184, R123, 0x20, RZ ;  /* 0x000000207bb87810 */ /* 0x000fe40007ffe0ff */
[----:B------:R-:W-:Y:S01]  /*13c0*/  LEA R182, R2, 0x6080, 0x1 ;  /* 0x0000608002b67811 */ /* 0x000fe200078e08ff */
[----:B------:R4:W-:Y:S01]  /*13d0*/  STL [R1+0x20], R16 ;  /* 0x0000201001007387 */ /* 0x0009e20000100800 */
[----:B-1----:R-:W-:Y:S02]  /*13e0*/  SEL R5, R6, 0xffffffe0, !P0 ;  /* 0xffffffe006057807 */ /* 0x002fe40004000000 */
[----:B------:R-:W-:Y:S01]  /*13f0*/  LEA R180, R3, 0x1880, 0x1 ;  /* 0x0000188003b47811 */ /* 0x000fe200078e08ff */
[----:B------:R-:W-:Y:S01]  /*1400*/  STL [R1+0x1c], R15 ;  /* 0x00001c0f01007387 */ /* 0x000fe20000100800 */
[----:B--2---:R-:W-:-:S02]  /*1410*/  IADD3 R8, R4, 0x50, RZ ;  /* 0x0000005004087810 */ /* 0x004fc40007ffe0ff */
[----:B------:R-:W-:Y:S01]  /*1420*/  @P2 IADD3 R184, R123, -0x20, RZ ;  /* 0xffffffe07bb82810 */ /* 0x000fe20007ffe0ff */
[----:B------:R-:W-:Y:S03]  /*1430*/  STL [R1+0x18], R13 ;  /* 0x0000180d01007387 */ /* 0x000fe60000100800 */
[----:B------:R-:W-:Y:S01]  /*1440*/  IADD3 R192, R184, 0x400, RZ ;  /* 0x00000400b8c07810 */ /* 0x000fe20007ffe0ff */
[----:B------:R1:W-:Y:S01]  /*1450*/  STL [R1+0x14], R12 ;  /* 0x0000140c01007387 */ /* 0x0003e20000100800 */
[----:B---3--:R-:W-:Y:S02]  /*1460*/  IADD3 R7, R4, 0x58, RZ ;  /* 0x0000005804077810 */ /* 0x008fe40007ffe0ff */
[----:B------:R-:W-:Y:S01]  /*1470*/  SEL R4, R6, 0xffffffe0, !P3 ;  /* 0xffffffe006047807 */ /* 0x000fe20005800000 */
[----:B------:R-:W-:Y:S01]  /*1480*/  STL [R1+0x10], R11 ;  /* 0x0000100b01007387 */ /* 0x000fe20000100800 */
[----:B------:R-:W-:-:S02]  /*1490*/  SHF.R.S32.HI R6, RZ, 0x1f, R17 ;  /* 0x0000001fff067819 */ /* 0x000fc40000011411 */
[C---:B------:R-:W-:Y:S01]  /*14a0*/  IADD3 R191, R184.reuse, 0x800, RZ ;  /* 0x00000800b8bf7810 */ /* 0x040fe20007ffe0ff */
[----:B------:R-:W-:Y:S01]  /*14b0*/  STL [R1+0xc], R10 ;  /* 0x00000c0a01007387 */ /* 0x000fe20000100800 */
[----:B------:R-:W-:Y:S01]  /*14c0*/  IADD3 R190, R184, 0xc00, RZ ;  /* 0x00000c00b8be7810 */ /* 0x000fe20007ffe0ff */
[----:B------:R-:W-:Y:S01]  /*14d0*/  IMAD.IADD R183, R182, 0x1, R4 ;  /* 0x00000001b6b77824 */ /* 0x000fe200078e0204 */
[----:B------:R-:W-:Y:S01]  /*14e0*/  IADD3 R189, R184, 0x1000, RZ ;  /* 0x00001000b8bd7810 */ /* 0x000fe20007ffe0ff */
[----:B------:R2:W-:Y:S01]  /*14f0*/  STL [R1+0x8], R9 ;  /* 0x0000080901007387 */ /* 0x0005e20000100800 */
[----:B----4-:R-:W-:Y:S01]  /*1500*/  SHF.R.S32.HI R16, RZ, 0x1f, R16 ;  /* 0x0000001fff107819 */ /* 0x010fe20000011410 */
[----:B------:R-:W-:Y:S01]  /*1510*/  IMAD.IADD R181, R4, 0x1, R180 ;  /* 0x0000000104b57824 */ /* 0x000fe200078e02b4 */
[C---:B------:R-:W-:Y:S01]  /*1520*/  IADD3 R188, R184.reuse, 0x1400, RZ ;  /* 0x00001400b8bc7810 */ /* 0x040fe20007ffe0ff */
[----:B------:R-:W-:Y:S01]  /*1530*/  STL [R1+0x4], R8 ;  /* 0x0000040801007387 */ /* 0x000fe20000100800 */
[----:B------:R-:W-:-:S02]  /*1540*/  IADD3 R187, R184, 0x1800, RZ ;  /* 0x00001800b8bb7810 */ /* 0x000fc40007ffe0ff */
[C---:B------:R-:W-:Y:S01]  /*1550*/  IADD3 R186, R184.reuse, 0x1c00, RZ ;  /* 0x00001c00b8ba7810 */ /* 0x040fe20007ffe0ff */
[----:B------:R3:W-:Y:S01]  /*1560*/  STL [R1+0x70], R14 ;  /* 0x0000700e01007387 */ /* 0x0007e20000100800 */
[----:B------:R-:W-:-:S03]  /*1570*/  IADD3 R185, R184, 0x2000, RZ ;  /* 0x00002000b8b97810 */ /* 0x000fc60007ffe0ff */
[----:B------:R-:W-:Y:S01]  /*1580*/  STL [R1], R7 ;  /* 0x0000000701007387 */ /* 0x000fe20000100800 */
[----:B-1----:R-:W-:-:S03]  /*1590*/  SHF.R.S32.HI R12, RZ, 0x1f, R12 ;  /* 0x0000001fff0c7819 */ /* 0x002fc6000001140c */
[----:B------:R1:W-:Y:S04]  /*15a0*/  STL [R1+0x6c], R6 ;  /* 0x00006c0601007387 */ /* 0x0003e80000100800 */
[----:B------:R-:W-:Y:S01]  /*15b0*/  STL [R1+0x68], R16 ;  /* 0x0000681001007387 */ /* 0x000fe20000100800 */
[----:B--2---:R-:W-:Y:S02]  /*15c0*/  SHF.R.S32.HI R9, RZ, 0x1f, R9 ;  /* 0x0000001fff097819 */ /* 0x004fe40000011409 */
[----:B---3--:R-:W-:-:S05]  /*15d0*/  SHF.R.S32.HI R14, RZ, 0x1f, R15 ;  /* 0x0000001fff0e7819 */ /* 0x008fca000001140f */
[----:B------:R-:W-:Y:S01]  /*15e0*/  STL [R1+0x64], R14 ;  /* 0x0000640e01007387 */ /* 0x000fe20000100800 */
[----:B-1----:R-:W-:-:S05]  /*15f0*/  SHF.R.S32.HI R6, RZ, 0x1f, R13 ;  /* 0x0000001fff067819 */ /* 0x002fca000001140d */
        /* <DEDUP_REMOVED lines=14> */
.L_x_1545:
[----:B------:R-:W-:-:S04]  /*16e0*/  IMAD.MOV.U32 R11, RZ, RZ, 0x4 ;  /* 0x00000004ff0b7424 */ /* 0x000fc800078e00ff */
[----:B------:R-:W-:-:S05]  /*16f0*/  IMAD.WIDE R2, R235, R11, c[0x0][0x588] ;  /* 0x00016200eb027625 */ /* 0x000fca00078e020b */
[----:B------:R-:W2:Y:S01]  /*1700*/  LDG.E R230, [R2.64] ;  /* 0x0000000602e67981 */ /* 0x000ea2000c1e1900 */
[----:B------:R-:W-:Y:S01]  /*1710*/  ISETP.NE.U32.AND P0, PT, RZ, c[0x0][0x370], PT ;  /* 0x0000dc00ff007a0c */ /* 0x000fe20003f05070 */
[----:B------:R-:W-:Y:S01]  /*1720*/  CS2R R8, SRZ ;  /* 0x0000000000087805 */ /* 0x000fe2000001ff00 */
[----:B------:R-:W-:Y:S02]  /*1730*/  ISETP.NE.U32.AND P3, PT, RZ, c[0x0][0x360], PT ;  /* 0x0000d800ff007a0c */ /* 0x000fe40003f65070 */
[----:B------:R-:W-:Y:S02]  /*1740*/  ISETP.NE.AND.EX P1, PT, RZ, c[0x0][0x374], PT, P0 ;  /* 0x0000dd00ff007a0c */ /* 0x000fe40003f25300 */
[----:B------:R-:W-:Y:S02]  /*1750*/  ISETP.NE.AND.EX P3, PT, RZ, c[0x0][0x364], PT, P3 ;  /* 0x0000d900ff007a0c */ /* 0x000fe40003f65330 */
[----:B------:R-:W-:Y:S02]  /*1760*/  ISETP.NE.U32.AND P4, PT, RZ, c[0x0][0x348], PT ;  /* 0x0000d200ff007a0c */ /* 0x000fe40003f85070 */
[----:B------:R-:W-:-:S02]  /*1770*/  ISETP.NE.U32.AND P2, PT, RZ, c[0x0][0x350], PT ;  /* 0x0000d400ff007a0c */ /* 0x000fc40003f45070 */
[----:B------:R-:W-:Y:S02]  /*1780*/  ISETP.NE.AND.EX P4, PT, RZ, c[0x0][0x34c], PT, P4 ;  /* 0x0000d300ff007a0c */ /* 0x000fe40003f85340 */
[----:B------:R-:W-:Y:S01]  /*1790*/  ISETP.NE.AND.EX P5, PT, RZ, c[0x0][0x354], PT, P2 ;  /* 0x0000d500ff007a0c */ /* 0x000fe20003fa5320 */
[----:B------:R-:W-:Y:S01]  /*17a0*/  IMAD.MOV.U32 R12, RZ, RZ, RZ ;  /* 0x000000ffff0c7224 */ /* 0x000fe200078e00ff */
[----:B--2---:R-:W-:Y:S02]  /*17b0*/  SHF.R.S32.HI R238, RZ, 0x1f, R230 ;  /* 0x0000001fffee7819 */ /* 0x004fe400000114e6 */
[----:B------:R-:W-:-:S04]  /*17c0*/  @P1 LEA R2, P0, R230, c[0x0][0x370], 0x2 ;  /* 0x0000dc00e6021a11 */ /* 0x000fc800078010ff */
[C-C-:B------:R-:W-:Y:S02]  /*17d0*/  @P1 LEA.HI.X R3, R230.reuse, c[0x0][0x374], R238.reuse, 0x2, P0 ;  /* 0x0000dd00e6031a11 */ /* 0x140fe400000f14ee */
[C---:B------:R-:W-:Y:S02]  /*17e0*/  @P3 LEA R6, P0, R230.reuse, c[0x0][0x360], 0x2 ;  /* 0x0000d800e6063a11 */ /* 0x040fe400078010ff */
[C---:B------:R-:W-:Y:S01]  /*17f0*/  LEA R4, P2, R230.reuse, c[0x0][0x348], 0x2 ;  /* 0x0000d200e6047a11 */ /* 0x040fe200078410ff */
[----:B------:R2:W5:Y:S01]  /*1800*/  @P1 LDG.E R8, [R2.64] ;  /* 0x0000000602081981 */ /* 0x000562000c1e1900 */
[C-C-:B------:R-:W-:Y:S02]  /*1810*/  @P3 LEA.HI.X R7, R230.reuse, c[0x0][0x364], R238.reuse, 0x2, P0 ;  /* 0x0000d900e6073a11 */ /* 0x140fe400000f14ee */
[C---:B------:R-:W-:Y:S01]  /*1820*/  LEA.HI.X R5, R230.reuse, c[0x0][0x34c], R238, 0x2, P2 ;  /* 0x0000d300e6057a11 */ /* 0x040fe200010f14ee */
[----:B------:R-:W-:Y:S01]  /*1830*/  YIELD ;  /* 0x0000000000007946 */ /* 0x000fe20003800000 */
[----:B------:R-:W-:Y:S01]  /*1840*/  P2R R13, PR, RZ, 0x20 ;  /* 0x00000020ff0d7803 */ /* 0x000fe20000000000 */
[----:B------:R3:W5:Y:S04]  /*1850*/  @P3 LDG.E R18, [R6.64] ;  /* 0x0000000606123981 */ /* 0x000768000c1e1900 */
[----:B------:R3:W5:Y:S01]  /*1860*/  @P4 LDG.E R12, [R4.64] ;  /* 0x00000006040c4981 */ /* 0x000762000c1e1900 */
[----:B--2---:R-:W-:-:S04]  /*1870*/  LEA R2, P1, R230, c[0x0][0x350], 0x2 ;  /* 0x0000d400e6027a11 */ /* 0x004fc800078210ff */
[----:B------:R-:W-:-:S05]  /*1880*/  LEA.HI.X R3, R230, c[0x0][0x354], R238, 0x2, P1 ;  /* 0x0000d500e6037a11 */ /* 0x000fca00008f14ee */
[----:B------:R3:W5:Y:S01]  /*1890*/  @P5 LDG.E R9, [R2.64] ;  /* 0x0000000602095981 */ /* 0x000762000c1e1900 */
[----:B------:R-:W-:Y:S01]  /*18a0*/  LOP3.LUT R236, R234, 0xffff, RZ, 0xc0, !PT ;  /* 0x0000ffffeaec7812 */ /* 0x000fe200078ec0ff */
[----:B------:R-:W-:Y:S05]  /*18b0*/  @P3 BRA `(.L_x_1456) ;  /* 0x0000005000003947 */ /* 0x000fea0003800000 */
[----:B-----5:R-:W-:Y:S01]  /*18c0*/  MOV R18, c[0x0][0x168] ;  /* 0x00005a0000127a02 */ /* 0x020fe20000000f00 */
[----:B------:R-:W-:Y:S05]  /*18d0*/  @!P4 BRA `(.L_x_1456) ;  /* 0x000000300000c947 */ /* 0x000fea0003800000 */
[----:B---3--:R-:W2:Y:S04]  /*18e0*/  LDG.E R6, [R4.64] ;  /* 0x0000000604067981 */ /* 0x008ea8000c1e1900 */
[----:B-1----:R-:W2:Y:S02]  /*18f0*/  LDG.E R0, [R4.64+0x4] ;  /* 0x0000040604007981 */ /* 0x002ea4000c1e1900 */
[----:B--2---:R-:W-:Y:S02]  /*1900*/  IADD3 R18, -R6, R0, RZ ;  /* 0x0000000006127210 */ /* 0x004fe40007ffe1ff */
.L_x_1456:
[----:B------:R-:W-:-:S04]  /*1910*/  ISETP.NE.U32.AND P0, PT, RZ, c[0x0][0x368], PT ;  /* 0x0000da00ff007a0c */ /* 0x000fc80003f05070 */
[----:B------:R-:W-:-:S13]  /*1920*/  ISETP.NE.AND.EX P0, PT, RZ, c[0x0][0x36c], PT, P0 ;  /* 0x0000db00ff007a0c */ /* 0x000fda0003f05300 */
[----:B------:R-:W-:Y:S05]  /*1930*/  @!P0 BRA `(.L_x_1457) ;  /* 0x0000004000008947 */ /* 0x000fea0003800000 */
[----:B---3--:R-:W-:-:S04]  /*1940*/  LEA R2, P0, R230, c[0x0][0x368], 0x2 ;  /* 0x0000da00e6027a11 */ /* 0x008fc800078010ff */
[----:B------:R-:W-:-:S05]  /*1950*/  LEA.HI.X R3, R230, c[0x0][0x36c], R238, 0x2, P0 ;  /* 0x0000db00e6037a11 */ /* 0x000fca00000f14ee */
[----:B-1----:R1:W5:Y:S01]  /*1960*/  LDG.E R0, [R2.64] ;  /* 0x0000000602007981 */ /* 0x002362000c1e1900 */
[----:B------:R-:W-:Y:S05]  /*1970*/  BRA `(.L_x_1458) ;  /* 0x0000005000007947 */ /* 0x000fea0003800000 */
.L_x_1457:
[----:B-1----:R-:W-:Y:S01]  /*1980*/  MOV R0, c[0x0][0x1d0] ;  /* 0x0000740000007a02 */ /* 0x002fe20000000f00 */
[----:B------:R-:W-:Y:S05]  /*1990*/  @!P5 BRA `(.L_x_1458) ;  /* 0x000000300000d947 */ /* 0x000fea0003800000 */
[----:B---3--:R-:W2:Y:S04]  /*19a0*/  LDG.E R4, [R2.64] ;  /* 0x0000000602047981 */ /* 0x008ea8000c1e1900 */
[----:B------:R-:W2:Y:S02]  /*19b0*/  LDG.E R0, [R2.64+0x4] ;  /* 0x0000040602007981 */ /* 0x000ea4000c1e1900 */
[----:B--2---:R-:W-:-:S04]  /*19c0*/  IADD3 R0, -R4, R0, RZ ;  /* 0x0000000004007210 */ /* 0x004fc80007ffe1ff */
.L_x_1458:
[----:B-1-3--:R-:W-:Y:S01]  /*19d0*/  LOP3.LUT R2, R234, 0xff000000, RZ, 0xc0, !PT ;  /* 0xff000000ea027812 */ /* 0x00afe200078ec0ff */
        /* <DEDUP_REMOVED lines=14> */
[----:B------:R-:W-:-:S02]  /*1ac0*/  IMAD.MOV.U32 R2, RZ, RZ, RZ ;  /* 0x000000ffff027224 */ /* 0x000fc400078e00ff */
        /* <DEDUP_REMOVED lines=31> */
.L_x_1460:
[----:B------:R-:W-:Y:S05]  /*1cc0*/  BSYNC B0 ;  /* 0x0000000000007941 */ /* 0x000fea0003800000 */
.L_x_1459:
        /* <DEDUP_REMOVED lines=56> */
[----:B------:R-:W-:Y:S01]  /*2050*/  ISETP.NE.U32.AND P1, PT, RZ, c[0x0][0x340], PT ;  /* 0x0000d000ff007a0c */ /* 0x000fe20003f25070 */
[----:B------:R-:W2:Y:S03]  /*2060*/  S2R R5, SR_TID.X ;  /* 0x0000000000057919 */ /* 0x000ea60000002100 */
[----:B------:R-:W-:-:S13]  /*2070*/  ISETP.NE.AND.EX P1, PT, RZ, c[0x0][0x344], PT, P1 ;  /* 0x0000d100ff007a0c */ /* 0x000fda0003f25310 */
[----:B------:R-:W-:-:S05]  /*2080*/  @P1 IMAD.WIDE R2, R230, R11, c[0x0][0x340] ;  /* 0x0000d000e6021625 */ /* 0x000fca00078e020b */
[----:B------:R3:W4:Y:S01]  /*2090*/  @P1 LDG.E R16, [R2.64] ;  /* 0x0000000602101981 */ /* 0x000722000c1e1900 */
[----:B------:R-:W-:Y:S02]  /*20a0*/  ISETP.GE.AND P2, PT, R226, c[0x0][0x1d4], PT ;  /* 0x00007500e2007a0c */ /* 0x000fe40003f46270 */
[----:B--2---:R-:W-:Y:S02]  /*20b0*/  SHF.R.S32.HI R4, RZ, 0x1f, R5 ;  /* 0x0000001fff047819 */ /* 0x004fe40000011405 */
[----:B------:R-:W-:Y:S02]  /*20c0*/  SHF.R.S32.HI R0, RZ, 0x1f, R12 ;  /* 0x0000001fff007819 */ /* 0x000fe4000001140c */
[----:B------:R-:W-:Y:S02]  /*20d0*/  LEA.HI R4, R4, R5, RZ, 0x2 ;  /* 0x0000000504047211 */ /* 0x000fe400078f10ff */
[----:B------:R-:W-:Y:S01]  /*20e0*/  ISETP.GE.AND P6, PT, R225, c[0x0][0x1d4], PT ;  /* 0x00007500e1007a0c */ /* 0x000fe20003fc6270 */
[----:B------:R-:W-:Y:S01]  /*20f0*/  IMAD R0, R0, c[0x0][0x178], RZ ;  /* 0x00005e0000007a24 */ /* 0x000fe200078e02ff */
[----:B------:R-:W-:-:S02]  /*2100*/  LOP3.LUT R4, R4, 0xfffffffc, RZ, 0xc0, !PT ;  /* 0xfffffffc04047812 */ /* 0x000fc400078ec0ff */
[----:B------:R-:W-:Y:S02]  /*2110*/  LOP3.LUT R237, R237, 0xfffffffe, RZ, 0xc0, !PT ;  /* 0xfffffffeeded7812 */ /* 0x000fe400078ec0ff */
[----:B------:R-:W-:Y:S01]  /*2120*/  SEL R8, RZ, 0x1, P2 ;  /* 0x00000001ff087807 */ /* 0x000fe20001000000 */
[----:B------:R-:W-:Y:S01]  /*2130*/  IMAD.IADD R4, R5, 0x1, -R4 ;  /* 0x0000000105047824 */ /* 0x000fe200078e0a04 */
[----:B------:R-:W-:Y:S02]  /*2140*/  SEL R5, RZ, 0xffffffff, P6 ;  /* 0xffffffffff057807 */ /* 0x000fe40003000000 */
[----:B------:R-:W-:Y:S02]  /*2150*/  @P2 LOP3.LUT R237, R237, 0x1, RZ, 0xfc, !PT ;  /* 0x00000001eded2812 */ /* 0x000fe400078efcff */
[----:B------:R-:W-:Y:S01]  /*2160*/  ISETP.NE.AND P2, PT, R13, RZ, PT ;  /* 0x000000ff0d00720c */ /* 0x000fe20003f45270 */
[----:B------:R-:W-:Y:S01]  /*2170*/  IMAD.SHL.U32 R6, R5, 0x2, RZ ;  /* 0x0000000205067824 */ /* 0x000fe200078e00ff */
[----:B------:R-:W-:-:S02]  /*2180*/  ISETP.GE.AND P5, PT, R228, c[0x0][0x1d4], PT ;  /* 0x00007500e4007a0c */ /* 0x000fc40003fa6270 */
[----:B---3--:R-:W-:Y:S02]  /*2190*/  MOV R2, c[0x0][0x2c4] ;  /* 0x0000b10000027a02 */ /* 0x008fe40000000f00 */
[----:B------:R-:W-:Y:S02]  /*21a0*/  LOP3.LUT R13, R6, 0x2, R8, 0xe2, !PT ;  /* 0x00000002060d7812 */ /* 0x000fe400078ee208 */
[----:B------:R-:W-:Y:S01]  /*21b0*/  ISETP.NE.AND P0, PT, R2, 0x1, PT ;  /* 0x000000010200780c */ /* 0x000fe20003f05270 */
[----:B------:R-:W-:Y:S01]  /*21c0*/  IMAD R2, R4, 0x20, R229 ;  /* 0x0000002004027824 */ /* 0x000fe200078e02e5 */
[----:B------:R-:W-:Y:S01]  /*21d0*/  SHF.R.S32.HI R6, RZ, 0x1f, R14 ;  /* 0x0000001fff067819 */ /* 0x000fe2000001140e */
[----:B------:R-:W-:Y:S01]  /*21e0*/  IMAD R4, R12, c[0x0][0x17c], R0 ;  /* 0x00005f000c047a24 */ /* 0x000fe200078e0200 */
[----:B------:R-:W-:Y:S02]  /*21f0*/  SEL R10, R230, RZ, !P4 ;  /* 0x000000ffe60a7207 */ /* 0x000fe40006000000 */
[----:B------:R-:W-:Y:S01]  /*2200*/  LEA R11, R233, R2, 0x7 ;  /* 0x00000002e90b7211 */ /* 0x000fe200078e38ff */
[----:B------:R-:W-:Y:S01]  /*2210*/  IMAD.WIDE.U32 R2, R12, c[0x0][0x178], RZ ;  /* 0x00005e000c027a25 */ /* 0x000fe200078e00ff */
[----:B------:R-:W-:-:S02]  /*2220*/  SEL R12, RZ, 0x4, P5 ;  /* 0x00000004ff0c7807 */ /* 0x000fc40002800000 */
[----:B------:R-:W-:Y:S01]  /*2230*/  MOV R0, R11 ;  /* 0x0000000b00007202 */ /* 0x000fe20000000f00 */
[----:B------:R-:W-:Y:S01]  /*2240*/  IMAD.IADD R5, R3, 0x1, R4 ;  /* 0x0000000103057824 */ /* 0x000fe200078e0204 */
[----:B------:R-:W-:Y:S01]  /*2250*/  MOV R4, R2 ;  /* 0x0000000200047202 */ /* 0x000fe20000000f00 */
[----:B------:R-:W-:Y:S01]  /*2260*/  @P0 IMAD.HI.U32 R7, R11, c[0x0][0x2c8], RZ ;  /* 0x0000b2000b070a27 */ /* 0x000fe200078e00ff */
[----:B------:R-:W-:Y:S02]  /*2270*/  SEL R3, R238, RZ, !P4 ;  /* 0x000000ffee037207 */ /* 0x000fe40006000000 */
[----:B------:R-:W-:Y:S01]  /*2280*/  LOP3.LUT R48, R13, R12, RZ, 0xfc, !PT ;  /* 0x0000000c0d307212 */ /* 0x000fe200078efcff */
[C---:B------:R-:W-:Y:S01]  /*2290*/  IMAD.WIDE.U32 R4, R236.reuse, c[0x0][0x1b8], R4 ;  /* 0x00006e00ec047a25 */ /* 0x040fe200078e0004 */
[----:B------:R-:W-:Y:S02]  /*22a0*/  @P0 SHF.R.U32.HI R0, RZ, c[0x0][0x2cc], R7 ;  /* 0x0000b300ff000a19 */ /* 0x000fe40000011607 */
[----:B------:R-:W-:Y:S01]  /*22b0*/  IADD3 R2, P0, R229, R14, RZ ;  /* 0x0000000ee5027210 */ /* 0x000fe20007f1e0ff */
[----:B------:R-:W-:Y:S01]  /*22c0*/  IMAD R17, R3, c[0x0][0x1c0], RZ ;  /* 0x0000700003117a24 */ /* 0x000fe200078e02ff */
[----:B------:R-:W-:Y:S01]  /*22d0*/  ISETP.GE.AND P3, PT, R225, c[0x0][0x198], PT ;  /* 0x00006600e1007a0c */ /* 0x000fe20003f66270 */
[----:B------:R-:W-:Y:S01]  /*22e0*/  IMAD R3, R236, c[0x0][0x1bc], R5 ;  /* 0x00006f00ec037a24 */ /* 0x000fe200078e0205 */
[----:B------:R-:W-:Y:S01]  /*22f0*/  LEA.HI.X.SX32 R8, R229, R6, 0x1, P0 ;  /* 0x00000006e5087211 */ /* 0x000fe200000f0eff */
[----:B------:R-:W-:Y:S01]  /*2300*/  IMAD.WIDE.U32 R6, R2, c[0x0][0x1e0], R226 ;  /* 0x0000780002067a25 */ /* 0x000fe200078e00e2 */
[----:B------:R-:W-:-:S02]  /*2310*/  ISETP.GE.AND P4, PT, R228, c[0x0][0x198], PT ;  /* 0x00006600e4007a0c */ /* 0x000fc40003f86270 */
[----:B------:R-:W-:Y:S01]  /*2320*/  IADD3 R72, R217, -0x1, RZ ;  /* 0xffffffffd9487810 */ /* 0x000fe20007ffe0ff */
[C---:B-1----:R-:W-:Y:S02]  /*2330*/  IMAD R15, R8.reuse, c[0x0][0x1e0], RZ ;  /* 0x00007800080f7a24 */ /* 0x042fe400078e02ff */
[----:B------:R-:W-:Y:S02]  /*2340*/  IMAD R14, R8, c[0x0][0x208], RZ ;  /* 0x00008200080e7a24 */ /* 0x000fe400078e02ff */
[----:B------:R-:W-:-:S04]  /*2350*/  IMAD.WIDE.U32 R8, R2, c[0x0][0x208], R226 ;  /* 0x0000820002087a25 */ /* 0x000fc800078e00e2 */
[C---:B------:R-:W-:Y:S02]  /*2360*/  IMAD R15, R2.reuse, c[0x0][0x1e4], R15 ;  /* 0x00007900020f7a24 */ /* 0x040fe400078e020f */
[----:B------:R-:W-:Y:S02]  /*2370*/  IMAD R5, R2, c[0x0][0x20c], R14 ;  /* 0x0000830002057a24 */ /* 0x000fe400078e020e */
[----:B------:R-:W-:Y:S01]  /*2380*/  IMAD.MOV.U32 R2, RZ, RZ, R4 ;  /* 0x000000ffff027224 */ /* 0x000fe200078e0004 */
[----:B------:R-:W-:Y:S01]  /*2390*/  IADD3 R4, -R0, RZ, RZ ;  /* 0x000000ff00047210 */ /* 0x000fe20007ffe1ff */
[C---:B------:R-:W-:Y:S01]  /*23a0*/  IMAD R12, R10.reuse, c[0x0][0x1c4], R17 ;  /* 0x000071000a0c7a24 */ /* 0x040fe200078e0211 */
[----:B------:R-:W-:Y:S01]  /*23b0*/  IADD3 R5, R9, R5, RZ ;  /* 0x0000000509057210 */ /* 0x000fe20007ffe0ff */
[----:B------:R-:W-:Y:S01]  /*23c0*/  IMAD.WIDE.U32 R2, R10, c[0x0][0x1c0], R2 ;  /* 0x000070000a027a25 */ /* 0x000fe200078e0002 */
[----:B------:R-:W-:-:S03]  /*23d0*/  SHF.R.S32.HI R10, RZ, 0x1f, R0 ;  /* 0x0000001fff0a7819 */ /* 0x000fc60000011400 */
[----:B------:R-:W-:Y:S01]  /*23e0*/  IMAD R9, R4, c[0x0][0x2c4], R11 ;  /* 0x0000b10004097a24 */ /* 0x000fe200078e020b */
[----:B------:R-:W-:Y:S01]  /*23f0*/  MOV R4, R8 ;  /* 0x0000000800047202 */ /* 0x000fe20000000f00 */
[----:B------:R-:W-:Y:S02]  /*2400*/  IMAD.IADD R3, R3, 0x1, R12 ;  /* 0x0000000103037824 */ /* 0x000fe400078e020c */
[----:B------:R-:W-:Y:S01]  /*2410*/  IMAD R8, R10, c[0x0][0x1b0], RZ ;  /* 0x00006c000a087a24 */ /* 0x000fe200078e02ff */
[----:B------:R-:W-:Y:S01]  /*2420*/  SHF.R.S32.HI R10, RZ, 0x1f, R9 ;  /* 0x0000001fff0a7819 */ /* 0x000fe20000011409 */
[----:B------:R-:W-:-:S04]  /*2430*/  IMAD.WIDE.U32 R2, R0, c[0x0][0x1b0], R2 ;  /* 0x00006c0000027a25 */ /* 0x000fc800078e0002 */
[----:B------:R-:W-:Y:S02]  /*2440*/  IMAD R8, R0, c[0x0][0x1b4], R8 ;  /* 0x00006d0000087a24 */ /* 0x000fe400078e0208 */
[----:B------:R-:W-:Y:S02]  /*2450*/  IMAD.IADD R7, R7, 0x1, R15 ;  /* 0x0000000107077824 */ /* 0x000fe400078e020f */
[----:B------:R-:W-:Y:S02]  /*2460*/  IMAD.IADD R3, R3, 0x1, R8 ;  /* 0x0000000103037824 */ /* 0x000fe400078e0208 */
[----:B------:R-:W-:Y:S02]  /*2470*/  IMAD R10, R10, c[0x0][0x1a8], RZ ;  /* 0x00006a000a0a7a24 */ /* 0x000fe400078e02ff */
[----:B------:R-:W-:-:S04]  /*2480*/  IMAD.WIDE.U32 R6, R236, c[0x0][0x1e8], R6 ;  /* 0x00007a00ec067a25 */ /* 0x000fc800078e0006 */
[----:B------:R-:W-:-:S04]  /*2490*/  IMAD.WIDE.U32 R4, R236, c[0x0][0x210], R4 ;  /* 0x00008400ec047a25 */ /* 0x000fc800078e0004 */
[C---:B------:R-:W-:Y:S02]  /*24a0*/  IMAD R10, R9.reuse, c[0x0][0x1ac], R10 ;  /* 0x00006b00090a7a24 */ /* 0x040fe400078e020a */
[----:B------:R-:W-:-:S04]  /*24b0*/  IMAD.WIDE.U32 R2, R9, c[0x0][0x1a8], R2 ;  /* 0x00006a0009027a25 */ /* 0x000fc800078e0002 */
[C---:B------:R-:W-:Y:S01]  /*24c0*/  IMAD R7, R236.reuse, c[0x0][0x1ec], R7 ;  /* 0x00007b00ec077a24 */ /* 0x040fe200078e0207 */
[----:B------:R-:W-:Y:S01]  /*24d0*/  IADD3 R3, R3, R10, RZ ;  /* 0x0000000a03037210 */ /* 0x000fe20007ffe0ff */
[----:B------:R-:W-:Y:S01]  /*24e0*/  IMAD R5, R236, c[0x0][0x214], R5 ;  /* 0x00008500ec057a24 */ /* 0x000fe200078e0205 */
[----:B------:R-:W-:-:S04]  /*24f0*/  LEA R12, P0, R2, c[0x0][0x160], 0x1 ;  /* 0x00005800020c7a11 */ /* 0x000fc800078008ff */
[----:B------:R-:W-:Y:S02]  /*2500*/  LEA.HI.X R10, R2, c[0x0][0x164], R3, 0x1, P0 ;  /* 0x00005900020a7a11 */ /* 0x000fe400000f0c03 */
[----:B----4-:R-:W-:Y:S01]  /*2510*/  @P1 SHF.R.S32.HI R0, RZ, 0x1f, R16 ;  /* 0x0000001fff001819 */ /* 0x010fe20000011410 */
[----:B------:R-:W-:Y:S01]  /*2520*/  @!P1 IMAD.MOV.U32 R16, RZ, RZ, R230 ;  /* 0x000000ffff109224 */ /* 0x000fe200078e00e6 */
[----:B------:R-:W-:Y:S02]  /*2530*/  @!P1 MOV R0, R238 ;  /* 0x000000ee00009202 */ /* 0x000fe40000000f00 */
[----:B------:R-:W-:Y:S02]  /*2540*/  ISETP.GE.AND P1, PT, R226, c[0x0][0x198], PT ;  /* 0x00006600e2007a0c */ /* 0x000fe40003f26270 */
[----:B------:R-:W-:Y:S02]  /*2550*/  SEL R8, R0, RZ, !P2 ;  /* 0x000000ff00087207 */ /* 0x000fe40005000000 */
[----:B------:R-:W-:-:S03]  /*2560*/  SEL R0, R16, RZ, !P2 ;  /* 0x000000ff10007207 */ /* 0x000fc60005000000 */
[C---:B------:R-:W-:Y:S02]  /*2570*/  IMAD R9, R8.reuse, c[0x0][0x1f0], RZ ;  /* 0x00007c0008097a24 */ /* 0x040fe400078e02ff */
[----:B------:R-:W-:Y:S02]  /*2580*/  IMAD R8, R8, c[0x0][0x218], RZ ;  /* 0x0000860008087a24 */ /* 0x000fe400078e02ff */
[C---:B------:R-:W-:Y:S02]  /*2590*/  IMAD R11, R0.reuse, c[0x0][0x1f4], R9 ;  /* 0x00007d00000b7a24 */ /* 0x040fe400078e0209 */
[----:B------:R-:W-:-:S04]  /*25a0*/  IMAD.WIDE.U32 R220, R0, c[0x0][0x1f0], R6 ;  /* 0x00007c0000dc7a25 */ /* 0x000fc800078e0006 */
[C---:B------:R-:W-:Y:S01]  /*25b0*/  IMAD R8, R0.reuse, c[0x0][0x21c], R8 ;  /* 0x0000870000087a24 */ /* 0x040fe200078e0208 */
[----:B------:R-:W-:Y:S01]  /*25c0*/  IADD3 R219, R221, R11, RZ ;  /* 0x0000000bdddb7210 */ /* 0x000fe20007ffe0ff */
[----:B------:R-:W-:-:S04]  /*25d0*/  IMAD.WIDE.U32 R222, R0, c[0x0][0x218], R4 ;  /* 0x0000860000de7a25 */ /* 0x000fc800078e0004 */
[----:B------:R-:W-:Y:S02]  /*25e0*/  IMAD R9, R233, 0x80, R229 ;  /* 0x00000080e9097824 */ /* 0x000fe400078e02e5 */
[----:B------:R-:W-:Y:S01]  /*25f0*/  IMAD.IADD R224, R223, 0x1, R8 ;  /* 0x00000001dfe07824 */ /* 0x000fe200078e0208 */
[----:B------:R-:W-:Y:S05]  /*2600*/  BRA.DIV ~URZ, `(.L_x_1462) ;  /* 0x0000a8f27f007947 */ /* 0x000fea000b800000 */
[----:B------:R1:W2:Y:S02]  /*2610*/  SHFL.IDX PT, R8, R10, RZ, 0x1c1f ;  /* 0x001c1fff0a087589 */ /* 0x0002a400000e0000 */
.L_x_1550:
[----:B------:R-:W-:Y:S05]  /*2620*/  BRA.DIV ~URZ, `(.L_x_1463) ;  /* 0x0000a9427f007947 */ /* 0x000fea000b800000 */
[----:B------:R3:W4:Y:S02]  /*2630*/  SHFL.IDX PT, R0, R12, RZ, 0x1c1f ;  /* 0x001c1fff0c007589 */ /* 0x00072400000e0000 */
.L_x_1551:
[----:B------:R-:W-:Y:S01]  /*2640*/  IMAD R11, R18, c[0x0][0x2c4], RZ ;  /* 0x0000b100120b7a24 */ /* 0x000fe200078e02ff */
[----:B------:R-:W-:Y:S04]  /*2650*/  BSSY B0, `(.L_x_1464) ;  /* 0x0000013000007945 */ /* 0x000fe80003800000 */
[----:B------:R-:W-:-:S13]  /*2660*/  ISETP.GE.AND P0, PT, R9, R11, PT ;  /* 0x0000000b0900720c */ /* 0x000fda0003f06270 */
[----:B------:R-:W-:Y:S05]  /*2670*/  @P0 BRA `(.L_x_1465) ;  /* 0x0000010000000947 */ /* 0x000fea0003800000 */
[----:B------:R-:W5:Y:S04]  /*2680*/  LDL R2, [R1+0x38] ;  /* 0x0000380001027983 */ /* 0x000f680000100800 */
[----:B---3--:R-:W3:Y:S04]  /*2690*/  LDL R13, [R1+0x44] ;  /* 0x00004400010d7983 */ /* 0x008ee80000100800 */
[----:B----4-:R-:W4:Y:S01]  /*26a0*/  LDL R14, [R1+0x34] ;  /* 0x00003400010e7983 */ /* 0x010f220000100800 */
[----:B------:R-:W-:-:S04]  /*26b0*/  LEA R6, P0, R226, R0, 0x1 ;  /* 0x00000000e2067211 */ /* 0x000fc800078008ff */
[----:B--2---:R-:W-:Y:S02]  /*26c0*/  LEA.HI.X R7, R226, R8, R227, 0x1, P0 ;  /* 0x00000008e2077211 */ /* 0x004fe400000f0ce3 */
[----:B------:R-:W-:-:S04]  /*26d0*/  LEA R4, P0, R225, R0, 0x1 ;  /* 0x00000000e1047211 */ /* 0x000fc800078008ff */
[----:B-----5:R-:W-:Y:S02]  /*26e0*/  LEA.HI.X R5, R225, R8, R2, 0x1, P0 ;  /* 0x00000008e1057211 */ /* 0x020fe400000f0c02 */
[----:B------:R-:W-:Y:S01]  /*26f0*/  LEA R2, P0, R228, R0, 0x1 ;  /* 0x00000000e4027211 */ /* 0x000fe200078008ff */
        /* <DEDUP_REMOVED lines=8> */
.L_x_1465:
[----:B------:R-:W-:Y:S05]  /*2780*/  BSYNC B0 ;  /* 0x0000000000007941 */ /* 0x000fea0003800000 */
.L_x_1464:
[----:B------:R-:W-:Y:S05]  /*2790*/  BRA.DIV ~URZ, `(.L_x_1466) ;  /* 0x0000a8327f007947 */ /* 0x000fea000b800000 */
[----:B--2---:R2:W1:Y:S04]  /*27a0*/  SHFL.IDX PT, R8, R10, 0x1, 0x1c1f ;  /* 0x003c1f000a087f89 */ /* 0x00446800000e0000 */
[----:B----4-:R2:W4:Y:S02]  /*27b0*/  SHFL.IDX PT, R0, R12, 0x1, 0x1c1f ;  /* 0x003c1f000c007f89 */ /* 0x01052400000e0000 */
.L_x_1552:
[----:B------:R-:W-:Y:S01]  /*27c0*/  IADD3 R2, R9, 0x20, RZ ;  /* 0x0000002009027810 */ /* 0x000fe20007ffe0ff */
[----:B------:R-:W-:Y:S03]  /*27d0*/  BSSY B0, `(.L_x_1467) ;  /* 0x0000013000007945 */ /* 0x000fe60003800000 */
[----:B------:R-:W-:-:S13]  /*27e0*/  ISETP.GE.AND P0, PT, R2, R11, PT ;  /* 0x0000000b0200720c */ /* 0x000fda0003f06270 */
[----:B------:R-:W-:Y:S05]  /*27f0*/  @P0 BRA `(.L_x_1468) ;  /* 0x0000010000000947 */ /* 0x000fea0003800000 */
[----:B------:R-:W5:Y:S04]  /*2800*/  LDL R3, [R1+0x38] ;  /* 0x0000380001037983 */ /* 0x000f680000100800 */
[----:B--2---:R-:W2:Y:S04]  /*2810*/  LDL R13, [R1+0x44] ;  /* 0x00004400010d7983 */ /* 0x004ea80000100800 */
[----:B---3--:R-:W3:Y:S01]  /*2820*/  LDL R14, [R1+0x34] ;  /* 0x00003400010e7983 */ /* 0x008ee20000100800 */
[----:B----4-:R-:W-:-:S04]  /*2830*/  LEA R6, P0, R226, R0, 0x1 ;  /* 0x00000000e2067211 */ /* 0x010fc800078008ff */
[----:B-1----:R-:W-:Y:S02]  /*2840*/  LEA.HI.X R7, R226, R8, R227, 0x1, P0 ;  /* 0x00000008e2077211 */ /* 0x002fe400000f0ce3 */
[----:B------:R-:W-:-:S04]  /*2850*/  LEA R4, P0, R225, R0, 0x1 ;  /* 0x00000000e1047211 */ /* 0x000fc800078008ff */
[----:B-----5:R-:W-:Y:S02]  /*2860*/  LEA.HI.X R5, R225, R8, R3, 0x1, P0 ;  /* 0x00000008e1057211 */ /* 0x020fe400000f0c03 */
[----:B------:R-:W-:Y:S01]  /*2870*/  LEA R2, P0, R228, R0, 0x1 ;  /* 0x00000000e4027211 */ /* 0x000fe200078008ff */
[----:B--2---:R-:W-:-:S03]  /*2880*/  IMAD.SHL.U32 R0, R13, 0x2, RZ ;  /* 0x000000020d007824 */ /* 0x004fc600078e00ff */
[----:B---3--:R-:W-:Y:S02]  /*2890*/  LEA.HI.X R3, R228, R8, R14, 0x1, P0 ;  /* 0x00000008e4037211 */ /* 0x008fe400000f0c0e */
[----:B------:R-:W-:Y:S01]  /*28a0*/  @!PT LDS RZ, [RZ] ;  /* 0x00000000fffff984 */ /* 0x000fe20000000800 */
[----:B------:R-:W-:Y:S01]  /*28b0*/  @!PT LDS RZ, [RZ] ;  /* 0x00000000fffff984 */ /* 0x000fe20000000800 */
[----:B------:R-:W-:Y:S01]  /*28c0*/  @!PT LDS RZ, [RZ] ;  /* 0x00000000fffff984 */ /* 0x000fe20000000800 */
[----:B------:R1:W-:Y:S04]  /*28d0*/  LDGSTS.E.BYPASS.LTC128B.128 [R0+0x6880], [R6.64], !P1 ;  /* 0x0688000006007fae */ /* 0x0003e8000c901d46 */
[----:B------:R1:W-:Y:S04]  /*28e0*/  LDGSTS.E.BYPASS.LTC128B.128 [R0+0x8880], [R4.64], !P3 ;  /* 0x0888000004007fae */ /* 0x0003e8000d901d46 */
[----:B------:R1:W-:Y:S02]  /*28f0*/  LDGSTS.E.BYPASS.LTC128B.128 [R0+0xa880], [R2.64], !P4 ;  /* 0x0a88000002007fae */ /* 0x0003e4000e101d46 */
.L_x_1468:
[----:B------:R-:W-:Y:S05]  /*2900*/  BSYNC B0 ;  /* 0x0000000000007941 */ /* 0x000fea0003800000 */
.L_x_1467:
[----:B------:R-:W-:Y:S05]  /*2910*/  BRA.DIV ~URZ, `(.L_x_1469) ;  /* 0x0000a7727f007947 */ /* 0x000fea000b800000 */
[----:B-1----:R1:W2:Y:S02]  /*2920*/  SHFL.IDX PT, R8, R10, 0x2, 0x1c1f ;  /* 0x005c1f000a087f89 */ /* 0x0022a400000e0000 */
.L_x_1553:
[----:B------:R-:W-:Y:S05]  /*2930*/  BRA.DIV ~URZ, `(.L_x_1470) ;  /* 0x0000a7c27f007947 */ /* 0x000fea000b800000 */
[----:B----4-:R4:W1:Y:S02]  /*2940*/  SHFL.IDX PT, R0, R12, 0x2, 0x1c1f ;  /* 0x005c1f000c007f89 */ /* 0x01086400000e0000 */
.L_x_1554:
[----:B------:R-:W-:Y:S01]  /*2950*/  IADD3 R2, R9, 0x40, RZ ;  /* 0x0000004009027810 */ /* 0x000fe20007ffe0ff */
[----:B------:R-:W-:Y:S03]  /*2960*/  BSSY B0, `(.L_x_1471) ;  /* 0x0000013000007945 */ /* 0x000fe60003800000 */
[----:B------:R-:W-:-:S13]  /*2970*/  ISETP.GE.AND P0, PT, R2, R11, PT ;  /* 0x0000000b0200720c */ /* 0x000fda0003f06270 */
[----:B------:R-:W-:Y:S05]  /*2980*/  @P0 BRA `(.L_x_1472) ;  /* 0x0000010000000947 */ /* 0x000fea0003800000 */
[----:B------:R-:W5:Y:S04]  /*2990*/  LDL R3, [R1+0x38] ;  /* 0x0000380001037983 */ /* 0x000f680000100800 */
[----:B---3--:R-:W3:Y:S04]  /*29a0*/  LDL R13, [R1+0x44] ;  /* 0x00004400010d7983 */ /* 0x008ee80000100800 */
[----:B----4-:R-:W4:Y:S01]  /*29b0*/  LDL R14, [R1+0x34] ;  /* 0x00003400010e7983 */ /* 0x010f220000100800 */
[----:B-1----:R-:W-:-:S04]  /*29c0*/  LEA R6, P0, R226, R0, 0x1 ;  /* 0x00000000e2067211 */ /* 0x002fc800078008ff */
        /* <DEDUP_REMOVED lines=12> */
.L_x_1472:
[----:B------:R-:W-:Y:S05]  /*2a90*/  BSYNC B0 ;  /* 0x0000000000007941 */ /* 0x000fea0003800000 */
.L_x_1471:
[----:B------:R-:W-:Y:S05]  /*2aa0*/  BRA.DIV ~URZ, `(.L_x_1473) ;  /* 0x0000a6b27f007947 */ /* 0x000fea000b800000 */
[----:B--2---:R2:W3:Y:S04]  /*2ab0*/  SHFL.IDX PT, R8, R10, 0x3, 0x1c1f ;  /* 0x007c1f000a087f89 */ /* 0x0044e800000e0000 */
[----:B-1----:R2:W1:Y:S02]  /*2ac0*/  SHFL.IDX PT, R0, R12, 0x3, 0x1c1f ;  /* 0x007c1f000c007f89 */ /* 0x00246400000e0000 */
.L_x_1555:
[----:B------:R-:W5:Y:S04]  /*2ad0*/  LDL R5, [R1+0x44] ;  /* 0x0000440001057983 */ /* 0x000f680000100800 */
[----:B--2---:R-:W2:Y:S04]  /*2ae0*/  LDL R4, [R1+0x38] ;  /* 0x0000380001047983 */ /* 0x004ea80000100800 */
[----:B----4-:R-:W4:Y:S01]  /*2af0*/  LDL R13, [R1+0x34] ;  /* 0x00003400010d7983 */ /* 0x010f220000100800 */
[----:B------:R-:W-:Y:S01]  /*2b00*/  IADD3 R2, R9, 0x60, RZ ;  /* 0x0000006009027810 */ /* 0x000fe20007ffe0ff */
[----:B---3--:R-:W-:-:S02]  /*2b10*/  IMAD.MOV.U32 R12, RZ, RZ, 0x30 ;  /* 0x00000030ff0c7424 */ /* 0x008fc400078e00ff */
[----:B------:R-:W-:Y:S01]  /*2b20*/  IMAD.MOV.U32 R74, RZ, RZ, R220 ;  /* 0x000000ffff4a7224 */ /* 0x000fe200078e00dc */
[----:B------:R-:W-:Y:S01]  /*2b30*/  ISETP.GE.AND P2, PT, R2, R11, PT ;  /* 0x0000000b0200720c */ /* 0x000fe20003f46270 */
[----:B------:R-:W-:Y:S01]  /*2b40*/  IMAD R12, R217, -0x30, R12 ;  /* 0xffffffd0d90c7824 */ /* 0x000fe200078e020c */
[----:B------:R-:W-:Y:S01]  /*2b50*/  SHF.R.S32.HI R11, RZ, 0x1f, R72 ;  /* 0x0000001fff0b7819 */ /* 0x000fe20000011448 */
[----:B------:R-:W-:Y:S02]  /*2b60*/  IMAD.MOV.U32 R75, RZ, RZ, R219 ;  /* 0x000000ffff4b7224 */ /* 0x000fe400078e00db */
[----:B------:R-:W-:-:S05]  /*2b70*/  IMAD.IADD R73, R19, 0x1, R12 ;  /* 0x0000000113497824 */ /* 0x000fca00078e020c */
[----:B------:R-:W-:-:S03]  /*2b80*/  IMNMX R10, R73, 0x30, PT ;  /* 0x00000030490a7817 */ /* 0x000fc60003800200 */
[----:B-1----:R-:W-:-:S04]  /*2b90*/  @!P2 LEA R2, P0, R226, R0, 0x1 ;  /* 0x00000000e202a211 */ /* 0x002fc800078008ff */
[----:B------:R-:W-:Y:S02]  /*2ba0*/  @!P2 LEA.HI.X R3, R226, R8, R227, 0x1, P0 ;  /* 0x00000008e203a211 */ /* 0x000fe400000f0ce3 */
[----:B------:R-:W-:Y:S01]  /*2bb0*/  @!P2 LEA R6, P0, R225, R0, 0x1 ;  /* 0x00000000e106a211 */ /* 0x000fe200078008ff */
[----:B-----5:R-:W-:Y:S02]  /*2bc0*/  IMAD.SHL.U32 R193, R5, 0x2, RZ ;  /* 0x0000000205c17824 */ /* 0x020fe400078e00ff */
[----:B------:R-:W-:Y:S01]  /*2bd0*/  IMAD R5, R11, c[0x0][0x1e0], RZ ;  /* 0x000078000b057a24 */ /* 0x000fe200078e02ff */
[----:B--2---:R-:W-:Y:S02]  /*2be0*/  @!P2 LEA.HI.X R7, R225, R8, R4, 0x1, P0 ;  /* 0x00000008e107a211 */ /* 0x004fe400000f0c04 */
[----:B------:R-:W-:Y:S01]  /*2bf0*/  @!PT LDS RZ, [RZ] ;  /* 0x00000000fffff984 */ /* 0x000fe20000000800 */
[----:B------:R-:W-:Y:S01]  /*2c00*/  @!PT LDS RZ, [RZ] ;  /* 0x00000000fffff984 */ /* 0x000fe20000000800 */
[----:B------:R-:W-:Y:S01]  /*2c10*/  @!PT LDS RZ, [RZ] ;  /* 0x00000000fffff984 */ /* 0x000fe20000000800 */
[----:B------:R1:W-:Y:S01]  /*2c20*/  @!P2 LDGSTS.E.BYPASS.LTC128B.128 [R193+0x7880], [R2.64], !P1 ;  /* 0x0788000002c1afae */ /* 0x0003e2000c901d46 */
[----:B------:R-:W-:Y:S01]  /*2c30*/  @!P2 LEA R4, P0, R228, R0, 0x1 ;  /* 0x00000000e404a211 */ /* 0x000fe200078008ff */
[----:B------:R-:W-:-:S02]  /*2c40*/  IMAD.IADD R0, R10, 0x1, -R229 ;  /* 0x000000010a007824 */ /* 0x000fc400078e0ae5 */
[----:B------:R-:W-:Y:S01]  /*2c50*/  IMAD R9, R72, c[0x0][0x1e4], R5 ;  /* 0x0000790048097a24 */ /* 0x000fe200078e0205 */
[----:B----4-:R-:W-:Y:S01]  /*2c60*/  @!P2 LEA.HI.X R5, R228, R8, R13, 0x1, P0 ;  /* 0x00000008e405a211 */ /* 0x010fe200000f0c0d */
[----:B------:R2:W-:Y:S01]  /*2c70*/  @!P2 LDGSTS.E.BYPASS.LTC128B.128 [R193+0x9880], [R6.64], !P3 ;  /* 0x0988000006c1afae */ /* 0x0005e2000d901d46 */
[C---:B------:R-:W-:Y:S01]  /*2c80*/  ISETP.GE.AND P0, PT, R0.reuse, 0x21, PT ;  /* 0x000000210000780c */ /* 0x040fe20003f06270 */
[----:B------:R-:W-:Y:S01]  /*2c90*/  IMAD.MOV.U32 R8, RZ, RZ, 0x20 ;  /* 0x00000020ff087424 */ /* 0x000fe200078e00ff */
[----:B------:R-:W-:Y:S01]  /*2ca0*/  ISETP.GE.AND P1, PT, R0, 0x1, PT ;  /* 0x000000010000780c */ /* 0x000fe20003f26270 */
[----:B------:R3:W-:Y:S04]  /*2cb0*/  @!P2 LDGSTS.E.BYPASS.LTC128B.128 [R193+0xb880], [R4.64], !P4 ;  /* 0x0b88000004c1afae */ /* 0x0007e8000e101d46 */
[----:B------:R-:W0:Y:S01]  /*2cc0*/  LDGDEPBAR ;  /* 0x00000000000079af */ /* 0x000e220000000000 */
[----:B------:R-:W-:Y:S01]  /*2cd0*/  WARPSYNC 0xffffffff ;  /* 0xffffffff00007948 */ /* 0x000fe20003800000 */
[----:B------:R-:W-:Y:S02]  /*2ce0*/  BSSY B0, `(.L_x_1474) ;  /* 0x00000cf000007945 */ /* 0x000fe40003800000 */
[----:B------:R-:W-:Y:S06]  /*2cf0*/  BAR.SYNC.DEFER_BLOCKING 0x0 ;  /* 0x0000000000007b1d */ /* 0x000fec0000010000 */
[----:B------:R-:W4:Y:S01]  /*2d00*/  S2R R13, SR_TID.X ;  /* 0x00000000000d7919 */ /* 0x000f220000002100 */
[----:B-1----:R-:W-:-:S04]  /*2d10*/  IMAD.WIDE.U32 R2, R72, c[0x0][0x1e0], RZ ;  /* 0x0000780048027a25 */ /* 0x002fc800078e00ff */
[----:B------:R-:W-:Y:S02]  /*2d20*/  IMAD.IADD R0, R3, 0x1, R9 ;  /* 0x0000000103007824 */ /* 0x000fe400078e0209 */
[----:B------:R-:W-:-:S04]  /*2d30*/  IMAD.WIDE.U32 R2, R2, 0x30, R74 ;  /* 0x0000003002027825 */ /* 0x000fc800078e004a */
[----:B------:R-:W-:Y:S01]  /*2d40*/  IMAD R0, R0, 0x30, RZ ;  /* 0x0000003000007824 */ /* 0x000fe200078e02ff */
[----:B---3--:R-:W-:Y:S01]  /*2d50*/  @P1 LEA R4, P3, R2, c[0x0][0x1c8], 0x1 ;  /* 0x0000720002041a11 */ /* 0x008fe200078608ff */
[----:B--2---:R-:W-:-:S04]  /*2d60*/  IMAD.WIDE.U32 R6, R8, c[0x0][0x1e0], RZ ;  /* 0x0000780008067a25 */ /* 0x004fc800078e00ff */
[----:B------:R-:W-:Y:S02]  /*2d70*/  IMAD R5, R8, c[0x0][0x1e4], RZ ;  /* 0x0000790008057a24 */ /* 0x000fe400078e02ff */
[----:B------:R-:W-:Y:S01]  /*2d80*/  IMAD.IADD R0, R3, 0x1, R0 ;  /* 0x0000000103007824 */ /* 0x000fe200078e0200 */
[----:B------:R-:W-:Y:S02]  /*2d90*/  @P0 IADD3 R3, P2, R2, R6, RZ ;  /* 0x0000000602030210 */ /* 0x000fe40007f5e0ff */
[----:B----4-:R-:W-:Y:S02]  /*2da0*/  ISETP.GT.AND P4, PT, R13, 0x3f, PT ;  /* 0x0000003f0d00780c */ /* 0x010fe40003f84270 */
[----:B------:R-:W-:Y:S02]  /*2db0*/  @P0 IADD3.X R6, R0, R7, R5, P2, !PT ;  /* 0x0000000700060210 */ /* 0x000fe400017fe405 */
[----:B------:R-:W-:Y:S01]  /*2dc0*/  @P1 LEA.HI.X R5, R2, c[0x0][0x1cc], R0, 0x1, P3 ;  /* 0x0000730002051a11 */ /* 0x000fe200018f0c00 */
[----:B------:R-:W-:Y:S01]  /*2dd0*/  IMAD R0, R11, c[0x0][0x208], RZ ;  /* 0x000082000b007a24 */ /* 0x000fe200078e02ff */
[----:B------:R-:W-:-:S02]  /*2de0*/  LOP3.LUT P3, RZ, R237, 0x1, RZ, 0xc0, !PT ;  /* 0x00000001edff7812 */ /* 0x000fc4000786c0ff */
[----:B------:R-:W-:Y:S01]  /*2df0*/  @P0 LEA R2, P2, R3, c[0x0][0x1c8], 0x1 ;  /* 0x0000720003020a11 */ /* 0x000fe200078408ff */
[----:B------:R-:W-:-:S03]  /*2e00*/  IMAD R0, R72, c[0x0][0x20c], R0 ;  /* 0x0000830048007a24 */ /* 0x000fc600078e0200 */
[----:B------:R-:W-:Y:S01]  /*2e10*/  @P0 LEA.HI.X R3, R3, c[0x0][0x1cc], R6, 0x1, P2 ;  /* 0x0000730003030a11 */ /* 0x000fe200010f0c06 */
[----:B------:R-:W-:Y:S01]  /*2e20*/  IMAD.WIDE.U32 R6, R72, c[0x0][0x208], RZ ;  /* 0x0000820048067a25 */ /* 0x000fe200078e00ff */
[----:B------:R-:W-:-:S03]  /*2e30*/  LOP3.LUT P2, RZ, R48, 0x2, RZ, 0xc0, !PT ;  /* 0x0000000230ff7812 */ /* 0x000fc6000784c0ff */
[----:B------:R-:W-:Y:S02]  /*2e40*/  IMAD.IADD R0, R7, 0x1, R0 ;  /* 0x0000000107007824 */ /* 0x000fe400078e0200 */
[----:B------:R-:W-:Y:S01]  /*2e50*/  @!PT LDS RZ, [RZ] ;  /* 0x00000000fffff984 */ /* 0x000fe20000000800 */
[----:B------:R-:W-:Y:S01]  /*2e60*/  @!PT LDS RZ, [RZ] ;  /* 0x00000000fffff984 */ /* 0x000fe20000000800 */
[----:B------:R-:W-:Y:S01]  /*2e70*/  @!PT LDS RZ, [RZ] ;  /* 0x00000000fffff984 */ /* 0x000fe20000000800 */
[----:B------:R1:W-:Y:S02]  /*2e80*/  @P1 LDGSTS.E.BYPASS.LTC128B.128 [R193+0x3c80], [R4.64], !P3 ;  /* 0x03c8000004c11fae */ /* 0x0003e4000d901d46 */
[----:B------:R-:W-:Y:S02]  /*2e90*/  IMAD R0, R0, 0x30, RZ ;  /* 0x0000003000007824 */ /* 0x000fe400078e02ff */
[----:B------:R1:W-:Y:S04]  /*2ea0*/  @P1 LDGSTS.E.BYPASS.LTC128B.128 [R193+0x4880], [R4.64+0x40], !P6 ;  /* 0x0488004004c11fae */ /* 0x0003e8000f101d46 */
[----:B------:R1:W-:Y:S04]  /*2eb0*/  @P1 LDGSTS.E.BYPASS.LTC128B.128 [R193+0x5480], [R4.64+0x80], !P5 ;  /* 0x0548008004c11fae */ /* 0x0003e8000e901d46 */
[----:B------:R2:W-:Y:S01]  /*2ec0*/  @P0 LDGSTS.E.BYPASS.LTC128B.128 [R193+0x4480], [R2.64], !P3 ;  /* 0x0448000002c10fae */ /* 0x0005e2000d901d46 */
[----:B------:R-:W-:-:S03]  /*2ed0*/  LOP3.LUT P3, RZ, R48, 0x1, RZ, 0xc0, !PT ;  /* 0x0000000130ff7812 */ /* 0x000fc6000786c0ff */
[----:B------:R2:W-:Y:S04]  /*2ee0*/  @P0 LDGSTS.E.BYPASS.LTC128B.128 [R193+0x5080], [R2.64+0x40], !P6 ;  /* 0x0508004002c10fae */ /* 0x0005e8000f101d46 */
[----:B------:R2:W-:Y:S04]  /*2ef0*/  @P0 LDGSTS.E.BYPASS.LTC128B.128 [R193+0x5c80], [R2.64+0x80], !P5 ;  /* 0x05c8008002c10fae */ /* 0x0005e8000e901d46 */
[----:B------:R-:W0:Y:S01]  /*2f00*/  LDGDEPBAR ;  /* 0x00000000000079af */ /* 0x000e220000000000 */
[----:B--2---:R-:W-:Y:S01]  /*2f10*/  IMAD.MOV.U32 R2, RZ, RZ, R222 ;  /* 0x000000ffff027224 */ /* 0x004fe200078e00de */
[----:B------:R-:W-:-:S04]  /*2f20*/  DEPBAR.LE SB0, 0x1 ;  /* 0x000080400000791a */ /* 0x000fc80000000000 */
[----:B------:R-:W-:-:S04]  /*2f30*/  DEPBAR.LE SB0, 0x0 ;  /* 0x000080000000791a */ /* 0x000fc80000000000 */
[----:B------:R-:W-:Y:S01]  /*2f40*/  BAR.SYNC.DEFER_BLOCKING 0x0 ;  /* 0x0000000000007b1d */ /* 0x000fe20000010000 */
[----:B------:R-:W-:-:S04]  /*2f50*/  IMAD.MOV.U32 R3, RZ, RZ, R224 ;  /* 0x000000ffff037224 */ /* 0x000fc800078e00e0 */
[----:B-1----:R-:W-:-:S04]  /*2f60*/  IMAD.WIDE.U32 R4, R6, 0x30, R2 ;  /* 0x0000003006047825 */ /* 0x002fc800078e0002 */
[----:B------:R-:W-:Y:S01]  /*2f70*/  IMAD.IADD R0, R5, 0x1, R0 ;  /* 0x0000000105007824 */ /* 0x000fe200078e0200 */
[----:B------:R-:W-:Y:S01]  /*2f80*/  LEA R2, P0, R4, c[0x0][0x1f8], 0x1 ;  /* 0x00007e0004027a11 */ /* 0x000fe200078008ff */
[----:B------:R-:W-:-:S03]  /*2f90*/  @!P4 IMAD.MOV.U32 R5, RZ, RZ, c[0x0][0x208] ;  /* 0x00008200ff05c624 */ /* 0x000fc600078e00ff */
[----:B------:R-:W-:Y:S01]  /*2fa0*/  LEA.HI.X R3, R4, c[0x0][0x1fc], R0, 0x1, P0 ;  /* 0x00007f0004037a11 */ /* 0x000fe200000f0c00 */
[----:B------:R-:W-:Y:S01]  /*2fb0*/  @!P4 IMAD.MOV.U32 R4, RZ, RZ, c[0x0][0x20c] ;  /* 0x00008300ff04c624 */ /* 0x000fe200078e00ff */
[C---:B------:R-:W-:Y:S02]  /*2fc0*/  @!P4 LEA R16, P0, R5.reuse, R2, 0x6 ;  /* 0x000000020510c211 */ /* 0x040fe400078030ff */
[----:B------:R-:W-:Y:S02]  /*2fd0*/  IADD3 R0, R12, R19, -R229 ;  /* 0x000000130c007210 */ /* 0x000fe40007ffe8e5 */
[----:B------:R-:W-:Y:S02]  /*2fe0*/  @!P4 LEA.HI.X R17, R5, R3, R4, 0x6, P0 ;  /* 0x000000030511c211 */ /* 0x000fe400000f3404 */
[C---:B------:R-:W-:Y:S01]  /*2ff0*/  ISETP.LT.OR P0, PT, R0.reuse, 0x1, !P3 ;  /* 0x000000010000780c */ /* 0x040fe20005f01670 */
[----:B------:R-:W-:Y:S01]  /*3000*/  LDSM.16.M88.4 R8, [R182+0x1000] ;  /* 0x00100000b608783b */ /* 0x000fe20000000200 */
[----:B------:R-:W-:-:S03]  /*3010*/  @!P4 ISETP.LT.OR P3, PT, R0, 0x21, !P3 ;  /* 0x000000210000c80c */ /* 0x000fc60005f61670 */
[----:B------:R-:W1:Y:S04]  /*3020*/  LDSM.16.M88.4 R32, [R123] ;  /* 0x000000007b20783b */ /* 0x000e680000000200 */
[----:B------:R-:W2:Y:S04]  /*3030*/  LDSM.16.M88.4 R28, [R123+0x400] ;  /* 0x000400007b1c783b */ /* 0x000ea80000000200 */
[----:B------:R-:W3:Y:S04]  /*3040*/  LDSM.16.M88.4 R20, [R123+0x800] ;  /* 0x000800007b14783b */ /* 0x000ee80000000200 */
[----:B------:R-:W4:Y:S04]  /*3050*/  LDSM.16.M88.4 R12, [R182] ;  /* 0x00000000b60c783b */ /* 0x000f280000000200 */
[----:B------:R-:W-:Y:S04]  /*3060*/  LDSM.16.M88.4 R24, [R183] ;  /* 0x00000000b718783b */ /* 0x000fe80000000200 */
[----:B------:R-:W-:Y:S04]  /*3070*/  LDSM.16.M88.4 R4, [R183+0x1000] ;  /* 0x00100000b704783b */ /* 0x000fe80000000200 */
[----:B------:R-:W5:Y:S04]  /*3080*/  LDSM.16.M88.4 R36, [R184] ;  /* 0x00000000b824783b */ /* 0x000f680000000200 */
[----:B------:R-:W4:Y:S04]  /*3090*/  LDSM.16.M88.4 R40, [R192] ;  /* 0x00000000c028783b */ /* 0x000f280000000200 */
[----:B------:R-:W4:Y:S04]  /*30a0*/  LDSM.16.M88.4 R44, [R191] ;  /* 0x00000000bf2c783b */ /* 0x000f280000000200 */
[----:B------:R-:W-:Y:S01]  /*30b0*/  @!PT LDS RZ, [RZ] ;  /* 0x00000000fffff984 */ /* 0x000fe20000000800 */
[----:B------:R-:W-:Y:S01]  /*30c0*/  @!PT LDS RZ, [RZ] ;  /* 0x00000000fffff984 */ /* 0x000fe20000000800 */
[----:B------:R-:W-:Y:S01]  /*30d0*/  @!PT LDS RZ, [RZ] ;  /* 0x00000000fffff984 */ /* 0x000fe20000000800 */
[----:B------:R4:W-:Y:S01]  /*30e0*/  LDGSTS.E.BYPASS.LTC128B.128 [R193+0x1880], [R2.64], !P0 ;  /* 0x0188000002c17fae */ /* 0x0009e2000c101d46 */
[----:B------:R-:W-:Y:S01]  /*30f0*/  ISETP.LT.OR P0, PT, R0, 0x1, !P2 ;  /* 0x000000010000780c */ /* 0x000fe20005701670 */
[C---:B-1----:R-:W-:Y:S08]  /*3100*/  HMMA.16816.F32 R64, R8.reuse, R32, RZ ;  /* 0x000000200840723c */ /* 0x042ff000000018ff */
[----:B--2---:R-:W-:Y:S04]  /*3110*/  HMMA.16816.F32 R56, R8, R28, RZ ;  /* 0x0000001c0838723c */ /* 0x004fe800000018ff */
[----:B------:R1:W-:Y:S01]  /*3120*/  LDGSTS.E.BYPASS.LTC128B.128 [R193+0x2480], [R2.64+0x40], !P0 ;  /* 0x0248004002c17fae */ /* 0x0003e2000c101d46 */
[----:B------:R-:W-:-:S04]  /*3130*/  LOP3.LUT P0, RZ, R48, 0x4, RZ, 0xc0, !PT ;  /* 0x0000000430ff7812 */ /* 0x000fc8000780c0ff */
[C---:B------:R-:W-:Y:S01]  /*3140*/  ISETP.LT.OR P1, PT, R0.reuse, 0x1, !P0 ;  /* 0x000000010000780c */ /* 0x040fe20004721670 */
[----:B---3--:R-:W-:Y:S01]  /*3150*/  HMMA.16816.F32 R48, R8, R20, RZ ;  /* 0x000000140830723c */ /* 0x008fe200000018ff */
[----:B------:R-:W-:-:S07]  /*3160*/  @!P4 ISETP.LT.OR P0, PT, R0, 0x21, !P0 ;  /* 0x000000210000c80c */ /* 0x000fce0004701670 */
[----:B------:R-:W-:Y:S04]  /*3170*/  HMMA.16816.F32 R60, R8, R34, RZ ;  /* 0x00000022083c723c */ /* 0x000fe800000018ff */
[----:B------:R1:W-:Y:S01]  /*3180*/  LDGSTS.E.BYPASS.LTC128B.128 [R193+0x3080], [R2.64+0x80], !P1 ;  /* 0x0308008002c17fae */ /* 0x0003e2000c901d46 */
[----:B------:R-:W-:-:S03]  /*3190*/  @!P4 ISETP.LT.OR P1, PT, R0, 0x21, !P2 ;  /* 0x000000210000c80c */ /* 0x000fc60005721670 */
[C---:B------:R-:W-:Y:S01]  /*31a0*/  HMMA.16816.F32 R52, R8.reuse, R30, RZ ;  /* 0x0000001e0834723c */ /* 0x040fe200000018ff */
[----:B------:R2:W-:Y:S07]  /*31b0*/  @!P4 LDGSTS.E.BYPASS.LTC128B.128 [R193+0x2080], [R16.64], !P3 ;  /* 0x0208000010c1cfae */ /* 0x0005ee000d901d46 */
[----:B------:R-:W-:Y:S02]  /*31c0*/  HMMA.16816.F32 R8, R8, R22, RZ ;  /* 0x000000160808723c */ /* 0x000fe400000018ff */
[----:B------:R2:W-:Y:S04]  /*31d0*/  @!P4 LDGSTS.E.BYPASS.LTC128B.128 [R193+0x2c80], [R16.64+0x40], !P1 ;  /* 0x02c8004010c1cfae */ /* 0x0005e8000c901d46 */
[----:B------:R2:W-:Y:S01]  /*31e0*/  @!P4 LDGSTS.E.BYPASS.LTC128B.128 [R193+0x3880], [R16.64+0x80], !P0 ;  /* 0x0388008010c1cfae */ /* 0x0005e2000c101d46 */
[----:B------:R-:W-:Y:S01]  /*31f0*/  ISETP.GT.AND P0, PT, R72, R231, PT ;  /* 0x000000e74800720c */ /* 0x000fe20003f04270 */
[C---:B----4-:R-:W-:Y:S02]  /*3200*/  HMMA.16816.F32 R68, R12.reuse, R32, RZ ;  /* 0x000000200c44723c */ /* 0x050fe400000018ff */
[----:B------:R-:W0:Y:S06]  /*3210*/  LDGDEPBAR ;  /* 0x00000000000079af */ /* 0x000e2c0000000000 */
[C---:B------:R-:W-:Y:S01]  /*3220*/  HMMA.16816.F32 R88, R12.reuse, R34, RZ ;  /* 0x000000220c58723c */ /* 0x040fe200000018ff */
[----:B------:R-:W-:Y:S07]  /*3230*/  LDSM.16.M88.4 R32, [R123+0xc00] ;  /* 0x000c00007b20783b */ /* 0x000fee0000000200 */
[C---:B------:R-:W-:Y:S08]  /*3240*/  HMMA.16816.F32 R76, R12.reuse, R28, RZ ;  /* 0x0000001c0c4c723c */ /* 0x040ff000000018ff */
[C---:B------:R-:W-:Y:S01]  /*3250*/  HMMA.16816.F32 R84, R12.reuse, R30, RZ ;  /* 0x0000001e0c54723c */ /* 0x040fe200000018ff */
[----:B------:R-:W-:Y:S07]  /*3260*/  LDSM.16.M88.4 R28, [R123+0x1000] ;  /* 0x001000007b1c783b */ /* 0x000fee0000000200 */
[C---:B------:R-:W-:Y:S08]  /*3270*/  HMMA.16816.F32 R80, R12.reuse, R20, RZ ;  /* 0x000000140c50723c */ /* 0x040ff000000018ff */
[----:B------:R-:W-:Y:S01]  /*3280*/  HMMA.16816.F32 R96, R12, R22, RZ ;  /* 0x000000160c60723c */ /* 0x000fe200000018ff */
[----:B------:R-:W-:Y:S04]  /*3290*/  LDSM.16.M88.4 R12, [R123+0x1400] ;  /* 0x001400007b0c783b */ /* 0x000fe80000000200 */
[----:B------:R-:W-:Y:S03]  /*32a0*/  LDSM.16.M88.4 R20, [R183+0x3000] ;  /* 0x00300000b714783b */ /* 0x000fe60000000200 */
[C---:B-----5:R-:W-:Y:S08]  /*32b0*/  HMMA.16816.F32 R112, R4.reuse, R36, R64 ;  /* 0x000000240470723c */ /* 0x060ff00000001840 */
[C---:B------:R-:W-:Y:S01]  /*32c0*/  HMMA.16816.F32 R108, R4.reuse, R40, R56 ;  /* 0x00000028046c723c */ /* 0x040fe20000001838 */
[----:B------:R-:W-:Y:S07]  /*32d0*/  LDSM.16.M88.4 R56, [R188] ;  /* 0x00000000bc38783b */ /* 0x000fee0000000200 */
[C---:B------:R-:W-:Y:S01]  /*32e0*/  HMMA.16816.F32 R104, R4.reuse, R44, R48 ;  /* 0x0000002c0468723c */ /* 0x040fe20000001830 */
[----:B------:R-:W-:Y:S07]  /*32f0*/  LDSM.16.M88.4 R48, [R189] ;  /* 0x00000000bd30783b */ /* 0x000fee0000000200 */
[C---:B------:R-:W-:Y:S08]  /*3300*/  HMMA.16816.F32 R100, R4.reuse, R38, R60 ;  /* 0x000000260464723c */ /* 0x040ff0000000183c */
[C---:B------:R-:W-:Y:S01]  /*3310*/  HMMA.16816.F32 R92, R4.reuse, R42, R52 ;  /* 0x0000002a045c723c */ /* 0x040fe20000001834 */
[----:B------:R-:W-:Y:S07]  /*3320*/  LDSM.16.M88.4 R52, [R190] ;  /* 0x00000000be34783b */ /* 0x000fee0000000200 */
[----:B------:R-:W-:Y:S01]  /*3330*/  HMMA.16816.F32 R64, R4, R46, R8 ;  /* 0x0000002e0440723c */ /* 0x000fe20000001808 */
[----:B------:R-:W3:Y:S04]  /*3340*/  LDSM.16.M88.4 R4, [R182+0x3000] ;  /* 0x00300000b604783b */ /* 0x000ee80000000200 */
[----:B------:R-:W4:Y:S03]  /*3350*/  LDSM.16.M88.4 R8, [R182+0x2000] ;  /* 0x00200000b608783b */ /* 0x000f260000000200 */
[C---:B------:R-:W-:Y:S08]  /*3360*/  HMMA.16816.F32 R68, R24.reuse, R36, R68 ;  /* 0x000000241844723c */ /* 0x040ff00000001844 */
[C---:B------:R-:W-:Y:S08]  /*3370*/  HMMA.16816.F32 R36, R24.reuse, R38, R88 ;  /* 0x000000261824723c */ /* 0x040ff00000001858 */
[C---:B--2---:R-:W-:Y:S08]  /*3380*/  HMMA.16816.F32 R16, R24.reuse, R40, R76 ;  /* 0x000000281810723c */ /* 0x044ff0000000184c */
[C---:B------:R-:W-:Y:S08]  /*3390*/  HMMA.16816.F32 R60, R24.reuse, R44, R80 ;  /* 0x0000002c183c723c */ /* 0x040ff00000001850 */
[C---:B------:R-:W-:Y:S08]  /*33a0*/  HMMA.16816.F32 R40, R24.reuse, R42, R84 ;  /* 0x0000002a1828723c */ /* 0x040ff00000001854 */
[----:B------:R-:W-:Y:S01]  /*33b0*/  HMMA.16816.F32 R44, R24, R46, R96 ;  /* 0x0000002e182c723c */ /* 0x000fe20000001860 */
[----:B------:R-:W2:Y:S07]  /*33c0*/  LDSM.16.M88.4 R24, [R183+0x2000] ;  /* 0x00200000b718783b */ /* 0x000eae0000000200 */
[C---:B---3--:R-:W-:Y:S08]  /*33d0*/  HMMA.16816.F32 R108, R4.reuse, R28, R108 ;  /* 0x0000001c046c723c */ /* 0x048ff0000000186c */
[----:B------:R-:W-:Y:S08]  /*33e0*/  HMMA.16816.F32 R100, R4, R34, R100 ;  /* 0x000000220464723c */ /* 0x000ff00000001864 */
[-C--:B----4-:R-:W-:Y:S08]  /*33f0*/  HMMA.16816.F32 R76, R8, R32.reuse, R68 ;  /* 0x00000020084c723c */ /* 0x090ff00000001844 */
[C---:B------:R-:W-:Y:S08]  /*3400*/  HMMA.16816.F32 R80, R4.reuse, R32, R112 ;  /* 0x000000200450723c */ /* 0x040ff00000001870 */
[C---:B------:R-:W-:Y:S08]  /*3410*/  HMMA.16816.F32 R104, R4.reuse, R12, R104 ;  /* 0x0000000c0468723c */ /* 0x040ff00000001868 */
[----:B------:R-:W-:Y:S08]  /*3420*/  HMMA.16816.F32 R92, R4, R30, R92 ;  /* 0x0000001e045c723c */ /* 0x000ff0000000185c */
[----:B------:R-:W-:Y:S01]  /*3430*/  HMMA.16816.F32 R68, R8, R34, R36 ;  /* 0x000000220844723c */ /* 0x000fe20000001824 */
[----:B------:R-:W-:Y:S07]  /*3440*/  LDSM.16.M88.4 R36, [R123+0x2000] ;  /* 0x002000007b24783b */ /* 0x000fee0000000200 */
[----:B------:R-:W-:Y:S08]  /*3450*/  HMMA.16816.F32 R84, R4, R14, R64 ;  /* 0x0000000e0454723c */ /* 0x000ff00000001840 */
[C---:B------:R-:W-:Y:S01]  /*3460*/  HMMA.16816.F32 R32, R8.reuse, R28, R16 ;  /* 0x0000001c0820723c */ /* 0x040fe20000001810 */
[----:B------:R-:W-:Y:S07]  /*3470*/  LDSM.16.M88.4 R16, [R182+0x4000] ;  /* 0x00400000b610783b */ /* 0x000fee0000000200 */
[C---:B------:R-:W-:Y:S01]  /*3480*/  HMMA.16816.F32 R28, R8.reuse, R30, R40 ;  /* 0x0000001e081c723c */ /* 0x040fe20000001828 */
[----:B------:R-:W-:Y:S07]  /*3490*/  LDSM.16.M88.4 R40, [R123+0x1c00] ;  /* 0x001c00007b28783b */ /* 0x000fee0000000200 */
[C---:B------:R-:W-:Y:S08]  /*34a0*/  HMMA.16816.F32 R4, R8.reuse, R12, R60 ;  /* 0x0000000c0804723c */ /* 0x040ff0000000183c */
[----:B------:R-:W-:Y:S01]  /*34b0*/  HMMA.16816.F32 R8, R8, R14, R44 ;  /* 0x0000000e0808723c */ /* 0x000fe2000000182c */
[----:B------:R-:W-:Y:S04]  /*34c0*/  LDSM.16.M88.4 R12, [R182+0x5000] ;  /* 0x00500000b60c783b */ /* 0x000fe80000000200 */
[----:B------:R-:W3:Y:S03]  /*34d0*/  LDSM.16.M88.4 R44, [R123+0x1800] ;  /* 0x001800007b2c783b */ /* 0x000ee60000000200 */
[C---:B------:R-:W-:Y:S08]  /*34e0*/  HMMA.16816.F32 R60, R20.reuse, R54, R100 ;  /* 0x00000036143c723c */ /* 0x040ff00000001864 */
[C---:B------:R-:W-:Y:S08]  /*34f0*/  HMMA.16816.F32 R112, R20.reuse, R48, R108 ;  /* 0x000000301470723c */ /* 0x040ff0000000186c */
[C---:B------:R-:W-:Y:S08]  /*3500*/  HMMA.16816.F32 R64, R20.reuse, R52, R80 ;  /* 0x000000341440723c */ /* 0x040ff00000001850 */
[C---:B------:R-:W-:Y:S08]  /*3510*/  HMMA.16816.F32 R108, R20.reuse, R50, R92 ;  /* 0x00000032146c723c */ /* 0x040ff0000000185c */
[----:B------:R-:W-:Y:S08]  /*3520*/  HMMA.16816.F32 R116, R20, R56, R104 ;  /* 0x000000381474723c */ /* 0x000ff00000001868 */
[----:B--2---:R-:W-:Y:S08]  /*3530*/  HMMA.16816.F32 R100, R24, R52, R76 ;  /* 0x000000341864723c */ /* 0x004ff0000000184c */
[----:B------:R-:W-:Y:S01]  /*3540*/  HMMA.16816.F32 R104, R20, R58, R84 ;  /* 0x0000003a1468723c */ /* 0x000fe20000001854 */
[----:B------:R-:W-:Y:S07]  /*3550*/  LDSM.16.M88.4 R20, [R185] ;  /* 0x00000000b914783b */ /* 0x000fee0000000200 */
[C---:B------:R-:W-:Y:S08]  /*3560*/  HMMA.16816.F32 R96, R24.reuse, R54, R68 ;  /* 0x000000361860723c */ /* 0x040ff00000001844 */
[C---:B------:R-:W-:Y:S01]  /*3570*/  HMMA.16816.F32 R92, R24.reuse, R48, R32 ;  /* 0x00000030185c723c */ /* 0x040fe20000001820 */
[----:B------:R-:W-:Y:S07]  /*3580*/  LDSM.16.M88.4 R32, [R187] ;  /* 0x00000000bb20783b */ /* 0x000fee0000000200 */
[C---:B------:R-:W-:Y:S01]  /*3590*/  HMMA.16816.F32 R88, R24.reuse, R50, R28 ;  /* 0x000000321858723c */ /* 0x040fe2000000181c */
[----:B------:R-:W-:Y:S07]  /*35a0*/  LDSM.16.M88.4 R28, [R186] ;  /* 0x00000000ba1c783b */ /* 0x000fee0000000200 */
[C---:B------:R-:W-:Y:S01]  /*35b0*/  HMMA.16816.F32 R84, R24.reuse, R56, R4 ;  /* 0x000000381854723c */ /* 0x040fe20000001804 */
[----:B------:R-:W2:Y:S07]  /*35c0*/  LDSM.16.M88.4 R4, [R183+0x5000] ;  /* 0x00500000b704783b */ /* 0x000eae0000000200 */
[----:B------:R-:W-:Y:S01]  /*35d0*/  HMMA.16816.F32 R80, R24, R58, R8 ;  /* 0x0000003a1850723c */ /* 0x000fe20000001808 */
[----:B------:R-:W4:Y:S01]  /*35e0*/  LDSM.16.M88.4 R8, [R183+0x4000] ;  /* 0x00400000b708783b */ /* 0x000f220000000200 */
[----:B------:R-:W-:-:S06]  /*35f0*/  DEPBAR.LE SB0, 0x0 ;  /* 0x000080000000791a */ /* 0x000fcc0000000000 */
[C---:B---3--:R-:W-:Y:S08]  /*3600*/  HMMA.16816.F32 R76, R12.reuse, R44, R64 ;  /* 0x0000002c0c4c723c */ /* 0x048ff00000001840 */
[----:B------:R-:W-:Y:S08]  /*3610*/  HMMA.16816.F32 R68, R12, R46, R60 ;  /* 0x0000002e0c44723c */ /* 0x000ff0000000183c */
[----:B------:R-:W-:Y:S08]  /*3620*/  HMMA.16816.F32 R48, R16, R44, R100 ;  /* 0x0000002c1030723c */ /* 0x000ff00000001864 */
        /* <DEDUP_REMOVED lines=8> */
[----:B------:R-:W-:Y:S08]  /*36b0*/  HMMA.16816.F32 R16, R16, R38, R80 ;  /* 0x000000261010723c */ /* 0x000ff00000001850 */
[C---:B--2---:R-:W-:Y:S08]  /*36c0*/  HMMA.16816.F32 R76, R4.reuse, R32, R76 ;  /* 0x00000020044c723c */ /* 0x044ff0000000184c */
[----:B------:R-:W-:Y:S08]  /*36d0*/  HMMA.16816.F32 R68, R4, R34, R68 ;  /* 0x000000220444723c */ /* 0x000ff00000001844 */
[C---:B----4-:R-:W-:Y:S08]  /*36e0*/  HMMA.16816.F32 R48, R8.reuse, R32, R48 ;  /* 0x000000200830723c */ /* 0x050ff00000001830 */
[----:B------:R-:W-:Y:S08]  /*36f0*/  HMMA.16816.F32 R44, R8, R34, R44 ;  /* 0x00000022082c723c */ /* 0x000ff0000000182c */
[C---:B------:R-:W-:Y:S08]  /*3700*/  HMMA.16816.F32 R64, R4.reuse, R28, R64 ;  /* 0x0000001c0440723c */ /* 0x040ff00000001840 */
[----:B------:R-:W-:Y:S08]  /*3710*/  HMMA.16816.F32 R60, R4, R30, R60 ;  /* 0x0000001e043c723c */ /* 0x000ff0000000183c */
[----:B------:R-:W-:Y:S08]  /*3720*/  HMMA.16816.F32 R32, R8, R28, R24 ;  /* 0x0000001c0820723c */ /* 0x000ff00000001818 */
[C---:B------:R-:W-:Y:S08]  /*3730*/  HMMA.16816.F32 R56, R4.reuse, R20, R56 ;  /* 0x000000140438723c */ /* 0x040ff00000001838 */
[----:B------:R-:W-:Y:S08]  /*3740*/  HMMA.16816.F32 R52, R4, R22, R52 ;  /* 0x000000160434723c */ /* 0x000ff00000001834 */
[C---:B------:R-:W-:Y:S08]  /*3750*/  HMMA.16816.F32 R28, R8.reuse, R30, R40 ;  /* 0x0000001e081c723c */ /* 0x040ff00000001828 */
[C---:B------:R-:W-:Y:S08]  /*3760*/  HMMA.16816.F32 R88, R8.reuse, R20, R12 ;  /* 0x000000140858723c */ /* 0x040ff0000000180c */
[----:B------:R-:W-:Y:S01]  /*3770*/  HMMA.16816.F32 R36, R8, R22, R16 ;  /* 0x000000160824723c */ /* 0x000fe20000001810 */
[----:B------:R-:W-:Y:S06]  /*3780*/  BAR.SYNC.DEFER_BLOCKING 0x0 ;  /* 0x0000000000007b1d */ /* 0x000fec0000010000 */
[----:B------:R-:W-:Y:S01]  /*3790*/  @!UPT UIADD3 URZ, URZ, URZ, URZ ;  /* 0x0000003f3f3ff290 */ /* 0x000fe2000fffe03f */
[----:B------:R-:W-:Y:S11]  /*37a0*/  @!P0 BRA `(.L_x_1475) ;  /* 0x0000022000008947 */ /* 0x000ff60003800000 */
[----:B-1----:R-:W-:Y:S02]  /*37b0*/  IADD3 R3, -R229, 0x30, RZ ;  /* 0x00000030e5037810 */ /* 0x002fe40007ffe1ff */
[----:B------:R-:W-:-:S02]  /*37c0*/  IADD3 R0, R217, -0x2, RZ ;  /* 0xfffffffed9007810 */ /* 0x000fc40007ffe0ff */
[C---:B------:R-:W-:Y:S02]  /*37d0*/  ISETP.GE.AND P0, PT, R3.reuse, 0x21, PT ;  /* 0x000000210300780c */ /* 0x040fe40003f06270 */
        /* <DEDUP_REMOVED lines=31> */
.L_x_1475:
[----:B-1----:R-:W-:Y:S05]  /*39d0*/  BSYNC B0 ;  /* 0x0000000000007941 */ /* 0x002fea0003800000 */
.L_x_1474:
[----:B------:R-:W2:Y:S04]  /*39e0*/  LDL R0, [R1+0x3c] ;  /* 0x00003c0001007983 */ /* 0x000ea80000100800 */
[----:B------:R-:W-:Y:S04]  /*39f0*/  LDSM.16.MT88.4 R80, [R181+0xc00] ;  /* 0x000c0000b550783b */ /* 0x000fe80000004200 */
[----:B------:R-:W-:Y:S04]  /*3a00*/  LDSM.16.MT88.4 R40, [R180] ;  /* 0x00000000b428783b */ /* 0x000fe80000004200 */
[----:B------:R-:W-:Y:S04]  /*3a10*/  LDSM.16.MT88.4 R84, [R180+0x1800] ;  /* 0x00180000b454783b */ /* 0x000fe80000004200 */
[----:B------:R-:W-:Y:S04]  /*3a20*/  LDSM.16.MT88.4 R92, [R181+0x1800] ;  /* 0x00180000b55c783b */ /* 0x000fe80000004200 */
[----:B------:R-:W0:Y:S01]  /*3a30*/  LDGDEPBAR ;  /* 0x00000000000079af */ /* 0x000e220000000000 */
[----:B--2---:R-:W-:-:S03]  /*3a40*/  IMAD.IADD R0, R73, 0x1, -R0 ;  /* 0x0000000149007824 */ /* 0x004fc600078e0a00 */
[----:B------:R-:W-:Y:S02]  /*3a50*/  LDSM.16.MT88.4 R72, [R180+0xc00] ;  /* 0x000c0000b448783b */ /* 0x000fe40000004200 */
[C---:B------:R-:W-:Y:S02]  /*3a60*/  ISETP.GT.AND P1, PT, R0.reuse, RZ, PT ;  /* 0x000000ff0000720c */ /* 0x040fe40003f24270 */
[----:B------:R-:W-:Y:S02]  /*3a70*/  ISETP.GT.AND P0, PT, R0, 0x1, PT ;  /* 0x000000010000780c */ /* 0x000fe40003f04270 */
[----:B------:R-:W-:Y:S02]  /*3a80*/  FSEL R4, R76, -INF , P1 ;  /* 0xff8000004c047808 */ /* 0x000fe40000800000 */
[----:B------:R-:W-:Y:S02]  /*3a90*/  FSEL R5, R77, -INF , P0 ;  /* 0xff8000004d057808 */ /* 0x000fe40000000000 */
[----:B------:R-:W-:-:S02]  /*3aa0*/  ISETP.GT.AND P2, PT, R0, 0x8, PT ;  /* 0x000000080000780c */ /* 0x000fc40003f44270 */
[----:B------:R-:W-:Y:S02]  /*3ab0*/  FSEL R9, R79, -INF , P0 ;  /* 0xff8000004f097808 */ /* 0x000fe40000000000 */
[----:B------:R-:W-:Y:S02]  /*3ac0*/  FSEL R127, R51, -INF , P0 ;  /* 0xff800000337f7808 */ /* 0x000fe40000000000 */
[----:B------:R-:W-:Y:S02]  /*3ad0*/  FSEL R23, R49, -INF , P0 ;  /* 0xff80000031177808 */ /* 0x000fe40000000000 */
[----:B------:R-:W-:Y:S02]  /*3ae0*/  ISETP.GT.AND P0, PT, R0, 0x9, PT ;  /* 0x000000090000780c */ /* 0x000fe40003f04270 */
[----:B------:R-:W-:Y:S02]  /*3af0*/  FSEL R6, R68, -INF , P2 ;  /* 0xff80000044067808 */ /* 0x000fe40001000000 */
[----:B------:R-:W-:-:S02]  /*3b00*/  FMNMX.FTZ R2, R4, R5, !PT ;  /* 0x0000000504027209 */ /* 0x000fc40007810000 */
[----:B------:R-:W-:Y:S02]  /*3b10*/  FSEL R7, R69, -INF , P0 ;  /* 0xff80000045077808 */ /* 0x000fe40000000000 */
[----:B------:R-:W-:Y:S02]  /*3b20*/  ISETP.GT.AND P4, PT, R0, 0x10, PT ;  /* 0x000000100000780c */ /* 0x000fe40003f84270 */
[----:B------:R-:W-:Y:S02]  /*3b30*/  FMNMX.FTZ R2, R6, R2, !PT ;  /* 0x0000000206027209 */ /* 0x000fe40007810000 */
[----:B------:R-:W-:Y:S02]  /*3b40*/  ISETP.GT.AND P3, PT, R0, 0x11, PT ;  /* 0x000000110000780c */ /* 0x000fe40003f64270 */
[----:B------:R-:W-:Y:S02]  /*3b50*/  FSEL R13, R64, -INF , P4 ;  /* 0xff800000400d7808 */ /* 0x000fe40002000000 */
[----:B------:R-:W-:-:S02]  /*3b60*/  FMNMX.FTZ R2, R7, R2, !PT ;  /* 0x0000000207027209 */ /* 0x000fc40007810000 */
[C---:B------:R-:W-:Y:S02]  /*3b70*/  ISETP.GT.AND P6, PT, R0.reuse, 0x18, PT ;  /* 0x000000180000780c */ /* 0x040fe40003fc4270 */
[----:B------:R-:W-:Y:S02]  /*3b80*/  FSEL R15, R65, -INF , P3 ;  /* 0xff800000410f7808 */ /* 0x000fe40001800000 */
[----:B------:R-:W-:Y:S02]  /*3b90*/  FMNMX.FTZ R2, R13, R2, !PT ;  /* 0x000000020d027209 */ /* 0x000fe40007810000 */
[----:B------:R-:W-:Y:S02]  /*3ba0*/  ISETP.GT.AND P5, PT, R0, 0x19, PT ;  /* 0x000000190000780c */ /* 0x000fe40003fa4270 */
[----:B------:R-:W-:Y:S02]  /*3bb0*/  FSEL R19, R60, -INF , P6 ;  /* 0xff8000003c137808 */ /* 0x000fe40003000000 */
[----:B------:R-:W-:-:S02]  /*3bc0*/  FMNMX.FTZ R2, R15, R2, !PT ;  /* 0x000000020f027209 */ /* 0x000fc40007810000 */
[----:B------:R-:W-:Y:S02]  /*3bd0*/  ISETP.GT.AND P3, PT, R0, 0x20, PT ;  /* 0x000000200000780c */ /* 0x000fe40003f64270 */
[----:B------:R-:W-:Y:S02]  /*3be0*/  FSEL R20, R61, -INF , P5 ;  /* 0xff8000003d147808 */ /* 0x000fe40002800000 */
[----:B------:R-:W-:Y:S02]  /*3bf0*/  FMNMX.FTZ R2, R19, R2, !PT ;  /* 0x0000000213027209 */ /* 0x000fe40007810000 */
[----:B------:R-:W-:Y:S02]  /*3c00*/  FSEL R8, R78, -INF , P1 ;  /* 0xff8000004e087808 */ /* 0x000fe40000800000 */
[----:B------:R-:W-:Y:S02]  /*3c10*/  FSEL R10, R70, -INF , P2 ;  /* 0xff800000460a7808 */ /* 0x000fe40001000000 */
[----:B------:R-:W-:-:S02]  /*3c20*/  FSEL R117, R46, -INF , P2 ;  /* 0xff8000002e757808 */ /* 0x000fc40001000000 */
[----:B------:R-:W-:Y:S02]  /*3c30*/  FSEL R78, R44, -INF , P2 ;  /* 0xff8000002c4e7808 */ /* 0x000fe40001000000 */
[----:B------:R-:W-:Y:S02]  /*3c40*/  ISETP.GT.AND P2, PT, R0, 0x21, PT ;  /* 0x000000210000780c */ /* 0x000fe40003f44270 */
[----:B------:R-:W-:Y:S02]  /*3c50*/  FSEL R146, R56, -INF , P3 ;  /* 0xff80000038927808 */ /* 0x000fe40001800000 */
[----:B------:R-:W-:Y:S02]  /*3c60*/  FMNMX.FTZ R2, R20, R2, !PT ;  /* 0x0000000214027209 */ /* 0x000fe40007810000 */
[----:B------:R-:W-:Y:S02]  /*3c70*/  FSEL R128, R50, -INF , P1 ;  /* 0xff80000032807808 */ /* 0x000fe40000800000 */
[----:B------:R-:W-:-:S02]  /*3c80*/  FSEL R22, R48, -INF , P1 ;  /* 0xff80000030167808 */ /* 0x000fc40000800000 */
[----:B------:R-:W-:Y:S01]  /*3c90*/  ISETP.GT.AND P1, PT, R0, 0x28, PT ;  /* 0x000000280000780c */ /* 0x000fe20003f24270 */
[----:B------:R-:W-:Y:S01]  /*3ca0*/  LDSM.16.MT88.4 R48, [R181+0x400] ;  /* 0x00040000b530783b */ /* 0x000fe20000004200 */
[----:B------:R-:W-:Y:S02]  /*3cb0*/  FSEL R148, R57, -INF , P2 ;  /* 0xff80000039947808 */ /* 0x000fe40001000000 */
[----:B------:R-:W-:Y:S02]  /*3cc0*/  FMNMX.FTZ R2, R146, R2, !PT ;  /* 0x0000000292027209 */ /* 0x000fe40007810000 */
[----:B------:R-:W-:Y:S02]  /*3cd0*/  FSEL R11, R71, -INF , P0 ;  /* 0xff800000470b7808 */ /* 0x000fe40000000000 */
[----:B------:R-:W-:Y:S01]  /*3ce0*/  FSEL R116, R47, -INF , P0 ;  /* 0xff8000002f747808 */ /* 0x000fe20000000000 */
[----:B------:R-:W-:Y:S01]  /*3cf0*/  LDSM.16.MT88.4 R68, [R180+0x1c00] ;  /* 0x001c0000b444783b */ /* 0x000fe20000004200 */
[----:B------:R-:W-:-:S02]  /*3d00*/  FSEL R77, R45, -INF , P0 ;  /* 0xff8000002d4d7808 */ /* 0x000fc40000000000 */
[----:B------:R-:W-:Y:S01]  /*3d10*/  ISETP.GT.AND P0, PT, R0, 0x29, PT ;  /* 0x000000290000780c */ /* 0x000fe20003f04270 */
[----:B------:R-:W-:Y:S01]  /*3d20*/  LDSM.16.MT88.4 R44, [R181] ;  /* 0x00000000b52c783b */ /* 0x000fe20000004200 */
[----:B------:R-:W-:Y:S02]  /*3d30*/  FSEL R147, R52, -INF , P1 ;  /* 0xff80000034937808 */ /* 0x000fe40000800000 */
[----:B------:R-:W-:Y:S02]  /*3d40*/  FMNMX.FTZ R2, R148, R2, !PT ;  /* 0x0000000294027209 */ /* 0x000fe40007810000 */
[----:B------:R-:W-:Y:S02]  /*3d50*/  FSEL R149, R53, -INF , P0 ;  /* 0xff80000035957808 */ /* 0x000fe40000000000 */
[----:B------:R-:W-:Y:S02]  /*3d60*/  FMNMX.FTZ R2, R147, R2, !PT ;  /* 0x0000000293027209 */ /* 0x000fe40007810000 */
[----:B------:R-:W-:-:S02]  /*3d70*/  FSEL R21, R66, -INF , P4 ;  /* 0xff80000042157808 */ /* 0x000fc40002000000 */
[----:B------:R-:W-:Y:S02]  /*3d80*/  FMNMX.FTZ R2, R149, R2, !PT ;  /* 0x0000000295027209 */ /* 0x000fe40007810000 */
[----:B------:R-:W-:Y:S02]  /*3d90*/  FSEL R105, R34, -INF , P4 ;  /* 0xff80000022697808 */ /* 0x000fe40002000000 */
[----:B------:R-:W-:Y:S01]  /*3da0*/  FSEL R76, R32, -INF , P4 ;  /* 0xff800000204c7808 */ /* 0x000fe20002000000 */
[----:B------:R-:W1:Y:S01]  /*3db0*/  SHFL.BFLY PT, R3, R2, 0x2, 0x1f ;  /* 0x0c401f0002037f89 */ /* 0x000e6200000e0000 */
[----:B------:R-:W-:Y:S02]  /*3dc0*/  FSEL R17, R62, -INF , P6 ;  /* 0xff8000003e117808 */ /* 0x000fe40003000000 */
[----:B------:R-:W-:Y:S02]  /*3dd0*/  FSEL R18, R63, -INF , P5 ;  /* 0xff8000003f127808 */ /* 0x000fe40002800000 */
[----:B------:R-:W-:Y:S01]  /*3de0*/  FSEL R140, R58, -INF , P3 ;  /* 0xff8000003a8c7808 */ /* 0x000fe20001800000 */
[----:B------:R-:W-:Y:S01]  /*3df0*/  LDSM.16.MT88.4 R60, [R180+0x1000] ;  /* 0x00100000b43c783b */ /* 0x000fe20000004200 */
[----:B------:R-:W-:-:S02]  /*3e00*/  FSEL R143, R59, -INF , P2 ;  /* 0xff8000003b8f7808 */ /* 0x000fc40001000000 */
[----:B------:R-:W-:Y:S01]  /*3e10*/  FSEL R142, R54, -INF , P1 ;  /* 0xff800000368e7808 */ /* 0x000fe20000800000 */
[----:B------:R-:W-:Y:S01]  /*3e20*/  LDSM.16.MT88.4 R56, [R181+0x1000] ;  /* 0x00100000b538783b */ /* 0x000fe20000004200 */
[----:B------:R-:W-:Y:S02]  /*3e30*/  FSEL R141, R55, -INF , P0 ;  /* 0xff800000378d7808 */ /* 0x000fe40000000000 */
[----:B------:R-:W-:Y:S01]  /*3e40*/  FSEL R26, R28, -INF , P6 ;  /* 0xff8000001c1a7808 */ /* 0x000fe20003000000 */
[----:B------:R-:W-:Y:S01]  /*3e50*/  LDSM.16.MT88.4 R52, [R180+0x400] ;  /* 0x00040000b434783b */ /* 0x000fe20000004200 */
[----:B------:R-:W-:Y:S02]  /*3e60*/  FSEL R24, R29, -INF , P5 ;  /* 0xff8000001d187808 */ /* 0x000fe40002800000 */
[----:B------:R-:W-:Y:S02]  /*3e70*/  FSEL R125, R88, -INF , P3 ;  /* 0xff800000587d7808 */ /* 0x000fe40001800000 */
[----:B------:R-:W-:-:S02]  /*3e80*/  FSEL R124, R89, -INF , P2 ;  /* 0xff800000597c7808 */ /* 0x000fc40001000000 */
[----:B------:R-:W-:Y:S02]  /*3e90*/  FSEL R118, R36, -INF , P1 ;  /* 0xff80000024767808 */ /* 0x000fe40000800000 */
[----:B------:R-:W-:Y:S02]  /*3ea0*/  FSEL R126, R37, -INF , P0 ;  /* 0xff800000257e7808 */ /* 0x000fe40000000000 */
[----:B-1----:R-:W-:Y:S02]  /*3eb0*/  FMNMX.FTZ R2, R2, R3, !PT ;  /* 0x0000000302027209 */ /* 0x002fe40007810000 */
[----:B------:R-:W-:Y:S02]  /*3ec0*/  FSEL R25, R31, -INF , P5 ;  /* 0xff8000001f197808 */ /* 0x000fe40002800000 */
[----:B------:R-:W-:Y:S01]  /*3ed0*/  FSEL R107, R90, -INF , P3 ;  /* 0xff8000005a6b7808 */ /* 0x000fe20001800000 */
[----:B------:R-:W1:Y:S01]  /*3ee0*/  SHFL.BFLY PT, R3, R2, 0x1, 0x1f ;  /* 0x0c201f0002037f89 */ /* 0x000e6200000e0000 */
        /* <DEDUP_REMOVED lines=35> */
[----:B------:R-:W-:Y:S01]  /*4120*/  MUFU.EX2 R204, R4 ;  /* 0x0000000400cc7308 */ /* 0x000fe20000000800 */
[----:B-1----:R-:W-:-:S07]  /*4130*/  FFMA.FTZ R2, R5, c[0x0][0x2d0], -R12 ;  /* 0x0000b40005027a23 */ /* 0x002fce000001080c */
[----:B------:R1:W2:Y:S08]  /*4140*/  MUFU.EX2 R205, R2 ;  /* 0x0000000200cd7308 */ /* 0x0002b00000000800 */
[----:B------:R3:W-:Y:S01]  /*4150*/  MUFU.EX2 R200, R8 ;  /* 0x0000000800c87308 */ /* 0x0007e20000000800 */
[----:B-1----:R-:W-:Y:S01]  /*4160*/  FFMA.FTZ R2, R6, c[0x0][0x2d0], -R12 ;  /* 0x0000b40006027a23 */ /* 0x002fe2000001080c */
[----:B--2---:R-:W-:-:S06]  /*4170*/  F2FP.PACK_AB R4, R205, R206 ;  /* 0x000000cecd04723e */ /* 0x004fcc00000000ff */
[----:B------:R1:W-:Y:S01]  /*4180*/  MUFU.EX2 R207, R2 ;  /* 0x0000000200cf7308 */ /* 0x0003e20000000800 */
[----:B---3--:R-:W-:Y:S01]  /*4190*/  FFMA.FTZ R8, R15, c[0x0][0x2d0], -R12 ;  /* 0x0000b4000f087a23 */ /* 0x008fe2000001080c */
[----:B------:R-:W-:-:S06]  /*41a0*/  FSEL R15, R30, -INF , P6 ;  /* 0xff8000001e0f7808 */ /* 0x000fcc0003000000 */
[----:B------:R-:W-:Y:S01]  /*41b0*/  MUFU.EX2 R199, R8 ;  /* 0x0000000800c77308 */ /* 0x000fe20000000800 */
[----:B-1----:R-:W-:-:S07]  /*41c0*/  FFMA.FTZ R2, R7, c[0x0][0x2d0], -R12 ;  /* 0x0000b40007027a23 */ /* 0x002fce000001080c */
        /* <DEDUP_REMOVED lines=49> */
[----:B------:R-:W-:Y:S01]  /*44e0*/  FFMA.FTZ R8, R21, c[0x0][0x2d0], -R3 ;  /* 0x0000b40015087a23 */ /* 0x000fe20000010803 */
[----:B---3--:R-:W-:-:S04]  /*44f0*/  F2FP.PACK_AB R10, R197, R198 ;  /* 0x000000c6c50a723e */ /* 0x008fc800000000ff */
[----:B------:R-:W-:Y:S01]  /*4500*/  HMMA.16816.F32 R88, R4, R42, RZ ;  /* 0x0000002a0458723c */ /* 0x000fe200000018ff */
[----:B------:R-:W-:Y:S01]  /*4510*/  FMNMX.FTZ R2, R104, R2, !PT ;  /* 0x0000000268027209 */ /* 0x000fe20007810000 */
[----:B------:R2:W-:Y:S01]  /*4520*/  MUFU.EX2 R194, R8 ;  /* 0x0000000800c27308 */ /* 0x0005e20000000800 */
[----:B-1----:R-:W-:-:S05]  /*4530*/  F2FP.PACK_AB R11, R196, R195 ;  /* 0x000000c3c40b723e */ /* 0x002fca00000000ff */
[C---:B------:R-:W-:Y:S08]  /*4540*/  HMMA.16816.F32 R36, R4.reuse, R46, RZ ;  /* 0x0000002e0424723c */ /* 0x040ff000000018ff */
[----:B------:R-:W-:Y:S01]  /*4550*/  HMMA.16816.F32 R32, R4, R74, RZ ;  /* 0x0000004a0420723c */ /* 0x000fe200000018ff */
[----:B--2---:R-:W-:Y:S01]  /*4560*/  FMNMX.FTZ R8, R79, R2, !PT ;  /* 0x000000024f087209 */ /* 0x004fe20007810000 */
[----:B------:R-:W-:-:S04]  /*4570*/  FFMA.FTZ R2, R16, c[0x0][0x2d0], -R3 ;  /* 0x0000b40010027a23 */ /* 0x000fc80000010803 */
[----:B------:R-:W1:Y:S01]  /*4580*/  SHFL.BFLY PT, R9, R8, 0x2, 0x1f ;  /* 0x0c401f0008097f89 */ /* 0x000e6200000e0000 */
[----:B------:R2:W3:Y:S01]  /*4590*/  MUFU.EX2 R218, R2 ;  /* 0x0000000200da7308 */ /* 0x0004e20000000800 */
[C---:B------:R-:W-:Y:S08]  /*45a0*/  HMMA.16816.F32 R28, R4.reuse, R82, RZ ;  /* 0x00000052041c723c */ /* 0x040ff000000018ff */
[----:B------:R-:W-:Y:S01]  /*45b0*/  HMMA.16816.F32 R16, R4, R94, RZ ;  /* 0x0000005e0410723c */ /* 0x000fe200000018ff */
[----:B--2---:R-:W-:-:S05]  /*45c0*/  FMUL.FTZ R2, R122, c[0x0][0x2d0] ;  /* 0x0000b4007a027a20 */ /* 0x004fca0000410000 */
[----:B------:R-:W-:-:S05]  /*45d0*/  FSEL R2, R2, RZ, P0 ;  /* 0x000000ff02027208 */ /* 0x000fca0000000000 */
[----:B------:R-:W-:-:S04]  /*45e0*/  FFMA.FTZ R0, R22, c[0x0][0x2d0], -R2 ;  /* 0x0000b40016007a23 */ /* 0x000fc80000010802 */
[----:B------:R1:W-:Y:S02]  /*45f0*/  MUFU.EX2 R167, R0 ;  /* 0x0000000000a77308 */ /* 0x0003e40000000800 */
[----:B-1----:R-:W-:Y:S01]  /*4600*/  FMNMX.FTZ R0, R8, R9, !PT ;  /* 0x0000000908007209 */ /* 0x002fe20007810000 */
[--C-:B------:R-:W-:Y:S01]  /*4610*/  FFMA.FTZ R8, R23, c[0x0][0x2d0], -R2.reuse ;  /* 0x0000b40017087a23 */ /* 0x100fe20000010802 */
[----:B---3--:R-:W-:Y:S01]  /*4620*/  F2FP.PACK_AB R9, R218, R194 ;  /* 0x000000c2da09723e */ /* 0x008fe200000000ff */
[----:B------:R-:W-:Y:S03]  /*4630*/  HMMA.16816.F32 R20, R4, R86, RZ ;  /* 0x000000560414723c */ /* 0x000fe600000018ff */
[----:B------:R1:W-:Y:S01]  /*4640*/  MUFU.EX2 R166, R8 ;  /* 0x0000000800a67308 */ /* 0x0003e20000000800 */
[----:B------:R-:W2:Y:S03]  /*4650*/  SHFL.BFLY PT, R13, R0, 0x1, 0x1f ;  /* 0x0c201f00000d7f89 */ /* 0x000ea600000e0000 */
[----:B------:R-:W-:-:S04]  /*4660*/  FFMA.FTZ R4, R78, c[0x0][0x2d0], -R2 ;  /* 0x0000b4004e047a23 */ /* 0x000fc80000010802 */
[----:B------:R3:W-:Y:S01]  /*4670*/  MUFU.EX2 R163, R4 ;  /* 0x0000000400a37308 */ /* 0x0007e20000000800 */
[----:B-1----:R-:W-:-:S07]  /*4680*/  F2FP.PACK_AB R8, R199, R200 ;  /* 0x000000c8c708723e */ /* 0x002fce00000000ff */
[C---:B------:R-:W-:Y:S01]  /*4690*/  HMMA.16816.F32 R152, R8.reuse, R48, R132 ;  /* 0x000000300898723c */ /* 0x040fe20000001884 */
[--C-:B---3--:R-:W-:Y:S01]  /*46a0*/  FFMA.FTZ R4, R77, c[0x0][0x2d0], -R2.reuse ;  /* 0x0000b4004d047a23 */ /* 0x108fe20000010802 */
[----:B--2---:R-:W-:Y:S01]  /*46b0*/  FMNMX.FTZ R121, R0, R13, !PT ;  /* 0x0000000d00797209 */ /* 0x004fe20007810000 */
[--C-:B------:R-:W-:Y:S02]  /*46c0*/  FFMA.FTZ R0, R27, c[0x0][0x2d0], -R2.reuse ;  /* 0x0000b4001b007a23 */ /* 0x100fe40000010802 */
[----:B------:R1:W-:Y:S01]  /*46d0*/  MUFU.EX2 R164, R4 ;  /* 0x0000000400a47308 */ /* 0x0003e20000000800 */
[----:B------:R-:W-:Y:S02]  /*46e0*/  FSETP.NEU.FTZ.AND P0, PT, R121, -INF , PT ;  /* 0xff8000007900780b */ /* 0x000fe40003f1d000 */
[C---:B------:R-:W-:Y:S05]  /*46f0*/  HMMA.16816.F32 R132, R8.reuse, R60, R112 ;  /* 0x0000003c0884723c */ /* 0x040fea0000001870 */
[----:B------:R2:W-:Y:S03]  /*4700*/  MUFU.EX2 R162, R0 ;  /* 0x0000000000a27308 */ /* 0x0005e60000000800 */
[----:B------:R-:W-:Y:S01]  /*4710*/  HMMA.16816.F32 R96, R8, R64, R96 ;  /* 0x000000400860723c */ /* 0x000fe20000001860 */
[----:B-1----:R-:W-:-:S07]  /*4720*/  FFMA.FTZ R4, R76, c[0x0][0x2d0], -R2 ;  /* 0x0000b4004c047a23 */ /* 0x002fce0000010802 */
[----:B------:R-:W-:Y:S01]  /*4730*/  HMMA.16816.F32 R212, R8, R52, R136 ;  /* 0x0000003408d4723c */ /* 0x000fe20000001888 */
[----:B------:R-:W-:Y:S01]  /*4740*/  IMAD.MOV.U32 R78, RZ, RZ, R154 ;  /* 0x000000ffff4e7224 */ /* 0x000fe200078e009a */
[----:B------:R1:W-:Y:S01]  /*4750*/  MUFU.EX2 R165, R4 ;  /* 0x0000000400a57308 */ /* 0x0003e20000000800 */
[----:B------:R-:W-:Y:S02]  /*4760*/  IMAD.MOV.U32 R77, RZ, RZ, R155 ;  /* 0x000000ffff4d7224 */ /* 0x000fe400078e009b */
[----:B--2---:R-:W-:-:S03]  /*4770*/  FMUL.FTZ R0, R121, c[0x0][0x2d0] ;  /* 0x0000b40079007a20 */ /* 0x004fc60000410000 */
[----:B------:R-:W-:Y:S01]  /*4780*/  IMAD.MOV.U32 R114, RZ, RZ, R132 ;  /* 0x000000ffff727224 */ /* 0x000fe200078e0084 */
[C---:B------:R-:W-:Y:S01]  /*4790*/  HMMA.16816.F32 R248, R8.reuse, R62, R32 ;  /* 0x0000003e08f8723c */ /* 0x040fe20000001820 */
[----:B------:R-:W-:Y:S01]  /*47a0*/  IMAD.MOV.U32 R113, RZ, RZ, R133 ;  /* 0x000000ffff717224 */ /* 0x000fe200078e0085 */
[----:B------:R-:W-:Y:S01]  /*47b0*/  FSEL R0, R0, RZ, P0 ;  /* 0x000000ff00007208 */ /* 0x000fe20000000000 */
[----:B------:R-:W-:Y:S02]  /*47c0*/  IMAD.MOV.U32 R112, RZ, RZ, R134 ;  /* 0x000000ffff707224 */ /* 0x000fe400078e0086 */
[----:B------:R-:W-:Y:S02]  /*47d0*/  IMAD.MOV.U32 R76, RZ, RZ, R135 ;  /* 0x000000ffff4c7224 */ /* 0x000fe400078e0087 */
[----:B------:R-:W-:Y:S01]  /*47e0*/  IMAD.MOV.U32 R139, RZ, RZ, R96 ;  /* 0x000000ffff8b7224 */ /* 0x000fe200078e0060 */
[----:B------:R-:W-:Y:S01]  /*47f0*/  HMMA.16816.F32 R132, R8, R56, R108 ;  /* 0x000000380884723c */ /* 0x000fe2000000186c */
[----:B-1----:R-:W-:-:S02]  /*4800*/  FFMA.FTZ R4, R26, c[0x0][0x2d0], -R2 ;  /* 0x0000b4001a047a23 */ /* 0x002fc40000010802 */
[----:B------:R-:W-:Y:S02]  /*4810*/  IMAD.MOV.U32 R138, RZ, RZ, R97 ;  /* 0x000000ffff8a7224 */ /* 0x000fe400078e0061 */
[----:B------:R1:W-:Y:S01]  /*4820*/  MUFU.EX2 R161, R4 ;  /* 0x0000000400a17308 */ /* 0x0003e20000000800 */
[----:B------:R-:W-:Y:S02]  /*4830*/  IMAD.MOV.U32 R115, RZ, RZ, R98 ;  /* 0x000000ffff737224 */ /* 0x000fe400078e0062 */
[----:B------:R-:W-:Y:S01]  /*4840*/  IMAD.MOV.U32 R111, RZ, RZ, R99 ;  /* 0x000000ffff6f7224 */ /* 0x000fe200078e0063 */
[----:B------:R-:W-:Y:S01]  /*4850*/  HMMA.16816.F32 R244, R8, R58, R28 ;  /* 0x0000003a08f4723c */ /* 0x000fe2000000181c */
[----:B------:R-:W-:Y:S02]  /*4860*/  IMAD.MOV.U32 R137, RZ, RZ, R152 ;  /* 0x000000ffff897224 */ /* 0x000fe400078e0098 */
[----:B------:R-:W-:-:S05]  /*4870*/  IMAD.MOV.U32 R136, RZ, RZ, R153 ;  /* 0x000000ffff887224 */ /* 0x000fca00078e0099 */
[----:B------:R-:W-:Y:S01]  /*4880*/  HMMA.16816.F32 R96, R8, R50, R36 ;  /* 0x000000320860723c */ /* 0x000fe20000001824 */
[----:B-1----:R-:W-:-:S06]  /*4890*/  FFMA.FTZ R4, R24, c[0x0][0x2d0], -R2 ;  /* 0x0000b40018047a23 */ /* 0x002fcc0000010802 */
[----:B------:R-:W-:Y:S01]  /*48a0*/  IMAD.MOV.U32 R110, RZ, RZ, R132 ;  /* 0x000000ffff6e7224 */ /* 0x000fe200078e0084 */
[----:B------:R1:W2:Y:S01]  /*48b0*/  MUFU.EX2 R160, R4 ;  /* 0x0000000400a07308 */ /* 0x0002a20000000800 */
[----:B------:R-:W-:Y:S01]  /*48c0*/  IMAD.MOV.U32 R109, RZ, RZ, R133 ;  /* 0x000000ffff6d7224 */ /* 0x000fe200078e0085 */
[----:B------:R-:W-:Y:S01]  /*48d0*/  HMMA.16816.F32 R240, R8, R70, R20 ;  /* 0x0000004608f0723c */ /* 0x000fe20000001814 */
[----:B------:R-:W-:Y:S02]  /*48e0*/  IMAD.MOV.U32 R108, RZ, RZ, R134 ;  /* 0x000000ffff6c7224 */ /* 0x000fe400078e0086 */
[----:B------:R-:W-:-:S05]  /*48f0*/  IMAD.MOV.U32 R13, RZ, RZ, R135 ;  /* 0x000000ffff0d7224 */ /* 0x000fca00078e0087 */
[----:B------:R-:W-:Y:S01]  /*4900*/  HMMA.16816.F32 R132, R8, R68, R100 ;  /* 0x000000440884723c */ /* 0x000fe20000001864 */
[----:B-1----:R-:W-:Y:S01]  /*4910*/  FFMA.FTZ R4, R128, c[0x0][0x2d0], -R0 ;  /* 0x0000b40080047a23 */ /* 0x002fe20000010800 */
[----:B--2---:R-:W-:-:S06]  /*4920*/  F2FP.PACK_AB R6, R160, R161 ;  /* 0x000000a1a006723e */ /* 0x004fcc00000000ff */
[C---:B------:R-:W-:Y:S01]  /*4930*/  HMMA.16816.F32 R208, R8.reuse, R66, R16 ;  /* 0x0000004208d0723c */ /* 0x040fe20000001810 */
[----:B------:R1:W-:Y:S11]  /*4940*/  MUFU.EX2 R145, R4 ;  /* 0x0000000400917308 */ /* 0x0003f60000000800 */
[----:B------:R-:W-:Y:S04]  /*4950*/  @!UPT UIADD3 URZ, URZ, URZ, URZ ;  /* 0x0000003f3f3ff290 */ /* 0x000fe8000fffe03f */
[----:B------:R-:W-:Y:S02]  /*4960*/  IMAD.MOV.U32 R103, RZ, RZ, R132 ;  /* 0x000000ffff677224 */ /* 0x000fe400078e0084 */
[----:B-1----:R-:W-:Y:S02]  /*4970*/  FFMA.FTZ R4, R127, c[0x0][0x2d0], -R0 ;  /* 0x0000b4007f047a23 */ /* 0x002fe40000010800 */
[----:B------:R-:W-:Y:S02]  /*4980*/  IMAD.MOV.U32 R102, RZ, RZ, R133 ;  /* 0x000000ffff667224 */ /* 0x000fe400078e0085 */
[----:B------:R1:W2:Y:S01]  /*4990*/  MUFU.EX2 R144, R4 ;  /* 0x0000000400907308 */ /* 0x0002a20000000800 */
[----:B------:R-:W-:Y:S02]  /*49a0*/  IMAD.MOV.U32 R101, RZ, RZ, R134 ;  /* 0x000000ffff657224 */ /* 0x000fe400078e0086 */
[----:B------:R-:W-:Y:S02]  /*49b0*/  IMAD.MOV.U32 R100, RZ, RZ, R135 ;  /* 0x000000ffff647224 */ /* 0x000fe400078e0087 */
        /* <DEDUP_REMOVED lines=9> */
[----:B--2---:R-:W-:Y:S01]  /*4a50*/  F2FP.PACK_AB R11, R157, R159 ;  /* 0x0000009f9d0b723e */ /* 0x004fe200000000ff */
[----:B------:R-:W-:-:S04]  /*4a60*/  IMAD.MOV.U32 R105, RZ, RZ, R109 ;  /* 0x000000ffff697224 */ /* 0x000fc800078e006d */
[----:B------:R1:W-:Y:S01]  /*4a70*/  MUFU.EX2 R158, R4 ;  /* 0x00000004009e7308 */ /* 0x0003e20000000800 */
[----:B------:R-:W-:Y:S01]  /*4a80*/  IMAD.MOV.U32 R109, RZ, RZ, R136 ;  /* 0x000000ffff6d7224 */ /* 0x000fe200078e0088 */
[C---:B------:R-:W-:Y:S08]  /*4a90*/  HMMA.16816.F32 R16, R8.reuse, R44, RZ ;  /* 0x0000002c0810723c */ /* 0x040ff000000018ff */
[----:B------:R-:W-:Y:S01]  /*4aa0*/  HMMA.16816.F32 R20, R8, R40, RZ ;  /* 0x000000280814723c */ /* 0x000fe200000018ff */
[----:B-1----:R-:W-:-:S04]  /*4ab0*/  FFMA.FTZ R4, R14, c[0x0][0x2d0], -R0 ;  /* 0x0000b4000e047a23 */ /* 0x002fc80000010800 */
[----:B------:R1:W2:Y:S03]  /*4ac0*/  MUFU.EX2 R116, R4 ;  /* 0x0000000400747308 */ /* 0x0002a60000000800 */
[C---:B------:R-:W-:Y:S07]  /*4ad0*/  HMMA.16816.F32 R28, R8.reuse, R84, RZ ;  /* 0x00000054081c723c */ /* 0x040fee00000018ff */
[----:B------:R-:W-:Y:S01]  /*4ae0*/  IMAD.MOV.U32 R84, RZ, RZ, R139 ;  /* 0x000000ffff547224 */ /* 0x000fe200078e008b */
[----:B------:R-:W-:Y:S01]  /*4af0*/  HMMA.16816.F32 R36, R8, R46, RZ ;  /* 0x0000002e0824723c */ /* 0x000fe200000018ff */
[----:B------:R-:W-:-:S02]  /*4b00*/  IMAD.MOV.U32 R85, RZ, RZ, R138 ;  /* 0x000000ffff557224 */ /* 0x000fc400078e008a */
[----:B-1----:R-:W-:Y:S01]  /*4b10*/  FFMA.FTZ R4, R15, c[0x0][0x2d0], -R0 ;  /* 0x0000b4000f047a23 */ /* 0x002fe20000010800 */
[----:B--2---:R-:W-:-:S04]  /*4b20*/  F2FP.PACK_AB R5, R116, R158 ;  /* 0x0000009e7405723e */ /* 0x004fc800000000ff */
[C---:B------:R-:W-:Y:S01]  /*4b30*/  HMMA.16816.F32 R40, R8.reuse, R42, RZ ;  /* 0x0000002a0828723c */ /* 0x040fe200000018ff */
[----:B------:R1:W-:Y:S07]  /*4b40*/  MUFU.EX2 R156, R4 ;  /* 0x00000004009c7308 */ /* 0x0003ee0000000800 */
[C---:B------:R-:W-:Y:S08]  /*4b50*/  HMMA.16816.F32 R32, R8.reuse, R82, RZ ;  /* 0x000000520820723c */ /* 0x040ff000000018ff */
[----:B------:R-:W-:Y:S01]  /*4b60*/  HMMA.16816.F32 R44, R8, R86, RZ ;  /* 0x00000056082c723c */ /* 0x000fe200000018ff */
[----:B-1----:R-:W-:-:S04]  /*4b70*/  FFMA.FTZ R4, R25, c[0x0][0x2d0], -R0 ;  /* 0x0000b40019047a23 */ /* 0x002fc80000010800 */
[----:B------:R1:W2:Y:S02]  /*4b80*/  MUFU.EX2 R117, R4 ;  /* 0x0000000400757308 */ /* 0x0002a40000000800 */
[----:B------:R-:W-:Y:S01]  /*4b90*/  IMAD.MOV.U32 R86, RZ, RZ, R115 ;  /* 0x000000ffff567224 */ /* 0x000fe200078e0073 */
[----:B------:R-:W-:Y:S01]  /*4ba0*/  HMMA.16816.F32 R24, R8, R92, RZ ;  /* 0x0000005c0818723c */ /* 0x000fe200000018ff */
[----:B------:R-:W-:Y:S02]  /*4bb0*/  IMAD.MOV.U32 R87, RZ, RZ, R111 ;  /* 0x000000ffff577224 */ /* 0x000fe400078e006f */
[----:B------:R-:W-:-:S04]  /*4bc0*/  IMAD.MOV.U32 R111, RZ, RZ, R77 ;  /* 0x000000ffff6f7224 */ /* 0x000fc800078e004d */
[----:B------:R-:W-:Y:S02]  /*4bd0*/  IMAD.MOV.U32 R92, RZ, RZ, R103 ;  /* 0x000000ffff5c7224 */ /* 0x000fe400078e0067 */
[----:B------:R-:W-:Y:S01]  /*4be0*/  IMAD.MOV.U32 R93, RZ, RZ, R102 ;  /* 0x000000ffff5d7224 */ /* 0x000fe200078e0066 */
[----:B-1----:R-:W-:Y:S02]  /*4bf0*/  F2FP.PACK_AB R4, R162, R165 ;  /* 0x000000a5a204723e */ /* 0x002fe400000000ff */
[----:B--2---:R-:W-:-:S07]  /*4c00*/  F2FP.PACK_AB R7, R117, R156 ;  /* 0x0000009c7507723e */ /* 0x004fce00000000ff */
[----:B------:R-:W-:Y:S08]  /*4c10*/  HMMA.16816.F32 R88, R4, R48, R16 ;  /* 0x000000300458723c */ /* 0x000ff00000001810 */
[----:B------:R-:W-:Y:S01]  /*4c20*/  HMMA.16816.F32 R16, R8, R80, RZ ;  /* 0x000000500810723c */ /* 0x000fe200000018ff */
[----:B------:R-:W-:Y:S07]  /*4c30*/  LDSM.16.MT88.4 R80, [R180+0x1400] ;  /* 0x00140000b450783b */ /* 0x000fee0000004200 */
[----:B------:R-:W-:Y:S08]  /*4c40*/  HMMA.16816.F32 R128, R4, R52, R20 ;  /* 0x000000340480723c */ /* 0x000ff00000001814 */
[----:B------:R-:W-:Y:S07]  /*4c50*/  HMMA.16816.F32 R20, R8, R72, RZ ;  /* 0x000000480814723c */ /* 0x000fee00000018ff */
[----:B------:R-:W-:Y:S01]  /*4c60*/  IMAD.MOV.U32 R72, RZ, RZ, R114 ;  /* 0x000000ffff487224 */ /* 0x000fe200078e0072 */
[----:B------:R-:W-:Y:S01]  /*4c70*/  HMMA.16816.F32 R176, R4, R56, R16 ;  /* 0x0000003804b0723c */ /* 0x000fe20000001810 */
[----:B------:R-:W-:-:S07]  /*4c80*/  IMAD.MOV.U32 R73, RZ, RZ, R113 ;  /* 0x000000ffff497224 */ /* 0x000fce00078e0071 */
[----:B------:R-:W-:Y:S07]  /*4c90*/  HMMA.16816.F32 R16, R8, R74, RZ ;  /* 0x0000004a0810723c */ /* 0x000fee00000018ff */
[----:B------:R-:W-:Y:S01]  /*4ca0*/  IMAD.MOV.U32 R74, RZ, RZ, R112 ;  /* 0x000000ffff4a7224 */ /* 0x000fe200078e0070 */
[----:B------:R-:W-:Y:S01]  /*4cb0*/  HMMA.16816.F32 R172, R4, R60, R20 ;  /* 0x0000003c04ac723c */ /* 0x000fe20000001814 */
[----:B------:R-:W-:-:S07]  /*4cc0*/  IMAD.MOV.U32 R75, RZ, RZ, R76 ;  /* 0x000000ffff4b7224 */ /* 0x000fce00078e004c */
[----:B------:R-:W-:Y:S07]  /*4cd0*/  HMMA.16816.F32 R20, R8, R94, RZ ;  /* 0x0000005e0814723c */ /* 0x000fee00000018ff */
[----:B------:R-:W-:Y:S01]  /*4ce0*/  FFMA.FTZ R8, R125, c[0x0][0x2d0], -R2 ;  /* 0x0000b4007d087a23 */ /* 0x000fe20000010802 */
[----:B------:R-:W-:Y:S01]  /*4cf0*/  HMMA.16816.F32 R168, R4, R64, R24 ;  /* 0x0000004004a8723c */ /* 0x000fe20000001818 */
[----:B------:R-:W-:Y:S02]  /*4d00*/  IMAD.MOV.U32 R94, RZ, RZ, R101 ;  /* 0x000000ffff5e7224 */ /* 0x000fe400078e0065 */
[----:B------:R1:W-:Y:S01]  /*4d10*/  MUFU.EX2 R26, R8 ;  /* 0x00000008001a7308 */ /* 0x0003e20000000800 */
[----:B------:R-:W-:-:S02]  /*4d20*/  IMAD.MOV.U32 R95, RZ, RZ, R100 ;  /* 0x000000ffff5f7224 */ /* 0x000fc400078e0064 */
[----:B------:R-:W-:Y:S02]  /*4d30*/  FADD.FTZ R9, R206, R205 ;  /* 0x000000cdce097221 */ /* 0x000fe40000010000 */
[----:B------:R-:W-:Y:S01]  /*4d40*/  HMMA.16816.F32 R100, R4, R68, R28 ;  /* 0x000000440464723c */ /* 0x000fe2000000181c */
[----:B------:R-:W-:-:S07]  /*4d50*/  FADD.FTZ R11, R204, R202 ;  /* 0x000000cacc0b7221 */ /* 0x000fce0000010000 */
[----:B------:R-:W-:Y:S01]  /*4d60*/  HMMA.16816.F32 R36, R4, R50, R36 ;  /* 0x000000320424723c */ /* 0x000fe20000001824 */
[----:B-1----:R-:W-:-:S04]  /*4d70*/  FFMA.FTZ R8, R124, c[0x0][0x2d0], -R2 ;  /* 0x0000b4007c087a23 */ /* 0x002fc80000010802 */
[----:B------:R1:W2:Y:S03]  /*4d80*/  MUFU.EX2 R28, R8 ;  /* 0x00000008001c7308 */ /* 0x0002a60000000800 */
[C---:B------:R-:W-:Y:S08]  /*4d90*/  HMMA.16816.F32 R48, R4.reuse, R62, R16 ;  /* 0x0000003e0430723c */ /* 0x040ff00000001810 */
[----:B------:R-:W-:Y:S01]  /*4da0*/  HMMA.16816.F32 R20, R4, R66, R20 ;  /* 0x000000420414723c */ /* 0x000fe20000001814 */
[----:B------:R-:W3:Y:S01]  /*4db0*/  LDSM.16.MT88.4 R64, [R181+0x800] ;  /* 0x00080000b540783b */ /* 0x000ee20000004200 */
[----:B-1----:R-:W-:-:S06]  /*4dc0*/  FFMA.FTZ R8, R118, c[0x0][0x2d0], -R2 ;  /* 0x0000b40076087a23 */ /* 0x002fcc0000010802 */
[C---:B------:R-:W-:Y:S01]  /*4dd0*/  HMMA.16816.F32 R40, R4.reuse, R54, R40 ;  /* 0x000000360428723c */ /* 0x040fe20000001828 */
[----:B------:R-:W-:Y:S01]  /*4de0*/  FFMA.FTZ R2, R126, c[0x0][0x2d0], -R2 ;  /* 0x0000b4007e027a23 */ /* 0x000fe20000010802 */
[----:B--2---:R-:W-:Y:S01]  /*4df0*/  F2FP.PACK_AB R152, R28, R26 ;  /* 0x0000001a1c98723e */ /* 0x004fe200000000ff */
[----:B------:R-:W-:Y:S05]  /*4e00*/  MUFU.EX2 R29, R8 ;  /* 0x00000008001d7308 */ /* 0x000fea0000000800 */
[C---:B------:R-:W-:Y:S03]  /*4e10*/  HMMA.16816.F32 R32, R4.reuse, R58, R32 ;  /* 0x0000003a0420723c */ /* 0x040fe60000001820 */
[----:B------:R1:W2:Y:S05]  /*4e20*/  MUFU.EX2 R27, R2 ;  /* 0x00000002001b7308 */ /* 0x0002aa0000000800 */
[----:B------:R-:W-:Y:S01]  /*4e30*/  HMMA.16816.F32 R44, R4, R70, R44 ;  /* 0x00000046042c723c */ /* 0x000fe2000000182c */
[----:B------:R-:W-:Y:S01]  /*4e40*/  LDSM.16.MT88.4 R4, [R181+0x2000] ;  /* 0x00200000b504783b */ /* 0x000fe20000004200 */
[----:B-1----:R-:W-:Y:S01]  /*4e50*/  FFMA.FTZ R2, R107, c[0x0][0x2d0], -R0 ;  /* 0x0000b4006b027a23 */ /* 0x002fe20000010800 */
[----:B--2---:R-:W-:Y:S01]  /*4e60*/  F2FP.PACK_AB R154, R27, R29 ;  /* 0x0000001d1b9a723e */ /* 0x004fe200000000ff */
[----:B------:R-:W-:-:S02]  /*4e70*/  IMAD.MOV.U32 R107, RZ, RZ, R13 ;  /* 0x000000ffff6b7224 */ /* 0x000fc400078e000d */
[----:B------:R1:W-:Y:S02]  /*4e80*/  MUFU.EX2 R18, R2 ;  /* 0x0000000200127308 */ /* 0x0003e40000000800 */
[----:B-1----:R-:W-:Y:S02]  /*4e90*/  FFMA.FTZ R2, R106, c[0x0][0x2d0], -R0 ;  /* 0x0000b4006a027a23 */ /* 0x002fe40000010800 */
[----:B------:R-:W-:-:S04]  /*4ea0*/  IMAD.MOV.U32 R106, RZ, RZ, R108 ;  /* 0x000000ffff6a7224 */ /* 0x000fc800078e006c */
[----:B------:R1:W2:Y:S01]  /*4eb0*/  MUFU.EX2 R24, R2 ;  /* 0x0000000200187308 */ /* 0x0002a20000000800 */
[----:B------:R-:W-:Y:S02]  /*4ec0*/  IMAD.MOV.U32 R108, RZ, RZ, R137 ;  /* 0x000000ffff6c7224 */ /* 0x000fe400078e0089 */
[----:B------:R-:W4:Y:S01]  /*4ed0*/  LDSM.16.MT88.4 R136, [R180+0x800] ;  /* 0x00080000b488783b */ /* 0x000f220000004200 */
[--C-:B-1----:R-:W-:Y:S01]  /*4ee0*/  FFMA.FTZ R2, R104, c[0x0][0x2d0], -R0.reuse ;  /* 0x0000b40068027a23 */ /* 0x102fe20000010800 */
[----:B--2---:R-:W-:Y:S01]  /*4ef0*/  F2FP.PACK_AB R153, R24, R18 ;  /* 0x000000121899723e */ /* 0x004fe200000000ff */
[----:B------:R-:W-:Y:S02]  /*4f00*/  FFMA.FTZ R0, R79, c[0x0][0x2d0], -R0 ;  /* 0x0000b4004f007a23 */ /* 0x000fe40000010800 */
[----:B------:R-:W-:Y:S01]  /*4f10*/  MUFU.EX2 R25, R2 ;  /* 0x0000000200197308 */ /* 0x000fe20000000800 */
[----:B------:R-:W-:Y:S02]  /*4f20*/  IMAD.MOV.U32 R104, RZ, RZ, R110 ;  /* 0x000000ffff687224 */ /* 0x000fe400078e006e */
[----:B------:R-:W-:-:S05]  /*4f30*/  IMAD.MOV.U32 R110, RZ, RZ, R78 ;  /* 0x000000ffff6e7224 */ /* 0x000fca00078e004e */
[----:B------:R1:W2:Y:S02]  /*4f40*/  MUFU.EX2 R19, R0 ;  /* 0x0000000000137308 */ /* 0x0002a40000000800 */
[----:B-1----:R-:W-:Y:S01]  /*4f50*/  FFMA.FTZ R0, R146, c[0x0][0x2d0], -R12 ;  /* 0x0000b40092007a23 */ /* 0x002fe2000001080c */
[----:B--2---:R-:W-:-:S05]  /*4f60*/  F2FP.PACK_AB R155, R19, R25 ;  /* 0x00000019139b723e */ /* 0x004fca00000000ff */
[----:B------:R1:W-:Y:S02]  /*4f70*/  MUFU.EX2 R17, R0 ;  /* 0x0000000000117308 */ /* 0x0003e40000000800 */
[C---:B---3--:R-:W-:Y:S08]  /*4f80*/  HMMA.16816.F32 R52, R152.reuse, R64, R88 ;  /* 0x000000409834723c */ /* 0x048ff00000001858 */
[----:B----4-:R-:W-:Y:S01]  /*4f90*/  HMMA.16816.F32 R128, R152, R136, R128 ;  /* 0x000000889880723c */ /* 0x010fe20000001880 */
[----:B-1----:R-:W-:-:S04]  /*4fa0*/  FFMA.FTZ R0, R148, c[0x0][0x2d0], -R12 ;  /* 0x0000b40094007a23 */ /* 0x002fc8000001080c */
[----:B------:R1:W2:Y:S03]  /*4fb0*/  MUFU.EX2 R16, R0 ;  /* 0x0000000000107308 */ /* 0x0002a60000000800 */
[----:B------:R-:W-:Y:S01]  /*4fc0*/  HMMA.16816.F32 R68, R152, R80, R172 ;  /* 0x000000509844723c */ /* 0x000fe200000018ac */
        /* <DEDUP_REMOVED lines=15> */
[----:B-1----:R-:W-:-:S04]  /*50c0*/  FADD.FTZ R0, R167, R166 ;  /* 0x000000a6a7007221 */ /* 0x002fc80000010000 */
[----:B------:R-:W-:Y:S02]  /*50d0*/  FADD.FTZ R10, R163, R0 ;  /* 0x00000000a30a7221 */ /* 0x000fe40000010000 */
[----:B------:R-:W-:Y:S01]  /*50e0*/  FADD.FTZ R0, R203, R11 ;  /* 0x0000000bcb007221 */ /* 0x000fe20000010000 */
[----:B--2---:R-:W-:Y:S01]  /*50f0*/  F2FP.PACK_AB R115, R13, R12 ;  /* 0x0000000c0d73723e */ /* 0x004fe200000000ff */
[----:B------:R-:W-:Y:S02]  /*5100*/  FADD.FTZ R3, R145, R144 ;  /* 0x0000009091037221 */ /* 0x000fe40000010000 */
[----:B------:R-:W-:Y:S01]  /*5110*/  HMMA.16816.F32 R144, R152, R4, R168 ;  /* 0x000000049890723c */ /* 0x000fe200000018a8 */
[----:B------:R-:W-:-:S07]  /*5120*/  FADD.FTZ R10, R164, R10 ;  /* 0x0000000aa40a7221 */ /* 0x000fce0000010000 */
[C---:B------:R-:W-:Y:S01]  /*5130*/  HMMA.16816.F32 R60, R112.reuse, R66, R96 ;  /* 0x00000042703c723c */ /* 0x040fe20000001860 */
[----:B------:R-:W1:Y:S07]  /*5140*/  LDSM.16.MT88.4 R96, [R181+0x1400] ;  /* 0x00140000b560783b */ /* 0x000e6e0000004200 */
[C---:B------:R-:W-:Y:S01]  /*5150*/  HMMA.16816.F32 R56, R112.reuse, R64, R108 ;  /* 0x000000407038723c */ /* 0x040fe2000000186c */
[----:B------:R-:W2:Y:S07]  /*5160*/  LDSM.16.MT88.4 R108, [R180+0x2000] ;  /* 0x00200000b46c783b */ /* 0x000eae0000004200 */
        /* <DEDUP_REMOVED lines=12> */
[----:B------:R-:W-:Y:S01]  /*5230*/  IADD3 R194, R217, -0x2, RZ ;  /* 0xfffffffed9c27810 */ /* 0x000fe20007ffe0ff */
[----:B------:R-:W-:Y:S01]  /*5240*/  FADD.FTZ R3, R116, R3 ;  /* 0x0000000374037221 */ /* 0x000fe20000010000 */
[C---:B-1----:R-:W-:Y:S01]  /*5250*/  HMMA.16816.F32 R88, R112.reuse, R96, R104 ;  /* 0x000000607058723c */ /* 0x042fe20000001868 */
[----:B------:R-:W-:Y:S01]  /*5260*/  FADD.FTZ R4, R199, R4 ;  /* 0x00000004c7047221 */ /* 0x000fe20000010000 */
[----:B------:R-:W-:Y:S01]  /*5270*/  ISETP.GE.AND P0, PT, R194, R231, PT ;  /* 0x000000e7c200720c */ /* 0x000fe20003f06270 */
[----:B------:R-:W-:Y:S02]  /*5280*/  FADD.FTZ R0, R162, R0 ;  /* 0x00000000a2007221 */ /* 0x000fe40000010000 */
[----:B------:R-:W-:Y:S02]  /*5290*/  FADD.FTZ R5, R218, R5 ;  /* 0x00000005da057221 */ /* 0x000fe40000010000 */
[----:B------:R-:W-:Y:S01]  /*52a0*/  FADD.FTZ R3, R156, R3 ;  /* 0x000000039c037221 */ /* 0x000fe20000010000 */
[----:B--2---:R-:W-:Y:S01]  /*52b0*/  HMMA.16816.F32 R104, R112, R108, R92 ;  /* 0x0000006c7068723c */ /* 0x004fe2000000185c */
        /* <DEDUP_REMOVED lines=27> */
[----:B------:R-:W-:-:S03]  /*5470*/  FADD.FTZ R215, R13, R4 ;  /* 0x000000040dd77221 */ /* 0x000fc60000010000 */
        /* <DEDUP_REMOVED lines=10> */
[----:B------:R-:W1:Y:S01]  /*5520*/  S2R R31, SR_TID.X ;  /* 0x00000000001f7919 */ /* 0x000e620000002100 */
[----:B------:R-:W-:Y:S01]  /*5530*/  ISETP.GE.AND P5, PT, R228, c[0x0][0x1d4], PT ;  /* 0x00007500e4007a0c */ /* 0x000fe20003fa6270 */
[----:B------:R-:W-:Y:S01]  /*5540*/  IMAD.MOV.U32 R240, RZ, RZ, c[0x0][0x208] ;  /* 0x00008200fff07624 */ /* 0x000fe200078e00ff */
[----:B------:R-:W-:Y:S01]  /*5550*/  ISETP.GE.AND P4, PT, R225, c[0x0][0x1d4], PT ;  /* 0x00007500e1007a0c */ /* 0x000fe20003f86270 */
[----:B------:R-:W-:Y:S01]  /*5560*/  IMAD.MOV.U32 R241, RZ, RZ, c[0x0][0x20c] ;  /* 0x00008300fff17624 */ /* 0x000fe200078e00ff */
[----:B------:R-:W-:-:S02]  /*5570*/  ISETP.GE.AND P3, PT, R226, c[0x0][0x1d4], PT ;  /* 0x00007500e2007a0c */ /* 0x000fc40003f66270 */
[----:B-1----:R-:W-:Y:S02]  /*5580*/  ISETP.GT.AND P0, PT, R31, 0x3f, PT ;  /* 0x0000003f1f00780c */ /* 0x002fe40003f04270 */
.L_x_1479:
[----:B------:R-:W-:Y:S04]  /*5590*/  DEPBAR.LE SB0, 0x0 ;  /* 0x000080000000791a */ /* 0x000fe80000000000 */
[----:B------:R-:W-:Y:S01]  /*55a0*/  WARPSYNC 0xffffffff ;  /* 0xffffffff00007948 */ /* 0x000fe20003800000 */
[----:B------:R-:W-:Y:S01]  /*55b0*/  BAR.SYNC.DEFER_BLOCKING 0x0 ;  /* 0x0000000000007b1d */ /* 0x000fe20000010000 */
[----:B------:R-:W-:Y:S01]  /*55c0*/  SHF.R.S32.HI R0, RZ, 0x1f, R194 ;  /* 0x0000001fff007819 */ /* 0x000fe200000114c2 */
[----:B------:R-:W-:Y:S01]  /*55d0*/  IMAD.WIDE.U32 R2, R194, c[0x0][0x208], RZ ;  /* 0x00008200c2027a25 */ /* 0x000fe200078e00ff */
[----:B------:R-:W-:Y:S03]  /*55e0*/  MOV R116, R120 ;  /* 0x0000007800747202 */ /* 0x000fe60000000f00 */
[----:B------:R-:W-:Y:S04]  /*55f0*/  IMAD R0, R0, c[0x0][0x208], RZ ;  /* 0x0000820000007a24 */ /* 0x000fe800078e02ff */
[----:B------:R-:W-:Y:S04]  /*5600*/  IMAD R0, R194, c[0x0][0x20c], R0 ;  /* 0x00008300c2007a24 */ /* 0x000fe800078e0200 */
[----:B------:R-:W-:Y:S02]  /*5610*/  IMAD.IADD R0, R3, 0x1, R0 ;  /* 0x0000000103007824 */ /* 0x000fe400078e0200 */
[----:B------:R-:W-:Y:S01]  /*5620*/  IMAD.WIDE.U32 R2, R2, 0x30, RZ ;  /* 0x0000003002027825 */ /* 0x000fe200078e00ff */
[----:B------:R-:W-:Y:S01]  /*5630*/  LDSM.16.M88.4 R48, [R182] ;  /* 0x00000000b630783b */ /* 0x000fe20000000200 */
[----:B------:R-:W-:Y:S05]  /*5640*/  BSSY B0, `(.L_x_1477) ;  /* 0x00000b0000007945 */ /* 0x000fea0003800000 */
[----:B------:R-:W1:Y:S06]  /*5650*/  LDSM.16.M88.4 R16, [R123] ;  /* 0x000000007b10783b */ /* 0x000e6c0000000200 */
[----:B------:R-:W2:Y:S06]  /*5660*/  S2R R20, SR_TID.X ;  /* 0x0000000000147919 */ /* 0x000eac0000002100 */
[----:B------:R-:W3:Y:S06]  /*5670*/  LDSM.16.M88.4 R44, [R182+0x1000] ;  /* 0x00100000b62c783b */ /* 0x000eec0000000200 */
[----:B------:R-:W4:Y:S06]  /*5680*/  LDSM.16.M88.4 R32, [R123+0x400] ;  /* 0x000400007b20783b */ /* 0x000f2c0000000200 */
[----:B------:R-:W5:Y:S06]  /*5690*/  LDSM.16.M88.4 R156, [R123+0x800] ;  /* 0x000800007b9c783b */ /* 0x000f6c0000000200 */
[----:B------:R-:W-:Y:S06]  /*56a0*/  LDSM.16.M88.4 R160, [R183] ;  /* 0x00000000b7a0783b */ /* 0x000fec0000000200 */
[----:B------:R-:W4:Y:S01]  /*56b0*/  LDSM.16.M88.4 R164, [R184] ;  /* 0x00000000b8a4783b */ /* 0x000f220000000200 */
[-C--:B-1----:R-:W-:Y:S05]  /*56c0*/  HMMA.16816.F32 R4, R48, R16.reuse, RZ ;  /* 0x000000103004723c */ /* 0x082fea00000018ff */
[----:B------:R-:W1:Y:S01]  /*56d0*/  LDSM.16.M88.4 R168, [R183+0x1000] ;  /* 0x00100000b7a8783b */ /* 0x000e620000000200 */
[----:B--2---:R-:W-:Y:S01]  /*56e0*/  ISETP.GT.AND P6, PT, R20, 0x3f, PT ;  /* 0x0000003f1400780c */ /* 0x004fe20003fc4270 */
[----:B------:R-:W-:Y:S01]  /*56f0*/  IMAD R20, R0, 0x30, RZ ;  /* 0x0000003000147824 */ /* 0x000fe200078e02ff */
[-C--:B------:R-:W-:Y:S04]  /*5700*/  IADD3 R0, P0, R222, R2.reuse, RZ ;  /* 0x00000002de007210 */ /* 0x080fe80007f1e0ff */
[----:B------:R-:W-:Y:S01]  /*5710*/  IMAD.IADD R3, R3, 0x1, R20 ;  /* 0x0000000103037824 */ /* 0x000fe200078e0214 */
[----:B------:R-:W2:Y:S01]  /*5720*/  LDSM.16.M88.4 R172, [R192] ;  /* 0x00000000c0ac783b */ /* 0x000ea20000000200 */
[C---:B---3--:R-:W-:Y:S02]  /*5730*/  HMMA.16816.F32 R8, R44.reuse, R16, RZ ;  /* 0x000000102c08723c */ /* 0x048fe400000018ff */
[----:B------:R-:W-:Y:S03]  /*5740*/  IMAD.X R28, R3, 0x1, R224, P0 ;  /* 0x00000001031c7824 */ /* 0x000fe600000e06e0 */
[----:B------:R-:W3:Y:S01]  /*5750*/  LDSM.16.M88.4 R176, [R191] ;  /* 0x00000000bfb0783b */ /* 0x000ee20000000200 */
[----:B------:R-:W-:Y:S02]  /*5760*/  @!P6 LEA R24, P1, R240, R2, 0x5 ;  /* 0x00000002f018e211 */ /* 0x000fe400078228ff */
[----:B------:R-:W-:Y:S01]  /*5770*/  LEA R2, P0, R0, c[0x0][0x1f8], 0x1 ;  /* 0x00007e0000027a11 */ /* 0x000fe200078008ff */
[-C--:B------:R-:W-:Y:S03]  /*5780*/  HMMA.16816.F32 R12, R44, R18.reuse, RZ ;  /* 0x000000122c0c723c */ /* 0x080fe600000018ff */
[----:B------:R-:W-:Y:S02]  /*5790*/  @!P6 LEA.HI.X R29, R240, R3, R241, 0x5, P1 ;  /* 0x00000003f01de211 */ /* 0x000fe400008f2cf1 */
[----:B------:R-:W-:Y:S02]  /*57a0*/  LEA.HI.X R3, R0, c[0x0][0x1fc], R28, 0x1, P0 ;  /* 0x00007f0000037a11 */ /* 0x000fe400000f0c1c */
[----:B------:R-:W-:Y:S01]  /*57b0*/  @!P6 IADD3 R37, P2, R24, R222, RZ ;  /* 0x000000de1825e210 */ /* 0x000fe20007f5e0ff */
[C---:B------:R-:W-:Y:S02]  /*57c0*/  HMMA.16816.F32 R16, R48.reuse, R18, RZ ;  /* 0x000000123010723c */ /* 0x040fe400000018ff */
[----:B------:R-:W-:Y:S01]  /*57d0*/  @!PT LDS RZ, [RZ] ;  /* 0x00000000fffff984 */ /* 0x000fe20000000800 */
[----:B------:R-:W-:Y:S01]  /*57e0*/  @!PT LDS RZ, [RZ] ;  /* 0x00000000fffff984 */ /* 0x000fe20000000800 */
[----:B------:R-:W-:Y:S01]  /*57f0*/  @!PT LDS RZ, [RZ] ;  /* 0x00000000fffff984 */ /* 0x000fe20000000800 */
[----:B------:R1:W-:Y:S02]  /*5800*/  LDGSTS.E.BYPASS.LTC128B.128 [R193+0x1880], [R2.64], !P3 ;  /* 0x0188000002c17fae */ /* 0x0003e4000d901d46 */
[----:B------:R-:W-:Y:S02]  /*5810*/  @!P6 LEA R36, P0, R37, c[0x0][0x1f8], 0x1 ;  /* 0x00007e002524ea11 */ /* 0x000fe400078008ff */
[----:B------:R-:W-:Y:S02]  /*5820*/  @!P6 IADD3.X R0, R29, R224, RZ, P2, !PT ;  /* 0x000000e01d00e210 */ /* 0x000fe400017fe4ff */
[----:B------:R1:W-:Y:S01]  /*5830*/  LDGSTS.E.BYPASS.LTC128B.128 [R193+0x2480], [R2.64+0x40], !P4 ;  /* 0x0248004002c17fae */ /* 0x0003e2000e101d46 */
[-C--:B----4-:R-:W-:Y:S01]  /*5840*/  HMMA.16816.F32 R20, R48, R32.reuse, RZ ;  /* 0x000000203014723c */ /* 0x090fe200000018ff */
[----:B------:R-:W-:Y:S02]  /*5850*/  ISETP.GT.AND P2, PT, R194, R231, PT ;  /* 0x000000e7c200720c */ /* 0x000fe40003f44270 */
[----:B------:R-:W-:Y:S02]  /*5860*/  @!P6 LEA.HI.X R37, R37, c[0x0][0x1fc], R0, 0x1, P0 ;  /* 0x00007f002525ea11 */ /* 0x000fe400000f0c00 */
[----:B------:R1:W-:Y:S01]  /*5870*/  LDGSTS.E.BYPASS.LTC128B.128 [R193+0x3080], [R2.64+0x80], !P5 ;  /* 0x0308008002c17fae */ /* 0x0003e2000e901d46 */
[----:B------:R-:W-:Y:S02]  /*5880*/  IMAD.MOV.U32 R0, RZ, RZ, R122 ;  /* 0x000000ffff007224 */ /* 0x000fe400078e007a */
[C---:B------:R-:W-:Y:S03]  /*5890*/  HMMA.16816.F32 R24, R44.reuse, R32, RZ ;  /* 0x000000202c18723c */ /* 0x040fe600000018ff */
[----:B------:R5:W-:Y:S05]  /*58a0*/  @!P6 LDGSTS.E.BYPASS.LTC128B.128 [R193+0x2080], [R36.64], !P3 ;  /* 0x0208000024c1efae */ /* 0x000bea000d901d46 */
[-C--:B------:R-:W-:Y:S01]  /*58b0*/  HMMA.16816.F32 R28, R44, R34.reuse, RZ ;  /* 0x000000222c1c723c */ /* 0x080fe200000018ff */
[----:B------:R5:W-:Y:S06]  /*58c0*/  @!P6 LDGSTS.E.BYPASS.LTC128B.128 [R193+0x2c80], [R36.64+0x40], !P4 ;  /* 0x02c8004024c1efae */ /* 0x000bec000e101d46 */
[----:B------:R5:W-:Y:S01]  /*58d0*/  @!P6 LDGSTS.E.BYPASS.LTC128B.128 [R193+0x3880], [R36.64+0x80], !P5 ;  /* 0x0388008024c1efae */ /* 0x000be2000e901d46 */
[C---:B------:R-:W-:Y:S05]  /*58e0*/  HMMA.16816.F32 R32, R48.reuse, R34, RZ ;  /* 0x000000223020723c */ /* 0x040fea00000018ff */
[----:B------:R-:W0:Y:S01]  /*58f0*/  LDGDEPBAR ;  /* 0x00000000000079af */ /* 0x000e220000000000 */
[----:B-1----:R-:W-:Y:S02]  /*5900*/  IMAD.MOV.U32 R2, RZ, RZ, R121 ;  /* 0x000000ffff027224 */ /* 0x002fe400078e0079 */
[-C--:B-----5:R-:W-:Y:S08]  /*5910*/  HMMA.16816.F32 R36, R48, R156.reuse, RZ ;  /* 0x0000009c3024723c */ /* 0x0a0ff000000018ff */
        /* <DEDUP_REMOVED lines=11> */
[-C--:B------:R-:W-:Y:S08]  /*59d0*/  HMMA.16816.F32 R28, R168, R174.reuse, R28 ;  /* 0x000000aea81c723c */ /* 0x080ff0000000181c */
[C---:B------:R-:W-:Y:S01]  /*59e0*/  HMMA.16816.F32 R32, R160.reuse, R174, R32 ;  /* 0x000000aea020723c */ /* 0x040fe20000001820 */
[----:B------:R-:W-:Y:S07]  /*59f0*/  LDSM.16.M88.4 R172, [R123+0x1400] ;  /* 0x001400007bac783b */ /* 0x000fee0000000200 */
[-C--:B---3--:R-:W-:Y:S08]  /*5a00*/  HMMA.16816.F32 R36, R160, R176.reuse, R36 ;  /* 0x000000b0a024723c */ /* 0x088ff00000001824 */
        /* <DEDUP_REMOVED lines=20> */
[----:B------:R-:W3:Y:S06]  /*5b50*/  LDSM.16.M88.4 R156, [R189] ;  /* 0x00000000bd9c783b */ /* 0x000eec0000000200 */
[----:B------:R-:W4:Y:S01]  /*5b60*/  LDSM.16.M88.4 R172, [R188] ;  /* 0x00000000bcac783b */ /* 0x000f220000000200 */
[-C--:B-1----:R-:W-:Y:S08]  /*5b70*/  HMMA.16816.F32 R4, R160, R164.reuse, R4 ;  /* 0x000000a4a004723c */ /* 0x082ff00000001804 */
        /* <DEDUP_REMOVED lines=8> */
[----:B------:R-:W1:Y:S07]  /*5c00*/  LDSM.16.M88.4 R156, [R182+0x4000] ;  /* 0x00400000b69c783b */ /* 0x000e6e0000000200 */
[-C--:B----4-:R-:W-:Y:S08]  /*5c10*/  HMMA.16816.F32 R36, R160, R172.reuse, R36 ;  /* 0x000000aca024723c */ /* 0x090ff00000001824 */
[C---:B------:R-:W-:Y:S08]  /*5c20*/  HMMA.16816.F32 R40, R168.reuse, R172, R40 ;  /* 0x000000aca828723c */ /* 0x040ff00000001828 */
[-C--:B------:R-:W-:Y:S01]  /*5c30*/  HMMA.16816.F32 R44, R168, R174.reuse, R44 ;  /* 0x000000aea82c723c */ /* 0x080fe2000000182c */
[----:B------:R-:W2:Y:S07]  /*5c40*/  LDSM.16.M88.4 R168, [R182+0x5000] ;  /* 0x00500000b6a8783b */ /* 0x000eae0000000200 */
[----:B------:R-:W-:Y:S01]  /*5c50*/  HMMA.16816.F32 R48, R160, R174, R48 ;  /* 0x000000aea030723c */ /* 0x000fe20000001830 */
[----:B------:R-:W3:Y:S06]  /*5c60*/  LDSM.16.M88.4 R160, [R123+0x1c00] ;  /* 0x001c00007ba0783b */ /* 0x000eec0000000200 */
[----:B------:R-:W4:Y:S01]  /*5c70*/  LDSM.16.M88.4 R172, [R123+0x2000] ;  /* 0x002000007bac783b */ /* 0x000f220000000200 */
        /* <DEDUP_REMOVED lines=15> */
[----:B------:R-:W3:Y:S06]  /*5d70*/  LDSM.16.M88.4 R156, [R186] ;  /* 0x00000000ba9c783b */ /* 0x000eec0000000200 */
[----:B------:R-:W4:Y:S01]  /*5d80*/  LDSM.16.M88.4 R172, [R185] ;  /* 0x00000000b9ac783b */ /* 0x000f220000000200 */
[----:B------:R-:W-:Y:S04]  /*5d90*/  DEPBAR.LE SB0, 0x0 ;  /* 0x000080000000791a */ /* 0x000fe80000000000 */
[-C--:B-1----:R-:W-:Y:S01]  /*5da0*/  HMMA.16816.F32 R4, R160, R164.reuse, R4 ;  /* 0x000000a4a004723c */ /* 0x082fe20000001804 */
[----:B------:R-:W-:Y:S07]  /*5db0*/  BAR.SYNC.DEFER_BLOCKING 0x0 ;  /* 0x0000000000007b1d */ /* 0x000fee0000010000 */
[C---:B--2---:R-:W-:Y:S08]  /*5dc0*/  HMMA.16816.F32 R8, R168.reuse, R164, R8 ;  /* 0x000000a4a808723c */ /* 0x044ff00000001808 */
[-C--:B------:R-:W-:Y:S08]  /*5dd0*/  HMMA.16816.F32 R12, R168, R166.reuse, R12 ;  /* 0x000000a6a80c723c */ /* 0x080ff0000000180c */
[C---:B------:R-:W-:Y:S08]  /*5de0*/  HMMA.16816.F32 R16, R160.reuse, R166, R16 ;  /* 0x000000a6a010723c */ /* 0x040ff00000001810 */
[-C--:B---3--:R-:W-:Y:S08]  /*5df0*/  HMMA.16816.F32 R20, R160, R156.reuse, R20 ;  /* 0x0000009ca014723c */ /* 0x088ff00000001814 */
[C---:B------:R-:W-:Y:S08]  /*5e00*/  HMMA.16816.F32 R24, R168.reuse, R156, R24 ;  /* 0x0000009ca818723c */ /* 0x040ff00000001818 */
[-C--:B------:R-:W-:Y:S08]  /*5e10*/  HMMA.16816.F32 R28, R168, R158.reuse, R28 ;  /* 0x0000009ea81c723c */ /* 0x080ff0000000181c */
[C---:B------:R-:W-:Y:S08]  /*5e20*/  HMMA.16816.F32 R32, R160.reuse, R158, R32 ;  /* 0x0000009ea020723c */ /* 0x040ff00000001820 */
[-C--:B----4-:R-:W-:Y:S08]  /*5e30*/  HMMA.16816.F32 R36, R160, R172.reuse, R36 ;  /* 0x000000aca024723c */ /* 0x090ff00000001824 */
[C---:B------:R-:W-:Y:S08]  /*5e40*/  HMMA.16816.F32 R40, R168.reuse, R172, R40 ;  /* 0x000000aca828723c */ /* 0x040ff00000001828 */
[-C--:B------:R-:W-:Y:S08]  /*5e50*/  HMMA.16816.F32 R44, R168, R174.reuse, R44 ;  /* 0x000000aea82c723c */ /* 0x080ff0000000182c */
[----:B------:R-:W-:Y:S01]  /*5e60*/  HMMA.16816.F32 R48, R160, R174, R48 ;  /* 0x000000aea030723c */ /* 0x000fe20000001830 */
[----:B------:R-:W-:Y:S07]  /*5e70*/  @!UPT UIADD3 URZ, URZ, URZ, URZ ;  /* 0x0000003f3f3ff290 */ /* 0x000fee000fffe03f */
[----:B------:R-:W-:-:S11]  /*5e80*/  @!P2 BRA `(.L_x_1478) ;  /* 0x000002b00000a947 */ /* 0x000fd60003800000 */
[----:B------:R-:W-:Y:S04]  /*5e90*/  IADD3 R3, -R229, 0x30, RZ ;  /* 0x00000030e5037810 */ /* 0x000fe80007ffe1ff */
[----:B------:R-:W-:Y:S11]  /*5ea0*/  ISETP.GE.AND P0, PT, R3, 0x21, PT ;  /* 0x000000210300780c */ /* 0x000ff60003f06270 */
[----:B------:R-:W-:Y:S02]  /*5eb0*/  @!UPT UIADD3 URZ, URZ, URZ, URZ ;  /* 0x0000003f3f3ff290 */ /* 0x000fe4000fffe03f */
[----:B------:R-:W-:Y:S01]  /*5ec0*/  @P0 IMAD.MOV.U32 R156, RZ, RZ, c[0x0][0x1e0] ;  /* 0x00007800ff9c0624 */ /* 0x000fe200078e00ff */
[----:B------:R-:W-:Y:S01]  /*5ed0*/  @P0 IADD3 R117, R194, -0x1, RZ ;  /* 0xffffffffc2750810 */ /* 0x000fe20007ffe0ff */
[----:B------:R-:W-:Y:S03]  /*5ee0*/  @P0 IMAD.MOV.U32 R158, RZ, RZ, 0x5 ;  /* 0x00000005ff9e0424 */ /* 0x000fe600078e00ff */
[----:B------:R-:W-:Y:S02]  /*5ef0*/  @P0 SHF.R.S32.HI R118, RZ, 0x1f, R117 ;  /* 0x0000001fff760819 */ /* 0x000fe40000011475 */
[C---:B------:R-:W-:Y:S02]  /*5f00*/  @P0 SHF.L.U64.HI R159, R156.reuse, R158, c[0x0][0x1e4] ;  /* 0x000079009c9f0619 */ /* 0x040fe4000001029e */
[----:B------:R-:W-:Y:S01]  /*5f10*/  @P0 SHF.L.U32 R158, R156, 0x5, RZ ;  /* 0x000000059c9e0819 */ /* 0x000fe200000006ff */
[----:B------:R-:W-:Y:S02]  /*5f20*/  @P0 IMAD R118, R118, c[0x0][0x1e0], RZ ;  /* 0x0000780076760a24 */ /* 0x000fe400078e02ff */
[C---:B------:R-:W-:Y:S04]  /*5f30*/  @P0 IMAD.WIDE.U32 R156, R117.reuse, c[0x0][0x1e0], RZ ;  /* 0x00007800759c0a25 */ /* 0x040fe800078e00ff */
[----:B------:R-:W-:Y:S04]  /*5f40*/  @P0 IMAD R118, R117, c[0x0][0x1e4], R118 ;  /* 0x0000790075760a24 */ /* 0x000fe800078e0276 */
        /* <DEDUP_REMOVED lines=8> */
[----:B------:R-:W-:Y:S01]  /*5fd0*/  @P1 IMAD.MOV.U32 R157, RZ, RZ, R219 ;  /* 0x000000ffff9d1224 */ /* 0x000fe200078e00db */
[----:B------:R-:W-:Y:S02]  /*5fe0*/  @P1 MOV R156, R220 ;  /* 0x000000dc009c1202 */ /* 0x000fe40000000f00 */
[----:B------:R-:W-:Y:S01]  /*5ff0*/  @P1 SHF.R.S32.HI R118, RZ, 0x1f, R3 ;  /* 0x0000001fff761819 */ /* 0x000fe20000011403 */
[C---:B------:R-:W-:Y:S04]  /*6000*/  @P1 IMAD.WIDE.U32 R158, R3.reuse, c[0x0][0x1e0], RZ ;  /* 0x00007800039e1a25 */ /* 0x040fe800078e00ff */
[----:B------:R-:W-:Y:S02]  /*6010*/  @P1 IMAD R118, R118, c[0x0][0x1e0], RZ ;  /* 0x0000780076761a24 */ /* 0x000fe400078e02ff */
[----:B------:R-:W-:Y:S04]  /*6020*/  @P1 IMAD.WIDE.U32 R156, R158, 0x30, R156 ;  /* 0x000000309e9c1825 */ /* 0x000fe800078e009c */
[----:B------:R-:W-:Y:S01]  /*6030*/  @P1 IMAD R3, R3, c[0x0][0x1e4], R118 ;  /* 0x0000790003031a24 */ /* 0x000fe200078e0276 */
[C---:B------:R-:W-:Y:S03]  /*6040*/  @P1 LEA R158, P6, R156.reuse, c[0x0][0x1c8], 0x1 ;  /* 0x000072009c9e1a11 */ /* 0x040fe600078c08ff */
[----:B------:R-:W-:Y:S04]  /*6050*/  @P1 IMAD.IADD R3, R159, 0x1, R3 ;  /* 0x000000019f031824 */ /* 0x000fe800078e0203 */
[----:B------:R-:W-:Y:S05]  /*6060*/  @P1 IMAD R3, R3, 0x30, RZ ;  /* 0x0000003003031824 */ /* 0x000fea00078e02ff */
        /* <DEDUP_REMOVED lines=13> */
.L_x_1478:
[----:B------:R-:W-:Y:S05]  /*6140*/  BSYNC B0 ;  /* 0x0000000000007941 */ /* 0x000fea0003800000 */
.L_x_1477:
        /* <DEDUP_REMOVED lines=37> */
[----:B------:R-:W-:Y:S02]  /*63a0*/  IADD3 R194, R194, -0x1, RZ ;  /* 0xffffffffc2c27810 */ /* 0x000fe40007ffe0ff */
[----:B------:R-:W-:Y:S01]  /*63b0*/  FMNMX.FTZ R118, R45, R118, !PT ;  /* 0x000000762d767209 */ /* 0x000fe20007810000 */
[----:B------:R-:W-:Y:S08]  /*63c0*/  SHFL.BFLY PT, R120, R3, 0x2, 0x1f ;  /* 0x0c401f0003787f89 */ /* 0x000ff000000e0000 */
[----:B------:R-:W2:Y:S02]  /*63d0*/  SHFL.BFLY PT, R122, R118, 0x2, 0x1f ;  /* 0x0c401f00767a7f89 */ /* 0x000ea400000e0000 */
[----:B--2---:R-:W-:Y:S02]  /*63e0*/  FMNMX.FTZ R118, R118, R122, !PT ;  /* 0x0000007a76767209 */ /* 0x004fe40007810000 */
[----:B------:R-:W-:Y:S02]  /*63f0*/  FMNMX.FTZ R117, R117, R121, !PT ;  /* 0x0000007975757209 */ /* 0x000fe40007810000 */
[----:B------:R-:W-:Y:S02]  /*6400*/  FMNMX.FTZ R3, R3, R120, !PT ;  /* 0x0000007803037209 */ /* 0x000fe40007810000 */
[----:B-1----:R-:W-:Y:S01]  /*6410*/  SHFL.BFLY PT, R157, R118, 0x1, 0x1f ;  /* 0x0c201f00769d7f89 */ /* 0x002fe200000e0000 */
[----:B------:R-:W-:Y:S04]  /*6420*/  FMNMX.FTZ R120, R10, R119, !PT ;  /* 0x000000770a787209 */ /* 0x000fe80007810000 */
[----:B------:R-:W-:Y:S03]  /*6430*/  FMNMX.FTZ R120, R11, R120, !PT ;  /* 0x000000780b787209 */ /* 0x000fe60007810000 */
[----:B------:R-:W1:Y:S01]  /*6440*/  SHFL.BFLY PT, R121, R117, 0x1, 0x1f ;  /* 0x0c201f0075797f89 */ /* 0x000e6200000e0000 */
[----:B------:R-:W-:Y:S04]  /*6450*/  FMNMX.FTZ R120, R14, R120, !PT ;  /* 0x000000780e787209 */ /* 0x000fe80007810000 */
[----:B------:R-:W-:Y:S03]  /*6460*/  FMNMX.FTZ R120, R15, R120, !PT ;  /* 0x000000780f787209 */ /* 0x000fe60007810000 */
[----:B------:R-:W2:Y:S01]  /*6470*/  SHFL.BFLY PT, R156, R3, 0x1, 0x1f ;  /* 0x0c201f00039c7f89 */ /* 0x000ea200000e0000 */
[----:B------:R-:W-:Y:S04]  /*6480*/  FMNMX.FTZ R120, R26, R120, !PT ;  /* 0x000000781a787209 */ /* 0x000fe80007810000 */
[----:B------:R-:W-:Y:S02]  /*6490*/  FMNMX.FTZ R120, R27, R120, !PT ;  /* 0x000000781b787209 */ /* 0x000fe40007810000 */
[----:B-1----:R-:W-:Y:S05]  /*64a0*/  FMNMX.FTZ R121, R117, R121, !PT ;  /* 0x0000007975797209 */ /* 0x002fea0007810000 */
[C---:B------:R-:W-:Y:S02]  /*64b0*/  FADD.FTZ R2, -R121.reuse, R2 ;  /* 0x0000000279027221 */ /* 0x040fe40000010100 */
[----:B------:R-:W-:Y:S01]  /*64c0*/  FMUL.FTZ R161, R121, c[0x0][0x2d0] ;  /* 0x0000b40079a17a20 */ /* 0x000fe20000410000 */
[----:B--2---:R-:W-:Y:S01]  /*64d0*/  FMNMX.FTZ R122, R3, R156, !PT ;  /* 0x0000009c037a7209 */ /* 0x004fe20007810000 */
[----:B------:R-:W-:Y:S01]  /*64e0*/  FMUL.FTZ R2, R2, c[0x0][0x2d0] ;  /* 0x0000b40002027a20 */ /* 0x000fe20000410000 */
[----:B------:R-:W-:Y:S01]  /*64f0*/  FMNMX.FTZ R3, R30, R120, !PT ;  /* 0x000000781e037209 */ /* 0x000fe20007810000 */
[--C-:B------:R-:W-:Y:S01]  /*6500*/  FFMA.FTZ R22, R22, c[0x0][0x2d0], -R161.reuse ;  /* 0x0000b40016167a23 */ /* 0x100fe200000108a1 */
[----:B------:R-:W-:Y:S01]  /*6510*/  FMNMX.FTZ R120, R118, R157, !PT ;  /* 0x0000009d76787209 */ /* 0x000fe20007810000 */
[C---:B------:R-:W-:Y:S01]  /*6520*/  FADD.FTZ R0, -R122.reuse, R0 ;  /* 0x000000007a007221 */ /* 0x040fe20000010100 */
[----:B------:R-:W-:Y:S01]  /*6530*/  FMNMX.FTZ R3, R31, R3, !PT ;  /* 0x000000031f037209 */ /* 0x000fe20007810000 */
[----:B------:R1:W2:Y:S01]  /*6540*/  MUFU.EX2 R118, R2 ;  /* 0x0000000200767308 */ /* 0x0002a20000000800 */
[----:B------:R-:W-:Y:S01]  /*6550*/  FMUL.FTZ R160, R122, c[0x0][0x2d0] ;  /* 0x0000b4007aa07a20 */ /* 0x000fe20000410000 */
[----:B------:R-:W-:Y:S01]  /*6560*/  LDSM.16.MT88.4 R156, [R180] ;  /* 0x00000000b49c783b */ /* 0x000fe20000004200 */
[----:B------:R-:W-:Y:S01]  /*6570*/  FMNMX.FTZ R117, R42, R3, !PT ;  /* 0x000000032a757209 */ /* 0x000fe20007810000 */
[----:B------:R-:W-:Y:S02]  /*6580*/  FMUL.FTZ R3, R0, c[0x0][0x2d0] ;  /* 0x0000b40000037a20 */ /* 0x000fe40000410000 */
[--C-:B------:R-:W-:Y:S01]  /*6590*/  FFMA.FTZ R4, R4, c[0x0][0x2d0], -R160.reuse ;  /* 0x0000b40004047a23 */ /* 0x100fe200000108a0 */
[----:B------:R-:W-:Y:S01]  /*65a0*/  FMNMX.FTZ R0, R43, R117, !PT ;  /* 0x000000752b007209 */ /* 0x000fe20007810000 */
[--C-:B------:R-:W-:Y:S02]  /*65b0*/  FFMA.FTZ R20, R20, c[0x0][0x2d0], -R160.reuse ;  /* 0x0000b40014147a23 */ /* 0x100fe400000108a0 */
[----:B------:R3:W4:Y:S01]  /*65c0*/  MUFU.EX2 R117, R3 ;  /* 0x0000000300757308 */ /* 0x0007220000000800 */
[----:B------:R-:W-:Y:S01]  /*65d0*/  FMNMX.FTZ R0, R46, R0, !PT ;  /* 0x000000002e007209 */ /* 0x000fe20007810000 */
[--C-:B------:R-:W-:Y:S02]  /*65e0*/  FFMA.FTZ R21, R21, c[0x0][0x2d0], -R160.reuse ;  /* 0x0000b40015157a23 */ /* 0x100fe400000108a0 */
[--C-:B------:R-:W-:Y:S01]  /*65f0*/  FFMA.FTZ R23, R23, c[0x0][0x2d0], -R161.reuse ;  /* 0x0000b40017177a23 */ /* 0x100fe200000108a1 */
[----:B------:R-:W-:Y:S01]  /*6600*/  FMNMX.FTZ R0, R47, R0, !PT ;  /* 0x000000002f007209 */ /* 0x000fe20007810000 */
[--C-:B------:R-:W-:Y:S02]  /*6610*/  FFMA.FTZ R32, R32, c[0x0][0x2d0], -R160.reuse ;  /* 0x0000b40020207a23 */ /* 0x100fe400000108a0 */
[----:B------:R-:W-:Y:S02]  /*6620*/  FFMA.FTZ R33, R33, c[0x0][0x2d0], -R160 ;  /* 0x0000b40021217a23 */ /* 0x000fe400000108a0 */
[----:B------:R-:W-:Y:S01]  /*6630*/  MUFU.EX2 R162, R4 ;  /* 0x0000000400a27308 */ /* 0x000fe20000000800 */
[--C-:B------:R-:W-:Y:S02]  /*6640*/  FFMA.FTZ R34, R34, c[0x0][0x2d0], -R161.reuse ;  /* 0x0000b40022227a23 */ /* 0x100fe400000108a1 */
[--C-:B------:R-:W-:Y:S02]  /*6650*/  FFMA.FTZ R35, R35, c[0x0][0x2d0], -R161.reuse ;  /* 0x0000b40023237a23 */ /* 0x100fe400000108a1 */
[----:B-1----:R-:W-:Y:S02]  /*6660*/  FADD.FTZ R2, -R120, R116 ;  /* 0x0000007478027221 */ /* 0x002fe40000010100 */
[----:B--2---:R-:W-:Y:S02]  /*6670*/  FMUL.FTZ R54, R118, R54 ;  /* 0x0000003676367220 */ /* 0x004fe40000410000 */
[----:B------:R-:W-:Y:S01]  /*6680*/  FMUL.FTZ R2, R2, c[0x0][0x2d0] ;  /* 0x0000b40002027a20 */ /* 0x000fe20000410000 */
[----:B------:R-:W-:Y:S01]  /*6690*/  MUFU.EX2 R198, R20 ;  /* 0x0000001400c67308 */ /* 0x000fe20000000800 */
[C---:B------:R-:W-:Y:S02]  /*66a0*/  FMUL.FTZ R55, R118.reuse, R55 ;  /* 0x0000003776377220 */ /* 0x040fe40000410000 */
[C---:B------:R-:W-:Y:S01]  /*66b0*/  FMUL.FTZ R66, R118.reuse, R66 ;  /* 0x0000004276427220 */ /* 0x040fe20000410000 */
[----:B---3--:R-:W1:Y:S01]  /*66c0*/  SHFL.BFLY PT, R3, R0, 0x2, 0x1f ;  /* 0x0c401f0000037f89 */ /* 0x008e6200000e0000 */
[C---:B----4-:R-:W-:Y:S02]  /*66d0*/  FMUL.FTZ R52, R117.reuse, R52 ;  /* 0x0000003475347220 */ /* 0x050fe40000410000 */
[C---:B------:R-:W-:Y:S02]  /*66e0*/  FMUL.FTZ R53, R117.reuse, R53 ;  /* 0x0000003575357220 */ /* 0x040fe40000410000 */
[C---:B------:R-:W-:Y:S01]  /*66f0*/  FMUL.FTZ R64, R117.reuse, R64 ;  /* 0x0000004075407220 */ /* 0x040fe20000410000 */
        /* <DEDUP_REMOVED lines=9> */
[----:B------:R-:W-:Y:S02]  /*6790*/  FMUL.FTZ R81, R117, R81 ;  /* 0x0000005175517220 */ /* 0x000fe40000410000 */
[----:B------:R-:W-:Y:S01]  /*67a0*/  FMUL.FTZ R82, R118, R82 ;  /* 0x0000005276527220 */ /* 0x000fe20000410000 */
[----:B-1----:R-:W-:Y:S01]  /*67b0*/  FMNMX.FTZ R0, R0, R3, !PT ;  /* 0x0000000300007209 */ /* 0x002fe20007810000 */
[--C-:B------:R-:W-:Y:S01]  /*67c0*/  FFMA.FTZ R3, R7, c[0x0][0x2d0], -R161.reuse ;  /* 0x0000b40007037a23 */ /* 0x100fe200000108a1 */
[----:B------:R-:W-:Y:S01]  /*67d0*/  MUFU.EX2 R197, R22 ;  /* 0x0000001600c57308 */ /* 0x000fe20000000800 */
[C---:B------:R-:W-:Y:S02]  /*67e0*/  FMUL.FTZ R7, R118.reuse, R131 ;  /* 0x0000008376077220 */ /* 0x040fe40000410000 */
[----:B------:R-:W-:Y:S02]  /*67f0*/  FMUL.FTZ R83, R118, R83 ;  /* 0x0000005376537220 */ /* 0x000fe40000410000 */
[--C-:B--2---:R-:W-:Y:S02]  /*6800*/  FFMA.FTZ R2, R5, c[0x0][0x2d0], -R160.reuse ;  /* 0x0000b40005027a23 */ /* 0x104fe400000108a0 */
[C---:B------:R-:W-:Y:S02]  /*6810*/  FMUL.FTZ R5, R117.reuse, R129 ;  /* 0x0000008175057220 */ /* 0x040fe40000410000 */
[C---:B---3--:R-:W-:Y:S01]  /*6820*/  FMUL.FTZ R56, R116.reuse, R56 ;  /* 0x0000003874387220 */ /* 0x048fe20000410000 */
        /* <DEDUP_REMOVED lines=8> */
[----:B------:R-:W-:Y:S02]  /*68b0*/  FMUL.FTZ R77, R116, R77 ;  /* 0x0000004d744d7220 */ /* 0x000fe40000410000 */
[C---:B------:R-:W-:Y:S02]  /*68c0*/  FMUL.FTZ R84, R117.reuse, R84 ;  /* 0x0000005475547220 */ /* 0x040fe40000410000 */
[C---:B------:R-:W-:Y:S02]  /*68d0*/  FMUL.FTZ R85, R117.reuse, R85 ;  /* 0x0000005575557220 */ /* 0x040fe40000410000 */
[C---:B------:R-:W-:Y:S01]  /*68e0*/  FMUL.FTZ R86, R118.reuse, R86 ;  /* 0x0000005676567220 */ /* 0x040fe20000410000 */
[----:B------:R-:W-:Y:S01]  /*68f0*/  MUFU.EX2 R196, R23 ;  /* 0x0000001700c47308 */ /* 0x000fe20000000800 */
[----:B------:R-:W-:Y:S02]  /*6900*/  FMUL.FTZ R87, R118, R87 ;  /* 0x0000005776577220 */ /* 0x000fe40000410000 */
[----:B------:R-:W-:Y:S02]  /*6910*/  FMUL.FTZ R88, R116, R88 ;  /* 0x0000005874587220 */ /* 0x000fe40000410000 */
[--C-:B-1----:R-:W-:Y:S02]  /*6920*/  FFMA.FTZ R2, R6, c[0x0][0x2d0], -R161.reuse ;  /* 0x0000b40006027a23 */ /* 0x102fe400000108a1 */
[----:B------:R-:W-:Y:S02]  /*6930*/  FMUL.FTZ R6, R118, R130 ;  /* 0x0000008276067220 */ /* 0x000fe40000410000 */
[C---:B------:R-:W-:Y:S01]  /*6940*/  FMUL.FTZ R89, R116.reuse, R89 ;  /* 0x0000005974597220 */ /* 0x040fe20000410000 */
[----:B------:R1:W3:Y:S01]  /*6950*/  MUFU.EX2 R205, R2 ;  /* 0x0000000200cd7308 */ /* 0x0002e20000000800 */
[C---:B------:R-:W-:Y:S02]  /*6960*/  FMUL.FTZ R92, R116.reuse, R92 ;  /* 0x0000005c745c7220 */ /* 0x040fe40000410000 */
[----:B------:R-:W-:Y:S02]  /*6970*/  FMUL.FTZ R93, R116, R93 ;  /* 0x0000005d745d7220 */ /* 0x000fe40000410000 */
[--C-:B--2---:R-:W-:Y:S02]  /*6980*/  FFMA.FTZ R3, R16, c[0x0][0x2d0], -R160.reuse ;  /* 0x0000b40010037a23 */ /* 0x104fe400000108a0 */
[C---:B------:R-:W-:Y:S02]  /*6990*/  FMUL.FTZ R16, R117.reuse, R136 ;  /* 0x0000008875107220 */ /* 0x040fe40000410000 */
[--C-:B------:R-:W-:Y:S01]  /*69a0*/  FFMA.FTZ R136, R38, c[0x0][0x2d0], -R161.reuse ;  /* 0x0000b40026887a23 */ /* 0x100fe200000108a1 */
[----:B------:R2:W-:Y:S01]  /*69b0*/  MUFU.EX2 R208, R3 ;  /* 0x0000000300d07308 */ /* 0x0005e20000000800 */
[C---:B------:R-:W-:Y:S02]  /*69c0*/  FMUL.FTZ R96, R117.reuse, R96 ;  /* 0x0000006075607220 */ /* 0x040fe40000410000 */
[C---:B------:R-:W-:Y:S02]  /*69d0*/  FMUL.FTZ R97, R117.reuse, R97 ;  /* 0x0000006175617220 */ /* 0x040fe40000410000 */
[C---:B------:R-:W-:Y:S02]  /*69e0*/  FMUL.FTZ R98, R118.reuse, R98 ;  /* 0x0000006276627220 */ /* 0x040fe40000410000 */
[C---:B------:R-:W-:Y:S02]  /*69f0*/  FMUL.FTZ R99, R118.reuse, R99 ;  /* 0x0000006376637220 */ /* 0x040fe40000410000 */
[C---:B------:R-:W-:Y:S01]  /*6a00*/  FMUL.FTZ R100, R117.reuse, R100 ;  /* 0x0000006475647220 */ /* 0x040fe20000410000 */
[----:B------:R-:W-:Y:S01]  /*6a10*/  MUFU.EX2 R163, R136 ;  /* 0x0000008800a37308 */ /* 0x000fe20000000800 */
[----:B------:R-:W-:Y:S02]  /*6a20*/  FMUL.FTZ R101, R117, R101 ;  /* 0x0000006575657220 */ /* 0x000fe40000410000 */
[----:B------:R-:W-:Y:S01]  /*6a30*/  FMUL.FTZ R102, R118, R102 ;  /* 0x0000006676667220 */ /* 0x000fe20000410000 */
[----:B-1----:R-:W1:Y:S01]  /*6a40*/  SHFL.BFLY PT, R2, R0, 0x1, 0x1f ;  /* 0x0c201f0000027f89 */ /* 0x002e6200000e0000 */
[----:B---3--:R-:W-:Y:S01]  /*6a50*/  F2FP.PACK_AB R129, R206, R205 ;  /* 0x000000cdce81723e */ /* 0x008fe200000000ff */
[----:B------:R-:W-:Y:S02]  /*6a60*/  FMUL.FTZ R103, R118, R103 ;  /* 0x0000006776677220 */ /* 0x000fe40000410000 */
[C---:B------:R-:W-:Y:S02]  /*6a70*/  FMUL.FTZ R104, R116.reuse, R104 ;  /* 0x0000006874687220 */ /* 0x040fe40000410000 */
[C---:B------:R-:W-:Y:S01]  /*6a80*/  FMUL.FTZ R105, R116.reuse, R105 ;  /* 0x0000006974697220 */ /* 0x040fe20000410000 */
[----:B------:R-:W-:Y:S01]  /*6a90*/  MUFU.EX2 R195, R32 ;  /* 0x0000002000c37308 */ /* 0x000fe20000000800 */
[C---:B------:R-:W-:Y:S02]  /*6aa0*/  FMUL.FTZ R20, R116.reuse, R140 ;  /* 0x0000008c74147220 */ /* 0x040fe40000410000 */
[--C-:B--2---:R-:W-:Y:S02]  /*6ab0*/  FFMA.FTZ R3, R17, c[0x0][0x2d0], -R160.reuse ;  /* 0x0000b40011037a23 */ /* 0x104fe400000108a0 */
[----:B------:R-:W-:Y:S02]  /*6ac0*/  FMUL.FTZ R17, R117, R137 ;  /* 0x0000008975117220 */ /* 0x000fe40000410000 */
[--C-:B------:R-:W-:Y:S02]  /*6ad0*/  FFMA.FTZ R137, R49, c[0x0][0x2d0], -R160.reuse ;  /* 0x0000b40031897a23 */ /* 0x100fe400000108a0 */
[--C-:B------:R-:W-:Y:S01]  /*6ae0*/  FFMA.FTZ R140, R51, c[0x0][0x2d0], -R161.reuse ;  /* 0x0000b400338c7a23 */ /* 0x100fe200000108a1 */
[----:B------:R2:W3:Y:S01]  /*6af0*/  MUFU.EX2 R218, R3 ;  /* 0x0000000300da7308 */ /* 0x0004e20000000800 */
[----:B------:R-:W-:Y:S02]  /*6b00*/  FMUL.FTZ R21, R116, R141 ;  /* 0x0000008d74157220 */ /* 0x000fe40000410000 */
[C---:B------:R-:W-:Y:S02]  /*6b10*/  FMUL.FTZ R108, R117.reuse, R108 ;  /* 0x0000006c756c7220 */ /* 0x040fe40000410000 */
[----:B------:R-:W-:Y:S01]  /*6b20*/  FMUL.FTZ R109, R117, R109 ;  /* 0x0000006d756d7220 */ /* 0x000fe20000410000 */
[----:B-1----:R-:W-:Y:S01]  /*6b30*/  FMNMX.FTZ R2, R0, R2, !PT ;  /* 0x0000000200027209 */ /* 0x002fe20007810000 */
[--C-:B------:R-:W-:Y:S02]  /*6b40*/  FFMA.FTZ R0, R19, c[0x0][0x2d0], -R161.reuse ;  /* 0x0000b40013007a23 */ /* 0x100fe400000108a1 */
[----:B------:R-:W-:Y:S01]  /*6b50*/  FMUL.FTZ R19, R118, R139 ;  /* 0x0000008b76137220 */ /* 0x000fe20000410000 */
[----:B------:R-:W-:Y:S01]  /*6b60*/  MUFU.EX2 R168, R137 ;  /* 0x0000008900a87308 */ /* 0x000fe20000000800 */
[--C-:B------:R-:W-:Y:S01]  /*6b70*/  FFMA.FTZ R139, R37, c[0x0][0x2d0], -R160.reuse ;  /* 0x0000b400258b7a23 */ /* 0x100fe200000108a0 */
[----:B------:R-:W-:Y:S01]  /*6b80*/  F2FP.PACK_AB R37, R196, R197 ;  /* 0x000000c5c425723e */ /* 0x000fe200000000ff */
[C---:B------:R-:W-:Y:S02]  /*6b90*/  FMUL.FTZ R110, R118.reuse, R110 ;  /* 0x0000006e766e7220 */ /* 0x040fe40000410000 */
[----:B------:R-:W-:Y:S02]  /*6ba0*/  FMUL.FTZ R111, R118, R111 ;  /* 0x0000006f766f7220 */ /* 0x000fe40000410000 */
[C---:B------:R-:W-:Y:S02]  /*6bb0*/  FMUL.FTZ R112, R116.reuse, R112 ;  /* 0x0000007074707220 */ /* 0x040fe40000410000 */
[----:B------:R-:W-:Y:S01]  /*6bc0*/  FMUL.FTZ R113, R116, R113 ;  /* 0x0000007174717220 */ /* 0x000fe20000410000 */
[----:B------:R1:W-:Y:S01]  /*6bd0*/  MUFU.EX2 R216, R0 ;  /* 0x0000000000d87308 */ /* 0x0003e20000000800 */
[--C-:B------:R-:W-:Y:S01]  /*6be0*/  FFMA.FTZ R141, R36, c[0x0][0x2d0], -R160.reuse ;  /* 0x0000b400248d7a23 */ /* 0x100fe200000108a0 */
[----:B------:R-:W-:Y:S01]  /*6bf0*/  F2FP.PACK_AB R36, R199, R198 ;  /* 0x000000c6c724723e */ /* 0x000fe200000000ff */
[----:B--2---:R-:W-:Y:S01]  /*6c00*/  FFMA.FTZ R3, R18, c[0x0][0x2d0], -R161 ;  /* 0x0000b40012037a23 */ /* 0x004fe200000108a1 */
[----:B---3--:R-:W-:Y:S01]  /*6c10*/  F2FP.PACK_AB R130, R218, R208 ;  /* 0x000000d0da82723e */ /* 0x008fe200000000ff */
[----:B------:R-:W-:Y:S02]  /*6c20*/  FMUL.FTZ R18, R118, R138 ;  /* 0x0000008a76127220 */ /* 0x000fe40000410000 */
[----:B------:R-:W-:Y:S03]  /*6c30*/  FFMA.FTZ R138, R48, c[0x0][0x2d0], -R160 ;  /* 0x0000b400308a7a23 */ /* 0x000fe600000108a0 */
[----:B------:R-:W2:Y:S10]  /*6c40*/  MUFU.EX2 R217, R3 ;  /* 0x0000000300d97308 */ /* 0x000eb40000000800 */
[----:B------:R-:W-:Y:S01]  /*6c50*/  MUFU.EX2 R166, R139 ;  /* 0x0000008b00a67308 */ /* 0x000fe20000000800 */
[----:B-1----:R-:W-:Y:S02]  /*6c60*/  FADD.FTZ R0, -R2, R119 ;  /* 0x0000007702007221 */ /* 0x002fe40000010100 */
[----:B------:R-:W-:Y:S02]  /*6c70*/  FMUL.FTZ R119, R120, c[0x0][0x2d0] ;  /* 0x0000b40078777a20 */ /* 0x000fe40000410000 */
[----:B------:R-:W-:Y:S05]  /*6c80*/  FMUL.FTZ R0, R0, c[0x0][0x2d0] ;  /* 0x0000b40000007a20 */ /* 0x000fea0000410000 */
[----:B------:R1:W-:Y:S01]  /*6c90*/  MUFU.EX2 R167, R138 ;  /* 0x0000008a00a77308 */ /* 0x0003e20000000800 */
[--C-:B------:R-:W-:Y:S02]  /*6ca0*/  FFMA.FTZ R24, R24, c[0x0][0x2d0], -R119.reuse ;  /* 0x0000b40018187a23 */ /* 0x100fe40000010877 */
[--C-:B------:R-:W-:Y:S01]  /*6cb0*/  FFMA.FTZ R25, R25, c[0x0][0x2d0], -R119.reuse ;  /* 0x0000b40019197a23 */ /* 0x100fe20000010877 */
[----:B--2---:R-:W-:Y:S01]  /*6cc0*/  F2FP.PACK_AB R131, R216, R217 ;  /* 0x000000d9d883723e */ /* 0x004fe200000000ff */
[--C-:B------:R-:W-:Y:S02]  /*6cd0*/  FFMA.FTZ R3, R8, c[0x0][0x2d0], -R119.reuse ;  /* 0x0000b40008037a23 */ /* 0x100fe40000010877 */
[----:B------:R-:W-:Y:S02]  /*6ce0*/  FMUL.FTZ R8, R116, R124 ;  /* 0x0000007c74087220 */ /* 0x000fe40000410000 */
[--C-:B------:R-:W-:Y:S01]  /*6cf0*/  FFMA.FTZ R28, R28, c[0x0][0x2d0], -R119.reuse ;  /* 0x0000b4001c1c7a23 */ /* 0x100fe20000010877 */
[----:B------:R2:W-:Y:S01]  /*6d00*/  MUFU.EX2 R202, R3 ;  /* 0x0000000300ca7308 */ /* 0x0005e20000000800 */
[--C-:B------:R-:W-:Y:S09]  /*6d10*/  FFMA.FTZ R29, R29, c[0x0][0x2d0], -R119.reuse ;  /* 0x0000b4001d1d7a23 */ /* 0x100ff20000010877 */
[----:B------:R-:W3:Y:S01]  /*6d20*/  MUFU.EX2 R0, R0 ;  /* 0x0000000000007308 */ /* 0x000ee20000000800 */
[----:B-1----:R-:W-:Y:S09]  /*6d30*/  LDSM.16.MT88.4 R136, [R180+0x800] ;  /* 0x00080000b488783b */ /* 0x002ff20000004200 */
[----:B------:R-:W-:Y:S01]  /*6d40*/  MUFU.EX2 R171, R28 ;  /* 0x0000001c00ab7308 */ /* 0x000fe20000000800 */
[--C-:B--2---:R-:W-:Y:S02]  /*6d50*/  FFMA.FTZ R3, R9, c[0x0][0x2d0], -R119.reuse ;  /* 0x0000b40009037a23 */ /* 0x104fe40000010877 */
[----:B------:R-:W-:Y:S07]  /*6d60*/  FMUL.FTZ R9, R116, R125 ;  /* 0x0000007d74097220 */ /* 0x000fee0000410000 */
        /* <DEDUP_REMOVED lines=11> */
[----:B------:R3:W-:Y:S01]  /*6e20*/  MUFU.EX2 R175, R24 ;  /* 0x0000001800af7308 */ /* 0x0007e20000000800 */
[----:B------:R-:W-:Y:S02]  /*6e30*/  FMUL.FTZ R91, R0, R91 ;  /* 0x0000005b005b7220 */ /* 0x000fe40000410000 */
[--C-:B-1----:R-:W-:Y:S01]  /*6e40*/  FFMA.FTZ R3, R12, c[0x0][0x2d0], -R119.reuse ;  /* 0x0000b4000c037a23 */ /* 0x102fe20000010877 */
[----:B--2---:R-:W-:Y:S01]  /*6e50*/  F2FP.PACK_AB R124, R204, R202 ;  /* 0x000000cacc7c723e */ /* 0x004fe200000000ff */
[----:B------:R-:W-:Y:S02]  /*6e60*/  FMUL.FTZ R12, R116, R132 ;  /* 0x00000084740c7220 */ /* 0x000fe40000410000 */
[C---:B------:R-:W-:Y:S02]  /*6e70*/  FMUL.FTZ R94, R0.reuse, R94 ;  /* 0x0000005e005e7220 */ /* 0x040fe40000410000 */
        /* <DEDUP_REMOVED lines=8> */
[----:B------:R-:W-:Y:S02]  /*6f00*/  FMUL.FTZ R115, R0, R115 ;  /* 0x0000007300737220 */ /* 0x000fe40000410000 */
[C---:B------:R-:W-:Y:S02]  /*6f10*/  FMUL.FTZ R28, R117.reuse, R152 ;  /* 0x00000098751c7220 */ /* 0x040fe40000410000 */
[----:B---3--:R-:W-:Y:S02]  /*6f20*/  FMUL.FTZ R24, R117, R144 ;  /* 0x0000009075187220 */ /* 0x008fe40000410000 */
[--C-:B------:R-:W-:Y:S02]  /*6f30*/  FFMA.FTZ R144, R45, c[0x0][0x2d0], -R119.reuse ;  /* 0x0000b4002d907a23 */ /* 0x100fe40000010877 */
[----:B------:R-:W-:Y:S01]  /*6f40*/  FMUL.FTZ R29, R117, R153 ;  /* 0x00000099751d7220 */ /* 0x000fe20000410000 */
[----:B------:R3:W4:Y:S01]  /*6f50*/  MUFU.EX2 R179, R33 ;  /* 0x0000002100b37308 */ /* 0x0007220000000800 */
[--C-:B-1----:R-:W-:Y:S02]  /*6f60*/  FFMA.FTZ R3, R13, c[0x0][0x2d0], -R119.reuse ;  /* 0x0000b4000d037a23 */ /* 0x102fe40000010877 */
[----:B------:R-:W-:Y:S07]  /*6f70*/  FMUL.FTZ R13, R116, R133 ;  /* 0x00000085740d7220 */ /* 0x000fee0000410000 */
[----:B------:R1:W5:Y:S01]  /*6f80*/  MUFU.EX2 R212, R3 ;  /* 0x0000000300d47308 */ /* 0x0003620000000800 */
[----:B--2---:R-:W-:Y:S02]  /*6f90*/  FMUL.FTZ R25, R117, R145 ;  /* 0x0000009175197220 */ /* 0x004fe40000410000 */
[----:B------:R-:W-:Y:S07]  /*6fa0*/  FFMA.FTZ R145, R44, c[0x0][0x2d0], -R119 ;  /* 0x0000b4002c917a23 */ /* 0x000fee0000010877 */
[----:B------:R2:W-:Y:S01]  /*6fb0*/  MUFU.EX2 R177, R34 ;  /* 0x0000002200b17308 */ /* 0x0005e20000000800 */
[----:B---3--:R-:W-:Y:S01]  /*6fc0*/  FMUL.FTZ R33, R116, R149 ;  /* 0x0000009574217220 */ /* 0x008fe20000410000 */
[----:B----4-:R-:W-:Y:S08]  /*6fd0*/  F2FP.PACK_AB R38, R179, R195 ;  /* 0x000000c3b326723e */ /* 0x010ff000000000ff */
[----:B------:R3:W-:Y:S01]  /*6fe0*/  MUFU.EX2 R178, R35 ;  /* 0x0000002300b27308 */ /* 0x0007e20000000800 */
[----:B-1----:R-:W-:Y:S04]  /*6ff0*/  FMUL.FTZ R3, R2, c[0x0][0x2d0] ;  /* 0x0000b40002037a20 */ /* 0x002fe80000410000 */
[--C-:B------:R-:W-:Y:S02]  /*7000*/  FFMA.FTZ R4, R10, c[0x0][0x2d0], -R3.reuse ;  /* 0x0000b4000a047a23 */ /* 0x100fe40000010803 */
[----:B------:R-:W-:Y:S01]  /*7010*/  FMUL.FTZ R10, R0, R126 ;  /* 0x0000007e000a7220 */ /* 0x000fe20000410000 */
[----:B-----5:R-:W-:Y:S02]  /*7020*/  F2FP.PACK_AB R126, R212, R211 ;  /* 0x000000d3d47e723e */ /* 0x020fe400000000ff */
[----:B------:R1:W-:Y:S01]  /*7030*/  MUFU.EX2 R201, R4 ;  /* 0x0000000400c97308 */ /* 0x0003e20000000800 */
[--C-:B------:R-:W-:Y:S02]  /*7040*/  FFMA.FTZ R26, R26, c[0x0][0x2d0], -R3.reuse ;  /* 0x0000b4001a1a7a23 */ /* 0x100fe40000010803 */
[--C-:B------:R-:W-:Y:S02]  /*7050*/  FFMA.FTZ R32, R27, c[0x0][0x2d0], -R3.reuse ;  /* 0x0000b4001b207a23 */ /* 0x100fe40000010803 */
[----:B--2---:R-:W-:Y:S02]  /*7060*/  FMUL.FTZ R34, R0, R150 ;  /* 0x0000009600227220 */ /* 0x004fe40000410000 */
[--C-:B------:R-:W-:Y:S02]  /*7070*/  FFMA.FTZ R30, R30, c[0x0][0x2d0], -R3.reuse ;  /* 0x0000b4001e1e7a23 */ /* 0x100fe40000010803 */
[--C-:B------:R-:W-:Y:S01]  /*7080*/  FFMA.FTZ R31, R31, c[0x0][0x2d0], -R3.reuse ;  /* 0x0000b4001f1f7a23 */ /* 0x100fe20000010803 */
[----:B------:R2:W-:Y:S01]  /*7090*/  MUFU.EX2 R173, R26 ;  /* 0x0000001a00ad7308 */ /* 0x0005e20000000800 */
[--C-:B------:R-:W-:Y:S01]  /*70a0*/  FFMA.FTZ R143, R42, c[0x0][0x2d0], -R3.reuse ;  /* 0x0000b4002a8f7a23 */ /* 0x100fe20000010803 */
[----:B------:R-:W-:Y:S01]  /*70b0*/  F2FP.PACK_AB R42, R172, R171 ;  /* 0x000000abac2a723e */ /* 0x000fe200000000ff */
[----:B---3--:R-:W-:Y:S02]  /*70c0*/  FMUL.FTZ R35, R0, R151 ;  /* 0x0000009700237220 */ /* 0x008fe40000410000 */
[----:B------:R-:W-:Y:S02]  /*70d0*/  FFMA.FTZ R142, R43, c[0x0][0x2d0], -R3 ;  /* 0x0000b4002b8e7a23 */ /* 0x000fe40000010803 */
[----:B------:R-:W-:Y:S02]  /*70e0*/  FMUL.FTZ R27, R118, R147 ;  /* 0x00000093761b7220 */ /* 0x000fe40000410000 */
[----:B------:R-:W-:Y:S01]  /*70f0*/  FFMA.FTZ R147, R40, c[0x0][0x2d0], -R119 ;  /* 0x0000b40028937a23 */ /* 0x000fe20000010877 */
[----:B------:R3:W-:Y:S01]  /*7100*/  MUFU.EX2 R170, R30 ;  /* 0x0000001e00aa7308 */ /* 0x0007e20000000800 */
[----:B------:R-:W-:Y:S01]  /*7110*/  F2FP.PACK_AB R40, R176, R175 ;  /* 0x000000afb028723e */ /* 0x000fe200000000ff */
[----:B-1----:R-:W-:Y:S02]  /*7120*/  FFMA.FTZ R4, R11, c[0x0][0x2d0], -R3 ;  /* 0x0000b4000b047a23 */ /* 0x002fe40000010803 */
[----:B------:R-:W-:Y:S06]  /*7130*/  FMUL.FTZ R11, R0, R127 ;  /* 0x0000007f000b7220 */ /* 0x000fec0000410000 */
[----:B------:R1:W4:Y:S01]  /*7140*/  MUFU.EX2 R203, R4 ;  /* 0x0000000400cb7308 */ /* 0x0003220000000800 */
[----:B--2---:R-:W-:Y:S02]  /*7150*/  FMUL.FTZ R26, R118, R146 ;  /* 0x00000092761a7220 */ /* 0x004fe40000410000 */
[----:B------:R-:W-:Y:S02]  /*7160*/  FFMA.FTZ R146, R41, c[0x0][0x2d0], -R119 ;  /* 0x0000b40029927a23 */ /* 0x000fe40000010877 */
[--C-:B------:R-:W-:Y:S05]  /*7170*/  FFMA.FTZ R119, R46, c[0x0][0x2d0], -R3.reuse ;  /* 0x0000b4002e777a23 */ /* 0x100fea0000010803 */
[----:B------:R-:W2:Y:S01]  /*7180*/  MUFU.EX2 R169, R31 ;  /* 0x0000001f00a97308 */ /* 0x000ea20000000800 */
[----:B---3--:R-:W-:Y:S01]  /*7190*/  FMUL.FTZ R30, R118, R154 ;  /* 0x0000009a761e7220 */ /* 0x008fe20000410000 */
[----:B------:R-:W-:Y:S08]  /*71a0*/  F2FP.PACK_AB R154, R168, R167 ;  /* 0x000000a7a89a723e */ /* 0x000ff000000000ff */
[----:B------:R3:W5:Y:S01]  /*71b0*/  MUFU.EX2 R174, R32 ;  /* 0x0000002000ae7308 */ /* 0x0007620000000800 */
[--C-:B-1----:R-:W-:Y:S01]  /*71c0*/  FFMA.FTZ R4, R14, c[0x0][0x2d0], -R3.reuse ;  /* 0x0000b4000e047a23 */ /* 0x102fe20000010803 */
[----:B----4-:R-:W-:Y:S01]  /*71d0*/  F2FP.PACK_AB R125, R203, R201 ;  /* 0x000000c9cb7d723e */ /* 0x010fe200000000ff */
[----:B------:R-:W-:Y:S07]  /*71e0*/  FMUL.FTZ R14, R0, R134 ;  /* 0x00000086000e7220 */ /* 0x000fee0000410000 */
[----:B------:R1:W4:Y:S01]  /*71f0*/  MUFU.EX2 R209, R4 ;  /* 0x0000000400d17308 */ /* 0x0003220000000800 */
[----:B--2---:R-:W-:Y:S01]  /*7200*/  F2FP.PACK_AB R43, R169, R170 ;  /* 0x000000aaa92b723e */ /* 0x004fe200000000ff */
[----:B------:R-:W-:Y:S08]  /*7210*/  FMUL.FTZ R31, R118, R155 ;  /* 0x0000009b761f7220 */ /* 0x000ff00000410000 */
[----:B------:R-:W-:Y:S01]  /*7220*/  MUFU.EX2 R160, R144 ;  /* 0x0000009000a07308 */ /* 0x000fe20000000800 */
[----:B---3--:R-:W-:Y:S01]  /*7230*/  FMUL.FTZ R32, R116, R148 ;  /* 0x0000009474207220 */ /* 0x008fe20000410000 */
[----:B-----5:R-:W-:Y:S08]  /*7240*/  F2FP.PACK_AB R41, R174, R173 ;  /* 0x000000adae29723e */ /* 0x020ff000000000ff */
[----:B------:R-:W-:Y:S01]  /*7250*/  MUFU.EX2 R119, R119 ;  /* 0x0000007700777308 */ /* 0x000fe20000000800 */
[--C-:B-1----:R-:W-:Y:S02]  /*7260*/  FFMA.FTZ R4, R15, c[0x0][0x2d0], -R3.reuse ;  /* 0x0000b4000f047a23 */ /* 0x102fe40000010803 */
[C---:B------:R-:W-:Y:S02]  /*7270*/  FMUL.FTZ R15, R0.reuse, R135 ;  /* 0x00000087000f7220 */ /* 0x040fe40000410000 */
[----:B------:R-:W1:Y:S01]  /*7280*/  LDSM.16.MT88.4 R132, [R181] ;  /* 0x00000000b584783b */ /* 0x000e620000004200 */
[----:B------:R-:W-:Y:S04]  /*7290*/  FFMA.FTZ R3, R47, c[0x0][0x2d0], -R3 ;  /* 0x0000b4002f037a23 */ /* 0x000fe80000010803 */
[----:B------:R2:W3:Y:S01]  /*72a0*/  MUFU.EX2 R210, R4 ;  /* 0x0000000400d27308 */ /* 0x0004e20000000800 */
[----:B------:R-:W-:Y:S04]  /*72b0*/  FFMA.FTZ R0, R0, R215, R201 ;  /* 0x000000d700007223 */ /* 0x000fe800000100c9 */
[----:B------:R-:W-:Y:S01]  /*72c0*/  FADD.FTZ R0, R203, R0 ;  /* 0x00000000cb007221 */ /* 0x000fe20000010000 */
[----:B------:R-:W-:Y:S03]  /*72d0*/  LDSM.16.MT88.4 R44, [R180+0x1000] ;  /* 0x00100000b42c783b */ /* 0x000fe60000004200 */
[----:B----4-:R-:W-:Y:S02]  /*72e0*/  FADD.FTZ R0, R209, R0 ;  /* 0x00000000d1007221 */ /* 0x010fe40000010000 */
[----:B--2---:R-:W-:Y:S01]  /*72f0*/  FMUL.FTZ R4, R117, R128 ;  /* 0x0000008075047220 */ /* 0x004fe20000410000 */
[----:B------:R-:W-:Y:S01]  /*7300*/  F2FP.PACK_AB R128, R207, R162 ;  /* 0x000000a2cf80723e */ /* 0x000fe200000000ff */
[----:B------:R-:W-:Y:S01]  /*7310*/  FFMA.FTZ R117, R117, R200, R162 ;  /* 0x000000c875757223 */ /* 0x000fe200000100a2 */
[C---:B---3--:R-:W-:Y:S01]  /*7320*/  F2FP.PACK_AB R127, R210.reuse, R209 ;  /* 0x000000d1d27f723e */ /* 0x048fe200000000ff */
[----:B------:R-:W2:Y:S01]  /*7330*/  MUFU.EX2 R162, R141 ;  /* 0x0000008d00a27308 */ /* 0x000ea20000000800 */
[----:B------:R-:W-:Y:S03]  /*7340*/  FADD.FTZ R0, R210, R0 ;  /* 0x00000000d2007221 */ /* 0x000fe60000010000 */
[-C--:B------:R-:W-:Y:S08]  /*7350*/  HMMA.16816.F32 R4, R128, R156.reuse, R4 ;  /* 0x0000009c8004723c */ /* 0x080ff00000001804 */
[C---:B------:R-:W-:Y:S01]  /*7360*/  HMMA.16816.F32 R8, R124.reuse, R156, R8 ;  /* 0x0000009c7c08723c */ /* 0x040fe20000001808 */
[----:B------:R-:W-:Y:S07]  /*7370*/  MUFU.EX2 R156, R147 ;  /* 0x00000093009c7308 */ /* 0x000fee0000000800 */
[-C--:B------:R-:W-:Y:S03]  /*7380*/  HMMA.16816.F32 R12, R124, R158.reuse, R12 ;  /* 0x0000009e7c0c723c */ /* 0x080fe6000000180c */
[----:B------:R-:W-:Y:S01]  /*7390*/  MUFU.EX2 R157, R142 ;  /* 0x0000008e009d7308 */ /* 0x000fe20000000800 */
[----:B--2---:R-:W-:Y:S04]  /*73a0*/  F2FP.PACK_AB R152, R166, R162 ;  /* 0x000000a2a698723e */ /* 0x004fe800000000ff */
[C---:B------:R-:W-:Y:S05]  /*73b0*/  HMMA.16816.F32 R16, R128.reuse, R158, R16 ;  /* 0x0000009e8010723c */ /* 0x040fea0000001810 */
[----:B------:R-:W-:Y:S03]  /*73c0*/  MUFU.EX2 R158, R146 ;  /* 0x00000092009e7308 */ /* 0x000fe60000000800 */
[-C--:B-1----:R-:W-:Y:S07]  /*73d0*/  HMMA.16816.F32 R52, R128, R132.reuse, R52 ;  /* 0x000000848034723c */ /* 0x082fee0000001834 */
[----:B------:R-:W-:Y:S01]  /*73e0*/  MUFU.EX2 R159, R145 ;  /* 0x00000091009f7308 */ /* 0x000fe20000000800 */
        /* <DEDUP_REMOVED lines=20> */
[C---:B------:R-:W-:Y:S07]  /*7530*/  HMMA.16816.F32 R32, R124.reuse, R132, R32 ;  /* 0x000000847c20723c */ /* 0x040fee0000001820 */
[--C-:B------:R-:W-:Y:S01]  /*7540*/  FFMA.FTZ R132, R50, c[0x0][0x2d0], -R161.reuse ;  /* 0x0000b40032847a23 */ /* 0x100fe200000108a1 */
[-C--:B------:R-:W-:Y:S01]  /*7550*/  HMMA.16816.F32 R112, R124, R134.reuse, R112 ;  /* 0x000000867c70723c */ /* 0x080fe20000001870 */
[----:B------:R-:W1:Y:S02]  /*7560*/  LDSM.16.MT88.4 R124, [R180+0x400] ;  /* 0x00040000b47c783b */ /* 0x000e640000004200 */
[----:B------:R-:W-:Y:S01]  /*7570*/  MUFU.EX2 R165, R132 ;  /* 0x0000008400a57308 */ /* 0x000fe20000000800 */
[----:B------:R-:W-:Y:S01]  /*7580*/  FFMA.FTZ R133, R39, c[0x0][0x2d0], -R161 ;  /* 0x0000b40027857a23 */ /* 0x000fe200000108a1 */
[----:B------:R-:W-:Y:S03]  /*7590*/  F2FP.PACK_AB R39, R178, R177 ;  /* 0x000000b1b227723e */ /* 0x000fe600000000ff */
[----:B------:R-:W-:Y:S01]  /*75a0*/  HMMA.16816.F32 R28, R128, R134, R28 ;  /* 0x00000086801c723c */ /* 0x000fe2000000181c */
[----:B------:R-:W2:Y:S04]  /*75b0*/  LDSM.16.MT88.4 R48, [R181+0x400] ;  /* 0x00040000b530783b */ /* 0x000ea80000004200 */
[----:B------:R-:W3:Y:S10]  /*75c0*/  MUFU.EX2 R164, R133 ;  /* 0x0000008500a47308 */ /* 0x000ef40000000800 */
[----:B------:R-:W4:Y:S01]  /*75d0*/  MUFU.EX2 R161, R140 ;  /* 0x0000008c00a17308 */ /* 0x000f220000000800 */
[----:B---3--:R-:W-:Y:S01]  /*75e0*/  F2FP.PACK_AB R153, R164, R163 ;  /* 0x000000a3a499723e */ /* 0x008fe200000000ff */
[-C--:B-1----:R-:W-:Y:S05]  /*75f0*/  HMMA.16816.F32 R4, R36, R124.reuse, R4 ;  /* 0x0000007c2404723c */ /* 0x082fea0000001804 */
[----:B----4-:R-:W-:Y:S03]  /*7600*/  F2FP.PACK_AB R155, R161, R165 ;  /* 0x000000a5a19b723e */ /* 0x010fe600000000ff */
[C---:B------:R-:W-:Y:S08]  /*7610*/  HMMA.16816.F32 R8, R40.reuse, R124, R8 ;  /* 0x0000007c2808723c */ /* 0x040ff00000001808 */
[-C--:B------:R-:W-:Y:S08]  /*7620*/  HMMA.16816.F32 R12, R40, R126.reuse, R12 ;  /* 0x0000007e280c723c */ /* 0x080ff0000000180c */
[C---:B------:R-:W-:Y:S08]  /*7630*/  HMMA.16816.F32 R16, R36.reuse, R126, R16 ;  /* 0x0000007e2410723c */ /* 0x040ff00000001810 */
[-C--:B--2---:R-:W-:Y:S08]  /*7640*/  HMMA.16816.F32 R52, R36, R48.reuse, R52 ;  /* 0x000000302434723c */ /* 0x084ff00000001834 */
        /* <DEDUP_REMOVED lines=18> */
[----:B------:R-:W2:Y:S07]  /*7770*/  MUFU.EX2 R47, R143 ;  /* 0x0000008f002f7308 */ /* 0x000eae0000000800 */
[-C--:B-1----:R-:W-:Y:S03]  /*7780*/  HMMA.16816.F32 R24, R36, R48.reuse, R24 ;  /* 0x000000302418723c */ /* 0x082fe60000001818 */
[----:B------:R1:W3:Y:S05]  /*7790*/  MUFU.EX2 R46, R3 ;  /* 0x00000003002e7308 */ /* 0x0002ea0000000800 */
[C---:B------:R-:W-:Y:S08]  /*77a0*/  HMMA.16816.F32 R32, R40.reuse, R48, R32 ;  /* 0x000000302820723c */ /* 0x040ff00000001820 */
[-C--:B------:R-:W-:Y:S07]  /*77b0*/  HMMA.16816.F32 R112, R40, R50.reuse, R112 ;  /* 0x000000322870723c */ /* 0x080fee0000001870 */
[----:B------:R-:W-:Y:S01]  /*77c0*/  FFMA.FTZ R40, R116, R214, R202 ;  /* 0x000000d674287223 */ /* 0x000fe200000100ca */
[----:B------:R-:W-:Y:S04]  /*77d0*/  HMMA.16816.F32 R28, R36, R50, R28 ;  /* 0x00000032241c723c */ /* 0x000fe8000000181c */
[----:B------:R-:W-:Y:S02]  /*77e0*/  FADD.FTZ R41, R207, R117 ;  /* 0x00000075cf297221 */ /* 0x000fe40000010000 */
[----:B------:R-:W-:Y:S01]  /*77f0*/  FADD.FTZ R44, R204, R40 ;  /* 0x00000028cc2c7221 */ /* 0x000fe20000010000 */
[----:B------:R-:W-:Y:S01]  /*7800*/  F2FP.PACK_AB R36, R158, R156 ;  /* 0x0000009c9e24723e */ /* 0x000fe200000000ff */
[-C--:B------:R-:W-:Y:S01]  /*7810*/  HMMA.16816.F32 R128, R152, R136.reuse, R4 ;  /* 0x000000889880723c */ /* 0x080fe20000001804 */
[----:B------:R-:W4:Y:S04]  /*7820*/  LDSM.16.MT88.4 R4, [R181+0x800] ;  /* 0x00080000b504783b */ /* 0x000f280000004200 */
[----:B--2---:R-:W-:Y:S01]  /*7830*/  F2FP.PACK_AB R37, R157, R47 ;  /* 0x0000002f9d25723e */ /* 0x004fe200000000ff */
[----:B-1----:R-:W-:Y:S01]  /*7840*/  FFMA.FTZ R3, R118, R213, R205 ;  /* 0x000000d576037223 */ /* 0x002fe200000100cd */
[----:B------:R-:W-:Y:S02]  /*7850*/  F2FP.PACK_AB R38, R160, R159 ;  /* 0x0000009fa026723e */ /* 0x000fe400000000ff */
[----:B---3--:R-:W-:Y:S03]  /*7860*/  F2FP.PACK_AB R39, R46, R119 ;  /* 0x000000772e27723e */ /* 0x008fe600000000ff */
[----:B------:R-:W-:Y:S02]  /*7870*/  FADD.FTZ R45, R206, R3 ;  /* 0x00000003ce2d7221 */ /* 0x000fe40000010000 */
[----:B------:R-:W-:Y:S02]  /*7880*/  FADD.FTZ R3, R208, R41 ;  /* 0x00000029d0037221 */ /* 0x000fe40000010000 */
[C---:B------:R-:W-:Y:S01]  /*7890*/  HMMA.16816.F32 R124, R36.reuse, R136, R8 ;  /* 0x00000088247c723c */ /* 0x040fe20000001808 */
[----:B------:R-:W1:Y:S03]  /*78a0*/  LDSM.16.MT88.4 R8, [R180+0x1400] ;  /* 0x00140000b408783b */ /* 0x000e660000004200 */
[----:B------:R-:W-:Y:S04]  /*78b0*/  FADD.FTZ R3, R218, R3 ;  /* 0x00000003da037221 */ /* 0x000fe80000010000 */
[-C--:B------:R-:W-:Y:S01]  /*78c0*/  HMMA.16816.F32 R132, R36, R138.reuse, R12 ;  /* 0x0000008a2484723c */ /* 0x080fe2000000180c */
[----:B------:R-:W2:Y:S03]  /*78d0*/  LDSM.16.MT88.4 R40, [R181+0x1400] ;  /* 0x00140000b528783b */ /* 0x000ea60000004200 */
[----:B------:R-:W-:Y:S04]  /*78e0*/  FADD.FTZ R3, R198, R3 ;  /* 0x00000003c6037221 */ /* 0x000fe80000010000 */
[C---:B------:R-:W-:Y:S01]  /*78f0*/  HMMA.16816.F32 R136, R152.reuse, R138, R16 ;  /* 0x0000008a9888723c */ /* 0x040fe20000001810 */
[----:B------:R-:W3:Y:S03]  /*7900*/  LDSM.16.MT88.4 R12, [R180+0x2000] ;  /* 0x00200000b40c783b */ /* 0x000ee60000004200 */
[----:B------:R-:W-:Y:S04]  /*7910*/  FADD.FTZ R3, R199, R3 ;  /* 0x00000003c7037221 */ /* 0x000fe80000010000 */
[-C--:B----4-:R-:W-:Y:S01]  /*7920*/  HMMA.16816.F32 R52, R152, R4.reuse, R52 ;  /* 0x000000049834723c */ /* 0x090fe20000001834 */
[----:B------:R-:W4:Y:S07]  /*7930*/  LDSM.16.MT88.4 R16, [R181+0x2000] ;  /* 0x00200000b510783b */ /* 0x000f2e0000004200 */
        /* <DEDUP_REMOVED lines=32> */
[-C--:B---3--:R-:W-:Y:S04]  /*7b40*/  HMMA.16816.F32 R100, R152, R12.reuse, R100 ;  /* 0x0000000c9864723c */ /* 0x088fe80000001864 */
        /* <DEDUP_REMOVED lines=11> */
[-C--:B----4-:R-:W-:Y:S04]  /*7c00*/  HMMA.16816.F32 R144, R152, R16.reuse, R24 ;  /* 0x000000109890723c */ /* 0x090fe80000001818 */
[----:B------:R-:W-:Y:S01]  /*7c10*/  FADD.FTZ R0, R119, R5 ;  /* 0x0000000577007221 */ /* 0x000fe20000010000 */
[----:B------:R-:W-:Y:S01]  /*7c20*/  MOV R119, R2 ;  /* 0x0000000200777202 */ /* 0x000fe20000000f00 */
[----:B------:R-:W-:Y:S02]  /*7c30*/  FADD.FTZ R200, R168, R6 ;  /* 0x00000006a8c87221 */ /* 0x000fe40000010000 */
[C---:B------:R-:W-:Y:S04]  /*7c40*/  HMMA.16816.F32 R148, R36.reuse, R16, R32 ;  /* 0x000000102494723c */ /* 0x040fe80000001820 */
[----:B------:R-:W-:Y:S02]  /*7c50*/  FADD.FTZ R213, R161, R4 ;  /* 0x00000004a1d57221 */ /* 0x000fe40000010000 */
[----:B------:R-:W-:Y:S02]  /*7c60*/  FADD.FTZ R214, R160, R3 ;  /* 0x00000003a0d67221 */ /* 0x000fe40000010000 */
[-C--:B------:R-:W-:Y:S04]  /*7c70*/  HMMA.16816.F32 R112, R36, R18.reuse, R112 ;  /* 0x000000122470723c */ /* 0x080fe80000001870 */
[----:B------:R-:W-:Y:S04]  /*7c80*/  FADD.FTZ R215, R46, R0 ;  /* 0x000000002ed77221 */ /* 0x000fe80000010000 */
[----:B------:R-:W-:Y:S01]  /*7c90*/  HMMA.16816.F32 R152, R152, R18, R28 ;  /* 0x000000129898723c */ /* 0x000fe2000000181c */
[----:B------:R-:W-:-:S07]  /*7ca0*/  @P2 BRA `(.L_x_1479) ;  /* 0xffffd8e000002947 */ /* 0x000fce000383ffff */
.L_x_1476:
[----:B------:R-:W-:Y:S11]  /*7cb0*/  @!UPT UIADD3 URZ, URZ, URZ, URZ ;  /* 0x0000003f3f3ff290 */ /* 0x000ff6000fffe03f */
        /* <DEDUP_REMOVED lines=16> */
.L_x_1556:
        /* <DEDUP_REMOVED lines=134> */
.L_x_1461:
[----:B------:R-:W2:Y:S01]  /*8620*/  S2R R2, SR_TID.X ;  /* 0x0000000000027919 */ /* 0x000ea20000002100 */
[----:B------:R-:W-:Y:S01]  /*8630*/  BSSY B0, `(.L_x_1481) ;  /* 0x0000010000007945 */ /* 0x000fe20003800000 */
[----:B--2---:R-:W-:-:S13]  /*8640*/  LOP3.LUT P0, RZ, R2, 0x7f, RZ, 0xc0, !PT ;  /* 0x0000007f02ff7812 */ /* 0x004fda000780c0ff */
[----:B------:R-:W-:Y:S05]  /*8650*/  @P0 BRA `(.L_x_1482) ;  /* 0x000000d000000947 */ /* 0x000fea0003800000 */
[----:B------:R-:W2:Y:S01]  /*8660*/  S2R R4, SR_LANEID ;  /* 0x0000000000047919 */ /* 0x000ea20000000000 */
        /* <DEDUP_REMOVED lines=11> */
[----:B---3--:R-:W-:-:S06]  /*8720*/  IADD3 R232, R3, c[0x0][0xc], R2 ;  /* 0x0000030003e87a10 */ /* 0x008fcc0007ffe002 */
.L_x_1482:
[----:B------:R-:W-:Y:S05]  /*8730*/  BSYNC B0 ;  /* 0x0000000000007941 */ /* 0x000fea0003800000 */
.L_x_1481:
[----:B------:R-:W-:Y:S01]  /*8740*/  PRMT R0, R0, 0x9910, RZ ;  /* 0x0000991000007816 */ /* 0x000fe200000000ff */
[----:B------:R-:W-:Y:S01]  /*8750*/  BSSY B1, `(.L_x_1483) ;  /* 0x0000388000017945 */ /* 0x000fe20003800000 */
[----:B------:R-:W-:Y:S02]  /*8760*/  IMAD.MOV.U32 R74, RZ, RZ, R232 ;  /* 0x000000ffff4a7224 */ /* 0x000fe400078e00e8 */
[----:B------:R-:W-:-:S13]  /*8770*/  ISETP.NE.AND P0, PT, R0, RZ, PT ;  /* 0x000000ff0000720c */ /* 0x000fda0003f05270 */
[----:B------:R-:W-:Y:S05]  /*8780*/  @!P0 BRA `(.L_x_1484) ;  /* 0x00002ba000008947 */ /* 0x000fea0003800000 */
[----:B------:R-:W2:Y:S04]  /*8790*/  LDL R6, [R1+0x30] ;  /* 0x0000300001067983 */ /* 0x000ea80000100800 */
[----:B------:R-:W3:Y:S01]  /*87a0*/  LDL R8, [R1+0x2c] ;  /* 0x00002c0001087983 */ /* 0x000ee20000100800 */
[----:B------:R-:W-:Y:S01]  /*87b0*/  WARPSYNC 0xffffffff ;  /* 0xffffffff00007948 */ /* 0x000fe20003800000 */
[----:B------:R-:W-:Y:S01]  /*87c0*/  F2FP.PACK_AB R0, R129, R128 ;  /* 0x000000808100723e */ /* 0x000fe200000000ff */
[----:B------:R-:W-:Y:S01]  /*87d0*/  IMAD.MOV.U32 R11, RZ, RZ, c[0x0][0x388] ;  /* 0x0000e200ff0b7624 */ /* 0x000fe200078e00ff */
[----:B------:R-:W-:Y:S01]  /*87e0*/  BAR.SYNC.DEFER_BLOCKING 0x1, 0x80 ;  /* 0x0042000000007b1d */ /* 0x000fe20000010000 */
[----:B------:R-:W-:Y:S02]  /*87f0*/  F2FP.PACK_AB R3, R153, R152 ;  /* 0x000000989903723e */ /* 0x000fe400000000ff */
[----:B------:R-:W-:-:S02]  /*8800*/  F2FP.PACK_AB R2, R137, R136 ;  /* 0x000000888902723e */ /* 0x000fc400000000ff */
[----:B------:R-:W-:Y:S02]  /*8810*/  F2FP.PACK_AB R4, R47, R46 ;  /* 0x0000002e2f04723e */ /* 0x000fe400000000ff */
[----:B------:R-:W-:Y:S02]  /*8820*/  F2FP.PACK_AB R5, R73, R72 ;  /* 0x000000484905723e */ /* 0x000fe400000000ff */
[----:B------:R-:W-:Y:S02]  /*8830*/  ISETP.NE.U32.AND P0, PT, RZ, c[0x0][0x508], PT ;  /* 0x00014200ff007a0c */ /* 0x000fe40003f05070 */
[----:B------:R-:W-:Y:S02]  /*8840*/  ISETP.NE.U32.AND P2, PT, RZ, c[0x0][0x500], PT ;  /* 0x00014000ff007a0c */ /* 0x000fe40003f45070 */
[----:B------:R-:W-:Y:S02]  /*8850*/  ISETP.NE.AND.EX P1, PT, RZ, c[0x0][0x50c], PT, P0 ;  /* 0x00014300ff007a0c */ /* 0x000fe40003f25300 */
[----:B------:R-:W-:Y:S01]  /*8860*/  ISETP.NE.AND.EX P2, PT, RZ, c[0x0][0x504], PT, P2 ;  /* 0x00014100ff007a0c */ /* 0x000fe20003f45320 */
[----:B------:R4:W-:Y:S04]  /*8870*/  STS [R239+0x80], R0 ;  /* 0x00008000ef007388 */ /* 0x0009e80000000800 */
[----:B------:R1:W-:Y:S04]  /*8880*/  STS [R239+0x280], R3 ;  /* 0x00028003ef007388 */ /* 0x0003e80000000800 */
[----:B------:R1:W-:Y:S01]  /*8890*/  STS [R252], R2 ;  /* 0x00000002fc007388 */ /* 0x0003e20000000800 */
[----:B----4-:R-:W-:-:S02]  /*88a0*/  F2FP.PACK_AB R0, R163, R162 ;  /* 0x000000a2a300723e */ /* 0x010fc400000000ff */
[----:B-1----:R-:W-:-:S03]  /*88b0*/  F2FP.PACK_AB R3, R29, R28 ;  /* 0x0000001c1d03723e */ /* 0x002fc600000000ff */
[----:B------:R1:W-:Y:S01]  /*88c0*/  STS [R252+0x200], R0 ;  /* 0x00020000fc007388 */ /* 0x0003e20000000800 */
[----:B------:R-:W-:-:S03]  /*88d0*/  F2FP.PACK_AB R2, R57, R56 ;  /* 0x000000383902723e */ /* 0x000fc600000000ff */
[----:B------:R4:W-:Y:S04]  /*88e0*/  STS [R239+0x1080], R3 ;  /* 0x00108003ef007388 */ /* 0x0009e80000000800 */
[----:B------:R4:W-:Y:S04]  /*88f0*/  STS [R239+0x1280], R2 ;  /* 0x00128002ef007388 */ /* 0x0009e80000000800 */
[----:B------:R4:W-:Y:S01]  /*8900*/  STS [R252+0x1200], R4 ;  /* 0x00120004fc007388 */ /* 0x0009e20000000800 */
[----:B-1----:R-:W-:Y:S02]  /*8910*/  F2FP.PACK_AB R0, R31, R30 ;  /* 0x0000001e1f00723e */ /* 0x002fe400000000ff */
[----:B----4-:R-:W-:-:S03]  /*8920*/  F2FP.PACK_AB R3, R117, R116 ;  /* 0x000000747503723e */ /* 0x010fc600000000ff */
[----:B------:R1:W-:Y:S01]  /*8930*/  STS [R252+0x1000], R0 ;  /* 0x00100000fc007388 */ /* 0x0003e20000000800 */
[----:B------:R-:W-:Y:S02]  /*8940*/  F2FP.PACK_AB R2, R165, R164 ;  /* 0x000000a4a502723e */ /* 0x000fe400000000ff */
[----:B------:R-:W-:Y:S02]  /*8950*/  F2FP.PACK_AB R4, R33, R32 ;  /* 0x000000202104723e */ /* 0x000fe400000000ff */
[----:B-1----:R-:W-:Y:S01]  /*8960*/  F2FP.PACK_AB R0, R157, R156 ;  /* 0x0000009c9d00723e */ /* 0x002fe200000000ff */
        /* <DEDUP_REMOVED lines=8> */
[----:B------:R3:W-:Y:S04]  /*89f0*/  STS [R6+0x1280], R2 ;  /* 0x0012800206007388 */ /* 0x0007e80000000800 */
[----:B------:R4:W-:Y:S01]  /*8a00*/  STS [R8+0x1000], R0 ;  /* 0x0010000008007388 */ /* 0x0009e20000000800 */
[----:B-1----:R-:W-:Y:S02]  /*8a10*/  F2FP.PACK_AB R3, R159, R158 ;  /* 0x0000009e9f03723e */ /* 0x002fe400000000ff */
[----:B--2---:R-:W-:-:S02]  /*8a20*/  F2FP.PACK_AB R4, R63, R62 ;  /* 0x0000003e3f04723e */ /* 0x004fc400000000ff */
[----:B---3--:R-:W-:-:S03]  /*8a30*/  F2FP.PACK_AB R2, R131, R130 ;  /* 0x000000828302723e */ /* 0x008fc600000000ff */
[----:B------:R1:W-:Y:S01]  /*8a40*/  STS [R8+0x1200], R4 ;  /* 0x0012000408007388 */ /* 0x0003e20000000800 */
[----:B----4-:R-:W-:-:S03]  /*8a50*/  F2FP.PACK_AB R0, R161, R160 ;  /* 0x000000a0a100723e */ /* 0x010fc600000000ff */
        /* <DEDUP_REMOVED lines=26> */
[----:B------:R4:W-:Y:S04]  /*8c00*/  STS [R8+0x3000], R0 ;  /* 0x0030000008007388 */ /* 0x0009e80000000800 */
[----:B------:R-:W-:Y:S01]  /*8c10*/  STS [R8+0x3200], R5 ;  /* 0x0032000508007388 */ /* 0x000fe20000000800 */
[----:B-1----:R-:W-:-:S02]  /*8c20*/  F2FP.PACK_AB R3, R103, R102 ;  /* 0x000000666703723e */ /* 0x002fc400000000ff */
[----:B--2---:R-:W-:-:S03]  /*8c30*/  F2FP.PACK_AB R4, R101, R100 ;  /* 0x000000646504723e */ /* 0x004fc600000000ff */
[----:B------:R1:W-:Y:S01]  /*8c40*/  STS [R239+0x4280], R3 ;  /* 0x00428003ef007388 */ /* 0x0003e20000000800 */
        /* <DEDUP_REMOVED lines=14> */
[----:B--2---:R-:W-:-:S03]  /*8d30*/  @P1 LEA R4, P0, R230, c[0x0][0x508], 0x2 ;  /* 0x00014200e6041a11 */ /* 0x004fc600078010ff */
[----:B------:R1:W-:Y:S01]  /*8d40*/  STS [R6+0x4080], R3 ;  /* 0x0040800306007388 */ /* 0x0003e20000000800 */
[----:B---3--:R-:W-:Y:S02]  /*8d50*/  F2FP.PACK_AB R2, R147, R146 ;  /* 0x000000929302723e */ /* 0x008fe400000000ff */
[----:B------:R-:W-:Y:S02]  /*8d60*/  @P1 LEA.HI.X R5, R230, c[0x0][0x50c], R238, 0x2, P0 ;  /* 0x00014300e6051a11 */ /* 0x000fe400000f14ee */
[----:B----4-:R-:W-:Y:S01]  /*8d70*/  F2FP.PACK_AB R0, R81, R80 ;  /* 0x000000505100723e */ /* 0x010fe200000000ff */
[----:B------:R2:W-:Y:S04]  /*8d80*/  STS [R6+0x4280], R2 ;  /* 0x0042800206007388 */ /* 0x0005e80000000800 */
[----:B------:R3:W-:Y:S01]  /*8d90*/  STS [R8+0x4000], R0 ;  /* 0x0040000008007388 */ /* 0x0007e20000000800 */
[----:B-1----:R-:W-:-:S05]  /*8da0*/  F2FP.PACK_AB R3, R83, R82 ;  /* 0x000000525303723e */ /* 0x002fca00000000ff */
[----:B------:R1:W-:Y:S01]  /*8db0*/  STS [R8+0x4200], R3 ;  /* 0x0042000308007388 */ /* 0x0003e20000000800 */
[----:B--2---:R-:W-:Y:S02]  /*8dc0*/  F2FP.PACK_AB R2, R43, R42 ;  /* 0x0000002a2b02723e */ /* 0x004fe400000000ff */
[----:B---3--:R-:W-:-:S03]  /*8dd0*/  F2FP.PACK_AB R0, R55, R54 ;  /* 0x000000363700723e */ /* 0x008fc600000000ff */
[----:B------:R2:W-:Y:S04]  /*8de0*/  STS [R6+0x5080], R2 ;  /* 0x0050800206007388 */ /* 0x0005e80000000800 */
[----:B------:R3:W-:Y:S01]  /*8df0*/  STS [R6+0x5280], R0 ;  /* 0x0052800006007388 */ /* 0x0007e20000000800 */
[----:B-1----:R-:W-:-:S05]  /*8e00*/  F2FP.PACK_AB R3, R27, R26 ;  /* 0x0000001a1b03723e */ /* 0x002fca00000000ff */
[----:B------:R1:W-:Y:S01]  /*8e10*/  STS [R8+0x5000], R3 ;  /* 0x0050000308007388 */ /* 0x0003e20000000800 */
[----:B--2---:R-:W-:Y:S01]  /*8e20*/  IMAD.MOV.U32 R2, RZ, RZ, RZ ;  /* 0x000000ffff027224 */ /* 0x004fe200078e00ff */
[----:B---3--:R-:W-:Y:S01]  /*8e30*/  F2FP.PACK_AB R0, R45, R44 ;  /* 0x0000002c2d00723e */ /* 0x008fe200000000ff */
[----:B------:R-:W-:-:S04]  /*8e40*/  IMAD.MOV.U32 R6, RZ, RZ, 0x4 ;  /* 0x00000004ff067424 */ /* 0x000fc800078e00ff */
[----:B------:R2:W-:Y:S01]  /*8e50*/  STS [R8+0x5200], R0 ;  /* 0x0052000008007388 */ /* 0x0005e20000000800 */
[----:B------:R-:W-:-:S03]  /*8e60*/  IMAD.WIDE R6, R230, R6, c[0x0][0x500] ;  /* 0x00014000e6067625 */ /* 0x000fc600078e0206 */
[----:B------:R-:W-:Y:S06]  /*8e70*/  BAR.SYNC.DEFER_BLOCKING 0x1, 0x80 ;  /* 0x0042000000007b1d */ /* 0x000fec0000010000 */
[----:B------:R2:W5:Y:S04]  /*8e80*/  @P1 LDG.E R11, [R4.64] ;  /* 0x00000006040b1981 */ /* 0x000568000c1e1900 */
[----:B------:R2:W5:Y:S01]  /*8e90*/  @P2 LDG.E R2, [R6.64] ;  /* 0x0000000606022981 */ /* 0x000562000c1e1900 */
[----:B------:R-:W-:-:S04]  /*8ea0*/  ISETP.NE.AND P0, PT, R234, RZ, PT ;  /* 0x000000ffea00720c */ /* 0x000fc80003f05270 */
[----:B-1----:R-:W-:Y:S01]  /*8eb0*/  SEL R3, R234, c[0x0][0x3d4], P0 ;  /* 0x0000f500ea037a07 */ /* 0x002fe20000000000 */
[----:B------:R-:W-:Y:S05]  /*8ec0*/  @P1 BRA `(.L_x_1485) ;  /* 0x0000004000001947 */ /* 0x000fea0003800000 */
[----:B------:R-:W-:Y:S05]  /*8ed0*/  @!P2 BRA `(.L_x_1485) ;  /* 0x000000300000a947 */ /* 0x000fea0003800000 */
[----:B--2---:R1:W2:Y:S04]  /*8ee0*/  LDG.E R0, [R6.64] ;  /* 0x0000000606007981 */ /* 0x0042a8000c1e1900 */
[----:B-1----:R-:W2:Y:S02]  /*8ef0*/  LDG.E R6, [R6.64+0x4] ;  /* 0x0000040606067981 */ /* 0x002ea4000c1e1900 */
[----:B--2--5:R-:W-:Y:S02]  /*8f00*/  IADD3 R11, -R0, R6, RZ ;  /* 0x00000006000b7210 */ /* 0x024fe40007ffe1ff */
.L_x_1485:
[----:B--2---:R-:W2:Y:S04]  /*8f10*/  LDL R4, [R1+0x7c] ;  /* 0x00007c0001047983 */ /* 0x004ea80000100800 */
[----:B------:R-:W3:Y:S01]  /*8f20*/  LDL R13, [R1+0x40] ;  /* 0x00004000010d7983 */ /* 0x000ee20000100800 */
[----:B------:R-:W-:Y:S01]  /*8f30*/  IMAD.MOV.U32 R0, RZ, RZ, 0x368 ;  /* 0x00000368ff007424 */ /* 0x000fe200078e00ff */
[----:B------:R-:W-:-:S02]  /*8f40*/  ISETP.GT.AND P2, PT, R3, 0x1, PT ;  /* 0x000000010300780c */ /* 0x000fc40003f44270 */
[----:B------:R-:W4:Y:S01]  /*8f50*/  LDL R75, [R1+0x78] ;  /* 0x00007800014b7983 */ /* 0x000f220000100800 */
[----:B------:R-:W-:Y:S02]  /*8f60*/  ISETP.NE.U32.AND P0, PT, RZ, c[0x0][0x500], PT ;  /* 0x00014000ff007a0c */ /* 0x000fe40003f05070 */
[----:B------:R-:W-:Y:S02]  /*8f70*/  SEL R0, R0, 0x328, P2 ;  /* 0x0000032800007807 */ /* 0x000fe40001000000 */
[----:B------:R-:W-:Y:S02]  /*8f80*/  ISETP.NE.AND.EX P0, PT, RZ, c[0x0][0x504], PT, P0 ;  /* 0x00014100ff007a0c */ /* 0x000fe40003f05300 */
[----:B------:R1:W1:Y:S08]  /*8f90*/  LDC.64 R6, c[0x0][R0+0x170] ;  /* 0x00005c0000067b82 */ /* 0x0002700000000a00 */
[----:B------:R1:W1:Y:S08]  /*8fa0*/  LDC.64 R14, c[0x0][R0+0x168] ;  /* 0x00005a00000e7b82 */ /* 0x0002700000000a00 */
[----:B------:R1:W2:Y:S08]  /*8fb0*/  LDC.64 R18, c[0x0][R0+0x178] ;  /* 0x00005e0000127b82 */ /* 0x0002b00000000a00 */
[----:B------:R1:W2:Y:S02]  /*8fc0*/  LDC.64 R20, c[0x0][R0+0x160] ;  /* 0x0000580000147b82 */ /* 0x0002a40000000a00 */
[----:B-1----:R-:W-:-:S05]  /*8fd0*/  IMAD.MOV.U32 R0, RZ, RZ, c[0x0][0x4e8] ;  /* 0x00013a00ff007624 */ /* 0x002fca00078e00ff */
[----:B------:R-:W-:Y:S02]  /*8fe0*/  ISETP.NE.AND P5, PT, R0, 0x1, PT ;  /* 0x000000010000780c */ /* 0x000fe40003fa5270 */
[----:B------:R-:W-:Y:S01]  /*8ff0*/  SEL R0, R230, RZ, !P0 ;  /* 0x000000ffe6007207 */ /* 0x000fe20004000000 */
[----:B------:R-:W1:Y:S01]  /*9000*/  S2R R76, SR_TID.X ;  /* 0x00000000004c7919 */ /* 0x000e620000002100 */
[----:B------:R-:W-:-:S03]  /*9010*/  IMAD R9, R15, R236, RZ ;  /* 0x000000ec0f097224 */ /* 0x000fc600078e02ff */
[----:B------:R-:W-:Y:S01]  /*9020*/  IMAD R3, R7, R0, RZ ;  /* 0x0000000007037224 */ /* 0x000fe200078e02ff */
[----:B-----5:R-:W-:Y:S02]  /*9030*/  SHF.R.S32.HI R17, RZ, 0x1f, R2 ;  /* 0x0000001fff117819 */ /* 0x020fe40000011402 */
[----:B-1----:R-:W-:-:S04]  /*9040*/  SHF.R.S32.HI R16, RZ, 0x1f, R76 ;  /* 0x0000001fff107819 */ /* 0x002fc8000001144c */
[----:B------:R-:W-:-:S04]  /*9050*/  LEA.HI R16, R16, R76, RZ, 0x5 ;  /* 0x0000004c10107211 */ /* 0x000fc800078f28ff */
[----:B------:R-:W-:-:S05]  /*9060*/  LOP3.LUT R16, R16, 0xffffffe0, RZ, 0xc0, !PT ;  /* 0xffffffe010107812 */ /* 0x000fca00078ec0ff */
[----:B------:R-:W-:Y:S01]  /*9070*/  IMAD.IADD R16, R76, 0x1, -R16 ;  /* 0x000000014c107824 */ /* 0x000fe200078e0a10 */
[----:B------:R-:W-:-:S04]  /*9080*/  LOP3.LUT R237, R237, 0xfffffffd, RZ, 0xc0, !PT ;  /* 0xfffffffdeded7812 */ /* 0x000fc800078ec0ff */
[----:B------:R-:W-:Y:S01]  /*9090*/  LOP3.LUT R237, R237, 0xfffffffe, RZ, 0xc0, !PT ;  /* 0xfffffffeeded7812 */ /* 0x000fe200078ec0ff */
[----:B--2---:R-:W-:Y:S01]  /*90a0*/  IMAD R10, R233, 0x80, R4 ;  /* 0x00000080e90a7824 */ /* 0x004fe200078e0204 */
[----:B------:R-:W-:-:S03]  /*90b0*/  SEL R4, R238, RZ, !P0 ;  /* 0x000000ffee047207 */ /* 0x000fc60004000000 */
[----:B------:R-:W-:-:S04]  /*90c0*/  @P5 IMAD.HI.U32 R8, R10, c[0x0][0x4ec], RZ ;  /* 0x00013b000a085a27 */ /* 0x000fc800078e00ff */
[C---:B------:R-:W-:Y:S02]  /*90d0*/  IMAD R12, R6.reuse, R4, R3 ;  /* 0x00000004060c7224 */ /* 0x040fe400078e0203 */
[----:B------:R-:W-:-:S04]  /*90e0*/  IMAD.WIDE.U32 R4, R6, R0, RZ ;  /* 0x0000000006047225 */ /* 0x000fc800078e00ff */
[----:B------:R-:W-:-:S04]  /*90f0*/  IMAD.WIDE.U32 R6, R14, R236, RZ ;  /* 0x000000ec0e067225 */ /* 0x000fc800078e00ff */
[----:B------:R-:W-:Y:S01]  /*9100*/  IMAD.MOV.U32 R3, RZ, RZ, R10 ;  /* 0x000000ffff037224 */ /* 0x000fe200078e000a */
[----:B------:R-:W-:Y:S02]  /*9110*/  @P5 SHF.R.U32.HI R3, RZ, c[0x0][0x4f0], R8 ;  /* 0x00013c00ff035a19 */ /* 0x000fe40000011608 */
[----:B---3--:R-:W-:Y:S01]  /*9120*/  SEL R8, R13, RZ, P2 ;  /* 0x000000ff0d087207 */ /* 0x008fe20001000000 */
        /* <DEDUP_REMOVED lines=31> */
[----:B------:R-:W3:Y:S04]  /*9320*/  SHFL.IDX PT, R8, R5, 0x2, 0x1c1f ;  /* 0x005c1f0005087f89 */ /* 0x000ee800000e0000 */
[----:B------:R1:W1:Y:S01]  /*9330*/  SHFL.IDX PT, R6, R5, 0x3, 0x1c1f ;  /* 0x007c1f0005067f89 */ /* 0x00026200000e0000 */
[----:B----4-:R-:W-:-:S05]  /*9340*/  IMAD R3, R233, 0x80, R75 ;  /* 0x00000080e9037824 */ /* 0x010fca00078e024b */
        /* <DEDUP_REMOVED lines=10> */
[----:B---3--:R1:W-:Y:S01]  /*93f0*/  @!P1 ST.E [R8.64], R25 ;  /* 0x0000001908009985 */ /* 0x0083e2000c101906 */
        /* <DEDUP_REMOVED lines=19> */
[----:B------:R-:W-:-:S03]  /*9530*/  LEA R5, R233, R5, 0x7 ;  /* 0x00000005e9057211 */ /* 0x000fc600078e38ff */
        /* <DEDUP_REMOVED lines=15> */
[----:B------:R-:W-:Y:S02]  /*9630*/  LEA R11, R233, R229, 0x7 ;  /* 0x000000e5e90b7211 */ /* 0x000fe400078e38ff */
        /* <DEDUP_REMOVED lines=24> */
.L_x_1557:
[----:B------:R-:W-:Y:S05]  /*97c0*/  BRA.DIV ~URZ, `(.L_x_1488) ;  /* 0x00003d527f007947 */ /* 0x000fea000b800000 */
[----:B------:R3:W4:Y:S02]  /*97d0*/  SHFL.IDX PT, R0, R13, RZ, 0x1c1f ;  /* 0x001c1fff0d007589 */ /* 0x00072400000e0000 */
.L_x_1558:
[----:B------:R-:W-:Y:S01]  /*97e0*/  ISETP.GE.AND P0, PT, R11, R4, PT ;  /* 0x000000040b00720c */ /* 0x000fe20003f06270 */
[----:B------:R-:W-:-:S12]  /*97f0*/  BSSY B0, `(.L_x_1489) ;  /* 0x0000010000007945 */ /* 0x000fd80003800000 */
[----:B------:R-:W-:Y:S05]  /*9800*/  @P0 BRA `(.L_x_1490) ;  /* 0x000000e000000947 */ /* 0x000fea0003800000 */
[----:B------:R-:W5:Y:S04]  /*9810*/  LDL R14, [R1+0x38] ;  /* 0x00003800010e7983 */ /* 0x000f680000100800 */
[----:B---3--:R-:W3:Y:S01]  /*9820*/  LDL R5, [R1+0x34] ;  /* 0x0000340001057983 */ /* 0x008ee20000100800 */
[----:B------:R-:W-:Y:S02]  /*9830*/  ISETP.GE.AND P2, PT, R226, c[0x0][0x3c8], PT ;  /* 0x0000f200e2007a0c */ /* 0x000fe40003f46270 */
[----:B------:R-:W-:Y:S02]  /*9840*/  ISETP.GE.AND P1, PT, R225, c[0x0][0x3c8], PT ;  /* 0x0000f200e1007a0c */ /* 0x000fe40003f26270 */
[----:B------:R-:W-:-:S09]  /*9850*/  ISETP.GE.AND P0, PT, R228, c[0x0][0x3c8], PT ;  /* 0x0000f200e4007a0c */ /* 0x000fd20003f06270 */
[-C--:B----4-:R-:W-:Y:S02]  /*9860*/  @!P2 LEA R8, P5, R226, R0.reuse, 0x1 ;  /* 0x00000000e208a211 */ /* 0x090fe400078a08ff */
[-C--:B------:R-:W-:Y:S02]  /*9870*/  @!P1 LEA R6, P4, R225, R0.reuse, 0x1 ;  /* 0x00000000e1069211 */ /* 0x080fe400078808ff */
[----:B------:R-:W-:Y:S02]  /*9880*/  @!P0 LEA R2, P3, R228, R0, 0x1 ;  /* 0x00000000e4028211 */ /* 0x000fe400078608ff */
[----:B--2---:R-:W-:-:S05]  /*9890*/  @!P2 LEA.HI.X R9, R226, R10, R227, 0x1, P5 ;  /* 0x0000000ae209a211 */ /* 0x004fca00028f0ce3 */
[----:B------:R2:W-:Y:S01]  /*98a0*/  @!P2 ST.E.128 [R8.64], R24 ;  /* 0x000000180800a985 */ /* 0x0005e2000c101d06 */
[-C--:B-----5:R-:W-:Y:S02]  /*98b0*/  @!P1 LEA.HI.X R7, R225, R10.reuse, R14, 0x1, P4 ;  /* 0x0000000ae1079211 */ /* 0x0a0fe400020f0c0e */
[----:B---3--:R-:W-:-:S03]  /*98c0*/  @!P0 LEA.HI.X R3, R228, R10, R5, 0x1, P3 ;  /* 0x0000000ae4038211 */ /* 0x008fc600018f0c05 */
[----:B------:R2:W-:Y:S04]  /*98d0*/  @!P1 ST.E.128 [R6.64], R20 ;  /* 0x0000001406009985 */ /* 0x0005e8000c101d06 */
[----:B------:R2:W-:Y:S02]  /*98e0*/  @!P0 ST.E.128 [R2.64], R16 ;  /* 0x0000001002008985 */ /* 0x0005e4000c101d06 */
.L_x_1490:
[----:B------:R-:W-:Y:S05]  /*98f0*/  BSYNC B0 ;  /* 0x0000000000007941 */ /* 0x000fea0003800000 */
.L_x_1489:
[----:B------:R-:W-:Y:S05]  /*9900*/  BRA.DIV ~URZ, `(.L_x_1491) ;  /* 0x00003c727f007947 */ /* 0x000fea000b800000 */
[----:B--2---:R2:W1:Y:S04]  /*9910*/  SHFL.IDX PT, R10, R12, 0x1, 0x1c1f ;  /* 0x003c1f000c0a7f89 */ /* 0x00446800000e0000 */
[----:B----4-:R2:W4:Y:S02]  /*9920*/  SHFL.IDX PT, R0, R13, 0x1, 0x1c1f ;  /* 0x003c1f000d007f89 */ /* 0x01052400000e0000 */
.L_x_1559:
[----:B------:R-:W-:Y:S01]  /*9930*/  IADD3 R2, R11, 0x20, RZ ;  /* 0x000000200b027810 */ /* 0x000fe20007ffe0ff */
[----:B------:R-:W-:Y:S03]  /*9940*/  BSSY B0, `(.L_x_1492) ;  /* 0x0000011000007945 */ /* 0x000fe60003800000 */
[----:B------:R-:W-:-:S13]  /*9950*/  ISETP.GE.AND P0, PT, R2, R4, PT ;  /* 0x000000040200720c */ /* 0x000fda0003f06270 */
[----:B------:R-:W-:Y:S05]  /*9960*/  @P0 BRA `(.L_x_1493) ;  /* 0x000000e000000947 */ /* 0x000fea0003800000 */
[----:B------:R-:W5:Y:S04]  /*9970*/  LDL R14, [R1+0x38] ;  /* 0x00003800010e7983 */ /* 0x000f680000100800 */
[----:B--2---:R-:W2:Y:S01]  /*9980*/  LDL R5, [R1+0x34] ;  /* 0x0000340001057983 */ /* 0x004ea20000100800 */
[----:B------:R-:W-:Y:S02]  /*9990*/  ISETP.GE.AND P2, PT, R226, c[0x0][0x3c8], PT ;  /* 0x0000f200e2007a0c */ /* 0x000fe40003f46270 */
[----:B------:R-:W-:Y:S02]  /*99a0*/  ISETP.GE.AND P1, PT, R225, c[0x0][0x3c8], PT ;  /* 0x0000f200e1007a0c */ /* 0x000fe40003f26270 */
[----:B------:R-:W-:-:S09]  /*99b0*/  ISETP.GE.AND P0, PT, R228, c[0x0][0x3c8], PT ;  /* 0x0000f200e4007a0c */ /* 0x000fd20003f06270 */
[-C--:B----4-:R-:W-:Y:S02]  /*99c0*/  @!P2 LEA R8, P5, R226, R0.reuse, 0x1 ;  /* 0x00000000e208a211 */ /* 0x090fe400078a08ff */
[-C--:B------:R-:W-:Y:S02]  /*99d0*/  @!P1 LEA R6, P4, R225, R0.reuse, 0x1 ;  /* 0x00000000e1069211 */ /* 0x080fe400078808ff */
[----:B------:R-:W-:Y:S02]  /*99e0*/  @!P0 LEA R2, P3, R228, R0, 0x1 ;  /* 0x00000000e4028211 */ /* 0x000fe400078608ff */
[----:B-1----:R-:W-:-:S05]  /*99f0*/  @!P2 LEA.HI.X R9, R226, R10, R227, 0x1, P5 ;  /* 0x0000000ae209a211 */ /* 0x002fca00028f0ce3 */
[----:B------:R1:W-:Y:S01]  /*9a00*/  @!P2 ST.E.128 [R8.64], R36 ;  /* 0x000000240800a985 */ /* 0x0003e2000c101d06 */
[-C--:B-----5:R-:W-:Y:S02]  /*9a10*/  @!P1 LEA.HI.X R7, R225, R10.reuse, R14, 0x1, P4 ;  /* 0x0000000ae1079211 */ /* 0x0a0fe400020f0c0e */
[----:B--2---:R-:W-:-:S03]  /*9a20*/  @!P0 LEA.HI.X R3, R228, R10, R5, 0x1, P3 ;  /* 0x0000000ae4038211 */ /* 0x004fc600018f0c05 */
[----:B------:R1:W-:Y:S04]  /*9a30*/  @!P1 ST.E.128 [R6.64], R32 ;  /* 0x0000002006009985 */ /* 0x0003e8000c101d06 */
[----:B------:R1:W-:Y:S02]  /*9a40*/  @!P0 ST.E.128 [R2.64], R28 ;  /* 0x0000001c02008985 */ /* 0x0003e4000c101d06 */
.L_x_1493:
[----:B------:R-:W-:Y:S05]  /*9a50*/  BSYNC B0 ;  /* 0x0000000000007941 */ /* 0x000fea0003800000 */
.L_x_1492:
[----:B------:R-:W-:Y:S05]  /*9a60*/  BRA.DIV ~URZ, `(.L_x_1494) ;  /* 0x00003bd27f007947 */ /* 0x000fea000b800000 */
[----:B-1----:R1:W2:Y:S02]  /*9a70*/  SHFL.IDX PT, R10, R12, 0x2, 0x1c1f ;  /* 0x005c1f000c0a7f89 */ /* 0x0022a400000e0000 */
.L_x_1560:
[----:B------:R-:W-:Y:S05]  /*9a80*/  BRA.DIV ~URZ, `(.L_x_1495) ;  /* 0x00003c227f007947 */ /* 0x000fea000b800000 */
[----:B----4-:R4:W1:Y:S02]  /*9a90*/  SHFL.IDX PT, R0, R13, 0x2, 0x1c1f ;  /* 0x005c1f000d007f89 */ /* 0x01086400000e0000 */
.L_x_1561:
[----:B------:R-:W-:Y:S01]  /*9aa0*/  IADD3 R2, R11, 0x40, RZ ;  /* 0x000000400b027810 */ /* 0x000fe20007ffe0ff */
[----:B------:R-:W-:Y:S03]  /*9ab0*/  BSSY B0, `(.L_x_1496) ;  /* 0x0000011000007945 */ /* 0x000fe60003800000 */
[----:B------:R-:W-:-:S13]  /*9ac0*/  ISETP.GE.AND P0, PT, R2, R4, PT ;  /* 0x000000040200720c */ /* 0x000fda0003f06270 */
[----:B------:R-:W-:Y:S05]  /*9ad0*/  @P0 BRA `(.L_x_1497) ;  /* 0x000000e000000947 */ /* 0x000fea0003800000 */
[----:B------:R-:W5:Y:S04]  /*9ae0*/  LDL R14, [R1+0x38] ;  /* 0x00003800010e7983 */ /* 0x000f680000100800 */
[----:B---3--:R-:W3:Y:S01]  /*9af0*/  LDL R5, [R1+0x34] ;  /* 0x0000340001057983 */ /* 0x008ee20000100800 */
[----:B------:R-:W-:Y:S02]  /*9b00*/  ISETP.GE.AND P2, PT, R226, c[0x0][0x3c8], PT ;  /* 0x0000f200e2007a0c */ /* 0x000fe40003f46270 */
[----:B------:R-:W-:Y:S02]  /*9b10*/  ISETP.GE.AND P1, PT, R225, c[0x0][0x3c8], PT ;  /* 0x0000f200e1007a0c */ /* 0x000fe40003f26270 */
[----:B------:R-:W-:-:S09]  /*9b20*/  ISETP.GE.AND P0, PT, R228, c[0x0][0x3c8], PT ;  /* 0x0000f200e4007a0c */ /* 0x000fd20003f06270 */
[-C--:B-1----:R-:W-:Y:S02]  /*9b30*/  @!P2 LEA R8, P5, R226, R0.reuse, 0x1 ;  /* 0x00000000e208a211 */ /* 0x082fe400078a08ff */
        /* <DEDUP_REMOVED lines=8> */
.L_x_1497:
[----:B------:R-:W-:Y:S05]  /*9bc0*/  BSYNC B0 ;  /* 0x0000000000007941 */ /* 0x000fea0003800000 */
.L_x_1496:
[----:B------:R-:W-:Y:S05]  /*9bd0*/  BRA.DIV ~URZ, `(.L_x_1498) ;  /* 0x00003b327f007947 */ /* 0x000fea000b800000 */
[----:B-1----:R1:W3:Y:S04]  /*9be0*/  SHFL.IDX PT, R6, R12, 0x3, 0x1c1f ;  /* 0x007c1f000c067f89 */ /* 0x0022e800000e0000 */
[----:B------:R1:W4:Y:S02]  /*9bf0*/  SHFL.IDX PT, R0, R13, 0x3, 0x1c1f ;  /* 0x007c1f000d007f89 */ /* 0x00032400000e0000 */
.L_x_1562:
[----:B------:R-:W-:-:S04]  /*9c00*/  IADD3 R2, R11, 0x60, RZ ;  /* 0x000000600b027810 */ /* 0x000fc80007ffe0ff */
[----:B------:R-:W-:-:S13]  /*9c10*/  ISETP.GE.AND P0, PT, R2, R4, PT ;  /* 0x000000040200720c */ /* 0x000fda0003f06270 */
[----:B------:R-:W-:Y:S05]  /*9c20*/  @P0 BRA `(.L_x_1499) ;  /* 0x000023a000000947 */ /* 0x000fea0003800000 */
[----:B------:R-:W5:Y:S01]  /*9c30*/  LDL R7, [R1+0x38] ;  /* 0x0000380001077983 */ /* 0x000f620000100800 */
[----:B------:R-:W-:Y:S02]  /*9c40*/  ISETP.GE.AND P1, PT, R226, c[0x0][0x3c8], PT ;  /* 0x0000f200e2007a0c */ /* 0x000fe40003f26270 */
[----:B------:R-:W-:-:S11]  /*9c50*/  ISETP.GE.AND P0, PT, R225, c[0x0][0x3c8], PT ;  /* 0x0000f200e1007a0c */ /* 0x000fd60003f06270 */
[CC--:B----4-:R-:W-:Y:S02]  /*9c60*/  @!P1 LEA R4, P3, R226.reuse, R0.reuse, 0x1 ;  /* 0x00000000e2049211 */ /* 0x0d0fe400078608ff */
[----:B------:R-:W-:Y:S02]  /*9c70*/  @!P0 LEA R2, P2, R225, R0, 0x1 ;  /* 0x00000000e1028211 */ /* 0x000fe400078408ff */
[----:B---3--:R-:W-:-:S05]  /*9c80*/  @!P1 LEA.HI.X R5, R226, R6, R227, 0x1, P3 ;  /* 0x00000006e2059211 */ /* 0x008fca00018f0ce3 */
[----:B------:R3:W-:Y:S01]  /*9c90*/  @!P1 ST.E.128 [R4.64], R60 ;  /* 0x0000003c04009985 */ /* 0x0007e2000c101d06 */
[----:B-----5:R-:W-:-:S05]  /*9ca0*/  @!P0 LEA.HI.X R3, R225, R6, R7, 0x1, P2 ;  /* 0x00000006e1038211 */ /* 0x020fca00010f0c07 */
[----:B------:R3:W-:Y:S01]  /*9cb0*/  @!P0 ST.E.128 [R2.64], R56 ;  /* 0x0000003802008985 */ /* 0x0007e2000c101d06 */
[----:B------:R-:W-:-:S13]  /*9cc0*/  ISETP.GE.AND P0, PT, R228, c[0x0][0x3c8], PT ;  /* 0x0000f200e4007a0c */ /* 0x000fda0003f06270 */
[----:B------:R-:W-:Y:S05]  /*9cd0*/  @P0 BRA `(.L_x_1499) ;  /* 0x000022f000000947 */ /* 0x000fea0003800000 */
[----:B------:R-:W4:Y:S01]  /*9ce0*/  LDL R7, [R1+0x34] ;  /* 0x0000340001077983 */ /* 0x000f220000100800 */
[----:B---3--:R-:W-:-:S04]  /*9cf0*/  LEA R2, P0, R228, R0, 0x1 ;  /* 0x00000000e4027211 */ /* 0x008fc800078008ff */
[----:B----4-:R-:W-:-:S05]  /*9d00*/  LEA.HI.X R3, R228, R6, R7, 0x1, P0 ;  /* 0x00000006e4037211 */ /* 0x010fca00000f0c07 */
[----:B------:R3:W-:Y:S01]  /*9d10*/  ST.E.128 [R2.64], R52 ;  /* 0x0000003402007985 */ /* 0x0007e2000c101d06 */
[----:B------:R-:W-:Y:S05]  /*9d20*/  BRA `(.L_x_1499) ;  /* 0x000022a000007947 */ /* 0x000fea0003800000 */
.L_x_1486:
[----:B-1----:R-:W2:Y:S01]  /*9d30*/  LDL.LU R6, [R1+0x40] ;  /* 0x0000400001067983 */ /* 0x002ea20000300800 */
[----:B------:R-:W-:Y:S02]  /*9d40*/  IMAD R3, R17, c[0x0][0x408], RZ ;  /* 0x0001020011037a24 */ /* 0x000fe400078e02ff */
[----:B------:R-:W-:-:S04]  /*9d50*/  IMAD.WIDE.U32 R4, R2, c[0x0][0x408], RZ ;  /* 0x0001020002047a25 */ /* 0x000fc800078e00ff */
[----:B------:R-:W-:-:S05]  /*9d60*/  IMAD R2, R2, c[0x0][0x40c], R3 ;  /* 0x0001030002027a24 */ /* 0x000fca00078e0203 */
[----:B------:R-:W-:Y:S02]  /*9d70*/  IADD3 R3, R5, R2, RZ ;  /* 0x0000000205037210 */ /* 0x000fe40007ffe0ff */
[----:B------:R-:W-:Y:S02]  /*9d80*/  MOV R2, R4 ;  /* 0x0000000400027202 */ /* 0x000fe40000000f00 */
[----:B------:R-:W-:-:S03]  /*9d90*/  SHF.R.S32.HI R5, RZ, 0x1f, R0 ;  /* 0x0000001fff057819 */ /* 0x000fc60000011400 */
[----:B------:R-:W-:-:S04]  /*9da0*/  IMAD.WIDE.U32 R2, R236, c[0x0][0x438], R2 ;  /* 0x00010e00ec027a25 */ /* 0x000fc800078e0002 */
[----:B------:R-:W-:Y:S02]  /*9db0*/  IMAD R4, R5, c[0x0][0x440], RZ ;  /* 0x0001100005047a24 */ /* 0x000fe400078e02ff */
[----:B------:R-:W-:Y:S02]  /*9dc0*/  IMAD R3, R236, c[0x0][0x43c], R3 ;  /* 0x00010f00ec037a24 */ /* 0x000fe400078e0203 */
[----:B------:R-:W-:-:S04]  /*9dd0*/  @P5 IMAD.HI.U32 R5, R10, c[0x0][0x4ec], RZ ;  /* 0x00013b000a055a27 */ /* 0x000fc800078e00ff */
[C---:B------:R-:W-:Y:S02]  /*9de0*/  IMAD R4, R0.reuse, c[0x0][0x444], R4 ;  /* 0x0001110000047a24 */ /* 0x040fe400078e0204 */
[----:B------:R-:W-:Y:S01]  /*9df0*/  IMAD.WIDE.U32 R2, R0, c[0x0][0x440], R2 ;  /* 0x0001100000027a25 */ /* 0x000fe200078e0002 */
[----:B------:R-:W-:Y:S02]  /*9e00*/  MOV R0, R10 ;  /* 0x0000000a00007202 */ /* 0x000fe40000000f00 */
[----:B------:R-:W-:Y:S02]  /*9e10*/  @P5 SHF.R.U32.HI R0, RZ, c[0x0][0x4f0], R5 ;  /* 0x00013c00ff005a19 */ /* 0x000fe40000011605 */
[----:B------:R-:W-:Y:S02]  /*9e20*/  IADD3 R3, R3, R4, RZ ;  /* 0x0000000403037210 */ /* 0x000fe40007ffe0ff */
[----:B------:R-:W-:Y:S02]  /*9e30*/  SHF.R.S32.HI R5, RZ, 0x1f, R0 ;  /* 0x0000001fff057819 */ /* 0x000fe40000011400 */
[----:B------:R-:W-:-:S03]  /*9e40*/  IADD3 R4, -R0, RZ, RZ ;  /* 0x000000ff00047210 */ /* 0x000fc60007ffe1ff */
[----:B------:R-:W-:Y:S02]  /*9e50*/  IMAD R5, R5, c[0x0][0x430], RZ ;  /* 0x00010c0005057a24 */ /* 0x000fe400078e02ff */
[----:B------:R-:W-:Y:S02]  /*9e60*/  IMAD R4, R4, c[0x0][0x4e8], R10 ;  /* 0x00013a0004047a24 */ /* 0x000fe400078e020a */
[----:B------:R-:W-:Y:S02]  /*9e70*/  IMAD R5, R0, c[0x0][0x434], R5 ;  /* 0x00010d0000057a24 */ /* 0x000fe400078e0205 */
[----:B--2---:R-:W-:-:S04]  /*9e80*/  IMAD.WIDE.U32 R2, R6, c[0x0][0x448], R2 ;  /* 0x0001120006027a25 */ /* 0x004fc800078e0002 */
[----:B------:R-:W-:-:S04]  /*9e90*/  IMAD R3, R6, c[0x0][0x44c], R3 ;  /* 0x0001130006037a24 */ /* 0x000fc800078e0203 */
        /* <DEDUP_REMOVED lines=11> */
.L_x_1563:
[----:B------:R-:W-:Y:S05]  /*9f50*/  BRA.DIV ~URZ, `(.L_x_1501) ;  /* 0x000038e27f007947 */ /* 0x000fea000b800000 */
[----:B------:R3:W4:Y:S02]  /*9f60*/  SHFL.IDX PT, R0, R13, RZ, 0x1c1f ;  /* 0x001c1fff0d007589 */ /* 0x00072400000e0000 */
.L_x_1564:
        /* <DEDUP_REMOVED lines=27> */
[----:B------:R-:W3:Y:S03]  /*a120*/  LDL R5, [R1] ;  /* 0x0000000001057983 */ /* 0x000ee60000100800 */
        /* <DEDUP_REMOVED lines=46> */
.L_x_1503:
[----:B------:R-:W-:Y:S05]  /*a410*/  BSYNC B0 ;  /* 0x0000000000007941 */ /* 0x000fea0003800000 */
.L_x_1502:
[----:B------:R-:W-:Y:S05]  /*a420*/  BRA.DIV ~URZ, `(.L_x_1504) ;  /* 0x000034727f007947 */ /* 0x000fea000b800000 */
[----:B--2---:R2:W1:Y:S04]  /*a430*/  SHFL.IDX PT, R4, R12, 0x1, 0x1c1f ;  /* 0x003c1f000c047f89 */ /* 0x00446800000e0000 */
[----:B----4-:R2:W4:Y:S02]  /*a440*/  SHFL.IDX PT, R0, R13, 0x1, 0x1c1f ;  /* 0x003c1f000d007f89 */ /* 0x01052400000e0000 */
.L_x_1565:
        /* <DEDUP_REMOVED lines=28> */
[----:B------:R-:W2:Y:S01]  /*a610*/  LDL R5, [R1] ;  /* 0x0000000001057983 */ /* 0x000ea20000100800 */
        /* <DEDUP_REMOVED lines=45> */
.L_x_1506:
[----:B------:R-:W-:Y:S05]  /*a8f0*/  BSYNC B0 ;  /* 0x0000000000007941 */ /* 0x000fea0003800000 */
.L_x_1505:
[----:B------:R-:W-:Y:S05]  /*a900*/  BRA.DIV ~URZ, `(.L_x_1507) ;  /* 0x000030527f007947 */ /* 0x000fea000b800000 */
[----:B-1----:R1:W2:Y:S02]  /*a910*/  SHFL.IDX PT, R4, R12, 0x2, 0x1c1f ;  /* 0x005c1f000c047f89 */ /* 0x0022a400000e0000 */
.L_x_1566:
[----:B------:R-:W-:Y:S05]  /*a920*/  BRA.DIV ~URZ, `(.L_x_1508) ;  /* 0x000030a27f007947 */ /* 0x000fea000b800000 */
[----:B----4-:R4:W1:Y:S02]  /*a930*/  SHFL.IDX PT, R0, R13, 0x2, 0x1c1f ;  /* 0x005c1f000d007f89 */ /* 0x01086400000e0000 */
.L_x_1567:
[----:B------:R-:W-:Y:S01]  /*a940*/  LOP3.LUT P0, RZ, R237, 0x1, RZ, 0xc0, !PT ;  /* 0x00000001edff7812 */ /* 0x000fe2000780c0ff */
[----:B------:R-:W-:-:S12]  /*a950*/  BSSY B0, `(.L_x_1509) ;  /* 0x000004a000007945 */ /* 0x000fd80003800000 */
        /* <DEDUP_REMOVED lines=18> */
[----:B------:R-:W2:Y:S04]  /*aa80*/  LDL R5, [R1] ;  /* 0x0000000001057983 */ /* 0x000ea80000100800 */
        /* <DEDUP_REMOVED lines=54> */
.L_x_1510:
[----:B------:R-:W-:Y:S05]  /*adf0*/  BSYNC B0 ;  /* 0x0000000000007941 */ /* 0x000fea0003800000 */
.L_x_1509:
[----:B------:R-:W-:Y:S05]  /*ae00*/  BRA.DIV ~URZ, `(.L_x_1511) ;  /* 0x00002c227f007947 */ /* 0x000fea000b800000 */
[----:B--2---:R2:W3:Y:S04]  /*ae10*/  SHFL.IDX PT, R4, R12, 0x3, 0x1c1f ;  /* 0x007c1f000c047f89 */ /* 0x0044e800000e0000 */
[----:B-1----:R2:W1:Y:S02]  /*ae20*/  SHFL.IDX PT, R0, R13, 0x3, 0x1c1f ;  /* 0x007c1f000d007f89 */ /* 0x00246400000e0000 */
.L_x_1568:
[----:B------:R-:W-:-:S13]  /*ae30*/  LOP3.LUT P0, RZ, R237, 0x2, RZ, 0xc0, !PT ;  /* 0x00000002edff7812 */ /* 0x000fda000780c0ff */
        /* <DEDUP_REMOVED lines=34> */
[----:B------:R-:W4:Y:S01]  /*b060*/  LDL R5, [R1] ;  /* 0x0000000001057983 */ /* 0x000f220000100800 */
        /* <DEDUP_REMOVED lines=44> */
.L_x_1484:
[----:B------:R-:W-:Y:S01]  /*b330*/  ISETP.NE.U32.AND P0, PT, RZ, c[0x0][0x508], PT ;  /* 0x00014200ff007a0c */ /* 0x000fe20003f05070 */
[----:B------:R-:W-:Y:S01]  /*b340*/  IMAD.MOV.U32 R4, RZ, RZ, 0x4 ;  /* 0x00000004ff047424 */ /* 0x000fe200078e00ff */
[----:B------:R-:W-:Y:S01]  /*b350*/  ISETP.NE.U32.AND P2, PT, RZ, c[0x0][0x500], PT ;  /* 0x00014000ff007a0c */ /* 0x000fe20003f45070 */
[----:B------:R-:W-:Y:S01]  /*b360*/  IMAD.MOV.U32 R0, RZ, RZ, RZ ;  /* 0x000000ffff007224 */ /* 0x000fe200078e00ff */
[----:B------:R-:W-:Y:S01]  /*b370*/  ISETP.NE.AND.EX P1, PT, RZ, c[0x0][0x50c], PT, P0 ;  /* 0x00014300ff007a0c */ /* 0x000fe20003f25300 */
[----:B------:R-:W-:Y:S01]  /*b380*/  IMAD.MOV.U32 R19, RZ, RZ, c[0x0][0x388] ;  /* 0x0000e200ff137624 */ /* 0x000fe200078e00ff */
[----:B------:R-:W-:Y:S01]  /*b390*/  ISETP.NE.AND.EX P2, PT, RZ, c[0x0][0x504], PT, P2 ;  /* 0x00014100ff007a0c */ /* 0x000fe20003f45320 */
[----:B------:R-:W-:-:S10]  /*b3a0*/  IMAD.WIDE R4, R230, R4, c[0x0][0x500] ;  /* 0x00014000e6047625 */ /* 0x000fd400078e0204 */
[C---:B------:R-:W-:Y:S02]  /*b3b0*/  @P1 LEA R2, P0, R230.reuse, c[0x0][0x508], 0x2 ;  /* 0x00014200e6021a11 */ /* 0x040fe400078010ff */
[----:B------:R2:W5:Y:S02]  /*b3c0*/  @P2 LDG.E R0, [R4.64] ;  /* 0x0000000604002981 */ /* 0x000564000c1e1900 */
[----:B------:R-:W-:-:S05]  /*b3d0*/  @P1 LEA.HI.X R3, R230, c[0x0][0x50c], R238, 0x2, P0 ;  /* 0x00014300e6031a11 */ /* 0x000fca00000f14ee */
[----:B------:R2:W5:Y:S01]  /*b3e0*/  @P1 LDG.E R19, [R2.64] ;  /* 0x0000000602131981 */ /* 0x000562000c1e1900 */
[----:B------:R-:W-:-:S04]  /*b3f0*/  ISETP.NE.AND P0, PT, R234, RZ, PT ;  /* 0x000000ffea00720c */ /* 0x000fc80003f05270 */
[----:B------:R-:W-:Y:S01]  /*b400*/  SEL R18, R234, c[0x0][0x3d4], P0 ;  /* 0x0000f500ea127a07 */ /* 0x000fe20000000000 */
[----:B------:R-:W-:Y:S05]  /*b410*/  @P1 BRA `(.L_x_1512) ;  /* 0x0000004000001947 */ /* 0x000fea0003800000 */
[----:B------:R-:W-:Y:S05]  /*b420*/  @!P2 BRA `(.L_x_1512) ;  /* 0x000000300000a947 */ /* 0x000fea0003800000 */
[----:B--2---:R2:W3:Y:S04]  /*b430*/  LDG.E R2, [R4.64] ;  /* 0x0000000604027981 */ /* 0x0044e8000c1e1900 */
[----:B--2---:R-:W3:Y:S02]  /*b440*/  LDG.E R4, [R4.64+0x4] ;  /* 0x0000040604047981 */ /* 0x004ee4000c1e1900 */
[----:B---3-5:R-:W-:Y:S02]  /*b450*/  IADD3 R19, -R2, R4, RZ ;  /* 0x0000000402137210 */ /* 0x028fe40007ffe1ff */
.L_x_1512:
[----:B--2---:R-:W2:Y:S01]  /*b460*/  S2R R3, SR_TID.X ;  /* 0x0000000000037919 */ /* 0x004ea20000002100 */
[----:B------:R-:W-:Y:S01]  /*b470*/  BSSY B0, `(.L_x_1513) ;  /* 0x0000036000007945 */ /* 0x000fe20003800000 */
[----:B------:R-:W-:Y:S02]  /*b480*/  SEL R12, R230, RZ, !P2 ;  /* 0x000000ffe60c7207 */ /* 0x000fe40005000000 */
[----:B------:R-:W-:-:S02]  /*b490*/  SEL R20, R238, RZ, !P2 ;  /* 0x000000ffee147207 */ /* 0x000fc40005000000 */
[----:B-----5:R-:W-:Y:S02]  /*b4a0*/  SHF.R.S32.HI R17, RZ, 0x1f, R0 ;  /* 0x0000001fff117819 */ /* 0x020fe40000011400 */
[----:B--2---:R-:W-:-:S13]  /*b4b0*/  ISETP.GT.AND P0, PT, R3, 0x7f, PT ;  /* 0x0000007f0300780c */ /* 0x004fda0003f04270 */
[----:B------:R-:W-:Y:S05]  /*b4c0*/  @P0 BRA `(.L_x_1514) ;  /* 0x0000030000000947 */ /* 0x000fea0003800000 */
[----:B------:R-:W-:Y:S01]  /*b4d0*/  IMAD R2, R19, c[0x0][0x4e8], RZ ;  /* 0x00013a0013027a24 */ /* 0x000fe200078e02ff */
[----:B------:R-:W-:-:S04]  /*b4e0*/  LEA R13, R233, R3, 0x7 ;  /* 0x00000003e90d7211 */ /* 0x000fc800078e38ff */
[----:B------:R-:W-:-:S13]  /*b4f0*/  ISETP.GE.AND P0, PT, R13, R2, PT ;  /* 0x000000020d00720c */ /* 0x000fda0003f06270 */
[----:B------:R-:W-:Y:S05]  /*b500*/  @P0 BRA `(.L_x_1514) ;  /* 0x000002c000000947 */ /* 0x000fea0003800000 */
[----:B------:R-:W2:Y:S01]  /*b510*/  LDL.LU R21, [R1+0x40] ;  /* 0x0000400001157983 */ /* 0x000ea20000300800 */
[----:B------:R-:W-:Y:S01]  /*b520*/  IMAD.MOV.U32 R2, RZ, RZ, 0x368 ;  /* 0x00000368ff027424 */ /* 0x000fe200078e00ff */
[----:B------:R-:W-:-:S04]  /*b530*/  ISETP.GT.AND P2, PT, R18, 0x1, PT ;  /* 0x000000011200780c */ /* 0x000fc80003f44270 */
[----:B------:R-:W-:-:S04]  /*b540*/  SEL R2, R2, 0x328, P2 ;  /* 0x0000032802027807 */ /* 0x000fc80001000000 */
[----:B------:R3:W4:Y:S08]  /*b550*/  LDC.64 R8, c[0x0][R2+0x170] ;  /* 0x00005c0002087b82 */ /* 0x0007300000000a00 */
[----:B------:R3:W5:Y:S08]  /*b560*/  LDC.64 R6, c[0x0][R2+0x168] ;  /* 0x00005a0002067b82 */ /* 0x0007700000000a00 */
[----:B-1----:R3:W1:Y:S08]  /*b570*/  LDC.64 R14, c[0x0][R2+0x178] ;  /* 0x00005e00020e7b82 */ /* 0x0026700000000a00 */
[----:B------:R3:W1:Y:S02]  /*b580*/  LDC.64 R10, c[0x0][R2+0x160] ;  /* 0x00005800020a7b82 */ /* 0x0006640000000a00 */
[----:B---3--:R-:W-:-:S02]  /*b590*/  IMAD.MOV.U32 R2, RZ, RZ, c[0x0][0x4e8] ;  /* 0x00013a00ff027624 */ /* 0x008fc400078e00ff */
[-C--:B----4-:R-:W-:Y:S02]  /*b5a0*/  IMAD R3, R9, R12.reuse, RZ ;  /* 0x0000000c09037224 */ /* 0x090fe400078e02ff */
[----:B------:R-:W-:Y:S01]  /*b5b0*/  IMAD.WIDE.U32 R4, R8, R12, RZ ;  /* 0x0000000c08047225 */ /* 0x000fe200078e00ff */
[----:B------:R-:W-:Y:S02]  /*b5c0*/  ISETP.NE.AND P0, PT, R2, 0x1, PT ;  /* 0x000000010200780c */ /* 0x000fe40003f05270 */
[----:B------:R-:W-:Y:S01]  /*b5d0*/  MOV R2, R13 ;  /* 0x0000000d00027202 */ /* 0x000fe20000000f00 */
[----:B------:R-:W-:Y:S02]  /*b5e0*/  IMAD R8, R8, R20, R3 ;  /* 0x0000001408087224 */ /* 0x000fe400078e0203 */
[-C--:B-----5:R-:W-:Y:S02]  /*b5f0*/  IMAD R9, R7, R236.reuse, RZ ;  /* 0x000000ec07097224 */ /* 0x0a0fe400078e02ff */
[----:B------:R-:W-:-:S04]  /*b600*/  IMAD.WIDE.U32 R6, R6, R236, RZ ;  /* 0x000000ec06067225 */ /* 0x000fc800078e00ff */
[----:B------:R-:W-:Y:S01]  /*b610*/  IMAD.IADD R9, R7, 0x1, R9 ;  /* 0x0000000107097824 */ /* 0x000fe200078e0209 */
[----:B------:R-:W-:Y:S01]  /*b620*/  IADD3 R7, R5, R8, RZ ;  /* 0x0000000805077210 */ /* 0x000fe20007ffe0ff */
[----:B------:R-:W-:-:S05]  /*b630*/  @P0 IMAD.HI.U32 R16, R13, c[0x0][0x4ec], RZ ;  /* 0x00013b000d100a27 */ /* 0x000fca00078e00ff */
[----:B------:R-:W-:Y:S02]  /*b640*/  @P0 SHF.R.U32.HI R2, RZ, c[0x0][0x4f0], R16 ;  /* 0x00013c00ff020a19 */ /* 0x000fe40000011610 */
[----:B------:R-:W-:-:S03]  /*b650*/  IADD3 R16, P1, P0, R4, R6, R0 ;  /* 0x0000000604107210 */ /* 0x000fc6000783e000 */
[----:B------:R-:W-:Y:S01]  /*b660*/  IMAD.MOV R6, RZ, RZ, -R2 ;  /* 0x000000ffff067224 */ /* 0x000fe200078e0a02 */
[----:B------:R-:W-:Y:S02]  /*b670*/  IADD3.X R9, R7, R9, R17, P1, P0 ;  /* 0x0000000907097210 */ /* 0x000fe40000fe0411 */
[----:B--2---:R-:W-:-:S05]  /*b680*/  SEL R3, R21, RZ, P2 ;  /* 0x000000ff15037207 */ /* 0x004fca0001000000 */
[-C--:B-1----:R-:W-:Y:S02]  /*b690*/  IMAD R8, R15, R3.reuse, RZ ;  /* 0x000000030f087224 */ /* 0x082fe400078e02ff */
[----:B------:R-:W-:-:S04]  /*b6a0*/  IMAD.WIDE.U32 R4, R14, R3, RZ ;  /* 0x000000030e047225 */ /* 0x000fc800078e00ff */
        /* <DEDUP_REMOVED lines=18> */
.L_x_1514:
[----:B------:R-:W-:Y:S05]  /*b7d0*/  BSYNC B0 ;  /* 0x0000000000007941 */ /* 0x000fea0003800000 */
.L_x_1513:
[----:B------:R-:W-:-:S13]  /*b7e0*/  ISETP.GT.AND P0, PT, R18, 0x1, PT ;  /* 0x000000011200780c */ /* 0x000fda0003f04270 */
[----:B------:R-:W-:Y:S05]  /*b7f0*/  @P0 BRA `(.L_x_1499) ;  /* 0x000007d000000947 */ /* 0x000fea0003800000 */
[----:B------:R-:W2:Y:S01]  /*b800*/  S2R R3, SR_TID.X ;  /* 0x0000000000037919 */ /* 0x000ea20000002100 */
[----:B-1----:R-:W-:Y:S01]  /*b810*/  MOV R2, c[0x0][0x4e8] ;  /* 0x00013a0000027a02 */ /* 0x002fe20000000f00 */
[----:B------:R-:W-:Y:S01]  /*b820*/  IMAD R4, R17, c[0x0][0x3a0], RZ ;  /* 0x0000e80011047a24 */ /* 0x000fe200078e02ff */
[----:B------:R-:W-:Y:S02]  /*b830*/  LEA R11, R233, R229, 0x7 ;  /* 0x000000e5e90b7211 */ /* 0x000fe400078e38ff */
[----:B------:R-:W-:Y:S02]  /*b840*/  ISETP.NE.AND P0, PT, R2, 0x1, PT ;  /* 0x000000010200780c */ /* 0x000fe40003f05270 */
[----:B--2---:R-:W-:-:S04]  /*b850*/  SHF.R.S32.HI R5, RZ, 0x1f, R3 ;  /* 0x0000001fff057819 */ /* 0x004fc80000011403 */
[----:B------:R-:W-:-:S04]  /*b860*/  LEA.HI R5, R5, R3, RZ, 0x2 ;  /* 0x0000000305057211 */ /* 0x000fc800078f10ff */
[----:B------:R-:W-:-:S04]  /*b870*/  LOP3.LUT R5, R5, 0xfffffffc, RZ, 0xc0, !PT ;  /* 0xfffffffc05057812 */ /* 0x000fc800078ec0ff */
[----:B------:R-:W-:Y:S01]  /*b880*/  IADD3 R5, -R5, R3, RZ ;  /* 0x0000000305057210 */ /* 0x000fe20007ffe1ff */
[----:B------:R-:W-:-:S04]  /*b890*/  IMAD.WIDE.U32 R2, R0, c[0x0][0x3a0], RZ ;  /* 0x0000e80000027a25 */ /* 0x000fc800078e00ff */
[----:B------:R-:W-:Y:S01]  /*b8a0*/  IMAD R0, R0, c[0x0][0x3a4], R4 ;  /* 0x0000e90000007a24 */ /* 0x000fe200078e0204 */
[----:B------:R-:W-:Y:S01]  /*b8b0*/  LEA R4, R5, R229, 0x5 ;  /* 0x000000e505047211 */ /* 0x000fe200078e28ff */
[----:B------:R-:W-:Y:S02]  /*b8c0*/  IMAD R5, R20, c[0x0][0x3f0], RZ ;  /* 0x0000fc0014057a24 */ /* 0x000fe400078e02ff */
[----:B------:R-:W-:Y:S01]  /*b8d0*/  IMAD.IADD R3, R3, 0x1, R0 ;  /* 0x0000000103037824 */ /* 0x000fe200078e0200 */
[----:B------:R-:W-:Y:S01]  /*b8e0*/  LEA R4, R233, R4, 0x7 ;  /* 0x00000004e9047211 */ /* 0x000fe200078e38ff */
[----:B------:R-:W-:Y:S02]  /*b8f0*/  IMAD R7, R12, c[0x0][0x3f4], R5 ;  /* 0x0000fd000c077a24 */ /* 0x000fe400078e0205 */
[----:B------:R-:W-:Y:S01]  /*b900*/  IMAD.WIDE.U32 R2, R236, c[0x0][0x3e8], R2 ;  /* 0x0000fa00ec027a25 */ /* 0x000fe200078e0002 */
[----:B------:R-:W-:-:S03]  /*b910*/  MOV R0, R4 ;  /* 0x0000000400007202 */ /* 0x000fc60000000f00 */
[----:B------:R-:W-:-:S04]  /*b920*/  @P0 IMAD.HI.U32 R6, R4, c[0x0][0x4ec], RZ ;  /* 0x00013b0004060a27 */ /* 0x000fc800078e00ff */
[----:B------:R-:W-:Y:S01]  /*b930*/  IMAD R3, R236, c[0x0][0x3ec], R3 ;  /* 0x0000fb00ec037a24 */ /* 0x000fe200078e0203 */
[----:B------:R-:W-:-:S03]  /*b940*/  @P0 SHF.R.U32.HI R0, RZ, c[0x0][0x4f0], R6 ;  /* 0x00013c00ff000a19 */ /* 0x000fc60000011606 */
[----:B------:R-:W-:Y:S01]  /*b950*/  IMAD.WIDE.U32 R2, R12, c[0x0][0x3f0], R2 ;  /* 0x0000fc000c027a25 */ /* 0x000fe200078e0002 */
[----:B------:R-:W-:Y:S02]  /*b960*/  SHF.R.S32.HI R6, RZ, 0x1f, R0 ;  /* 0x0000001fff067819 */ /* 0x000fe40000011400 */
[----:B------:R-:W-:Y:S01]  /*b970*/  IADD3 R5, -R0, RZ, RZ ;  /* 0x000000ff00057210 */ /* 0x000fe20007ffe1ff */
[----:B------:R-:W-:Y:S02]  /*b980*/  IMAD.IADD R3, R3, 0x1, R7 ;  /* 0x0000000103037824 */ /* 0x000fe400078e0207 */
[----:B------:R-:W-:Y:S02]  /*b990*/  IMAD R6, R6, c[0x0][0x3e0], RZ ;  /* 0x0000f80006067a24 */ /* 0x000fe400078e02ff */
[----:B------:R-:W-:Y:S02]  /*b9a0*/  IMAD R4, R5, c[0x0][0x4e8], R4 ;  /* 0x00013a0005047a24 */ /* 0x000fe400078e0204 */
[----:B------:R-:W-:-:S02]  /*b9b0*/  IMAD R6, R0, c[0x0][0x3e4], R6 ;  /* 0x0000f90000067a24 */ /* 0x000fc400078e0206 */
        /* <DEDUP_REMOVED lines=11> */
.L_x_1569:
[----:B------:R-:W-:Y:S05]  /*ba70*/  BRA.DIV ~URZ, `(.L_x_1516) ;  /* 0x000020e27f007947 */ /* 0x000fea000b800000 */
[----:B------:R3:W4:Y:S02]  /*ba80*/  SHFL.IDX PT, R0, R12, RZ, 0x1c1f ;  /* 0x001c1fff0c007589 */ /* 0x00072400000e0000 */
.L_x_1570:
[----:B------:R-:W-:Y:S01]  /*ba90*/  IMAD R10, R19, c[0x0][0x4e8], RZ ;  /* 0x00013a00130a7a24 */ /* 0x000fe200078e02ff */
[----:B------:R-:W-:Y:S04]  /*baa0*/  BSSY B0, `(.L_x_1517) ;  /* 0x0000011000007945 */ /* 0x000fe80003800000 */
[----:B------:R-:W-:-:S13]  /*bab0*/  ISETP.GE.AND P0, PT, R11, R10, PT ;  /* 0x0000000a0b00720c */ /* 0x000fda0003f06270 */
        /* <DEDUP_REMOVED lines=10> */
[----:B------:R2:W-:Y:S01]  /*bb60*/  @!P2 ST.E.128 [R6.64], RZ ;  /* 0x000000ff0600a985 */ /* 0x0005e2000c101d06 */
[-C--:B-----5:R-:W-:Y:S02]  /*bb70*/  @!P1 LEA.HI.X R5, R225, R8.reuse, R14, 0x1, P4 ;  /* 0x00000008e1059211 */ /* 0x0a0fe400020f0c0e */
[----:B---3--:R-:W-:-:S03]  /*bb80*/  @!P0 LEA.HI.X R3, R228, R8, R13, 0x1, P3 ;  /* 0x00000008e4038211 */ /* 0x008fc600018f0c0d */
[----:B------:R2:W-:Y:S04]  /*bb90*/  @!P1 ST.E.128 [R4.64], RZ ;  /* 0x000000ff04009985 */ /* 0x0005e8000c101d06 */
[----:B------:R2:W-:Y:S02]  /*bba0*/  @!P0 ST.E.128 [R2.64], RZ ;  /* 0x000000ff02008985 */ /* 0x0005e4000c101d06 */
.L_x_1518:
[----:B------:R-:W-:Y:S05]  /*bbb0*/  BSYNC B0 ;  /* 0x0000000000007941 */ /* 0x000fea0003800000 */
.L_x_1517:
[----:B------:R-:W-:Y:S05]  /*bbc0*/  BRA.DIV ~URZ, `(.L_x_1519) ;  /* 0x00001ff27f007947 */ /* 0x000fea000b800000 */
[----:B--2---:R2:W1:Y:S04]  /*bbd0*/  SHFL.IDX PT, R8, R9, 0x1, 0x1c1f ;  /* 0x003c1f0009087f89 */ /* 0x00446800000e0000 */
[----:B----4-:R2:W4:Y:S02]  /*bbe0*/  SHFL.IDX PT, R0, R12, 0x1, 0x1c1f ;  /* 0x003c1f000c007f89 */ /* 0x01052400000e0000 */
.L_x_1571:
        /* <DEDUP_REMOVED lines=13> */
[----:B------:R1:W-:Y:S01]  /*bcc0*/  @!P2 ST.E.128 [R6.64], RZ ;  /* 0x000000ff0600a985 */ /* 0x0003e2000c101d06 */
[-C--:B-----5:R-:W-:Y:S02]  /*bcd0*/  @!P1 LEA.HI.X R5, R225, R8.reuse, R14, 0x1, P4 ;  /* 0x00000008e1059211 */ /* 0x0a0fe400020f0c0e */
[----:B--2---:R-:W-:-:S03]  /*bce0*/  @!P0 LEA.HI.X R3, R228, R8, R13, 0x1, P3 ;  /* 0x00000008e4038211 */ /* 0x004fc600018f0c0d */
[----:B------:R1:W-:Y:S04]  /*bcf0*/  @!P1 ST.E.128 [R4.64], RZ ;  /* 0x000000ff04009985 */ /* 0x0003e8000c101d06 */
[----:B------:R1:W-:Y:S02]  /*bd00*/  @!P0 ST.E.128 [R2.64], RZ ;  /* 0x000000ff02008985 */ /* 0x0003e4000c101d06 */
.L_x_1521:
[----:B------:R-:W-:Y:S05]  /*bd10*/  BSYNC B0 ;  /* 0x0000000000007941 */ /* 0x000fea0003800000 */
.L_x_1520:
[----:B------:R-:W-:Y:S05]  /*bd20*/  BRA.DIV ~URZ, `(.L_x_1522) ;  /* 0x00001f527f007947 */ /* 0x000fea000b800000 */
[----:B-1----:R1:W2:Y:S02]  /*bd30*/  SHFL.IDX PT, R8, R9, 0x2, 0x1c1f ;  /* 0x005c1f0009087f89 */ /* 0x0022a400000e0000 */
.L_x_1572:
[----:B------:R-:W-:Y:S05]  /*bd40*/  BRA.DIV ~URZ, `(.L_x_1523) ;  /* 0x00001fa27f007947 */ /* 0x000fea000b800000 */
[----:B----4-:R4:W1:Y:S02]  /*bd50*/  SHFL.IDX PT, R0, R12, 0x2, 0x1c1f ;  /* 0x005c1f000c007f89 */ /* 0x01086400000e0000 */
.L_x_1573:
        /* <DEDUP_REMOVED lines=18> */
.L_x_1525:
[----:B------:R-:W-:Y:S05]  /*be80*/  BSYNC B0 ;  /* 0x0000000000007941 */ /* 0x000fea0003800000 */
.L_x_1524:
[----:B------:R-:W-:Y:S05]  /*be90*/  BRA.DIV ~URZ, `(.L_x_1526) ;  /* 0x00001eb27f007947 */ /* 0x000fea000b800000 */
[----:B--2---:R2:W3:Y:S04]  /*bea0*/  SHFL.IDX PT, R8, R9, 0x3, 0x1c1f ;  /* 0x007c1f0009087f89 */ /* 0x0044e800000e0000 */
[----:B-1----:R2:W1:Y:S02]  /*beb0*/  SHFL.IDX PT, R0, R12, 0x3, 0x1c1f ;  /* 0x007c1f000c007f89 */ /* 0x00246400000e0000 */
.L_x_1574:
[----:B------:R-:W-:-:S04]  /*bec0*/  IADD3 R2, R11, 0x60, RZ ;  /* 0x000000600b027810 */ /* 0x000fc80007ffe0ff */
[----:B------:R-:W-:-:S13]  /*bed0*/  ISETP.GE.AND P0, PT, R2, R10, PT ;  /* 0x0000000a0200720c */ /* 0x000fda0003f06270 */
[----:B------:R-:W-:Y:S05]  /*bee0*/  @P0 BRA `(.L_x_1499) ;  /* 0x000000e000000947 */ /* 0x000fea0003800000 */
[----:B--234-:R-:W2:Y:S04]  /*bef0*/  LDL R12, [R1+0x38] ;  /* 0x00003800010c7983 */ /* 0x01cea80000100800 */
[----:B------:R-:W3:Y:S01]  /*bf00*/  LDL R9, [R1+0x34] ;  /* 0x0000340001097983 */ /* 0x000ee20000100800 */
[----:B------:R-:W-:Y:S02]  /*bf10*/  ISETP.GE.AND P2, PT, R226, c[0x0][0x3c8], PT ;  /* 0x0000f200e2007a0c */ /* 0x000fe40003f46270 */
[----:B------:R-:W-:Y:S02]  /*bf20*/  ISETP.GE.AND P1, PT, R225, c[0x0][0x3c8], PT ;  /* 0x0000f200e1007a0c */ /* 0x000fe40003f26270 */
[----:B------:R-:W-:-:S09]  /*bf30*/  ISETP.GE.AND P0, PT, R228, c[0x0][0x3c8], PT ;  /* 0x0000f200e4007a0c */ /* 0x000fd20003f06270 */
[-C--:B-1----:R-:W-:Y:S02]  /*bf40*/  @!P2 LEA R6, P5, R226, R0.reuse, 0x1 ;  /* 0x00000000e206a211 */ /* 0x082fe400078a08ff */
[-C--:B------:R-:W-:Y:S02]  /*bf50*/  @!P1 LEA R4, P4, R225, R0.reuse, 0x1 ;  /* 0x00000000e1049211 */ /* 0x080fe400078808ff */
[----:B------:R-:W-:Y:S02]  /*bf60*/  @!P0 LEA R2, P3, R228, R0, 0x1 ;  /* 0x00000000e4028211 */ /* 0x000fe400078608ff */
[----:B------:R-:W-:-:S05]  /*bf70*/  @!P2 LEA.HI.X R7, R226, R8, R227, 0x1, P5 ;  /* 0x00000008e207a211 */ /* 0x000fca00028f0ce3 */
[----:B------:R1:W-:Y:S01]  /*bf80*/  @!P2 ST.E.128 [R6.64], RZ ;  /* 0x000000ff0600a985 */ /* 0x0003e2000c101d06 */
[-C--:B--2---:R-:W-:Y:S02]  /*bf90*/  @!P1 LEA.HI.X R5, R225, R8.reuse, R12, 0x1, P4 ;  /* 0x00000008e1059211 */ /* 0x084fe400020f0c0c */
[----:B---3--:R-:W-:-:S03]  /*bfa0*/  @!P0 LEA.HI.X R3, R228, R8, R9, 0x1, P3 ;  /* 0x00000008e4038211 */ /* 0x008fc600018f0c09 */
[----:B------:R1:W-:Y:S04]  /*bfb0*/  @!P1 ST.E.128 [R4.64], RZ ;  /* 0x000000ff04009985 */ /* 0x0003e8000c101d06 */
[----:B------:R1:W-:Y:S02]  /*bfc0*/  @!P0 ST.E.128 [R2.64], RZ ;  /* 0x000000ff02008985 */ /* 0x0003e4000c101d06 */
.L_x_1499:
[----:B------:R-:W-:Y:S05]  /*bfd0*/  BSYNC B1 ;  /* 0x0000000000017941 */ /* 0x000fea0003800000 */
.L_x_1483:
[----:B-1--4-:R-:W4:Y:S02]  /*bfe0*/  LDL R0, [R1+0x74] ;  /* 0x0000740001007983 */ /* 0x012f240000100800 */
[----:B----4-:R-:W-:-:S13]  /*bff0*/  ISETP.NE.AND P0, PT, R0, RZ, PT ;  /* 0x000000ff0000720c */ /* 0x010fda0003f05270 */
[----:B------:R-:W-:Y:S01]  /*c000*/  @P0 WARPSYNC 0xffffffff ;  /* 0xffffffff00000948 */ /* 0x000fe20003800000 */
[----:B------:R-:W-:Y:S06]  /*c010*/  @P0 BAR.SYNC.DEFER_BLOCKING 0x5, 0x80 ;  /* 0x0142000000000b1d */ /* 0x000fec0000010000 */
[----:B------:R-:W1:Y:S04]  /*c020*/  @P0 LDS.128 R232, [0xc080] ;  /* 0x00c08000ffe80984 */ /* 0x000e680000000c00 */
[----:B------:R-:W-:Y:S06]  /*c030*/  @P0 BAR.ARV 0x4, 0x80 ;  /* 0x0102000000000b1d */ /* 0x000fec0000002000 */
[----:B------:R-:W-:Y:S05]  /*c040*/  @P0 BRA `(.L_x_1527) ;  /* 0x00000ad000000947 */ /* 0x000fea0003800000 */
[----:B------:R-:W4:Y:S01]  /*c050*/  S2R R0, SR_TID.X ;  /* 0x0000000000007919 */ /* 0x000f220000002100 */
[----:B------:R-:W-:Y:S01]  /*c060*/  IMAD.MOV.U32 R7, RZ, RZ, RZ ;  /* 0x000000ffff077224 */ /* 0x000fe200078e00ff */
[----:B----4-:R-:W-:-:S04]  /*c070*/  LOP3.LUT R14, R0, 0x1f, RZ, 0xc0, !PT ;  /* 0x0000001f000e7812 */ /* 0x010fc800078ec0ff */
[----:B------:R-:W-:Y:S01]  /*c080*/  ISETP.NE.AND P6, PT, R14, 0x1f, PT ;  /* 0x0000001f0e00780c */ /* 0x000fe20003fc5270 */
[----:B------:R-:W-:Y:S10]  /*c090*/  BRA.DIV ~URZ, `(.L_x_1528) ;  /* 0x00001d727f007947 */ /* 0x000ff4000b800000 */
[----:B--2---:R2:W4:Y:S02]  /*c0a0*/  SHFL.IDX PT, R9, R74, RZ, 0x1f ;  /* 0x00001fff4a097589 */ /* 0x00452400000e0000 */
.L_x_1575:
[----:B------:R-:W-:Y:S05]  /*c0b0*/  BRA.DIV ~URZ, `(.L_x_1529) ;  /* 0x00001dc27f007947 */ /* 0x000fea000b800000 */
[----:B---3--:R3:W2:Y:S02]  /*c0c0*/  SHFL.IDX PT, R8, R74, 0x1, 0x1f ;  /* 0x00201f004a087f89 */ /* 0x0086a400000e0000 */
.L_x_1576:
[----:B-1----:R-:W-:Y:S02]  /*c0d0*/  IMAD.IADD R0, R235, 0x1, R14 ;  /* 0x00000001eb007824 */ /* 0x002fe400078e020e */
[----:B------:R-:W-:-:S03]  /*c0e0*/  IMAD.MOV.U32 R6, RZ, RZ, RZ ;  /* 0x000000ffff067224 */ /* 0x000fc600078e00ff */
        /* <DEDUP_REMOVED lines=16> */
.L_x_1577:
        /* <DEDUP_REMOVED lines=16> */
.L_x_1578:
[----:B---3--:R-:W-:Y:S01]  /*c2f0*/  IMAD R0, R0, c[0x0][0x538], RZ ;  /* 0x00014e0000007a24 */ /* 0x008fe200078e02ff */
[----:B------:R-:W-:Y:S04]  /*c300*/  BSSY B1, `(.L_x_1532) ;  /* 0x000007c000017945 */ /* 0x000fe80003800000 */
[----:B--2---:R-:W-:-:S04]  /*c310*/  IADD3 R8, R0, R8, RZ ;  /* 0x0000000800087210 */ /* 0x004fc80007ffe0ff */
[----:B----4-:R-:W-:-:S13]  /*c320*/  ISETP.GT.AND P0, PT, R8, R9, PT ;  /* 0x000000090800720c */ /* 0x010fda0003f04270 */
[----:B------:R-:W-:Y:S05]  /*c330*/  @P0 BRA `(.L_x_1533) ;  /* 0x0000024000000947 */ /* 0x000fea0003800000 */
.L_x_1537:
        /* <DEDUP_REMOVED lines=16> */
.L_x_1579:
        /* <DEDUP_REMOVED lines=16> */
.L_x_1580:
[----:B--2---:R-:W-:-:S05]  /*c540*/  IMAD R0, R0, c[0x0][0x538], RZ ;  /* 0x00014e0000007a24 */ /* 0x004fca00078e02ff */
[----:B------:R-:W-:-:S04]  /*c550*/  IADD3 R8, R0, R8, RZ ;  /* 0x0000000800087210 */ /* 0x000fc80007ffe0ff */
[----:B------:R-:W-:-:S13]  /*c560*/  ISETP.GT.AND P0, PT, R8, R9, PT ;  /* 0x000000090800720c */ /* 0x000fda0003f04270 */
[----:B-1----:R-:W-:Y:S05]  /*c570*/  @!P0 BRA `(.L_x_1537) ;  /* 0xfffffdc000008947 */ /* 0x002fea000383ffff */
.L_x_1533:
[----:B------:R-:W-:-:S05]  /*c580*/  IADD3 R11, -R0, R8, RZ ;  /* 0x00000008000b7210 */ /* 0x000fca0007ffe1ff */
[----:B------:R-:W-:-:S05]  /*c590*/  IMAD R0, R4, c[0x0][0x538], R11 ;  /* 0x00014e0004007a24 */ /* 0x000fca00078e020b */
[----:B------:R-:W-:Y:S01]  /*c5a0*/  ISETP.GT.AND P0, PT, R0, R9, PT ;  /* 0x000000090000720c */ /* 0x000fe20003f04270 */
[----:B------:R-:W-:-:S12]  /*c5b0*/  BRA.DIV ~URZ, `(.L_x_1538) ;  /* 0x00001d027f007947 */ /* 0x000fd8000b800000 */
[----:B------:R-:W-:-:S04]  /*c5c0*/  VOTE.ANY R10, PT, !P0 ;  /* 0x00000000000a7806 */ /* 0x000fc800040e0100 */
.L_x_1581:
[----:B------:R2:W3:Y:S01]  /*c5d0*/  POPC R12, R10 ;  /* 0x0000000a000c7309 */ /* 0x0004e20000000000 */
[----:B------:R-:W-:Y:S05]  /*c5e0*/  BRA.DIV ~URZ, `(.L_x_1539) ;  /* 0x00001d227f007947 */ /* 0x000fea000b800000 */
[----:B---3--:R3:W4:Y:S04]  /*c5f0*/  SHFL.IDX PT, R8, R6, R12, 0x1f ;  /* 0x00001f0c06087589 */ /* 0x00872800000e0000 */
[----:B------:R3:W1:Y:S02]  /*c600*/  SHFL.IDX PT, R7, R7, R12, 0x1f ;  /* 0x00001f0c07077589 */ /* 0x00066400000e0000 */
.L_x_1582:
[----:B------:R-:W-:Y:S01]  /*c610*/  ISETP.NE.AND P0, PT, R10, RZ, PT ;  /* 0x000000ff0a00720c */ /* 0x000fe20003f05270 */
[----:B------:R-:W-:-:S12]  /*c620*/  BSSY B0, `(.L_x_1540) ;  /* 0x0000005000007945 */ /* 0x000fd80003800000 */
[----:B------:R-:W-:Y:S05]  /*c630*/  @!P0 BRA `(.L_x_1541) ;  /* 0x0000003000008947 */ /* 0x000fea0003800000 */
[----:B------:R-:W-:Y:S01]  /*c640*/  IADD3 R3, R12, -0x1, RZ ;  /* 0xffffffff0c037810 */ /* 0x000fe20007ffe0ff */
[----:B------:R-:W-:Y:S05]  /*c650*/  BRA.DIV ~URZ, `(.L_x_1542) ;  /* 0x00001d827f007947 */ /* 0x000fea000b800000 */
[----:B------:R2:W3:Y:S02]  /*c660*/  SHFL.IDX PT, R13, R4, R3, 0x1f ;  /* 0x00001f03040d7589 */ /* 0x0004e400000e0000 */
.L_x_1541:
[----:B------:R-:W-:Y:S05]  /*c670*/  BSYNC B0 ;  /* 0x0000000000007941 */ /* 0x000fea0003800000 */
.L_x_1540:
[-C--:B----4-:R-:W-:Y:S01]  /*c680*/  IABS R2, R8.reuse ;  /* 0x0000000800027213 */ /* 0x090fe20000000000 */
[----:B---3--:R-:W-:Y:S01]  /*c690*/  IMAD R232, R13, c[0x0][0x538], R11 ;  /* 0x00014e000de87a24 */ /* 0x008fe200078e020b */
[----:B-1----:R-:W-:Y:S01]  /*c6a0*/  IABS R0, R7 ;  /* 0x0000000700007213 */ /* 0x002fe20000000000 */
[----:B------:R-:W-:Y:S01]  /*c6b0*/  IMAD.IADD R235, R12, 0x1, R235 ;  /* 0x000000010ceb7824 */ /* 0x000fe200078e02eb */
[----:B--2---:R-:W1:Y:S01]  /*c6c0*/  I2F.RP R4, R2 ;  /* 0x0000000200047306 */ /* 0x004e620000209400 */
[----:B------:R-:W-:Y:S02]  /*c6d0*/  IMAD.IADD R10, R9, 0x1, -R232 ;  /* 0x00000001090a7824 */ /* 0x000fe400078e0ae8 */
[----:B------:R-:W-:Y:S01]  /*c6e0*/  IMAD.MOV.U32 R6, RZ, RZ, R0 ;  /* 0x000000ffff067224 */ /* 0x000fe200078e0000 */
[----:B------:R-:W-:Y:S02]  /*c6f0*/  IABS R0, R8 ;  /* 0x0000000800007213 */ /* 0x000fe40000000000 */
[----:B------:R-:W-:-:S02]  /*c700*/  IABS R9, R10 ;  /* 0x0000000a00097213 */ /* 0x000fc40000000000 */
[----:B------:R-:W-:Y:S01]  /*c710*/  I2F.RP R11, R6 ;  /* 0x00000006000b7306 */ /* 0x000fe20000209400 */
[----:B------:R-:W-:-:S07]  /*c720*/  IMAD.MOV R0, RZ, RZ, -R0 ;  /* 0x000000ffff007224 */ /* 0x000fce00078e0a00 */
[----:B-1----:R-:W1:Y:S02]  /*c730*/  MUFU.RCP R4, R4 ;  /* 0x0000000400047308 */ /* 0x002e640000001000 */
[----:B-1----:R-:W-:-:S06]  /*c740*/  IADD3 R4, R4, 0xffffffe, RZ ;  /* 0x0ffffffe04047810 */ /* 0x002fcc0007ffe0ff */
[----:B------:R-:W1:Y:S02]  /*c750*/  F2I.FTZ.U32.TRUNC.NTZ R5, R4 ;  /* 0x0000000400057305 */ /* 0x000e64000021f000 */
[----:B-1----:R-:W-:Y:S01]  /*c760*/  IMAD.MOV R3, RZ, RZ, -R5 ;  /* 0x000000ffff037224 */ /* 0x002fe200078e0a05 */
[----:B------:R-:W-:-:S03]  /*c770*/  MOV R4, RZ ;  /* 0x000000ff00047202 */ /* 0x000fc60000000f00 */
[----:B------:R-:W-:-:S04]  /*c780*/  IMAD R3, R3, R2, RZ ;  /* 0x0000000203037224 */ /* 0x000fc800078e02ff */
[----:B------:R-:W-:-:S04]  /*c790*/  IMAD.HI.U32 R5, R5, R3, R4 ;  /* 0x0000000305057227 */ /* 0x000fc800078e0004 */
[----:B------:R-:W-:Y:S02]  /*c7a0*/  IMAD.MOV.U32 R3, RZ, RZ, R9 ;  /* 0x000000ffff037224 */ /* 0x000fe400078e0009 */
[----:B------:R-:W-:Y:S02]  /*c7b0*/  IMAD.MOV.U32 R4, RZ, RZ, R0 ;  /* 0x000000ffff047224 */ /* 0x000fe400078e0000 */
[----:B------:R-:W-:-:S04]  /*c7c0*/  IMAD.HI.U32 R0, R5, R3, RZ ;  /* 0x0000000305007227 */ /* 0x000fc800078e00ff */
[----:B------:R-:W-:Y:S02]  /*c7d0*/  IMAD R3, R0, R4, R3 ;  /* 0x0000000400037224 */ /* 0x000fe400078e0203 */
[----:B------:R-:W1:Y:S03]  /*c7e0*/  MUFU.RCP R4, R11 ;  /* 0x0000000b00047308 */ /* 0x000e660000001000 */
        /* <DEDUP_REMOVED lines=35> */
[----:B------:R-:W-:-:S04]  /*ca20*/  @!P0 LOP3.LUT R2, RZ, R7, RZ, 0x33, !PT ;  /* 0x00000007ff028212 */ /* 0x000fc800078e33ff */
[----:B------:R-:W-:Y:S01]  /*ca30*/  IADD3 R3, -R2, RZ, RZ ;  /* 0x000000ff02037210 */ /* 0x000fe20007ffe1ff */
[----:B------:R-:W-:-:S04]  /*ca40*/  IMAD R2, R7, 0x1000000, R2 ;  /* 0x0100000007027824 */ /* 0x000fc800078e0202 */
[----:B------:R-:W-:-:S04]  /*ca50*/  IMAD R0, R7, R3, R0 ;  /* 0x0000000307007224 */ /* 0x000fc800078e0200 */
[----:B------:R-:W-:Y:S01]  /*ca60*/  IMAD R234, R0, 0x10000, R2 ;  /* 0x0001000000ea7824 */ /* 0x000fe200078e0202 */
[----:B------:R-:W-:Y:S05]  /*ca70*/  BRA `(.L_x_1543) ;  /* 0x0000004000007947 */ /* 0x000fea0003800000 */
.L_x_1534:
[----:B------:R-:W-:Y:S01]  /*ca80*/  IMAD.MOV.U32 R232, RZ, RZ, R9 ;  /* 0x000000ffffe87224 */ /* 0x000fe200078e0009 */
[----:B------:R-:W-:Y:S01]  /*ca90*/  MOV R234, RZ ;  /* 0x000000ff00ea7202 */ /* 0x000fe20000000f00 */
[----:B------:R-:W-:Y:S01]  /*caa0*/  IMAD.MOV.U32 R233, RZ, RZ, RZ ;  /* 0x000000ffffe97224 */ /* 0x000fe200078e00ff */
[----:B------:R-:W-:Y:S02]  /*cab0*/  MOV R235, c[0x0][0x53c] ;  /* 0x00014f0000eb7a02 */ /* 0x000fe40000000f00 */
.L_x_1543:
[----:B------:R-:W-:Y:S05]  /*cac0*/  BSYNC B1 ;  /* 0x0000000000017941 */ /* 0x000fea0003800000 */
.L_x_1532:
[----:B------:R-:W-:Y:S01]  /*cad0*/  WARPSYNC 0xffffffff ;  /* 0xffffffff00007948 */ /* 0x000fe20003800000 */
[----:B------:R-:W-:Y:S01]  /*cae0*/  BAR.SYNC.DEFER_BLOCKING 0x4, 0x80 ;  /* 0x0102000000007b1d */ /* 0x000fe20000010000 */
[----:B------:R-:W-:-:S13]  /*caf0*/  ISETP.NE.AND P0, PT, R14, RZ, PT ;  /* 0x000000ff0e00720c */ /* 0x000fda0003f05270 */
[----:B------:R2:W-:Y:S04]  /*cb00*/  @!P0 STS.128 [0xc080], R232 ;  /* 0x00c080e8ff008388 */ /* 0x0005e80000000c00 */
[----:B------:R-:W-:Y:S06]  /*cb10*/  BAR.ARV 0x5, 0x80 ;  /* 0x0142000000007b1d */ /* 0x000fec0000002000 */
.L_x_1527:
[----:B-1----:R-:W-:-:S13]  /*cb20*/  ISETP.GE.AND P0, PT, R235, c[0x0][0x53c], PT ;  /* 0x00014f00eb007a0c */ /* 0x002fda0003f06270 */
[----:B--23--:R-:W-:Y:S01]  /*cb30*/  @P0 CALL.REL.NOINC `(.L_x_1544) ;  /* 0x0000001000000944 */ /* 0x00cfe20003c00000 */
[----:B------:R-:W-:Y:S05]  /*cb40*/  BRA `(.L_x_1545) ;  /* 0xffff4b9000007947 */ /* 0x000fea000383ffff */
.L_x_1544:
[----:B------:R-:W-:Y:S05]  /*cb50*/  EXIT ;  /* 0x000000000000794d */ /* 0x000fea0003800000 */
.L_x_1447:
[----:B------:R-:W-:Y:S01]  /*cb60*/  IMAD.MOV.U32 R0, RZ, RZ, R5 ;  /* 0x000000ffff007224 */ /* 0x000fe200078e0005 */
[----:B------:R-:W-:Y:S02]  /*cb70*/  MOV R2, 0x1 ;  /* 0x0000000100027802 */ /* 0x000fe40000000f00 */
[----:B------:R-:W-:Y:S02]  /*cb80*/  MOV R3, 0xcba0 ;  /* 0x0000cba000037802 */ /* 0x000fe40000000f00 */
[----:B--2---:R-:W-:Y:S05]  /*cb90*/  CALL.REL.NOINC `($__internal_28_$__cuda_sm70_shflsync_up_p) ;  /* 0x0000193000007944 */ /* 0x004fea0003c00000 */
[----:B------:R-:W-:Y:S01]  /*cba0*/  MOV R0, R4 ;  /* 0x0000000400007202 */ /* 0x000fe20000000f00 */
[----:B------:R-:W-:Y:S05]  /*cbb0*/  BRA `(.L_x_1546) ;  /* 0xffff389000007947 */ /* 0x000fea000383ffff */
.L_x_1448:
[----:B------:R-:W-:Y:S01]  /*cbc0*/  IMAD.MOV.U32 R0, RZ, RZ, R5 ;  /* 0x000000ffff007224 */ /* 0x000fe200078e0005 */
[----:B------:R-:W-:Y:S02]  /*cbd0*/  MOV R2, 0x2 ;  /* 0x0000000200027802 */ /* 0x000fe40000000f00 */
[----:B------:R-:W-:Y:S02]  /*cbe0*/  MOV R3, 0xcc00 ;  /* 0x0000cc0000037802 */ /* 0x000fe40000000f00 */
[----:B--2---:R-:W-:Y:S05]  /*cbf0*/  CALL.REL.NOINC `($__internal_28_$__cuda_sm70_shflsync_up_p) ;  /* 0x000018d000007944 */ /* 0x004fea0003c00000 */
[----:B------:R-:W-:Y:S01]  /*cc00*/  SEL R0, R4, RZ, P4 ;  /* 0x000000ff04007207 */ /* 0x000fe20002000000 */
[----:B------:R-:W-:Y:S01]  /*cc10*/  IMAD.MOV.U32 R2, RZ, RZ, 0x4 ;  /* 0x00000004ff027424 */ /* 0x000fe200078e00ff */
[----:B------:R-:W-:-:S03]  /*cc20*/  MOV R3, 0xcc50 ;  /* 0x0000cc5000037802 */ /* 0x000fc60000000f00 */
[----:B------:R-:W-:Y:S02]  /*cc30*/  IMAD.IADD R0, R5, 0x1, R0 ;  /* 0x0000000105007824 */ /* 0x000fe400078e0200 */
[----:B------:R-:W-:Y:S05]  /*cc40*/  CALL.REL.NOINC `($__internal_28_$__cuda_sm70_shflsync_up_p) ;  /* 0x0000188000007944 */ /* 0x000fea0003c00000 */
        /* <DEDUP_REMOVED lines=13> */
[----:B------:R-:W-:Y:S01]  /*cd20*/  IMAD.IADD R4, R0, 0x1, R4 ;  /* 0x0000000100047824 */ /* 0x000fe200078e0204 */
[----:B------:R-:W-:-:S03]  /*cd30*/  MOV R0, 0x1f ;  /* 0x0000001f00007802 */ /* 0x000fc60000000f00 */
[----:B------:R-:W-:Y:S02]  /*cd40*/  IMAD.MOV.U32 R5, RZ, RZ, R4 ;  /* 0x000000ffff057224 */ /* 0x000fe400078e0004 */
[----:B------:R-:W-:Y:S05]  /*cd50*/  CALL.REL.NOINC `($__internal_27_$__cuda_sm70_shflsync_idx_p) ;  /* 0x0000172000007944 */ /* 0x000fea0003c00000 */
[----:B------:R-:W-:Y:S05]  /*cd60*/  BRA `(.L_x_1547) ;  /* 0xffff37e000007947 */ /* 0x000fea000383ffff */
.L_x_1450:
[----:B------:R-:W-:Y:S02]  /*cd70*/  SEL R0, RZ, 0x1, P0 ;  /* 0x00000001ff007807 */ /* 0x000fe40000000000 */
[----:B------:R-:W-:Y:S02]  /*cd80*/  MOV R2, 0xcda0 ;  /* 0x0000cda000027802 */ /* 0x000fe40000000f00 */
[----:B--2---:R-:W-:Y:S05]  /*cd90*/  CALL.REL.NOINC `($__internal_29_$__cuda_sm70_votesync_ballot) ;  /* 0x000017a000007944 */ /* 0x004fea0003c00000 */
[----:B------:R-:W-:Y:S01]  /*cda0*/  MOV R6, R0 ;  /* 0x0000000000067202 */ /* 0x000fe20000000f00 */
[----:B------:R-:W-:Y:S05]  /*cdb0*/  BRA `(.L_x_1548) ;  /* 0xffff382000007947 */ /* 0x000fea000383ffff */
.L_x_1451:
[----:B------:R-:W-:Y:S01]  /*cdc0*/  IMAD.MOV.U32 R5, RZ, RZ, R8 ;  /* 0x000000ffff057224 */ /* 0x000fe200078e0008 */
[----:B--2---:R-:W-:Y:S01]  /*cdd0*/  MOV R3, R235 ;  /* 0x000000eb00037202 */ /* 0x004fe20000000f00 */
[----:B------:R-:W-:Y:S01]  /*cde0*/  IMAD.MOV.U32 R0, RZ, RZ, 0x1f ;  /* 0x0000001fff007424 */ /* 0x000fe200078e00ff */
[----:B------:R-:W-:Y:S02]  /*cdf0*/  MOV R2, 0xce10 ;  /* 0x0000ce1000027802 */ /* 0x000fe40000000f00 */
[----:B-1----:R-:W-:Y:S05]  /*ce00*/  CALL.REL.NOINC `($__internal_27_$__cuda_sm70_shflsync_idx_p) ;  /* 0x0000167000007944 */ /* 0x002fea0003c00000 */
[----:B------:R-:W-:Y:S01]  /*ce10*/  IMAD.MOV.U32 R11, RZ, RZ, R0 ;  /* 0x000000ffff0b7224 */ /* 0x000fe200078e0000 */
[----:B------:R-:W-:Y:S01]  /*ce20*/  MOV R5, R7 ;  /* 0x0000000700057202 */ /* 0x000fe20000000f00 */
[----:B------:R-:W-:Y:S01]  /*ce30*/  IMAD.MOV.U32 R232, RZ, RZ, RZ ;  /* 0x000000ffffe87224 */ /* 0x000fe200078e00ff */
[----:B------:R-:W-:Y:S01]  /*ce40*/  MOV R3, R235 ;  /* 0x000000eb00037202 */ /* 0x000fe20000000f00 */
[----:B------:R-:W-:Y:S01]  /*ce50*/  IMAD.MOV.U32 R0, RZ, RZ, 0x1f ;  /* 0x0000001fff007424 */ /* 0x000fe200078e00ff */
[----:B------:R-:W-:-:S02]  /*ce60*/  MOV R2, 0xce80 ;  /* 0x0000ce8000027802 */ /* 0x000fc40000000f00 */
[----:B------:R-:W-:Y:S05]  /*ce70*/  CALL.REL.NOINC `($__internal_27_$__cuda_sm70_shflsync_idx_p) ;  /* 0x0000160000007944 */ /* 0x000fea0003c00000 */
[----:B------:R-:W-:Y:S01]  /*ce80*/  MOV R10, R0 ;  /* 0x00000000000a7202 */ /* 0x000fe20000000f00 */
[----:B------:R-:W-:Y:S05]  /*ce90*/  BRA `(.L_x_1549) ;  /* 0xffff379000007947 */ /* 0x000fea000383ffff */
.L_x_1454:
[----:B------:R-:W-:Y:S01]  /*cea0*/  IMAD.MOV.U32 R5, RZ, RZ, R4 ;  /* 0x000000ffff057224 */ /* 0x000fe200078e0004 */
[----:B------:R-:W-:-:S02]  /*ceb0*/  MOV R0, 0x1f ;  /* 0x0000001f00007802 */ /* 0x000fc40000000f00 */
[----:B------:R-:W-:Y:S02]  /*cec0*/  MOV R2, 0xcee0 ;  /* 0x0000cee000027802 */ /* 0x000fe40000000f00 */
[----:B-1234-:R-:W-:Y:S05]  /*ced0*/  CALL.REL.NOINC `($__internal_27_$__cuda_sm70_shflsync_idx_p) ;  /* 0x000015a000007944 */ /* 0x01efea0003c00000 */
[----:B------:R-:W-:Y:S01]  /*cee0*/  MOV R232, R0 ;  /* 0x0000000000e87202 */ /* 0x000fe20000000f00 */
[----:B------:R-:W-:Y:S05]  /*cef0*/  BRA `(.L_x_1453) ;  /* 0xffff379000007947 */ /* 0x000fea000383ffff */
.L_x_1462:
[----:B------:R-:W-:Y:S01]  /*cf00*/  IMAD.MOV.U32 R5, RZ, RZ, R10 ;  /* 0x000000ffff057224 */ /* 0x000fe200078e000a */
[----:B------:R-:W-:Y:S01]  /*cf10*/  MOV R3, RZ ;  /* 0x000000ff00037202 */ /* 0x000fe20000000f00 */
[----:B------:R-:W-:Y:S01]  /*cf20*/  IMAD.MOV.U32 R0, RZ, RZ, 0x1c1f ;  /* 0x00001c1fff007424 */ /* 0x000fe200078e00ff */
[----:B------:R-:W-:Y:S02]  /*cf30*/  MOV R2, 0xcf50 ;  /* 0x0000cf5000027802 */ /* 0x000fe40000000f00 */
[----:B------:R-:W-:Y:S05]  /*cf40*/  CALL.REL.NOINC `($__internal_27_$__cuda_sm70_shflsync_idx_p) ;  /* 0x0000153000007944 */ /* 0x000fea0003c00000 */
[----:B------:R-:W-:Y:S01]  /*cf50*/  MOV R8, R0 ;  /* 0x0000000000087202 */ /* 0x000fe20000000f00 */
[----:B------:R-:W-:Y:S05]  /*cf60*/  BRA `(.L_x_1550) ;  /* 0xffff56b000007947 */ /* 0x000fea000383ffff */
.L_x_1463:
[----:B------:R-:W-:Y:S01]  /*cf70*/  IMAD.MOV.U32 R5, RZ, RZ, R12 ;  /* 0x000000ffff057224 */ /* 0x000fe200078e000c */
[----:B------:R-:W-:Y:S01]  /*cf80*/  MOV R3, RZ ;  /* 0x000000ff00037202 */ /* 0x000fe20000000f00 */
[----:B------:R-:W-:Y:S01]  /*cf90*/  IMAD.MOV.U32 R0, RZ, RZ, 0x1c1f ;  /* 0x00001c1fff007424 */ /* 0x000fe200078e00ff */
[----:B------:R-:W-:Y:S02]  /*cfa0*/  MOV R2, 0xcfc0 ;  /* 0x0000cfc000027802 */ /* 0x000fe40000000f00 */
[----:B-12---:R-:W-:Y:S05]  /*cfb0*/  CALL.REL.NOINC `($__internal_27_$__cuda_sm70_shflsync_idx_p) ;  /* 0x000014c000007944 */ /* 0x006fea0003c00000 */
[----:B------:R-:W-:Y:S05]  /*cfc0*/  BRA `(.L_x_1551) ;  /* 0xffff567000007947 */ /* 0x000fea000383ffff */
.L_x_1466:
[----:B--2---:R-:W-:Y:S01]  /*cfd0*/  IMAD.MOV.U32 R5, RZ, RZ, R10 ;  /* 0x000000ffff057224 */ /* 0x004fe200078e000a */
[----:B------:R-:W-:Y:S01]  /*cfe0*/  MOV R3, 0x1 ;  /* 0x0000000100037802 */ /* 0x000fe20000000f00 */
[----:B----4-:R-:W-:Y:S01]  /*cff0*/  IMAD.MOV.U32 R0, RZ, RZ, 0x1c1f ;  /* 0x00001c1fff007424 */ /* 0x010fe200078e00ff */
[----:B------:R-:W-:-:S02]  /*d000*/  MOV R2, 0xd020 ;  /* 0x0000d02000027802 */ /* 0x000fc40000000f00 */
[----:B-1-3--:R-:W-:Y:S05]  /*d010*/  CALL.REL.NOINC `($__internal_27_$__cuda_sm70_shflsync_idx_p) ;  /* 0x0000146000007944 */ /* 0x00afea0003c00000 */
[----:B------:R-:W-:Y:S01]  /*d020*/  IMAD.MOV.U32 R8, RZ, RZ, R0 ;  /* 0x000000ffff087224 */ /* 0x000fe200078e0000 */
[----:B------:R-:W-:Y:S01]  /*d030*/  MOV R3, 0x1 ;  /* 0x0000000100037802 */ /* 0x000fe20000000f00 */
[----:B------:R-:W-:Y:S01]  /*d040*/  IMAD.MOV.U32 R5, RZ, RZ, R12 ;  /* 0x000000ffff057224 */ /* 0x000fe200078e000c */
[----:B------:R-:W-:-:S02]  /*d050*/  MOV R0, 0x1c1f ;  /* 0x00001c1f00007802 */ /* 0x000fc40000000f00 */
[----:B------:R-:W-:Y:S02]  /*d060*/  MOV R2, 0xd080 ;  /* 0x0000d08000027802 */ /* 0x000fe40000000f00 */
[----:B------:R-:W-:Y:S05]  /*d070*/  CALL.REL.NOINC `($__internal_27_$__cuda_sm70_shflsync_idx_p) ;  /* 0x0000140000007944 */ /* 0x000fea0003c00000 */
[----:B------:R-:W-:Y:S05]  /*d080*/  BRA `(.L_x_1552) ;  /* 0xffff573000007947 */ /* 0x000fea000383ffff */
.L_x_1469:
[----:B-1----:R-:W-:Y:S01]  /*d090*/  IMAD.MOV.U32 R5, RZ, RZ, R10 ;  /* 0x000000ffff057224 */ /* 0x002fe200078e000a */
[----:B------:R-:W-:Y:S01]  /*d0a0*/  MOV R3, 0x2 ;  /* 0x0000000200037802 */ /* 0x000fe20000000f00 */
[----:B----4-:R-:W-:Y:S01]  /*d0b0*/  IMAD.MOV.U32 R0, RZ, RZ, 0x1c1f ;  /* 0x00001c1fff007424 */ /* 0x010fe200078e00ff */
[----:B------:R-:W-:Y:S02]  /*d0c0*/  MOV R2, 0xd0e0 ;  /* 0x0000d0e000027802 */ /* 0x000fe40000000f00 */
[----:B--23--:R-:W-:Y:S05]  /*d0d0*/  CALL.REL.NOINC `($__internal_27_$__cuda_sm70_shflsync_idx_p) ;  /* 0x000013a000007944 */ /* 0x00cfea0003c00000 */
[----:B------:R-:W-:Y:S01]  /*d0e0*/  MOV R8, R0 ;  /* 0x0000000000087202 */ /* 0x000fe20000000f00 */
[----:B------:R-:W-:Y:S05]  /*d0f0*/  BRA `(.L_x_1553) ;  /* 0xffff583000007947 */ /* 0x000fea000383ffff */
.L_x_1470:
[----:B------:R-:W-:Y:S01]  /*d100*/  IMAD.MOV.U32 R5, RZ, RZ, R12 ;  /* 0x000000ffff057224 */ /* 0x000fe200078e000c */
[----:B------:R-:W-:Y:S01]  /*d110*/  MOV R3, 0x2 ;  /* 0x0000000200037802 */ /* 0x000fe20000000f00 */
[----:B----4-:R-:W-:Y:S01]  /*d120*/  IMAD.MOV.U32 R0, RZ, RZ, 0x1c1f ;  /* 0x00001c1fff007424 */ /* 0x010fe200078e00ff */
[----:B------:R-:W-:Y:S02]  /*d130*/  MOV R2, 0xd150 ;  /* 0x0000d15000027802 */ /* 0x000fe40000000f00 */
[----:B-123--:R-:W-:Y:S05]  /*d140*/  CALL.REL.NOINC `($__internal_27_$__cuda_sm70_shflsync_idx_p) ;  /* 0x0000133000007944 */ /* 0x00efea0003c00000 */
[----:B------:R-:W-:Y:S05]  /*d150*/  BRA `(.L_x_1554) ;  /* 0xffff57f000007947 */ /* 0x000fea000383ffff */
.L_x_1473:
[----:B-1----:R-:W-:Y:S01]  /*d160*/  IMAD.MOV.U32 R5, RZ, RZ, R10 ;  /* 0x000000ffff057224 */ /* 0x002fe200078e000a */
[----:B------:R-:W-:Y:S01]  /*d170*/  MOV R3, 0x3 ;  /* 0x0000000300037802 */ /* 0x000fe20000000f00 */
[----:B------:R-:W-:Y:S01]  /*d180*/  IMAD.MOV.U32 R0, RZ, RZ, 0x1c1f ;  /* 0x00001c1fff007424 */ /* 0x000fe200078e00ff */
[----:B------:R-:W-:-:S02]  /*d190*/  MOV R2, 0xd1b0 ;  /* 0x0000d1b000027802 */ /* 0x000fc40000000f00 */
[----:B--234-:R-:W-:Y:S05]  /*d1a0*/  CALL.REL.NOINC `($__internal_27_$__cuda_sm70_shflsync_idx_p) ;  /* 0x000012d000007944 */ /* 0x01cfea0003c00000 */
[----:B------:R-:W-:Y:S01]  /*d1b0*/  IMAD.MOV.U32 R8, RZ, RZ, R0 ;  /* 0x000000ffff087224 */ /* 0x000fe200078e0000 */
[----:B------:R-:W-:Y:S01]  /*d1c0*/  MOV R3, 0x3 ;  /* 0x0000000300037802 */ /* 0x000fe20000000f00 */
[----:B------:R-:W-:Y:S01]  /*d1d0*/  IMAD.MOV.U32 R5, RZ, RZ, R12 ;  /* 0x000000ffff057224 */ /* 0x000fe200078e000c */
[----:B------:R-:W-:-:S02]  /*d1e0*/  MOV R0, 0x1c1f ;  /* 0x00001c1f00007802 */ /* 0x000fc40000000f00 */
[----:B------:R-:W-:Y:S02]  /*d1f0*/  MOV R2, 0xd210 ;  /* 0x0000d21000027802 */ /* 0x000fe40000000f00 */
[----:B------:R-:W-:Y:S05]  /*d200*/  CALL.REL.NOINC `($__internal_27_$__cuda_sm70_shflsync_idx_p) ;  /* 0x0000127000007944 */ /* 0x000fea0003c00000 */
[----:B------:R-:W-:Y:S05]  /*d210*/  BRA `(.L_x_1555) ;  /* 0xffff58b000007947 */ /* 0x000fea000383ffff */
.L_x_1480:
[----:B------:R-:W-:Y:S01]  /*d220*/  IMAD.MOV.U32 R0, RZ, RZ, R200 ;  /* 0x000000ffff007224 */ /* 0x000fe200078e00c8 */
[----:B------:R-:W-:Y:S01]  /*d230*/  MOV R10, 0x1f ;  /* 0x0000001f000a7802 */ /* 0x000fe20000000f00 */
[----:B------:R-:W-:Y:S01]  /*d240*/  IMAD.MOV.U32 R3, RZ, RZ, 0x2 ;  /* 0x00000002ff037424 */ /* 0x000fe200078e00ff */
[----:B------:R-:W-:Y:S02]  /*d250*/  MOV R9, 0xffffffff ;  /* 0xffffffff00097802 */ /* 0x000fe40000000f00 */
[----:B------:R-:W-:Y:S02]  /*d260*/  MOV R2, 0xd280 ;  /* 0x0000d28000027802 */ /* 0x000fe40000000f00 */
[----:B------:R-:W-:Y:S05]  /*d270*/  CALL.REL.NOINC `($__internal_26_$__cuda_sm70_shflsync_bfly_p) ;  /* 0x000011c000007944 */ /* 0x000fea0003c00000 */
[----:B------:R-:W-:Y:S01]  /*d280*/  FADD.FTZ R0, R200, R8 ;  /* 0x00000008c8007221 */ /* 0x000fe20000010000 */
[----:B------:R-:W-:Y:S02]  /*d290*/  MOV R3, 0x1 ;  /* 0x0000000100037802 */ /* 0x000fe40000000f00 */
[----:B------:R-:W-:Y:S02]  /*d2a0*/  MOV R2, 0xd2c0 ;  /* 0x0000d2c000027802 */ /* 0x000fe40000000f00 */
[----:B------:R-:W-:Y:S05]  /*d2b0*/  CALL.REL.NOINC `($__internal_26_$__cuda_sm70_shflsync_bfly_p) ;  /* 0x0000118000007944 */ /* 0x000fea0003c00000 */
[----:B------:R-:W-:Y:S01]  /*d2c0*/  FADD.FTZ R5, R0, R8 ;  /* 0x0000000800057221 */ /* 0x000fe20000010000 */
[----:B------:R-:W-:Y:S02]  /*d2d0*/  MOV R0, R213 ;  /* 0x000000d500007202 */ /* 0x000fe40000000f00 */
[----:B------:R-:W-:-:S02]  /*d2e0*/  MOV R3, 0x2 ;  /* 0x0000000200037802 */ /* 0x000fc40000000f00 */
[----:B------:R-:W-:Y:S02]  /*d2f0*/  MOV R2, 0xd310 ;  /* 0x0000d31000027802 */ /* 0x000fe40000000f00 */
[----:B------:R-:W-:Y:S05]  /*d300*/  CALL.REL.NOINC `($__internal_26_$__cuda_sm70_shflsync_bfly_p) ;  /* 0x0000113000007944 */ /* 0x000fea0003c00000 */
[----:B------:R-:W-:Y:S01]  /*d310*/  FADD.FTZ R4, R213, R8 ;  /* 0x00000008d5047221 */ /* 0x000fe20000010000 */
[----:B------:R-:W-:Y:S02]  /*d320*/  MOV R3, 0x1 ;  /* 0x0000000100037802 */ /* 0x000fe40000000f00 */
[----:B------:R-:W-:Y:S02]  /*d330*/  MOV R2, 0xd360 ;  /* 0x0000d36000027802 */ /* 0x000fe40000000f00 */
[----:B------:R-:W-:Y:S02]  /*d340*/  MOV R0, R4 ;  /* 0x0000000400007202 */ /* 0x000fe40000000f00 */
[----:B------:R-:W-:Y:S05]  /*d350*/  CALL.REL.NOINC `($__internal_26_$__cuda_sm70_shflsync_bfly_p) ;  /* 0x000010e000007944 */ /* 0x000fea0003c00000 */
[----:B------:R-:W-:Y:S01]  /*d360*/  FADD.FTZ R4, R4, R8 ;  /* 0x0000000804047221 */ /* 0x000fe20000010000 */
[----:B------:R-:W-:Y:S02]  /*d370*/  MOV R0, R214 ;  /* 0x000000d600007202 */ /* 0x000fe40000000f00 */
[----:B------:R-:W-:Y:S02]  /*d380*/  MOV R3, 0x2 ;  /* 0x0000000200037802 */ /* 0x000fe40000000f00 */
[----:B------:R-:W-:-:S02]  /*d390*/  MOV R2, 0xd3b0 ;  /* 0x0000d3b000027802 */ /* 0x000fc40000000f00 */
[----:B------:R-:W-:Y:S05]  /*d3a0*/  CALL.REL.NOINC `($__internal_26_$__cuda_sm70_shflsync_bfly_p) ;  /* 0x0000109000007944 */ /* 0x000fea0003c00000 */
[----:B------:R-:W-:Y:S01]  /*d3b0*/  FADD.FTZ R7, R214, R8 ;  /* 0x00000008d6077221 */ /* 0x000fe20000010000 */
[----:B------:R-:W-:-:S02]  /*d3c0*/  MOV R3, 0x1 ;  /* 0x0000000100037802 */ /* 0x000fc40000000f00 */
[----:B------:R-:W-:Y:S02]  /*d3d0*/  MOV R2, 0xd400 ;  /* 0x0000d40000027802 */ /* 0x000fe40000000f00 */
[----:B------:R-:W-:Y:S02]  /*d3e0*/  MOV R0, R7 ;  /* 0x0000000700007202 */ /* 0x000fe40000000f00 */
[----:B------:R-:W-:Y:S05]  /*d3f0*/  CALL.REL.NOINC `($__internal_26_$__cuda_sm70_shflsync_bfly_p) ;  /* 0x0000104000007944 */ /* 0x000fea0003c00000 */
[----:B------:R-:W-:Y:S01]  /*d400*/  FADD.FTZ R7, R7, R8 ;  /* 0x0000000807077221 */ /* 0x000fe20000010000 */
[----:B------:R-:W-:Y:S02]  /*d410*/  MOV R0, R215 ;  /* 0x000000d700007202 */ /* 0x000fe40000000f00 */
[----:B------:R-:W-:Y:S02]  /*d420*/  MOV R3, 0x2 ;  /* 0x0000000200037802 */ /* 0x000fe40000000f00 */
[----:B------:R-:W-:Y:S02]  /*d430*/  MOV R2, 0xd450 ;  /* 0x0000d45000027802 */ /* 0x000fe40000000f00 */
[----:B------:R-:W-:Y:S05]  /*d440*/  CALL.REL.NOINC `($__internal_26_$__cuda_sm70_shflsync_bfly_p) ;  /* 0x00000ff000007944 */ /* 0x000fea0003c00000 */
[----:B------:R-:W-:Y:S01]  /*d450*/  FADD.FTZ R6, R215, R8 ;  /* 0x00000008d7067221 */ /* 0x000fe20000010000 */
[----:B------:R-:W-:Y:S02]  /*d460*/  MOV R3, 0x1 ;  /* 0x0000000100037802 */ /* 0x000fe40000000f00 */
[----:B------:R-:W-:-:S02]  /*d470*/  MOV R2, 0xd4a0 ;  /* 0x0000d4a000027802 */ /* 0x000fc40000000f00 */
[----:B------:R-:W-:Y:S02]  /*d480*/  MOV R0, R6 ;  /* 0x0000000600007202 */ /* 0x000fe40000000f00 */
[----:B------:R-:W-:Y:S05]  /*d490*/  CALL.REL.NOINC `($__internal_26_$__cuda_sm70_shflsync_bfly_p) ;  /* 0x00000fa000007944 */ /* 0x000fea0003c00000 */
[----:B------:R-:W-:Y:S05]  /*d4a0*/  BRA `(.L_x_1556) ;  /* 0xffffa91000007947 */ /* 0x000fea000383ffff */
.L_x_1487:
[----:B-1234-:R-:W-:Y:S01]  /*d4b0*/  IMAD.MOV.U32 R5, RZ, RZ, R12 ;  /* 0x000000ffff057224 */ /* 0x01efe200078e000c */
[----:B------:R-:W-:Y:S01]  /*d4c0*/  MOV R3, RZ ;  /* 0x000000ff00037202 */ /* 0x000fe20000000f00 */
[----:B------:R-:W-:Y:S01]  /*d4d0*/  IMAD.MOV.U32 R0, RZ, RZ, 0x1c1f ;  /* 0x00001c1fff007424 */ /* 0x000fe200078e00ff */
[----:B------:R-:W-:Y:S02]  /*d4e0*/  MOV R2, 0xd500 ;  /* 0x0000d50000027802 */ /* 0x000fe40000000f00 */
[----:B------:R-:W-:Y:S05]  /*d4f0*/  CALL.REL.NOINC `($__internal_27_$__cuda_sm70_shflsync_idx_p) ;  /* 0x00000f8000007944 */ /* 0x000fea0003c00000 */
[----:B------:R-:W-:Y:S01]  /*d500*/  MOV R10, R0 ;  /* 0x00000000000a7202 */ /* 0x000fe20000000f00 */
[----:B------:R-:W-:Y:S05]  /*d510*/  BRA `(.L_x_1557) ;  /* 0xffffc2a000007947 */ /* 0x000fea000383ffff */
.L_x_1488:
[----:B------:R-:W-:Y:S01]  /*d520*/  IMAD.MOV.U32 R5, RZ, RZ, R13 ;  /* 0x000000ffff057224 */ /* 0x000fe200078e000d */
[----:B------:R-:W-:Y:S01]  /*d530*/  MOV R3, RZ ;  /* 0x000000ff00037202 */ /* 0x000fe20000000f00 */
[----:B------:R-:W-:Y:S01]  /*d540*/  IMAD.MOV.U32 R0, RZ, RZ, 0x1c1f ;  /* 0x00001c1fff007424 */ /* 0x000fe200078e00ff */
[----:B------:R-:W-:Y:S02]  /*d550*/  MOV R2, 0xd570 ;  /* 0x0000d57000027802 */ /* 0x000fe40000000f00 */
[----:B-12---:R-:W-:Y:S05]  /*d560*/  CALL.REL.NOINC `($__internal_27_$__cuda_sm70_shflsync_idx_p) ;  /* 0x00000f1000007944 */ /* 0x006fea0003c00000 */
[----:B------:R-:W-:Y:S05]  /*d570*/  BRA `(.L_x_1558) ;  /* 0xffffc26000007947 */ /* 0x000fea000383ffff */
.L_x_1491:
[----:B------:R-:W-:Y:S01]  /*d580*/  IMAD.MOV.U32 R5, RZ, RZ, R12 ;  /* 0x000000ffff057224 */ /* 0x000fe200078e000c */
[----:B--2---:R-:W-:Y:S01]  /*d590*/  MOV R3, 0x1 ;  /* 0x0000000100037802 */ /* 0x004fe20000000f00 */
        /* <DEDUP_REMOVED lines=10> */
.L_x_1494:
[----:B------:R-:W-:Y:S01]  /*d640*/  IMAD.MOV.U32 R5, RZ, RZ, R12 ;  /* 0x000000ffff057224 */ /* 0x000fe200078e000c */
[----:B-1----:R-:W-:Y:S01]  /*d650*/  MOV R3, 0x2 ;  /* 0x0000000200037802 */ /* 0x002fe20000000f00 */
[----:B----4-:R-:W-:Y:S01]  /*d660*/  IMAD.MOV.U32 R0, RZ, RZ, 0x1c1f ;  /* 0x00001c1fff007424 */ /* 0x010fe200078e00ff */
[----:B------:R-:W-:Y:S02]  /*d670*/  MOV R2, 0xd690 ;  /* 0x0000d69000027802 */ /* 0x000fe40000000f00 */
[----:B--23--:R-:W-:Y:S05]  /*d680*/  CALL.REL.NOINC `($__internal_27_$__cuda_sm70_shflsync_idx_p) ;  /* 0x00000df000007944 */ /* 0x00cfea0003c00000 */
[----:B------:R-:W-:Y:S01]  /*d690*/  MOV R10, R0 ;  /* 0x00000000000a7202 */ /* 0x000fe20000000f00 */
[----:B------:R-:W-:Y:S05]  /*d6a0*/  BRA `(.L_x_1560) ;  /* 0xffffc3d000007947 */ /* 0x000fea000383ffff */
.L_x_1495:
[----:B------:R-:W-:Y:S01]  /*d6b0*/  IMAD.MOV.U32 R5, RZ, RZ, R13 ;  /* 0x000000ffff057224 */ /* 0x000fe200078e000d */
[----:B------:R-:W-:Y:S01]  /*d6c0*/  MOV R3, 0x2 ;  /* 0x0000000200037802 */ /* 0x000fe20000000f00 */
[----:B----4-:R-:W-:Y:S01]  /*d6d0*/  IMAD.MOV.U32 R0, RZ, RZ, 0x1c1f ;  /* 0x00001c1fff007424 */ /* 0x010fe200078e00ff */
[----:B------:R-:W-:Y:S02]  /*d6e0*/  MOV R2, 0xd700 ;  /* 0x0000d70000027802 */ /* 0x000fe40000000f00 */
[----:B-123--:R-:W-:Y:S05]  /*d6f0*/  CALL.REL.NOINC `($__internal_27_$__cuda_sm70_shflsync_idx_p) ;  /* 0x00000d8000007944 */ /* 0x00efea0003c00000 */
[----:B------:R-:W-:Y:S05]  /*d700*/  BRA `(.L_x_1561) ;  /* 0xffffc39000007947 */ /* 0x000fea000383ffff */
.L_x_1498:
[----:B------:R-:W-:Y:S01]  /*d710*/  IMAD.MOV.U32 R5, RZ, RZ, R12 ;  /* 0x000000ffff057224 */ /* 0x000fe200078e000c */
[----:B-1----:R-:W-:Y:S01]  /*d720*/  MOV R3, 0x3 ;  /* 0x0000000300037802 */ /* 0x002fe20000000f00 */
        /* <DEDUP_REMOVED lines=10> */
.L_x_1500:
[----:B------:R-:W-:Y:S01]  /*d7d0*/  IMAD.MOV.U32 R5, RZ, RZ, R12 ;  /* 0x000000ffff057224 */ /* 0x000fe200078e000c */
[----:B------:R-:W-:Y:S01]  /*d7e0*/  MOV R3, RZ ;  /* 0x000000ff00037202 */ /* 0x000fe20000000f00 */
[----:B------:R-:W-:Y:S01]  /*d7f0*/  IMAD.MOV.U32 R0, RZ, RZ, 0x1c1f ;  /* 0x00001c1fff007424 */ /* 0x000fe200078e00ff */
[----:B------:R-:W-:Y:S02]  /*d800*/  MOV R2, 0xd820 ;  /* 0x0000d82000027802 */ /* 0x000fe40000000f00 */
[----:B------:R-:W-:Y:S05]  /*d810*/  CALL.REL.NOINC `($__internal_27_$__cuda_sm70_shflsync_idx_p) ;  /* 0x00000c6000007944 */ /* 0x000fea0003c00000 */
[----:B------:R-:W-:Y:S01]  /*d820*/  MOV R4, R0 ;  /* 0x0000000000047202 */ /* 0x000fe20000000f00 */
[----:B------:R-:W-:Y:S05]  /*d830*/  BRA `(.L_x_1563) ;  /* 0xffffc71000007947 */ /* 0x000fea000383ffff */
.L_x_1501:
[----:B------:R-:W-:Y:S01]  /*d840*/  IMAD.MOV.U32 R5, RZ, RZ, R13 ;  /* 0x000000ffff057224 */ /* 0x000fe200078e000d */
[----:B------:R-:W-:Y:S01]  /*d850*/  MOV R3, RZ ;  /* 0x000000ff00037202 */ /* 0x000fe20000000f00 */
[----:B------:R-:W-:Y:S01]  /*d860*/  IMAD.MOV.U32 R0, RZ, RZ, 0x1c1f ;  /* 0x00001c1fff007424 */ /* 0x000fe200078e00ff */
[----:B------:R-:W-:Y:S02]  /*d870*/  MOV R2, 0xd890 ;  /* 0x0000d89000027802 */ /* 0x000fe40000000f00 */
[----:B-12---:R-:W-:Y:S05]  /*d880*/  CALL.REL.NOINC `($__internal_27_$__cuda_sm70_shflsync_idx_p) ;  /* 0x00000bf000007944 */ /* 0x006fea0003c00000 */
[----:B------:R-:W-:Y:S05]  /*d890*/  BRA `(.L_x_1564) ;  /* 0xffffc6d000007947 */ /* 0x000fea000383ffff */
.L_x_1504:
        /* <DEDUP_REMOVED lines=12> */
.L_x_1507:
[----:B------:R-:W-:Y:S01]  /*d960*/  IMAD.MOV.U32 R5, RZ, RZ, R12 ;  /* 0x000000ffff057224 */ /* 0x000fe200078e000c */
[----:B-1----:R-:W-:Y:S01]  /*d970*/  MOV R3, 0x2 ;  /* 0x0000000200037802 */ /* 0x002fe20000000f00 */
[----:B----4-:R-:W-:Y:S01]  /*d980*/  IMAD.MOV.U32 R0, RZ, RZ, 0x1c1f ;  /* 0x00001c1fff007424 */ /* 0x010fe200078e00ff */
[----:B------:R-:W-:Y:S02]  /*d990*/  MOV R2, 0xd9b0 ;  /* 0x0000d9b000027802 */ /* 0x000fe40000000f00 */
[----:B--23--:R-:W-:Y:S05]  /*d9a0*/  CALL.REL.NOINC `($__internal_27_$__cuda_sm70_shflsync_idx_p) ;  /* 0x00000ad000007944 */ /* 0x00cfea0003c00000 */
[----:B------:R-:W-:Y:S01]  /*d9b0*/  MOV R4, R0 ;  /* 0x0000000000047202 */ /* 0x000fe20000000f00 */
[----:B------:R-:W-:Y:S05]  /*d9c0*/  BRA `(.L_x_1566) ;  /* 0xffffcf5000007947 */ /* 0x000fea000383ffff */
.L_x_1508:
[----:B------:R-:W-:Y:S01]  /*d9d0*/  IMAD.MOV.U32 R5, RZ, RZ, R13 ;  /* 0x000000ffff057224 */ /* 0x000fe200078e000d */
[----:B------:R-:W-:Y:S01]  /*d9e0*/  MOV R3, 0x2 ;  /* 0x0000000200037802 */ /* 0x000fe20000000f00 */
[----:B----4-:R-:W-:Y:S01]  /*d9f0*/  IMAD.MOV.U32 R0, RZ, RZ, 0x1c1f ;  /* 0x00001c1fff007424 */ /* 0x010fe200078e00ff */
[----:B------:R-:W-:Y:S02]  /*da00*/  MOV R2, 0xda20 ;  /* 0x0000da2000027802 */ /* 0x000fe40000000f00 */
[----:B-123--:R-:W-:Y:S05]  /*da10*/  CALL.REL.NOINC `($__internal_27_$__cuda_sm70_shflsync_idx_p) ;  /* 0x00000a6000007944 */ /* 0x00efea0003c00000 */
[----:B------:R-:W-:Y:S05]  /*da20*/  BRA `(.L_x_1567) ;  /* 0xffffcf1000007947 */ /* 0x000fea000383ffff */
.L_x_1511:
[----:B------:R-:W-:Y:S01]  /*da30*/  IMAD.MOV.U32 R5, RZ, RZ, R12 ;  /* 0x000000ffff057224 */ /* 0x000fe200078e000c */
[----:B--2---:R-:W-:Y:S01]  /*da40*/  MOV R3, 0x3 ;  /* 0x0000000300037802 */ /* 0x004fe20000000f00 */
[----:B-1----:R-:W-:Y:S01]  /*da50*/  IMAD.MOV.U32 R0, RZ, RZ, 0x1c1f ;  /* 0x00001c1fff007424 */ /* 0x002fe200078e00ff */
[----:B------:R-:W-:-:S02]  /*da60*/  MOV R2, 0xda80 ;  /* 0x0000da8000027802 */ /* 0x000fc40000000f00 */
[----:B---34-:R-:W-:Y:S05]  /*da70*/  CALL.REL.NOINC `($__internal_27_$__cuda_sm70_shflsync_idx_p) ;  /* 0x00000a0000007944 */ /* 0x018fea0003c00000 */
[----:B------:R-:W-:Y:S01]  /*da80*/  IMAD.MOV.U32 R4, RZ, RZ, R0 ;  /* 0x000000ffff047224 */ /* 0x000fe200078e0000 */
[----:B------:R-:W-:Y:S01]  /*da90*/  MOV R3, 0x3 ;  /* 0x0000000300037802 */ /* 0x000fe20000000f00 */
[----:B------:R-:W-:Y:S01]  /*daa0*/  IMAD.MOV.U32 R5, RZ, RZ, R13 ;  /* 0x000000ffff057224 */ /* 0x000fe200078e000d */
[----:B------:R-:W-:-:S02]  /*dab0*/  MOV R0, 0x1c1f ;  /* 0x00001c1f00007802 */ /* 0x000fc40000000f00 */
[----:B------:R-:W-:Y:S02]  /*dac0*/  MOV R2, 0xdae0 ;  /* 0x0000dae000027802 */ /* 0x000fe40000000f00 */
[----:B------:R-:W-:Y:S05]  /*dad0*/  CALL.REL.NOINC `($__internal_27_$__cuda_sm70_shflsync_idx_p) ;  /* 0x000009a000007944 */ /* 0x000fea0003c00000 */
[----:B------:R-:W-:Y:S05]  /*dae0*/  BRA `(.L_x_1568) ;  /* 0xffffd34000007947 */ /* 0x000fea000383ffff */
.L_x_1515:
[----:B------:R-:W-:Y:S01]  /*daf0*/  IMAD.MOV.U32 R5, RZ, RZ, R9 ;  /* 0x000000ffff057224 */ /* 0x000fe200078e0009 */
[----:B------:R-:W-:Y:S01]  /*db00*/  MOV R3, RZ ;  /* 0x000000ff00037202 */ /* 0x000fe20000000f00 */
[----:B------:R-:W-:Y:S01]  /*db10*/  IMAD.MOV.U32 R0, RZ, RZ, 0x1c1f ;  /* 0x00001c1fff007424 */ /* 0x000fe200078e00ff */
[----:B------:R-:W-:Y:S02]  /*db20*/  MOV R2, 0xdb40 ;  /* 0x0000db4000027802 */ /* 0x000fe40000000f00 */
[----:B------:R-:W-:Y:S05]  /*db30*/  CALL.REL.NOINC `($__internal_27_$__cuda_sm70_shflsync_idx_p) ;  /* 0x0000094000007944 */ /* 0x000fea0003c00000 */
[----:B------:R-:W-:Y:S01]  /*db40*/  MOV R8, R0 ;  /* 0x0000000000087202 */ /* 0x000fe20000000f00 */
[----:B------:R-:W-:Y:S05]  /*db50*/  BRA `(.L_x_1569) ;  /* 0xffffdf1000007947 */ /* 0x000fea000383ffff */
.L_x_1516:
[----:B------:R-:W-:Y:S01]  /*db60*/  IMAD.MOV.U32 R5, RZ, RZ, R12 ;  /* 0x000000ffff057224 */ /* 0x000fe200078e000c */
[----:B------:R-:W-:Y:S01]  /*db70*/  MOV R3, RZ ;  /* 0x000000ff00037202 */ /* 0x000fe20000000f00 */
[----:B------:R-:W-:Y:S01]  /*db80*/  IMAD.MOV.U32 R0, RZ, RZ, 0x1c1f ;  /* 0x00001c1fff007424 */ /* 0x000fe200078e00ff */
[----:B------:R-:W-:Y:S02]  /*db90*/  MOV R2, 0xdbb0 ;  /* 0x0000dbb000027802 */ /* 0x000fe40000000f00 */
[----:B-12---:R-:W-:Y:S05]  /*dba0*/  CALL.REL.NOINC `($__internal_27_$__cuda_sm70_shflsync_idx_p) ;  /* 0x000008d000007944 */ /* 0x006fea0003c00000 */
[----:B------:R-:W-:Y:S05]  /*dbb0*/  BRA `(.L_x_1570) ;  /* 0xffffded000007947 */ /* 0x000fea000383ffff */
.L_x_1519:
        /* <DEDUP_REMOVED lines=12> */
.L_x_1522:
[----:B-1----:R-:W-:Y:S01]  /*dc80*/  IMAD.MOV.U32 R5, RZ, RZ, R9 ;  /* 0x000000ffff057224 */ /* 0x002fe200078e0009 */
[----:B------:R-:W-:Y:S01]  /*dc90*/  MOV R3, 0x2 ;  /* 0x0000000200037802 */ /* 0x000fe20000000f00 */
[----:B----4-:R-:W-:Y:S01]  /*dca0*/  IMAD.MOV.U32 R0, RZ, RZ, 0x1c1f ;  /* 0x00001c1fff007424 */ /* 0x010fe200078e00ff */
[----:B------:R-:W-:Y:S02]  /*dcb0*/  MOV R2, 0xdcd0 ;  /* 0x0000dcd000027802 */ /* 0x000fe40000000f00 */
[----:B--23--:R-:W-:Y:S05]  /*dcc0*/  CALL.REL.NOINC `($__internal_27_$__cuda_sm70_shflsync_idx_p) ;  /* 0x000007b000007944 */ /* 0x00cfea0003c00000 */
[----:B------:R-:W-:Y:S01]  /*dcd0*/  MOV R8, R0 ;  /* 0x0000000000087202 */ /* 0x000fe20000000f00 */
[----:B------:R-:W-:Y:S05]  /*dce0*/  BRA `(.L_x_1572) ;  /* 0xffffe05000007947 */ /* 0x000fea000383ffff */
.L_x_1523:
[----:B------:R-:W-:Y:S01]  /*dcf0*/  IMAD.MOV.U32 R5, RZ, RZ, R12 ;  /* 0x000000ffff057224 */ /* 0x000fe200078e000c */
[----:B------:R-:W-:Y:S01]  /*dd00*/  MOV R3, 0x2 ;  /* 0x0000000200037802 */ /* 0x000fe20000000f00 */
[----:B----4-:R-:W-:Y:S01]  /*dd10*/  IMAD.MOV.U32 R0, RZ, RZ, 0x1c1f ;  /* 0x00001c1fff007424 */ /* 0x010fe200078e00ff */
[----:B------:R-:W-:Y:S02]  /*dd20*/  MOV R2, 0xdd40 ;  /* 0x0000dd4000027802 */ /* 0x000fe40000000f00 */
[----:B-123--:R-:W-:Y:S05]  /*dd30*/  CALL.REL.NOINC `($__internal_27_$__cuda_sm70_shflsync_idx_p) ;  /* 0x0000074000007944 */ /* 0x00efea0003c00000 */
[----:B------:R-:W-:Y:S05]  /*dd40*/  BRA `(.L_x_1573) ;  /* 0xffffe01000007947 */ /* 0x000fea000383ffff */
.L_x_1526:
        /* <DEDUP_REMOVED lines=12> */
.L_x_1528:
[----:B---3--:R-:W-:Y:S01]  /*de10*/  IMAD.MOV.U32 R5, RZ, RZ, R74 ;  /* 0x000000ffff057224 */ /* 0x008fe200078e004a */
[----:B------:R-:W-:Y:S01]  /*de20*/  MOV R3, RZ ;  /* 0x000000ff00037202 */ /* 0x000fe20000000f00 */
[----:B------:R-:W-:Y:S01]  /*de30*/  IMAD.MOV.U32 R0, RZ, RZ, 0x1f ;  /* 0x0000001fff007424 */ /* 0x000fe200078e00ff */
[----:B------:R-:W-:Y:S02]  /*de40*/  MOV R2, 0xde60 ;  /* 0x0000de6000027802 */ /* 0x000fe40000000f00 */
[----:B-12---:R-:W-:Y:S05]  /*de50*/  CALL.REL.NOINC `($__internal_27_$__cuda_sm70_shflsync_idx_p) ;  /* 0x0000062000007944 */ /* 0x006fea0003c00000 */
[----:B------:R-:W-:Y:S01]  /*de60*/  MOV R9, R0 ;  /* 0x0000000000097202 */ /* 0x000fe20000000f00 */
[----:B------:R-:W-:Y:S05]  /*de70*/  BRA `(.L_x_1575) ;  /* 0xffffe23000007947 */ /* 0x000fea000383ffff */
.L_x_1529:
[----:B---3--:R-:W-:Y:S01]  /*de80*/  IMAD.MOV.U32 R5, RZ, RZ, R74 ;  /* 0x000000ffff057224 */ /* 0x008fe200078e004a */
[----:B------:R-:W-:Y:S01]  /*de90*/  MOV R3, 0x1 ;  /* 0x0000000100037802 */ /* 0x000fe20000000f00 */
[----:B------:R-:W-:Y:S01]  /*dea0*/  IMAD.MOV.U32 R0, RZ, RZ, 0x1f ;  /* 0x0000001fff007424 */ /* 0x000fe200078e00ff */
[----:B------:R-:W-:Y:S02]  /*deb0*/  MOV R2, 0xded0 ;  /* 0x0000ded000027802 */ /* 0x000fe40000000f00 */
[----:B-12-4-:R-:W-:Y:S05]  /*dec0*/  CALL.REL.NOINC `($__internal_27_$__cuda_sm70_shflsync_idx_p) ;  /* 0x000005b000007944 */ /* 0x016fea0003c00000 */
[----:B------:R-:W-:Y:S01]  /*ded0*/  MOV R8, R0 ;  /* 0x0000000000087202 */ /* 0x000fe20000000f00 */
[----:B------:R-:W-:Y:S05]  /*dee0*/  BRA `(.L_x_1576) ;  /* 0xffffe1e000007947 */ /* 0x000fea000383ffff */
.L_x_1530:
[----:B------:R-:W-:Y:S02]  /*def0*/  MOV R2, 0x1 ;  /* 0x0000000100027802 */ /* 0x000fe40000000f00 */
[----:B------:R-:W-:-:S02]  /*df00*/  MOV R3, 0xdf20 ;  /* 0x0000df2000037802 */ /* 0x000fc40000000f00 */
[----:B--234-:R-:W-:Y:S05]  /*df10*/  CALL.REL.NOINC `($__internal_28_$__cuda_sm70_shflsync_up_p) ;  /* 0x000005b000007944 */ /* 0x01cfea0003c00000 */
[----:B------:R-:W-:Y:S05]  /*df20*/  BRA `(.L_x_1577) ;  /* 0xffffe2c000007947 */ /* 0x000fea000383ffff */
.L_x_1531:
[----:B------:R-:W-:Y:S02]  /*df30*/  MOV R2, 0x2 ;  /* 0x0000000200027802 */ /* 0x000fe40000000f00 */
[----:B------:R-:W-:-:S02]  /*df40*/  MOV R3, 0xdf60 ;  /* 0x0000df6000037802 */ /* 0x000fc40000000f00 */
[----:B--2-4-:R-:W-:Y:S05]  /*df50*/  CALL.REL.NOINC `($__internal_28_$__cuda_sm70_shflsync_up_p) ;  /* 0x0000057000007944 */ /* 0x014fea0003c00000 */
        /* <DEDUP_REMOVED lines=23> */
.L_x_1535:
[----:B------:R-:W-:Y:S02]  /*e0d0*/  MOV R2, 0x1 ;  /* 0x0000000100027802 */ /* 0x000fe40000000f00 */
[----:B------:R-:W-:Y:S02]  /*e0e0*/  MOV R3, 0xe100 ;  /* 0x0000e10000037802 */ /* 0x000fe40000000f00 */
[----:B------:R-:W-:Y:S05]  /*e0f0*/  CALL.REL.NOINC `($__internal_28_$__cuda_sm70_shflsync_up_p) ;  /* 0x000003d000007944 */ /* 0x000fea0003c00000 */
[----:B------:R-:W-:Y:S01]  /*e100*/  MOV R2, R4 ;  /* 0x0000000400027202 */ /* 0x000fe20000000f00 */
[----:B------:R-:W-:Y:S05]  /*e110*/  BRA `(.L_x_1579) ;  /* 0xffffe32000007947 */ /* 0x000fea000383ffff */
.L_x_1536:
[----:B------:R-:W-:Y:S02]  /*e120*/  MOV R2, 0x2 ;  /* 0x0000000200027802 */ /* 0x000fe40000000f00 */
[----:B------:R-:W-:Y:S02]  /*e130*/  MOV R3, 0xe150 ;  /* 0x0000e15000037802 */ /* 0x000fe40000000f00 */
        /* <DEDUP_REMOVED lines=24> */
.L_x_1538:
[----:B------:R-:W-:Y:S02]  /*e2c0*/  SEL R0, RZ, 0x1, P0 ;  /* 0x00000001ff007807 */ /* 0x000fe40000000000 */
[----:B------:R-:W-:Y:S02]  /*e2d0*/  MOV R2, 0xe2f0 ;  /* 0x0000e2f000027802 */ /* 0x000fe40000000f00 */
[----:B-1----:R-:W-:Y:S05]  /*e2e0*/  CALL.REL.NOINC `($__internal_29_$__cuda_sm70_votesync_ballot) ;  /* 0x0000025000007944 */ /* 0x002fea0003c00000 */
[----:B------:R-:W-:Y:S01]  /*e2f0*/  MOV R10, R0 ;  /* 0x00000000000a7202 */ /* 0x000fe20000000f00 */
[----:B------:R-:W-:Y:S05]  /*e300*/  BRA `(.L_x_1581) ;  /* 0xffffe2c000007947 */ /* 0x000fea000383ffff */
.L_x_1539:
[----:B------:R-:W-:Y:S01]  /*e310*/  IMAD.MOV.U32 R5, RZ, RZ, R6 ;  /* 0x000000ffff057224 */ /* 0x000fe200078e0006 */
[----:B---3--:R-:W-:Y:S01]  /*e320*/  MOV R3, R12 ;  /* 0x0000000c00037202 */ /* 0x008fe20000000f00 */
[----:B------:R-:W-:Y:S01]  /*e330*/  IMAD.MOV.U32 R0, RZ, RZ, 0x1f ;  /* 0x0000001fff007424 */ /* 0x000fe200078e00ff */
[----:B------:R-:W-:Y:S02]  /*e340*/  MOV R2, 0xe360 ;  /* 0x0000e36000027802 */ /* 0x000fe40000000f00 */
[----:B-12---:R-:W-:Y:S05]  /*e350*/  CALL.REL.NOINC `($__internal_27_$__cuda_sm70_shflsync_idx_p) ;  /* 0x0000012000007944 */ /* 0x006fea0003c00000 */
[----:B------:R-:W-:Y:S01]  /*e360*/  IMAD.MOV.U32 R8, RZ, RZ, R0 ;  /* 0x000000ffff087224 */ /* 0x000fe200078e0000 */
[----:B------:R-:W-:Y:S01]  /*e370*/  MOV R3, R12 ;  /* 0x0000000c00037202 */ /* 0x000fe20000000f00 */
[----:B------:R-:W-:Y:S01]  /*e380*/  IMAD.MOV.U32 R5, RZ, RZ, R7 ;  /* 0x000000ffff057224 */ /* 0x000fe200078e0007 */
[----:B------:R-:W-:Y:S02]  /*e390*/  MOV R0, 0x1f ;  /* 0x0000001f00007802 */ /* 0x000fe40000000f00 */
[----:B------:R-:W-:-:S02]  /*e3a0*/  MOV R2, 0xe3c0 ;  /* 0x0000e3c000027802 */ /* 0x000fc40000000f00 */
[----:B------:R-:W-:Y:S05]  /*e3b0*/  CALL.REL.NOINC `($__internal_27_$__cuda_sm70_shflsync_idx_p) ;  /* 0x000000c000007944 */ /* 0x000fea0003c00000 */
[----:B------:R-:W-:Y:S01]  /*e3c0*/  MOV R7, R0 ;  /* 0x0000000000077202 */ /* 0x000fe20000000f00 */
[----:B------:R-:W-:Y:S05]  /*e3d0*/  BRA `(.L_x_1582) ;  /* 0xffffe23000007947 */ /* 0x000fea000383ffff */
.L_x_1542:
[----:B------:R-:W-:Y:S01]  /*e3e0*/  IMAD.MOV.U32 R5, RZ, RZ, R4 ;  /* 0x000000ffff057224 */ /* 0x000fe200078e0004 */
[----:B------:R-:W-:-:S02]  /*e3f0*/  MOV R0, 0x1f ;  /* 0x0000001f00007802 */ /* 0x000fc40000000f00 */
[----:B------:R-:W-:Y:S02]  /*e400*/  MOV R2, 0xe420 ;  /* 0x0000e42000027802 */ /* 0x000fe40000000f00 */
[----:B-1234-:R-:W-:Y:S05]  /*e410*/  CALL.REL.NOINC `($__internal_27_$__cuda_sm70_shflsync_idx_p) ;  /* 0x0000006000007944 */ /* 0x01efea0003c00000 */
[----:B------:R-:W-:Y:S01]  /*e420*/  MOV R13, R0 ;  /* 0x00000000000d7202 */ /* 0x000fe20000000f00 */
[----:B------:R-:W-:Y:S05]  /*e430*/  BRA `(.L_x_1541) ;  /* 0xffffe23000007947 */ /* 0x000fea000383ffff */
        .weak           $__internal_26_$__cuda_sm70_shflsync_bfly_p
        .type           $__internal_26_$__cuda_sm70_shflsync_bfly_p,@function
        .size           $__internal_26_$__cuda_sm70_shflsync_bfly_p,($__internal_27_$__cuda_sm70_shflsync_idx_p - $__internal_26_$__cuda_sm70_shflsync_bfly_p)
$__internal_26_$__cuda_sm70_shflsync_bfly_p:
[----:B------:R-:W-:Y:S04]  /*e440*/  WARPSYNC R9 ;  /* 0x0000000900007348 */ /* 0x000fe80003800000 */
[----:B------:R1:W2:Y:S02]  /*e450*/  SHFL.BFLY PT, R8, R0, R3, R10 ;  /* 0x0c00000300087389 */ /* 0x0002a400000e000a */
[----:B-1----:R-:W-:-:S04]  /*e460*/  MOV R3, 0x0 ;  /* 0x0000000000037802 */ /* 0x002fc80000000f00 */
[----:B--2---:R-:W-:Y:S05]  /*e470*/  RET.REL.NODEC R2 `(_ZN7cutlass13device_kernelIN5flash19enable_sm80_to_sm89INS1_16FlashAttnFwdSm80INS1_25CollectiveMainloopFwdSm80ILi4ELi1ELb0EN4cute5tupleIJNS5_1CILi128EEENS7_ILi48EEENS7_ILi96EEEEEELi96ENS_6half_tEfNS_4arch4Sm80ELb0ELb0ELb0ELb1ELb0ELb0ELb1ELb1EEENS1_21CollectiveEpilogueFwdINS6_IJS8_SA_S9_EEENS6_IJNS7_ILi1EEESI_SI_EEESC_SE_Li128ELb1ELb1ELb1ELb0EEENS1_36VarlenDynamicPersistentTileSchedulerILi128ELi48ELi128ELi128ELb1ELb1ELb0ELb0ELb1ELb1EEEEEEEEEvNT_6ParamsE) ;  /* 0xffff1b8002007950 */ /* 0x004fea0003c3ffff */
        .weak           $__internal_27_$__cuda_sm70_shflsync_idx_p
        .type           $__internal_27_$__cuda_sm70_shflsync_idx_p,@function
        .size           $__internal_27_$__cuda_sm70_shflsync_idx_p,($__internal_28_$__cuda_sm70_shflsync_up_p - $__internal_27_$__cuda_sm70_shflsync_idx_p)
$__internal_27_$__cuda_sm70_shflsync_idx_p:
[----:B------:R-:W-:-:S04]  /*e480*/  MOV R15, 0xffffffff ;  /* 0xffffffff000f7802 */ /* 0x000fc80000000f00 */
[----:B------:R-:W-:Y:S04]  /*e490*/  WARPSYNC R15 ;  /* 0x0000000f00007348 */ /* 0x000fe80003800000 */
[----:B------:R1:W2:Y:S02]  /*e4a0*/  SHFL.IDX PT, R0, R5, R3, R0 ;  /* 0x0000000305007389 */ /* 0x0002a400000e0000 */
[----:B-1----:R-:W-:-:S04]  /*e4b0*/  MOV R3, 0x0 ;  /* 0x0000000000037802 */ /* 0x002fc80000000f00 */
[----:B--2---:R-:W-:Y:S05]  /*e4c0*/  RET.REL.NODEC R2 `(_ZN7cutlass13device_kernelIN5flash19enable_sm80_to_sm89INS1_16FlashAttnFwdSm80INS1_25CollectiveMainloopFwdSm80ILi4ELi1ELb0EN4cute5tupleIJNS5_1CILi128EEENS7_ILi48EEENS7_ILi96EEEEEELi96ENS_6half_tEfNS_4arch4Sm80ELb0ELb0ELb0ELb1ELb0ELb0ELb1ELb1EEENS1_21CollectiveEpilogueFwdINS6_IJS8_SA_S9_EEENS6_IJNS7_ILi1EEESI_SI_EEESC_SE_Li128ELb1ELb1ELb1ELb0EEENS1_36VarlenDynamicPersistentTileSchedulerILi128ELi48ELi128ELi128ELb1ELb1ELb0ELb0ELb1ELb1EEEEEEEEEvNT_6ParamsE) ;  /* 0xffff1b3002007950 */ /* 0x004fea0003c3ffff */
        .weak           $__internal_28_$__cuda_sm70_shflsync_up_p
        .type           $__internal_28_$__cuda_sm70_shflsync_up_p,@function
        .size           $__internal_28_$__cuda_sm70_shflsync_up_p,($__internal_29_$__cuda_sm70_votesync_ballot - $__internal_28_$__cuda_sm70_shflsync_up_p)
$__internal_28_$__cuda_sm70_shflsync_up_p:
[----:B------:R-:W-:Y:S02]  /*e4d0*/  IMAD.MOV.U32 R4, RZ, RZ, RZ ;  /* 0x000000ffff047224 */ /* 0x000fe400078e00ff */
[----:B------:R-:W-:-:S04]  /*e4e0*/  IMAD.MOV.U32 R10, RZ, RZ, -0x1 ;  /* 0xffffffffff0a7424 */ /* 0x000fc800078e00ff */
[----:B------:R-:W-:Y:S04]  /*e4f0*/  WARPSYNC R10 ;  /* 0x0000000a00007348 */ /* 0x000fe80003800000 */
[----:B------:R1:W2:Y:S02]  /*e500*/  SHFL.UP PT, R4, R0, R2, R4 ;  /* 0x0400000200047389 */ /* 0x0002a400000e0004 */
[----:B-1----:R-:W-:Y:S02]  /*e510*/  MOV R2, R3 ;  /* 0x0000000300027202 */ /* 0x002fe40000000f00 */
[----:B------:R-:W-:-:S04]  /*e520*/  MOV R3, 0x0 ;  /* 0x0000000000037802 */ /* 0x000fc80000000f00 */
[----:B--2---:R-:W-:Y:S05]  /*e530*/  RET.REL.NODEC R2 `(_ZN7cutlass13device_kernelIN5flash19enable_sm80_to_sm89INS1_16FlashAttnFwdSm80INS1_25CollectiveMainloopFwdSm80ILi4ELi1ELb0EN4cute5tupleIJNS5_1CILi128EEENS7_ILi48EEENS7_ILi96EEEEEELi96ENS_6half_tEfNS_4arch4Sm80ELb0ELb0ELb0ELb1ELb0ELb0ELb1ELb1EEENS1_21CollectiveEpilogueFwdINS6_IJS8_SA_S9_EEENS6_IJNS7_ILi1EEESI_SI_EEESC_SE_Li128ELb1ELb1ELb1ELb0EEENS1_36VarlenDynamicPersistentTileSchedulerILi128ELi48ELi128ELi128ELb1ELb1ELb0ELb0ELb1ELb1EEEEEEEEEvNT_6ParamsE) ;  /* 0xffff1ac002007950 */ /* 0x004fea0003c3ffff */
        .weak           $__internal_29_$__cuda_sm70_votesync_ballot
        .type           $__internal_29_$__cuda_sm70_votesync_ballot,@function
        .size           $__internal_29_$__cuda_sm70_votesync_ballot,(.L_x_2884 - $__internal_29_$__cuda_sm70_votesync_ballot)
$__internal_29_$__cuda_sm70_votesync_ballot:
[----:B------:R-:W-:Y:S01]  /*e540*/  ISETP.NE.U32.AND P0, PT, R0, 0x1, PT ;  /* 0x000000010000780c */ /* 0x000fe20003f05070 */
[----:B------:R-:W-:-:S04]  /*e550*/  IMAD.MOV.U32 R3, RZ, RZ, -0x1 ;  /* 0xffffffffff037424 */ /* 0x000fc800078e00ff */
[----:B------:R-:W-:Y:S08]  /*e560*/  WARPSYNC R3 ;  /* 0x0000000300007348 */ /* 0x000ff00003800000 */
[----:B------:R-:W-:-:S04]  /*e570*/  VOTE.ANY R0, PT, !P0 ;  /* 0x0000000000007806 */ /* 0x000fc800040e0100 */
[----:B------:R-:W-:Y:S01]  /*e580*/  LOP3.LUT R0, R0, R3, RZ, 0xc0, !PT ;  /* 0x0000000300007212 */ /* 0x000fe200078ec0ff */
[----:B------:R-:W-:-:S04]  /*e590*/  IMAD.MOV.U32 R3, RZ, RZ, 0x0 ;  /* 0x00000000ff037424 */ /* 0x000fc800078e00ff */
[----:B------:R-:W-:Y:S05]  /*e5a0*/  RET.REL.NODEC R2 `(_ZN7cutlass13device_kernelIN5flash19enable_sm80_to_sm89INS1_16FlashAttnFwdSm80INS1_25CollectiveMainloopFwdSm80ILi4ELi1ELb0EN4cute5tupleIJNS5_1CILi128EEENS7_ILi48EEENS7_ILi96EEEEEELi96ENS_6half_tEfNS_4arch4Sm80ELb0ELb0ELb0ELb1ELb0ELb0ELb1ELb1EEENS1_21CollectiveEpilogueFwdINS6_IJS8_SA_S9_EEENS6_IJNS7_ILi1EEESI_SI_EEESC_SE_Li128ELb1ELb1ELb1ELb0EEENS1_36VarlenDynamicPersistentTileSchedulerILi128ELi48ELi128ELi128ELb1ELb1ELb0ELb0ELb1ELb1EEEEEEEEEvNT_6ParamsE) ;  /* 0xffff1a5002007950 */ /* 0x000fea0003c3ffff */
.L_x_1583:
        /* <DEDUP_REMOVED lines=13> */
.L_x_2884:


//--------------------- .text._ZN7cutlass13device_kernelIN5flash19enable_sm80_to_sm89INS1_16FlashAttnFwdSm80INS1_25CollectiveMainloopFwdSm80ILi4ELi1ELb0EN4cute5tupleIJNS5_1CILi128EEENS7_ILi48EEENS7_ILi96EEEEEELi96ENS_6half_tEfNS_4arch4Sm80ELb0ELb0ELb0ELb1ELb0ELb1ELb1ELb1EEENS1_21CollectiveEpilogueFwdINS6_IJS8_SA_S9_EEENS6_IJNS7_ILi1EEESI_SI_EEESC_SE_Li128ELb1ELb1ELb1ELb0EEENS1_36VarlenDynamicPersistentTileSchedulerILi128ELi48ELi128ELi128ELb1ELb1ELb0ELb0ELb1ELb1EEEEEEEEEvNT_6ParamsE --------------------------
	.section	.text._ZN7cutlass13device_kernelIN5flash19enable_sm80_to_sm89INS1_16FlashAttnFwdSm80INS1_25CollectiveMainloopFwdSm80ILi4ELi1ELb0EN4cute5tupleIJNS5_1CILi128EEENS7_ILi48EEENS7_ILi96EEEEEELi96ENS_6half_tEfNS_4arch4Sm80ELb0ELb0ELb0ELb1ELb0ELb1ELb1ELb1EEENS1_21CollectiveEpilogueFwdINS6_IJS8_SA_S9_EEENS6_IJNS7_ILi1EEESI_SI_EEESC_SE_Li128ELb1ELb1ELb1ELb0EEENS1_36VarlenDynamicPersistentTileSchedulerILi128ELi48ELi128ELi128ELb1ELb1ELb0ELb0ELb1ELb1EEEEEEEEEvNT_6ParamsE,"ax",@progbits
	.sectioninfo	@"SHI_REGISTERS=255"
	.align	128
.text._ZN7cutlass13device_kernelIN5flash19enable_sm80_to_sm89INS1_16FlashAttnFwdSm80INS1_25CollectiveMainloopFwdSm80ILi4ELi1ELb0EN4cute5tupleIJNS5_1CILi128EEENS7_ILi48EEENS7_ILi96EEEEEELi96ENS_6half_tEfNS_4arch4Sm80ELb0ELb0ELb0ELb1ELb0ELb1ELb1ELb1EEENS1_21CollectiveEpilogueFwdINS6_IJS8_SA_S9_EEENS6_IJNS7_ILi1EEESI_SI_EEESC_SE_Li128ELb1ELb1ELb1ELb0EEENS1_36VarlenDynamicPersistentTileSchedulerILi128ELi48ELi128ELi128ELb1ELb1ELb0ELb0ELb1ELb1EEEEEEEEEvNT_6ParamsE:
        .type           _ZN7cutlass13device_kernelIN5flash19enable_sm80_to_sm89INS1_16FlashAttnFwdSm80INS1_25CollectiveMainloopFwdSm80ILi4ELi1ELb0EN4cute5tupleIJNS5_1CILi128EEENS7_ILi48EEENS7_ILi96EEEEEELi96ENS_6half_tEfNS_4arch4Sm80ELb0ELb0ELb0ELb1ELb0ELb1ELb1ELb1EEENS1_21CollectiveEpilogueFwdINS6_IJS8_SA_S9_EEENS6_IJNS7_ILi1EEESI_SI_EEESC_SE_Li128ELb1ELb1ELb1ELb0EEENS1_36VarlenDynamicPersistentTileSchedulerILi128ELi48ELi128ELi128ELb1ELb1ELb0ELb0ELb1ELb1EEEEEEEEEvNT_6ParamsE,@function
        .size           _ZN7cutlass13device_kernelIN5flash19enable_sm80_to_sm89INS1_16FlashAttnFwdSm80INS1_25CollectiveMainloopFwdSm80ILi4ELi1ELb0EN4cute5tupleIJNS5_1CILi128EEENS7_ILi48EEENS7_ILi96EEEEEELi96ENS_6half_tEfNS_4arch4Sm80ELb0ELb0ELb0ELb1ELb0ELb1ELb1ELb1EEENS1_21CollectiveEpilogueFwdINS6_IJS8_SA_S9_EEENS6_IJNS7_ILi1EEESI_SI_EEESC_SE_Li128ELb1ELb1ELb1ELb0EEENS1_36VarlenDynamicPersistentTileSchedulerILi128ELi48ELi128ELi128ELb1ELb1ELb0ELb0ELb1ELb1EEEEEEEEEvNT_6ParamsE,(.L_x_2889 - _ZN7cutlass13device_kernelIN5flash19enable_sm80_to_sm89INS1_16FlashAttnFwdSm80INS1_25CollectiveMainloopFwdSm80ILi4ELi1ELb0EN4cute5tupleIJNS5_1CILi128EEENS7_ILi48EEENS7_ILi96EEEEEELi96ENS_6half_tEfNS_4arch4Sm80ELb0ELb0ELb0ELb1ELb0ELb1ELb1ELb1EEENS1_21CollectiveEpilogueFwdINS6_IJS8_SA_S9_EEENS6_IJNS7_ILi1EEESI_SI_EEESC_SE_Li128ELb1ELb1ELb1ELb0EEENS1_36VarlenDynamicPersistentTileSchedulerILi128ELi48ELi128ELi128ELb1ELb1ELb0ELb0ELb1ELb1EEEEEEEEEvNT_6ParamsE)
        .other          _ZN7cutlass13device_kernelIN5flash19enable_sm80_to_sm89INS1_16FlashAttnFwdSm80INS1_25CollectiveMainloopFwdSm80ILi4ELi1ELb0EN4cute5tupleIJNS5_1CILi128EEENS7_ILi48EEENS7_ILi96EEEEEELi96ENS_6half_tEfNS_4arch4Sm80ELb0ELb0ELb0ELb1ELb0ELb1ELb1ELb1EEENS1_21CollectiveEpilogueFwdINS6_IJS8_SA_S9_EEENS6_IJNS7_ILi1EEESI_SI_EEESC_SE_Li128ELb1ELb1ELb1ELb0EEENS1_36VarlenDynamicPersistentTileSchedulerILi128ELi48ELi128ELi128ELb1ELb1ELb0ELb0ELb1ELb1EEEEEEEEEvNT_6ParamsE,@"STO_CUDA_ENTRY STV_DEFAULT"
_ZN7cutlass13device_kernelIN5flash19enable_sm80_to_sm89INS1_16FlashAttnFwdSm80INS1_25CollectiveMainloopFwdSm80ILi4ELi1ELb0EN4cute5tupleIJNS5_1CILi128EEENS7_ILi48EEENS7_ILi96EEEEEELi96ENS_6half_tEfNS_4arch4Sm80ELb0ELb0ELb0ELb1ELb0ELb1ELb1ELb1EEENS1_21CollectiveEpilogueFwdINS6_IJS8_SA_S9_EEENS6_IJNS7_ILi1EEESI_SI_EEESC_SE_Li128ELb1ELb1ELb1ELb0EEENS1_36VarlenDynamicPersistentTileSchedulerILi128ELi48ELi128ELi128ELb1ELb1ELb0ELb0ELb1ELb1EEEEEEEEEvNT_6ParamsE:
        /* <DEDUP_REMOVED lines=54> */
.L_x_1589:
        /* <DEDUP_REMOVED lines=17> */
.L_x_1756:
        /* <DEDUP_REMOVED lines=16> */
.L_x_1757:
[----:B--2---:R-:W-:-:S05]  /*0570*/  IMAD R0, R0, c[0x0][0x538], RZ ;  /* 0x00014e0000007a24 */ /* 0x004fca00078e02ff */
[----:B------:R-:W-:-:S04]  /*0580*/  IADD3 R6, R0, R6, RZ ;  /* 0x0000000600067210 */ /* 0x000fc80007ffe0ff */
[----:B------:R-:W-:-:S13]  /*0590*/  ISETP.GT.AND P0, PT, R6, UR4, PT ;  /* 0x0000000406007c0c */ /* 0x000fda000bf04270 */
[----:B-1----:R-:W-:Y:S05]  /*05a0*/  @!P0 BRA `(.L_x_1589) ;  /* 0xfffffdb000008947 */ /* 0x002fea000383ffff */
.L_x_1585:
[----:B------:R-:W-:-:S05]  /*05b0*/  IADD3 R12, -R0, R6, RZ ;  /* 0x00000006000c7210 */ /* 0x000fca0007ffe1ff */
[----:B------:R-:W-:-:S05]  /*05c0*/  IMAD R0, R4, c[0x0][0x538], R12 ;  /* 0x00014e0004007a24 */ /* 0x000fca00078e020c */
[----:B------:R-:W-:Y:S01]  /*05d0*/  ISETP.GT.AND P0, PT, R0, UR4, PT ;  /* 0x0000000400007c0c */ /* 0x000fe2000bf04270 */
[----:B------:R-:W-:-:S12]  /*05e0*/  BRA.DIV ~URZ, `(.L_x_1590) ;  /* 0x000174b27f007947 */ /* 0x000fd8000b800000 */
[----:B------:R-:W-:-:S04]  /*05f0*/  VOTE.ANY R6, PT, !P0 ;  /* 0x0000000000067806 */ /* 0x000fc800040e0100 */
.L_x_1758:
[----:B------:R1:W2:Y:S01]  /*0600*/  POPC R13, R6 ;  /* 0x00000006000d7309 */ /* 0x0002a20000000000 */
[----:B------:R-:W-:Y:S05]  /*0610*/  BRA.DIV ~URZ, `(.L_x_1591) ;  /* 0x000174d27f007947 */ /* 0x000fea000b800000 */
[----:B--2---:R-:W2:Y:S04]  /*0620*/  SHFL.IDX PT, R11, R8, R13, 0x1f ;  /* 0x00001f0d080b7589 */ /* 0x004ea800000e0000 */
[----:B------:R3:W4:Y:S02]  /*0630*/  SHFL.IDX PT, R10, R7, R13, 0x1f ;  /* 0x00001f0d070a7589 */ /* 0x00072400000e0000 */
[----:B---3--:R-:W-:Y:S02]  /*0640*/  MOV R7, RZ ;  /* 0x000000ff00077202 */ /* 0x008fe40000000f00 */
.L_x_1759:
[----:B--2-4-:R-:W-:Y:S01]  /*0650*/  ISETP.NE.AND P0, PT, R6, RZ, PT ;  /* 0x000000ff0600720c */ /* 0x014fe20003f05270 */
[----:B------:R-:W-:-:S12]  /*0660*/  BSSY B0, `(.L_x_1592) ;  /* 0x0000005000007945 */ /* 0x000fd80003800000 */
[----:B------:R-:W-:Y:S05]  /*0670*/  @!P0 BRA `(.L_x_1593) ;  /* 0x0000003000008947 */ /* 0x000fea0003800000 */
[----:B------:R-:W-:Y:S01]  /*0680*/  IADD3 R3, R13, -0x1, RZ ;  /* 0xffffffff0d037810 */ /* 0x000fe20007ffe0ff */
[----:B------:R-:W-:Y:S05]  /*0690*/  BRA.DIV ~URZ, `(.L_x_1594) ;  /* 0x000175327f007947 */ /* 0x000fea000b800000 */
[----:B------:R2:W3:Y:S02]  /*06a0*/  SHFL.IDX PT, R7, R4, R3, 0x1f ;  /* 0x00001f0304077589 */ /* 0x0004e400000e0000 */
.L_x_1593:
[----:B------:R-:W-:Y:S05]  /*06b0*/  BSYNC B0 ;  /* 0x0000000000007941 */ /* 0x000fea0003800000 */
.L_x_1592:
[----:B------:R-:W-:Y:S01]  /*06c0*/  IABS R0, R11 ;  /* 0x0000000b00007213 */ /* 0x000fe20000000000 */
[----:B--23--:R-:W-:-:S04]  /*06d0*/  IMAD R4, R7, c[0x0][0x538], R12 ;  /* 0x00014e0007047a24 */ /* 0x00cfc800078e020c */
[----:B------:R-:W-:Y:S01]  /*06e0*/  IMAD.MOV.U32 R5, RZ, RZ, R0 ;  /* 0x000000ffff057224 */ /* 0x000fe200078e0000 */
[----:B------:R-:W-:Y:S01]  /*06f0*/  IABS R0, R10 ;  /* 0x0000000a00007213 */ /* 0x000fe20000000000 */
[----:B------:R2:W-:Y:S01]  /*0700*/  STL [R1], R4 ;  /* 0x0000000401007387 */ /* 0x0005e20000100800 */
        /* <DEDUP_REMOVED lines=64> */
.L_x_1586:
[----:B------:R-:W-:Y:S01]  /*0b10*/  MOV R0, UR4 ;  /* 0x0000000400007c02 */ /* 0x000fe20008000f00 */
[----:B------:R-:W-:Y:S04]  /*0b20*/  STL [R1+0x4], RZ ;  /* 0x000004ff01007387 */ /* 0x000fe80000100800 */
[----:B------:R1:W-:Y:S04]  /*0b30*/  STL [R1], R0 ;  /* 0x0000000001007387 */ /* 0x0003e80000100800 */
[----:B------:R2:W-:Y:S01]  /*0b40*/  STL [R1+0x8], RZ ;  /* 0x000008ff01007387 */ /* 0x0005e20000100800 */
[----:B-1----:R-:W-:-:S05]  /*0b50*/  MOV R0, c[0x0][0x53c] ;  /* 0x00014f0000007a02 */ /* 0x002fca0000000f00 */
[----:B------:R2:W-:Y:S02]  /*0b60*/  STL [R1+0xc], R0 ;  /* 0x00000c0001007387 */ /* 0x0005e40000100800 */
.L_x_1595:
[----:B-1----:R-:W3:Y:S04]  /*0b70*/  LDL R4, [R1] ;  /* 0x0000000001047983 */ /* 0x002ee80000100800 */
[----:B------:R-:W3:Y:S04]  /*0b80*/  LDL R5, [R1+0x4] ;  /* 0x0000040001057983 */ /* 0x000ee80000100800 */
[----:B------:R-:W3:Y:S04]  /*0b90*/  LDL R6, [R1+0x8] ;  /* 0x0000080001067983 */ /* 0x000ee80000100800 */
[----:B------:R-:W3:Y:S01]  /*0ba0*/  LDL R7, [R1+0xc] ;  /* 0x00000c0001077983 */ /* 0x000ee20000100800 */
[----:B------:R-:W-:Y:S01]  /*0bb0*/  ISETP.NE.AND P0, PT, R14, RZ, PT ;  /* 0x000000ff0e00720c */ /* 0x000fe20003f05270 */
[----:B------:R-:W-:-:S12]  /*0bc0*/  WARPSYNC 0xffffffff ;  /* 0xffffffff00007948 */ /* 0x000fd80003800000 */
[----:B---3--:R1:W-:Y:S04]  /*0bd0*/  @!P0 STS.128 [0xc080], R4 ;  /* 0x00c08004ff008388 */ /* 0x0083e80000000c00 */
[----:B------:R-:W-:Y:S06]  /*0be0*/  BAR.ARV 0x5, 0x80 ;  /* 0x0142000000007b1d */ /* 0x000fec0000002000 */
.L_x_1584:
[----:B--2---:R-:W2:Y:S02]  /*0bf0*/  LDL R0, [R1+0xc] ;  /* 0x00000c0001007983 */ /* 0x004ea40000100800 */
        /* <DEDUP_REMOVED lines=52> */
[C---:B------:R-:W-:Y:S01]  /*0f40*/  IMAD.IADD R33, R12.reuse, 0x1, -R4 ;  /* 0x000000010c217824 */ /* 0x040fe200078e0a04 */
        /* <DEDUP_REMOVED lines=35> */
[-C--:B------:R-:W-:Y:S01]  /*1180*/  LEA.HI R14, R2, R0.reuse, RZ, 0x3 ;  /* 0x00000000020e7211 */ /* 0x080fe200078f18ff */
[----:B------:R-:W-:Y:S01]  /*1190*/  IMAD.SHL.U32 R4, R8, 0x200, RZ ;  /* 0x0000020008047824 */ /* 0x000fe200078e00ff */
[----:B------:R-:W-:-:S02]  /*11a0*/  LEA.HI R18, R2, R0, RZ, 0x5 ;  /* 0x0000000002127211 */ /* 0x000fc400078f28ff */
[----:B------:R-:W-:Y:S01]  /*11b0*/  LOP3.LUT R3, R5, 0xfffffff8, RZ, 0xc0, !PT ;  /* 0xfffffff805037812 */ /* 0x000fe200078ec0ff */
[----:B------:R-:W-:Y:S01]  /*11c0*/  STL [R1+0x48], R26 ;  /* 0x0000481a01007387 */ /* 0x000fe20000100800 */
[----:B------:R-:W-:Y:S02]  /*11d0*/  SHF.R.S32.HI R0, RZ, 0x1, R11 ;  /* 0x00000001ff007819 */ /* 0x000fe4000001140b */
[----:B------:R-:W-:Y:S01]  /*11e0*/  SHF.R.S32.HI R5, RZ, 0x1, R7 ;  /* 0x00000001ff057819 */ /* 0x000fe20000011407 */
        /* <DEDUP_REMOVED lines=16> */
[----:B------:R-:W-:Y:S01]  /*12f0*/  SHF.R.S32.HI R2, RZ, 0x1, R2 ;  /* 0x00000001ff027819 */ /* 0x000fe20000011402 */
[----:B------:R-:W-:Y:S01]  /*1300*/  IMAD.IADD R3, R0, 0x1, R4 ;  /* 0x0000000100037824 */ /* 0x000fe200078e0204 */
[----:B------:R-:W-:Y:S01]  /*1310*/  LOP3.LUT R7, R9, R7, RZ, 0x3c, !PT ;  /* 0x0000000709077212 */ /* 0x000fe200078e3cff */
        /* <DEDUP_REMOVED lines=51> */
[----:B------:R-:W-:-:S02]  /*1650*/  LOP3.LUT R3, R6, R3, RZ, 0x3c, !PT ;  /* 0x0000000306037212 */ /* 0x000fc400078e3cff */
[----:B------:R-:W-:Y:S02]  /*1660*/  LOP3.LUT R4, R7, R28, RZ, 0x3c, !PT ;  /* 0x0000001c07047212 */ /* 0x000fe400078e3cff */
[C---:B------:R-:W-:Y:S02]  /*1670*/  IADD3 R5, R25.reuse, 0x80, RZ ;  /* 0x0000008019057810 */ /* 0x040fe40007ffe0ff */
[----:B------:R-:W-:Y:S02]  /*1680*/  IADD3 R23, R25, 0x70, RZ ;  /* 0x0000007019177810 */ /* 0x000fe40007ffe0ff */
[----:B------:R-:W-:Y:S02]  /*1690*/  SHF.R.S32.HI R7, RZ, 0x1f, R157 ;  /* 0x0000001fff077819 */ /* 0x000fe4000001149d */
[----:B------:R-:W-:Y:S01]  /*16a0*/  IADD3 R9, R4, R26, R2 ;  /* 0x0000001a04097210 */ /* 0x000fe20007ffe002 */
[----:B------:R-:W-:Y:S01]  /*16b0*/  IMAD.IADD R2, R3, 0x1, R13 ;  /* 0x0000000103027824 */ /* 0x000fe200078e020d */
[----:B------:R-:W-:Y:S01]  /*16c0*/  @P2 IADD3 R23, R5, 0x10, RZ ;  /* 0x0000001005172810 */ /* 0x000fe20007ffe0ff */
[----:B------:R-:W-:Y:S01]  /*16d0*/  IMAD.IADD R3, R3, 0x1, R16 ;  /* 0x0000000103037824 */ /* 0x000fe200078e0210 */
[----:B------:R-:W-:Y:S01]  /*16e0*/  SHF.R.S32.HI R6, RZ, 0x1f, R159 ;  /* 0x0000001fff067819 */ /* 0x000fe2000001149f */
[----:B------:R-:W-:Y:S01]  /*16f0*/  IMAD.MOV.U32 R13, RZ, RZ, 0x20 ;  /* 0x00000020ff0d7424 */ /* 0x000fe200078e00ff */
[----:B------:R-:W-:Y:S01]  /*1700*/  SHF.R.S32.HI R5, RZ, 0x1f, R156 ;  /* 0x0000001fff057819 */ /* 0x000fe2000001149c */
[----:B------:R-:W-:Y:S01]  /*1710*/  STL [R1+0x18], R23 ;  /* 0x0000181701007387 */ /* 0x000fe20000100800 */
[----:B------:R-:W-:-:S02]  /*1720*/  LOP3.LUT R8, R20, 0x7ffffffc, RZ, 0xc0, !PT ;  /* 0x7ffffffc14087812 */ /* 0x000fc400078ec0ff */
[----:B------:R-:W-:Y:S02]  /*1730*/  SHF.L.U64.HI R16, R157, 0x1, R7 ;  /* 0x000000019d107819 */ /* 0x000fe40000010207 */
[----:B------:R-:W-:Y:S02]  /*1740*/  SHF.R.S32.HI R4, RZ, 0x1f, R158 ;  /* 0x0000001fff047819 */ /* 0x000fe4000001149e */
[----:B------:R-:W-:Y:S01]  /*1750*/  SHF.L.U64.HI R7, R159, 0x1, R6 ;  /* 0x000000019f077819 */ /* 0x000fe20000010206 */
[----:B------:R-:W-:Y:S01]  /*1760*/  STL [R1+0x78], R16 ;  /* 0x0000781001007387 */ /* 0x000fe20000100800 */
[----:B------:R-:W-:Y:S01]  /*1770*/  SHF.L.U64.HI R6, R156, 0x1, R5 ;  /* 0x000000019c067819 */ /* 0x000fe20000010205 */
[----:B------:R-:W-:Y:S01]  /*1780*/  IMAD.IADD R5, R32, 0x1, -R8 ;  /* 0x0000000120057824 */ /* 0x000fe200078e0a08 */
[C---:B------:R-:W-:Y:S01]  /*1790*/  IADD3 R245, R246.reuse, 0x20, RZ ;  /* 0x00000020f6f57810 */ /* 0x040fe20007ffe0ff */
[----:B------:R1:W-:Y:S01]  /*17a0*/  STL [R1+0x74], R7 ;  /* 0x0000740701007387 */ /* 0x0003e20000100800 */
[----:B------:R-:W-:Y:S01]  /*17b0*/  IADD3 R248, R246, 0x40, RZ ;  /* 0x00000040f6f87810 */ /* 0x000fe20007ffe0ff */
[----:B------:R-:W-:Y:S01]  /*17c0*/  IMAD.SHL.U32 R252, R5, 0x2, RZ ;  /* 0x0000000205fc7824 */ /* 0x000fe200078e00ff */
[----:B------:R-:W-:Y:S01]  /*17d0*/  SHF.L.U64.HI R4, R158, 0x1, R4 ;  /* 0x000000019e047819 */ /* 0x000fe20000010204 */
[----:B------:R2:W-:Y:S01]  /*17e0*/  STL [R1+0x70], R6 ;  /* 0x0000700601007387 */ /* 0x0005e20000100800 */
[----:B------:R-:W-:Y:S01]  /*17f0*/  IMAD.IADD R5, R30, 0x1, R24 ;  /* 0x000000011e057824 */ /* 0x000fe200078e0218 */
[----:B------:R-:W-:-:S02]  /*1800*/  LEA R188, R0, 0x3c80, 0x1 ;  /* 0x00003c8000bc7811 */ /* 0x000fc400078e08ff */
[----:B------:R3:W-:Y:S01]  /*1810*/  STL [R1+0x6c], R4 ;  /* 0x00006c0401007387 */ /* 0x0007e20000100800 */
[----:B------:R-:W-:Y:S02]  /*1820*/  LEA R0, R12, 0x6080, 0x1 ;  /* 0x000060800c007811 */ /* 0x000fe400078e08ff */
[----:B------:R-:W-:Y:S02]  /*1830*/  IADD3 R193, R188, 0x20, RZ ;  /* 0x00000020bcc17810 */ /* 0x000fe40007ffe0ff */
[----:B------:R-:W-:Y:S02]  /*1840*/  LEA R191, R2, 0x6080, 0x1 ;  /* 0x0000608002bf7811 */ /* 0x000fe400078e08ff */
[----:B------:R-:W-:Y:S02]  /*1850*/  LEA R189, R3, 0x1880, 0x1 ;  /* 0x0000188003bd7811 */ /* 0x000fe400078e08ff */
[----:B------:R-:W-:Y:S02]  /*1860*/  @P3 IADD3 R193, R188, -0x20, RZ ;  /* 0xffffffe0bcc13810 */ /* 0x000fe40007ffe0ff */
[----:B------:R-:W-:-:S02]  /*1870*/  IADD3 R121, R122, 0x8, RZ ;  /* 0x000000087a797810 */ /* 0x000fc40007ffe0ff */
[----:B------:R-:W-:Y:S02]  /*1880*/  SHF.R.S32.HI R247, RZ, 0x1f, R246 ;  /* 0x0000001ffff77819 */ /* 0x000fe400000114f6 */
[C---:B------:R-:W-:Y:S02]  /*1890*/  IADD3 R201, R193.reuse, 0x400, RZ ;  /* 0x00000400c1c97810 */ /* 0x040fe40007ffe0ff */
[----:B-1----:R-:W-:Y:S02]  /*18a0*/  SHF.R.S32.HI R7, RZ, 0x1f, R245 ;  /* 0x0000001fff077819 */ /* 0x002fe400000114f5 */
[C---:B------:R-:W-:Y:S02]  /*18b0*/  IADD3 R200, R193.reuse, 0x800, RZ ;  /* 0x00000800c1c87810 */ /* 0x040fe40007ffe0ff */
[----:B--2---:R-:W-:Y:S01]  /*18c0*/  SHF.R.S32.HI R6, RZ, 0x1f, R248 ;  /* 0x0000001fff067819 */ /* 0x004fe200000114f8 */
[----:B------:R1:W-:Y:S01]  /*18d0*/  STL [R1+0x28], R7 ;  /* 0x0000280701007387 */ /* 0x0003e20000100800 */
[----:B------:R-:W-:-:S02]  /*18e0*/  IADD3 R199, R193, 0xc00, RZ ;  /* 0x00000c00c1c77810 */ /* 0x000fc40007ffe0ff */
[----:B---3--:R-:W-:Y:S01]  /*18f0*/  LOP3.LUT R4, R31, 0x18, R116, 0xf8, !PT ;  /* 0x000000181f047812 */ /* 0x008fe200078ef874 */
[----:B------:R2:W-:Y:S01]  /*1900*/  STL [R1+0x24], R6 ;  /* 0x0000240601007387 */ /* 0x0005e20000100800 */
[C---:B------:R-:W-:Y:S02]  /*1910*/  IADD3 R198, R193.reuse, 0x1000, RZ ;  /* 0x00001000c1c67810 */ /* 0x040fe40007ffe0ff */
[----:B------:R-:W-:Y:S01]  /*1920*/  LOP3.LUT R4, R4, R28, RZ, 0x3c, !PT ;  /* 0x0000001c04047212 */ /* 0x000fe200078e3cff */
[----:B------:R3:W-:Y:S01]  /*1930*/  STL [R1+0x84], R5 ;  /* 0x0000840501007387 */ /* 0x0007e20000100800 */
[C---:B------:R-:W-:Y:S02]  /*1940*/  IADD3 R197, R193.reuse, 0x1400, RZ ;  /* 0x00001400c1c57810 */ /* 0x040fe40007ffe0ff */
[C---:B------:R-:W-:Y:S02]  /*1950*/  IADD3 R196, R193.reuse, 0x1800, RZ ;  /* 0x00001800c1c47810 */ /* 0x040fe40007ffe0ff */
[----:B------:R-:W-:-:S02]  /*1960*/  IADD3 R195, R193, 0x1c00, RZ ;  /* 0x00001c00c1c37810 */ /* 0x000fc40007ffe0ff */
[----:B------:R-:W-:Y:S02]  /*1970*/  IADD3 R194, R193, 0x2000, RZ ;  /* 0x00002000c1c27810 */ /* 0x000fe40007ffe0ff */
[----:B-1----:R-:W-:Y:S02]  /*1980*/  SHF.R.S32.HI R7, RZ, 0x3, R15 ;  /* 0x00000003ff077819 */ /* 0x002fe4000001140f */
[----:B--2---:R-:W-:-:S03]  /*1990*/  LOP3.LUT R6, R29, 0x8, R116, 0xf8, !PT ;  /* 0x000000081d067812 */ /* 0x004fc600078ef874 */
[----:B------:R1:W-:Y:S01]  /*19a0*/  STL [R1+0x50], R7 ;  /* 0x0000500701007387 */ /* 0x0003e20000100800 */
[----:B---3--:R-:W-:Y:S02]  /*19b0*/  LOP3.LUT R5, R29, 0x18, R116, 0xf8, !PT ;  /* 0x000000181d057812 */ /* 0x008fe400078ef874 */
[-C--:B------:R-:W-:Y:S02]  /*19c0*/  LOP3.LUT R6, R6, R27.reuse, RZ, 0x3c, !PT ;  /* 0x0000001b06067212 */ /* 0x080fe400078e3cff */
[----:B------:R-:W-:Y:S01]  /*19d0*/  LOP3.LUT R8, R5, R27, RZ, 0x3c, !PT ;  /* 0x0000001b05087212 */ /* 0x000fe200078e3cff */
[----:B------:R-:W-:Y:S01]  /*19e0*/  IMAD.IADD R5, R26, 0x1, R4 ;  /* 0x000000011a057824 */ /* 0x000fe200078e0204 */
[----:B------:R-:W-:Y:S01]  /*19f0*/  SEL R4, R13, 0xffffffe0, !P4 ;  /* 0xffffffe00d047807 */ /* 0x000fe20006000000 */
[C---:B------:R-:W-:Y:S02]  /*1a00*/  IMAD.IADD R6, R22.reuse, 0x1, R6 ;  /* 0x0000000116067824 */ /* 0x040fe400078e0206 */
[----:B------:R-:W-:Y:S01]  /*1a10*/  IMAD.IADD R8, R22, 0x1, R8 ;  /* 0x0000000116087824 */ /* 0x000fe200078e0208 */
[----:B------:R-:W-:Y:S01]  /*1a20*/  LEA R5, R5, 0x6080, 0x1 ;  /* 0x0000608005057811 */ /* 0x000fe200078e08ff */
[----:B------:R-:W-:Y:S01]  /*1a30*/  IMAD.IADD R192, R191, 0x1, R4 ;  /* 0x00000001bfc07824 */ /* 0x000fe200078e0204 */
[----:B------:R-:W-:Y:S01]  /*1a40*/  LEA R229, R6, 0x1880, 0x1 ;  /* 0x0000188006e57811 */ /* 0x000fe200078e08ff */
[----:B------:R-:W-:-:S03]  /*1a50*/  IMAD.IADD R190, R4, 0x1, R189 ;  /* 0x0000000104be7824 */ /* 0x000fc600078e02bd */
[C---:B------:R-:W-:Y:S02]  /*1a60*/  IADD3 R230, R229.reuse, 0x20, RZ ;  /* 0x00000020e5e67810 */ /* 0x040fe40007ffe0ff */
[----:B------:R-:W-:Y:S02]  /*1a70*/  @P0 IADD3 R230, R229, -0x20, RZ ;  /* 0xffffffe0e5e60810 */ /* 0x000fe40007ffe0ff */
[----:B-1----:R-:W-:-:S05]  /*1a80*/  SHF.R.S32.HI R7, RZ, 0x3, R14 ;  /* 0x00000003ff077819 */ /* 0x002fca000001140e */
[----:B------:R1:W-:Y:S04]  /*1a90*/  STL [R1+0x4c], R7 ;  /* 0x00004c0701007387 */ /* 0x0003e80000100800 */
[----:B------:R2:W-:Y:S04]  /*1aa0*/  STL [R1+0x68], R5 ;  /* 0x0000680501007387 */ /* 0x0005e80000100800 */
[----:B------:R3:W-:Y:S01]  /*1ab0*/  STL [R1+0x64], R0 ;  /* 0x0000640001007387 */ /* 0x0007e20000100800 */
[----:B-1----:R-:W-:Y:S02]  /*1ac0*/  SEL R7, R13, 0xffffffe0, !P1 ;  /* 0xffffffe00d077807 */ /* 0x002fe40004800000 */
[----:B--2---:R-:W-:-:S02]  /*1ad0*/  LEA R5, R11, 0x6080, 0x1 ;  /* 0x000060800b057811 */ /* 0x004fc400078e08ff */
        /* <DEDUP_REMOVED lines=11> */
.L_x_1755:
        /* <DEDUP_REMOVED lines=9> */
[----:B------:R-:W-:Y:S01]  /*1c20*/  CS2R R148, SRZ ;  /* 0x0000000000947805 */ /* 0x000fe2000001ff00 */
[----:B------:R-:W-:Y:S02]  /*1c30*/  ISETP.NE.U32.AND P3, PT, RZ, c[0x0][0x348], PT ;  /* 0x0000d200ff007a0c */ /* 0x000fe40003f65070 */
[----:B------:R-:W-:Y:S02]  /*1c40*/  ISETP.NE.U32.AND P5, PT, RZ, c[0x0][0x358], PT ;  /* 0x0000d600ff007a0c */ /* 0x000fe40003fa5070 */
[----:B------:R-:W-:Y:S02]  /*1c50*/  ISETP.NE.AND.EX P3, PT, RZ, c[0x0][0x34c], PT, P3 ;  /* 0x0000d300ff007a0c */ /* 0x000fe40003f65330 */
[----:B------:R-:W-:Y:S01]  /*1c60*/  ISETP.NE.AND.EX P5, PT, RZ, c[0x0][0x35c], PT, P5 ;  /* 0x0000d700ff007a0c */ /* 0x000fe20003fa5350 */
[----:B------:R-:W-:-:S02]  /*1c70*/  IMAD.MOV.U32 R147, RZ, RZ, RZ ;  /* 0x000000ffff937224 */ /* 0x000fc400078e00ff */
[----:B------:R-:W-:Y:S01]  /*1c80*/  IMAD.MOV.U32 R12, RZ, RZ, RZ ;  /* 0x000000ffff0c7224 */ /* 0x000fe200078e00ff */
[----:B--2---:R-:W-:Y:S02]  /*1c90*/  SHF.R.S32.HI R16, RZ, 0x1f, R249 ;  /* 0x0000001fff107819 */ /* 0x004fe400000114f9 */
        /* <DEDUP_REMOVED lines=16> */
[----:B------:R4:W5:Y:S04]  /*1da0*/  @P6 LDG.E R148, [R4.64] ;  /* 0x0000000604946981 */ /* 0x000968000c1e1900 */
[----:B------:R4:W-:Y:S01]  /*1db0*/  STL [R1+0x10], R16 ;  /* 0x0000101001007387 */ /* 0x0009e20000100800 */
[----:B------:R-:W-:Y:S01]  /*1dc0*/  YIELD ;  /* 0x0000000000007946 */ /* 0x000fe20003800000 */
[----:B------:R-:W-:-:S02]  /*1dd0*/  P2R R15, PR, RZ, 0x40 ;  /* 0x00000040ff0f7803 */ /* 0x000fc40000000000 */
[----:B---3--:R-:W-:Y:S01]  /*1de0*/  LOP3.LUT R251, R9, 0xffff, RZ, 0xc0, !PT ;  /* 0x0000ffff09fb7812 */ /* 0x008fe200078ec0ff */
[----:B------:R-:W-:Y:S05]  /*1df0*/  @P4 BRA `(.L_x_1596) ;  /* 0x0000005000004947 */ /* 0x000fea0003800000 */
[----:B-----5:R-:W-:Y:S01]  /*1e00*/  MOV R150, c[0x0][0x168] ;  /* 0x00005a0000967a02 */ /* 0x020fe20000000f00 */
[----:B------:R-:W-:Y:S05]  /*1e10*/  @!P3 BRA `(.L_x_1596) ;  /* 0x000000300000b947 */ /* 0x000fea0003800000 */
[----:B------:R-:W2:Y:S04]  /*1e20*/  LDG.E R8, [R6.64] ;  /* 0x0000000606087981 */ /* 0x000ea8000c1e1900 */
[----:B------:R-:W2:Y:S02]  /*1e30*/  LDG.E R0, [R6.64+0x4] ;  /* 0x0000040606007981 */ /* 0x000ea4000c1e1900 */
[----:B--2---:R-:W-:Y:S02]  /*1e40*/  IADD3 R150, -R8, R0, RZ ;  /* 0x0000000008967210 */ /* 0x004fe40007ffe1ff */
.L_x_1596:
[----:B------:R-:W-:-:S04]  /*1e50*/  ISETP.NE.U32.AND P0, PT, RZ, c[0x0][0x368], PT ;  /* 0x0000da00ff007a0c */ /* 0x000fc80003f05070 */
[----:B------:R-:W-:-:S13]  /*1e60*/  ISETP.NE.AND.EX P0, PT, RZ, c[0x0][0x36c], PT, P0 ;  /* 0x0000db00ff007a0c */ /* 0x000fda0003f05300 */
[----:B------:R-:W-:Y:S05]  /*1e70*/  @!P0 BRA `(.L_x_1597) ;  /* 0x0000004000008947 */ /* 0x000fea0003800000 */
[----:B----4-:R-:W-:-:S04]  /*1e80*/  LEA R4, P0, R249, c[0x0][0x368], 0x2 ;  /* 0x0000da00f9047a11 */ /* 0x010fc800078010ff */
[----:B------:R-:W-:-:S05]  /*1e90*/  LEA.HI.X R5, R249, c[0x0][0x36c], R16, 0x2, P0 ;  /* 0x0000db00f9057a11 */ /* 0x000fca00000f1410 */
[----:B------:R1:W5:Y:S01]  /*1ea0*/  LDG.E R7, [R4.64] ;  /* 0x0000000604077981 */ /* 0x000362000c1e1900 */
[----:B------:R-:W-:Y:S05]  /*1eb0*/  BRA `(.L_x_1598) ;  /* 0x0000005000007947 */ /* 0x000fea0003800000 */
.L_x_1597:
[----:B----4-:R-:W-:Y:S01]  /*1ec0*/  MOV R7, c[0x0][0x1d0] ;  /* 0x0000740000077a02 */ /* 0x010fe20000000f00 */
[----:B------:R-:W-:Y:S05]  /*1ed0*/  @!P6 BRA `(.L_x_1598) ;  /* 0x000000300000e947 */ /* 0x000fea0003800000 */
[----:B------:R-:W2:Y:S04]  /*1ee0*/  LDG.E R7, [R4.64] ;  /* 0x0000000604077981 */ /* 0x000ea8000c1e1900 */
[----:B------:R-:W2:Y:S02]  /*1ef0*/  LDG.E R0, [R4.64+0x4] ;  /* 0x0000040604007981 */ /* 0x000ea4000c1e1900 */
[----:B--2---:R-:W-:Y:S02]  /*1f00*/  IADD3 R7, -R7, R0, RZ ;  /* 0x0000000007077210 */ /* 0x004fe40007ffe1ff */
.L_x_1598:
        /* <DEDUP_REMOVED lines=58> */
.L_x_1600:
[----:B------:R-:W-:Y:S05]  /*22b0*/  BSYNC B0 ;  /* 0x0000000000007941 */ /* 0x000fea0003800000 */
.L_x_1599:
        /* <DEDUP_REMOVED lines=18> */
[----:B------:R-:W-:-:S04]  /*23e0*/  ISETP.NE.U32.AND P0, PT, RZ, c[0x0][0x340], PT ;  /* 0x0000d000ff007a0c */ /* 0x000fc80003f05070 */
[----:B------:R-:W-:-:S13]  /*23f0*/  ISETP.NE.AND.EX P3, PT, RZ, c[0x0][0x344], PT, P0 ;  /* 0x0000d100ff007a0c */ /* 0x000fda0003f65300 */
[----:B------:R-:W-:-:S05]  /*2400*/  @P3 IMAD.WIDE R4, R249, R13, c[0x0][0x340] ;  /* 0x0000d000f9043625 */ /* 0x000fca00078e020d */
[----:B------:R1:W2:Y:S01]  /*2410*/  @P3 LDG.E R11, [R4.64] ;  /* 0x00000006040b3981 */ /* 0x0002a2000c1e1900 */
[----:B------:R-:W-:Y:S01]  /*2420*/  SHF.R.S32.HI R3, RZ, 0x1f, R12 ;  /* 0x0000001fff037819 */ /* 0x000fe2000001140c */
[----:B------:R-:W-:Y:S01]  /*2430*/  IMAD.MOV.U32 R138, RZ, RZ, 0x30 ;  /* 0x00000030ff8a7424 */ /* 0x000fe200078e00ff */
[----:B------:R-:W-:Y:S01]  /*2440*/  IADD3 R130, P0, R238, R12, RZ ;  /* 0x0000000cee827210 */ /* 0x000fe20007f1e0ff */
[----:B------:R-:W-:Y:S01]  /*2450*/  IMAD.IADD R10, R7, 0x1, R148 ;  /* 0x00000001070a7824 */ /* 0x000fe200078e0294 */
[----:B------:R-:W-:Y:S01]  /*2460*/  IADD3 R32, R2, -0x1, RZ ;  /* 0xffffffff02207810 */ /* 0x000fe20007ffe0ff */
[----:B------:R-:W-:Y:S01]  /*2470*/  IMAD R155, R138, c[0x0][0x23c], RZ ;  /* 0x00008f008a9b7a24 */ /* 0x000fe200078e02ff */
        /* <DEDUP_REMOVED lines=9> */
[----:B------:R-:W-:Y:S01]  /*2510*/  ISETP.GE.AND P4, PT, R248, c[0x0][0x1d4], PT ;  /* 0x00007500f8007a0c */ /* 0x000fe20003f86270 */
[----:B------:R-:W-:Y:S01]  /*2520*/  IMAD.MOV.U32 R161, RZ, RZ, c[0x0][0x238] ;  /* 0x00008e00ffa17624 */ /* 0x000fe200078e00ff */
[----:B------:R-:W-:Y:S01]  /*2530*/  SHF.R.S32.HI R12, RZ, 0x1f, R10 ;  /* 0x0000001fff0c7819 */ /* 0x000fe2000001140a */
[----:B------:R-:W-:Y:S01]  /*2540*/  IMAD.MOV.U32 R154, RZ, RZ, 0x5 ;  /* 0x00000005ff9a7424 */ /* 0x000fe200078e00ff */
[----:B------:R-:W-:Y:S01]  /*2550*/  IADD3 R27, R116, 0x20, RZ ;  /* 0x00000020741b7810 */ /* 0x000fe20007ffe0ff */
[----:B------:R-:W-:Y:S01]  /*2560*/  IMAD.WIDE.U32 R8, R10, c[0x0][0x1e0], RZ ;  /* 0x000078000a087a25 */ /* 0x000fe200078e00ff */
[----:B------:R-:W-:-:S02]  /*2570*/  IADD3 R26, R116, 0x10, RZ ;  /* 0x00000010741a7810 */ /* 0x000fc40007ffe0ff */
[----:B------:R-:W-:Y:S01]  /*2580*/  SHF.L.U64.HI R154, R161, R154, c[0x0][0x23c] ;  /* 0x00008f00a19a7619 */ /* 0x000fe2000001029a */
[----:B-1----:R-:W-:Y:S01]  /*2590*/  IMAD.WIDE.U32 R4, R130, c[0x0][0x238], R246 ;  /* 0x00008e0082047a25 */ /* 0x002fe200078e00f6 */
[----:B------:R-:W-:Y:S02]  /*25a0*/  SHF.R.S32.HI R123, RZ, 0x1f, R122 ;  /* 0x0000001fff7b7819 */ /* 0x000fe4000001147a */
[----:B-----5:R-:W-:Y:S01]  /*25b0*/  SHF.R.S32.HI R31, RZ, 0x1f, R137 ;  /* 0x0000001fff1f7819 */ /* 0x020fe20000011489 */
        /* <DEDUP_REMOVED lines=10> */
[C---:B------:R-:W-:Y:S02]  /*2660*/  ISETP.GE.AND P1, PT, R6.reuse, 0x1, PT ;  /* 0x000000010600780c */ /* 0x040fe40003f26270 */
        /* <DEDUP_REMOVED lines=11> */
[----:B------:R-:W-:Y:S01]  /*2720*/  @P1 LEA R2, P2, R4, c[0x0][0x220], 0x1 ;  /* 0x0000880004021a11 */ /* 0x000fe200078408ff */
[----:B------:R-:W-:Y:S02]  /*2730*/  IMAD.MOV.U32 R164, RZ, RZ, c[0x0][0x27c] ;  /* 0x00009f00ffa47624 */ /* 0x000fe400078e00ff */
[----:B------:R-:W-:Y:S01]  /*2740*/  IMAD R5, R10, c[0x0][0x1e4], R5 ;  /* 0x000079000a057a24 */ /* 0x000fe200078e0205 */
[----:B------:R-:W-:Y:S01]  /*2750*/  @P1 LEA.HI.X R3, R4, c[0x0][0x224], R7, 0x1, P2 ;  /* 0x0000890004031a11 */ /* 0x000fe200010f0c07 */
[----:B------:R-:W-:Y:S01]  /*2760*/  IMAD.WIDE.U32 R162, R237, c[0x0][0x1e0], RZ ;  /* 0x00007800eda27a25 */ /* 0x000fe200078e00ff */
[----:B------:R-:W-:-:S03]  /*2770*/  ISETP.NE.AND P2, PT, R15, RZ, PT ;  /* 0x000000ff0f00720c */ /* 0x000fc60003f45270 */
[----:B------:R-:W-:Y:S01]  /*2780*/  @!PT LDS RZ, [RZ] ;  /* 0x00000000fffff984 */ /* 0x000fe20000000800 */
[----:B------:R-:W-:Y:S01]  /*2790*/  @!PT LDS RZ, [RZ] ;  /* 0x00000000fffff984 */ /* 0x000fe20000000800 */
[----:B------:R-:W-:Y:S01]  /*27a0*/  @!PT LDS RZ, [RZ] ;  /* 0x00000000fffff984 */ /* 0x000fe20000000800 */
[----:B------:R1:W-:Y:S01]  /*27b0*/  @P1 LDGSTS.E.BYPASS.LTC128B.128 [R6+0x3c80], [R2.64], !P6 ;  /* 0x03c8000002061fae */ /* 0x0003e2000f101d46 */
[----:B------:R-:W-:-:S03]  /*27c0*/  IMAD.IADD R5, R9, 0x1, R5 ;  /* 0x0000000109057824 */ /* 0x000fc600078e0205 */
[----:B------:R1:W-:Y:S04]  /*27d0*/  @P1 LDGSTS.E.BYPASS.LTC128B.128 [R6+0x4880], [R2.64+0x40], !P5 ;  /* 0x0488004002061fae */ /* 0x0003e8000e901d46 */
[----:B------:R1:W-:Y:S02]  /*27e0*/  @P1 LDGSTS.E.BYPASS.LTC128B.128 [R6+0x5480], [R2.64+0x80], !P4 ;  /* 0x0548008002061fae */ /* 0x0003e4000e101d46 */
[----:B-1----:R-:W-:Y:S02]  /*27f0*/  @P0 IADD3 R3, P1, R161, R4, RZ ;  /* 0x00000004a1030210 */ /* 0x002fe40007f3e0ff */
[----:B------:R-:W-:Y:S02]  /*2800*/  @P0 SHF.L.U32 R6, R236, 0x1, RZ ;  /* 0x00000001ec060819 */ /* 0x000fe400000006ff */
[----:B------:R-:W-:Y:S01]  /*2810*/  MOV R4, R8 ;  /* 0x0000000800047202 */ /* 0x000fe20000000f00 */
[----:B------:R-:W-:Y:S01]  /*2820*/  @P0 IMAD.X R7, R7, 0x1, R154, P1 ;  /* 0x0000000107070824 */ /* 0x000fe200008e069a */
[----:B------:R-:W-:-:S03]  /*2830*/  @P0 LEA R2, P1, R3, c[0x0][0x220], 0x1 ;  /* 0x0000880003020a11 */ /* 0x000fc600078208ff */
[----:B------:R-:W-:Y:S01]  /*2840*/  IMAD.WIDE.U32 R4, R251, c[0x0][0x1e8], R4 ;  /* 0x00007a00fb047a25 */ /* 0x000fe200078e0004 */
[----:B------:R-:W-:Y:S02]  /*2850*/  @P0 LEA.HI.X R3, R3, c[0x0][0x224], R7, 0x1, P1 ;  /* 0x0000890003030a11 */ /* 0x000fe400008f0c07 */
[----:B------:R-:W-:Y:S01]  /*2860*/  ISETP.GE.AND P1, PT, R26, c[0x0][0x27c], PT ;  /* 0x00009f001a007a0c */ /* 0x000fe20003f26270 */
[----:B------:R-:W-:Y:S02]  /*2870*/  IMAD R5, R251, c[0x0][0x1ec], R5 ;  /* 0x00007b00fb057a24 */ /* 0x000fe400078e0205 */
[----:B------:R1:W-:Y:S04]  /*2880*/  @P0 LDGSTS.E.BYPASS.LTC128B.128 [R6+0x4480], [R2.64], !P6 ;  /* 0x0448000002060fae */ /* 0x0003e8000f101d46 */
[----:B------:R1:W-:Y:S04]  /*2890*/  @P0 LDGSTS.E.BYPASS.LTC128B.128 [R6+0x5080], [R2.64+0x40], !P5 ;  /* 0x0508004002060fae */ /* 0x0003e8000e901d46 */
[----:B------:R1:W-:Y:S01]  /*28a0*/  @P0 LDGSTS.E.BYPASS.LTC128B.128 [R6+0x5c80], [R2.64+0x80], !P4 ;  /* 0x05c8008002060fae */ /* 0x0003e2000e101d46 */
[----:B------:R-:W-:-:S03]  /*28b0*/  ISETP.GE.AND P0, PT, R116, c[0x0][0x27c], PT ;  /* 0x00009f0074007a0c */ /* 0x000fc60003f06270 */
[----:B------:R-:W0:Y:S01]  /*28c0*/  LDGDEPBAR ;  /* 0x00000000000079af */ /* 0x000e220000000000 */
[----:B------:R-:W-:Y:S01]  /*28d0*/  WARPSYNC 0xffffffff ;  /* 0xffffffff00007948 */ /* 0x000fe20003800000 */
[----:B-1----:R-:W-:-:S05]  /*28e0*/  SHF.R.S32.HI R6, RZ, 0x1f, R237 ;  /* 0x0000001fff067819 */ /* 0x002fca00000114ed */
[----:B------:R-:W-:-:S04]  /*28f0*/  IMAD R2, R6, c[0x0][0x1e0], RZ ;  /* 0x0000780006027a24 */ /* 0x000fc800078e02ff */
[----:B------:R-:W-:-:S04]  /*2900*/  IMAD R2, R237, c[0x0][0x1e4], R2 ;  /* 0x00007900ed027a24 */ /* 0x000fc800078e0202 */
[----:B------:R-:W-:Y:S01]  /*2910*/  IMAD.IADD R132, R163, 0x1, R2 ;  /* 0x00000001a3847824 */ /* 0x000fe200078e0202 */
[----:B--2---:R-:W-:Y:S01]  /*2920*/  @P3 SHF.R.S32.HI R7, RZ, 0x1f, R11 ;  /* 0x0000001fff073819 */ /* 0x004fe2000001140b */
[----:B------:R-:W-:Y:S01]  /*2930*/  @!P3 IMAD.MOV.U32 R11, RZ, RZ, R249 ;  /* 0x000000ffff0bb224 */ /* 0x000fe200078e00f9 */
[----:B------:R-:W-:-:S04]  /*2940*/  @!P3 MOV R7, R16 ;  /* 0x000000100007b202 */ /* 0x000fc80000000f00 */
[----:B------:R-:W-:Y:S02]  /*2950*/  SEL R25, R7, RZ, !P2 ;  /* 0x000000ff07197207 */ /* 0x000fe40005000000 */
[----:B------:R-:W-:Y:S02]  /*2960*/  SEL R18, R11, RZ, !P2 ;  /* 0x000000ff0b127207 */ /* 0x000fe40005000000 */
[----:B------:R-:W-:Y:S01]  /*2970*/  ISETP.GE.AND P2, PT, R27, c[0x0][0x27c], PT ;  /* 0x00009f001b007a0c */ /* 0x000fe20003f46270 */
[----:B------:R-:W-:Y:S01]  /*2980*/  IMAD R3, R25, c[0x0][0x1f0], RZ ;  /* 0x00007c0019037a24 */ /* 0x000fe200078e02ff */
[----:B------:R-:W-:Y:S01]  /*2990*/  SHF.L.U32 R7, R164, 0x1, RZ ;  /* 0x00000001a4077819 */ /* 0x000fe200000006ff */
[----:B------:R-:W-:-:S04]  /*29a0*/  IMAD.WIDE.U32 R78, R18, c[0x0][0x1f0], R4 ;  /* 0x00007c00124e7a25 */ /* 0x000fc800078e0004 */
[----:B------:R-:W-:-:S05]  /*29b0*/  IMAD R3, R18, c[0x0][0x1f4], R3 ;  /* 0x00007d0012037a24 */ /* 0x000fca00078e0203 */
[----:B------:R-:W-:Y:S02]  /*29c0*/  IADD3 R80, R79, R3, RZ ;  /* 0x000000034f507210 */ /* 0x000fe40007ffe0ff */
[----:B------:R-:W2:Y:S04]  /*29d0*/  LDL R37, [R1+0x30] ;  /* 0x0000300001257983 */ /* 0x000ea80000100800 */
[----:B------:R-:W3:Y:S04]  /*29e0*/  LDL R36, [R1+0x38] ;  /* 0x0000380001247983 */ /* 0x000ee80000100800 */
[----:B------:R-:W4:Y:S01]  /*29f0*/  LDL R35, [R1+0x34] ;  /* 0x0000340001237983 */ /* 0x000f220000100800 */
[----:B------:R-:W-:Y:S01]  /*2a00*/  IMAD.WIDE.U32 R2, R251, c[0x0][0x260], R246 ;  /* 0x00009800fb027a25 */ /* 0x000fe200078e00f6 */
[----:B------:R-:W-:Y:S01]  /*2a10*/  IADD3 R135, P3, R237, R10, RZ ;  /* 0x0000000aed877210 */ /* 0x000fe20007f7e0ff */
[----:B------:R-:W-:Y:S01]  /*2a20*/  ULDC.U8 UR4, c[0x0][0x298] ;  /* 0x0000a60000047ab9 */ /* 0x000fe20000000000 */
[----:B------:R-:W-:Y:S01]  /*2a30*/  IADD3 R21, -R7, c[0x0][0x1d4], RZ ;  /* 0x0000750007157a10 */ /* 0x000fe20007ffe1ff */
[----:B------:R-:W-:-:S02]  /*2a40*/  IMAD R3, R251, c[0x0][0x264], R3 ;  /* 0x00009900fb037a24 */ /* 0x000fc400078e0203 */
[----:B------:R-:W-:Y:S01]  /*2a50*/  IMAD R9, R6, c[0x0][0x290], RZ ;  /* 0x0000a40006097a24 */ /* 0x000fe200078e02ff */
[CC--:B------:R-:W-:Y:S01]  /*2a60*/  SEL R19, R7.reuse, R21.reuse, !P0 ;  /* 0x0000001507137207 */ /* 0x0c0fe20004000000 */
[----:B------:R-:W-:Y:S01]  /*2a70*/  IMAD.WIDE.U32 R82, R14, c[0x0][0x268], R2 ;  /* 0x00009a000e527a25 */ /* 0x000fe200078e0002 */
[CC--:B------:R-:W-:Y:S02]  /*2a80*/  SEL R20, R7.reuse, R21.reuse, !P1 ;  /* 0x0000001507147207 */ /* 0x0c0fe40004800000 */
[----:B------:R-:W-:Y:S01]  /*2a90*/  SEL R21, R7, R21, !P2 ;  /* 0x0000001507157207 */ /* 0x000fe20005000000 */
[----:B------:R-:W-:Y:S02]  /*2aa0*/  IMAD R2, R6, c[0x0][0x280], RZ ;  /* 0x0000a00006027a24 */ /* 0x000fe400078e02ff */
[----:B------:R-:W-:Y:S01]  /*2ab0*/  IMAD R4, R13, c[0x0][0x268], RZ ;  /* 0x00009a000d047a24 */ /* 0x000fe200078e02ff */
[----:B------:R-:W-:Y:S01]  /*2ac0*/  SEL R13, RZ, c[0x0][0x27c], !P0 ;  /* 0x00009f00ff0d7a07 */ /* 0x000fe20004000000 */
[----:B------:R-:W-:-:S02]  /*2ad0*/  IMAD R8, R237, c[0x0][0x284], R2 ;  /* 0x0000a100ed087a24 */ /* 0x000fc400078e0202 */
[----:B------:R-:W-:Y:S01]  /*2ae0*/  IMAD.X R134, R12, 0x1, R6, P3 ;  /* 0x000000010c867824 */ /* 0x000fe200018e0606 */
[----:B------:R-:W-:Y:S01]  /*2af0*/  ISETP.GE.AND P3, PT, R164, 0x1, PT ;  /* 0x00000001a400780c */ /* 0x000fe20003f66270 */
[----:B------:R-:W-:-:S04]  /*2b00*/  IMAD.WIDE.U32 R2, R251, c[0x0][0x210], R116 ;  /* 0x00008400fb027a25 */ /* 0x000fc800078e0074 */
[----:B------:R-:W-:-:S04]  /*2b10*/  IMAD.WIDE.U32 R6, R237, c[0x0][0x290], R122 ;  /* 0x0000a400ed067a25 */ /* 0x000fc800078e007a */
[C---:B------:R-:W-:Y:S02]  /*2b20*/  IMAD R12, R237.reuse, c[0x0][0x294], R9 ;  /* 0x0000a500ed0c7a24 */ /* 0x040fe400078e0209 */
[----:B------:R-:W-:-:S04]  /*2b30*/  IMAD.WIDE.U32 R16, R237, c[0x0][0x290], R116 ;  /* 0x0000a400ed107a25 */ /* 0x000fc800078e0074 */
[----:B------:R-:W-:Y:S02]  /*2b40*/  IMAD R34, R14, c[0x0][0x26c], R4 ;  /* 0x00009b000e227a24 */ /* 0x000fe400078e0204 */
[----:B------:R-:W-:-:S04]  /*2b50*/  IMAD.WIDE.U32 R4, R237, c[0x0][0x280], R122 ;  /* 0x0000a000ed047a25 */ /* 0x000fc800078e007a */
[----:B------:R-:W-:Y:S02]  /*2b60*/  IMAD R11, R251, c[0x0][0x214], R3 ;  /* 0x00008500fb0b7a24 */ /* 0x000fe400078e0203 */
[----:B------:R-:W-:-:S04]  /*2b70*/  IMAD.WIDE.U32 R14, R237, c[0x0][0x280], R116 ;  /* 0x0000a000ed0e7a25 */ /* 0x000fc800078e0074 */
[----:B------:R-:W-:Y:S02]  /*2b80*/  IMAD.IADD R7, R7, 0x1, R12 ;  /* 0x0000000107077824 */ /* 0x000fe400078e020c */
[----:B------:R-:W-:Y:S01]  /*2b90*/  IMAD.IADD R3, R12, 0x1, R17 ;  /* 0x000000010c037824 */ /* 0x000fe200078e0211 */
[----:B------:R-:W-:Y:S01]  /*2ba0*/  IADD3 R12, R116, R13, RZ ;  /* 0x0000000d740c7210 */ /* 0x000fe20007ffe0ff */
[----:B------:R-:W-:Y:S01]  /*2bb0*/  IMAD.IADD R9, R5, 0x1, R8 ;  /* 0x0000000105097824 */ /* 0x000fe200078e0208 */
[----:B------:R-:W-:Y:S01]  /*2bc0*/  SEL R13, RZ, c[0x0][0x27c], !P1 ;  /* 0x00009f00ff0d7a07 */ /* 0x000fe20004800000 */
[----:B------:R-:W-:Y:S01]  /*2bd0*/  IMAD.IADD R5, R8, 0x1, R15 ;  /* 0x0000000108057824 */ /* 0x000fe200078e020f */
[----:B------:R-:W-:Y:S01]  /*2be0*/  SHF.R.S32.HI R17, RZ, 0x1f, R19 ;  /* 0x0000001fff117819 */ /* 0x000fe20000011413 */
[----:B------:R-:W-:Y:S01]  /*2bf0*/  IMAD.MOV.U32 R10, RZ, RZ, R2 ;  /* 0x000000ffff0a7224 */ /* 0x000fe200078e0002 */
[----:B------:R-:W-:Y:S01]  /*2c00*/  IADD3 R129, P1, P0, R78, R162, R116 ;  /* 0x000000a24e817210 */ /* 0x000fe2000783e074 */
[----:B------:R-:W-:Y:S01]  /*2c10*/  IMAD.MOV.U32 R8, RZ, RZ, R4 ;  /* 0x000000ffff087224 */ /* 0x000fe200078e0004 */
[----:B------:R-:W-:Y:S01]  /*2c20*/  LEA.HI R30, R17, R19, RZ, 0x4 ;  /* 0x00000013111e7211 */ /* 0x000fe200078f20ff */
[----:B------:R-:W-:Y:S01]  /*2c30*/  IMAD.MOV.U32 R4, RZ, RZ, R14 ;  /* 0x000000ffff047224 */ /* 0x000fe200078e000e */
[----:B------:R-:W-:Y:S01]  /*2c40*/  SHF.R.S32.HI R14, RZ, 0x1f, R12 ;  /* 0x0000001fff0e7819 */ /* 0x000fe2000001140c */
[----:B------:R-:W-:Y:S01]  /*2c50*/  IMAD.MOV.U32 R2, RZ, RZ, R16 ;  /* 0x000000ffff027224 */ /* 0x000fe200078e0010 */
[----:B------:R-:W-:Y:S01]  /*2c60*/  SEL R16, RZ, c[0x0][0x27c], !P2 ;  /* 0x00009f00ff107a07 */ /* 0x000fe20005000000 */
[----:B------:R-:W-:Y:S01]  /*2c70*/  IMAD.IADD R13, R26, 0x1, R13 ;  /* 0x000000011a0d7824 */ /* 0x000fe200078e020d */
[-C--:B------:R-:W-:Y:S01]  /*2c80*/  LEA.HI R15, R14, R12.reuse, RZ, 0x3 ;  /* 0x0000000c0e0f7211 */ /* 0x080fe200078f18ff */
[----:B------:R-:W-:Y:S01]  /*2c90*/  IMAD.WIDE.U32 R100, R18, c[0x0][0x218], R10 ;  /* 0x0000860012647a25 */ /* 0x000fe200078e000a */
[----:B------:R-:W-:-:S02]  /*2ca0*/  LEA.HI R23, R14, R12, RZ, 0x5 ;  /* 0x0000000c0e177211 */ /* 0x000fc400078f28ff */
[----:B------:R-:W-:Y:S01]  /*2cb0*/  SHF.R.S32.HI R19, RZ, 0x1f, R20 ;  /* 0x0000001fff137819 */ /* 0x000fe20000011414 */
[----:B------:R-:W-:Y:S01]  /*2cc0*/  IMAD.IADD R12, R27, 0x1, R16 ;  /* 0x000000011b0c7824 */ /* 0x000fe200078e0210 */
[----:B------:R-:W-:Y:S01]  /*2cd0*/  SHF.R.S32.HI R16, RZ, 0x1f, R13 ;  /* 0x0000001fff107819 */ /* 0x000fe2000001140d */
[C---:B------:R-:W-:Y:S01]  /*2ce0*/  IMAD R151, R138.reuse, c[0x0][0x1e4], RZ ;  /* 0x000079008a977a24 */ /* 0x040fe200078e02ff */
[----:B------:R-:W-:Y:S01]  /*2cf0*/  LEA.HI R29, R19, R20, RZ, 0x4 ;  /* 0x00000014131d7211 */ /* 0x000fe200078f20ff */
[----:B------:R-:W-:Y:S01]  /*2d00*/  IMAD R152, R138, c[0x0][0x284], RZ ;  /* 0x0000a1008a987a24 */ /* 0x000fe200078e02ff */
[-C--:B------:R-:W-:Y:S01]  /*2d10*/  LEA.HI R14, R16, R13.reuse, RZ, 0x3 ;  /* 0x0000000d100e7211 */ /* 0x080fe200078f18ff */
[----:B------:R-:W-:Y:S01]  /*2d20*/  IMAD R153, R138, c[0x0][0x294], RZ ;  /* 0x0000a5008a997a24 */ /* 0x000fe200078e02ff */
[----:B------:R-:W-:Y:S01]  /*2d30*/  LEA.HI R22, R16, R13, RZ, 0x5 ;  /* 0x0000000d10167211 */ /* 0x000fe200078f28ff */
[----:B------:R-:W-:Y:S01]  /*2d40*/  IMAD.WIDE.U32 R142, R138, c[0x0][0x1e0], RZ ;  /* 0x000078008a8e7a25 */ /* 0x000fe200078e00ff */
[----:B------:R-:W-:-:S02]  /*2d50*/  SHF.R.S32.HI R16, RZ, 0x1f, R21 ;  /* 0x0000001fff107819 */ /* 0x000fc40000011415 */
[----:B------:R-:W-:Y:S01]  /*2d60*/  SHF.R.S32.HI R17, RZ, 0x1f, R12 ;  /* 0x0000001fff117819 */ /* 0x000fe2000001140c */
[----:B------:R-:W-:Y:S01]  /*2d70*/  IMAD.WIDE.U32 R140, R138, c[0x0][0x280], RZ ;  /* 0x0000a0008a8c7a25 */ /* 0x000fe200078e00ff */
[----:B------:R-:W-:Y:S02]  /*2d80*/  LEA.HI R24, R16, R21, RZ, 0x4 ;  /* 0x0000001510187211 */ /* 0x000fe400078f20ff */
[-C--:B------:R-:W-:Y:S01]  /*2d90*/  LEA.HI R13, R17, R12.reuse, RZ, 0x3 ;  /* 0x0000000c110d7211 */ /* 0x080fe200078f18ff */
[----:B------:R-:W-:Y:S01]  /*2da0*/  IMAD R21, R25, c[0x0][0x218], RZ ;  /* 0x0000860019157a24 */ /* 0x000fe200078e02ff */
[----:B------:R-:W-:Y:S01]  /*2db0*/  LEA.HI R28, R17, R12, RZ, 0x5 ;  /* 0x0000000c111c7211 */ /* 0x000fe200078f28ff */
[----:B------:R-:W-:Y:S01]  /*2dc0*/  IMAD.WIDE.U32 R138, R138, c[0x0][0x290], RZ ;  /* 0x0000a4008a8a7a25 */ /* 0x000fe200078e00ff */
[----:B------:R-:W-:Y:S02]  /*2dd0*/  SHF.R.S32.HI R16, RZ, 0x5, R23 ;  /* 0x00000005ff107819 */ /* 0x000fe40000011417 */
[----:B------:R-:W-:Y:S01]  /*2de0*/  SHF.R.S32.HI R12, RZ, 0x5, R22 ;  /* 0x00000005ff0c7819 */ /* 0x000fe20000011416 */
[----:B------:R-:W-:Y:S01]  /*2df0*/  IMAD R23, R18, c[0x0][0x21c], R21 ;  /* 0x0000870012177a24 */ /* 0x000fe200078e0215 */
[----:B------:R-:W-:Y:S01]  /*2e00*/  SHF.R.S32.HI R10, RZ, 0x4, R30 ;  /* 0x00000004ff0a7819 */ /* 0x000fe2000001141e */
[----:B------:R-:W-:Y:S01]  /*2e10*/  IMAD.WIDE.U32 R96, R137, c[0x0][0x280], R8 ;  /* 0x0000a00089607a25 */ /* 0x000fe200078e0008 */
[----:B------:R-:W-:-:S02]  /*2e20*/  SHF.R.S32.HI R11, RZ, 0x4, R29 ;  /* 0x00000004ff0b7819 */ /* 0x000fc4000001141d */
[----:B------:R-:W-:Y:S01]  /*2e30*/  SHF.R.S32.HI R18, RZ, 0x5, R28 ;  /* 0x00000005ff127819 */ /* 0x000fe2000001141c */
[C---:B------:R-:W-:Y:S01]  /*2e40*/  IMAD.WIDE.U32 R94, R137.reuse, c[0x0][0x290], R6 ;  /* 0x0000a400895e7a25 */ /* 0x040fe200078e0006 */
[C---:B------:R-:W-:Y:S02]  /*2e50*/  LEA.HI.SX32 R11, R14.reuse, R11, 0x1d ;  /* 0x0000000b0e0b7211 */ /* 0x040fe400078feaff */
[----:B------:R-:W-:Y:S01]  /*2e60*/  ISETP.NE.AND P2, PT, RZ, UR4, PT ;  /* 0x00000004ff007c0c */ /* 0x000fe2000bf45270 */
[----:B------:R-:W-:Y:S01]  /*2e70*/  IMAD.WIDE.U32 R92, R137, c[0x0][0x280], R4 ;  /* 0x0000a000895c7a25 */ /* 0x000fe200078e0004 */
[----:B------:R-:W-:Y:S02]  /*2e80*/  LOP3.LUT R104, R15, 0xfffffff8, RZ, 0xc0, !PT ;  /* 0xfffffff80f687812 */ /* 0x000fe400078ec0ff */
[----:B------:R-:W-:Y:S01]  /*2e90*/  LOP3.LUT R103, R14, 0xfffffff8, RZ, 0xc0, !PT ;  /* 0xfffffff80e677812 */ /* 0x000fe200078ec0ff */
[----:B------:R-:W-:Y:S01]  /*2ea0*/  IMAD.SHL.U32 R84, R11, 0x8, RZ ;  /* 0x000000080b547824 */ /* 0x000fe200078e00ff */
[----:B------:R-:W-:Y:S01]  /*2eb0*/  LOP3.LUT R102, R13, 0xfffffff8, RZ, 0xc0, !PT ;  /* 0xfffffff80d667812 */ /* 0x000fe200078ec0ff */
[----:B------:R-:W-:Y:S01]  /*2ec0*/  IMAD.WIDE.U32 R90, R137, c[0x0][0x290], R2 ;  /* 0x0000a400895a7a25 */ /* 0x000fe200078e0002 */
[----:B------:R-:W-:-:S02]  /*2ed0*/  P2R R128, PR, RZ, 0x4 ;  /* 0x00000004ff807803 */ /* 0x000fc40000000000 */
        /* <DEDUP_REMOVED lines=8> */
[----:B------:R-:W-:Y:S02]  /*2f60*/  SHF.R.S32.HI R113, RZ, 0x1f, R102 ;  /* 0x0000001fff717819 */ /* 0x000fe40000011466 */
[----:B------:R-:W-:-:S02]  /*2f70*/  SHF.R.S32.HI R109, RZ, 0x1f, R84 ;  /* 0x0000001fff6d7819 */ /* 0x000fc40000011454 */
[C---:B--2---:R-:W-:Y:S02]  /*2f80*/  LOP3.LUT R19, R37.reuse, 0x18, R14, 0xf8, !PT ;  /* 0x0000001825137812 */ /* 0x044fe400078ef80e */
[----:B------:R-:W-:Y:S01]  /*2f90*/  LOP3.LUT R17, R37, 0x18, R15, 0xf8, !PT ;  /* 0x0000001825117812 */ /* 0x000fe200078ef80f */
[--C-:B---3--:R-:W-:Y:S02]  /*2fa0*/  IMAD R20, R16, 0x600, R36.reuse ;  /* 0x0000060010147824 */ /* 0x108fe400078e0224 */
[--C-:B------:R-:W-:Y:S01]  /*2fb0*/  IMAD R16, R12, 0x600, R36.reuse ;  /* 0x000006000c107824 */ /* 0x100fe200078e0224 */
[-C--:B----4-:R-:W-:Y:S01]  /*2fc0*/  LOP3.LUT R12, R19, R35.reuse, RZ, 0x3c, !PT ;  /* 0x00000023130c7212 */ /* 0x090fe200078e3cff */
[----:B------:R-:W-:Y:S01]  /*2fd0*/  IMAD R22, R18, 0x600, R36 ;  /* 0x0000060012167824 */ /* 0x000fe200078e0224 */
[----:B------:R-:W-:Y:S02]  /*2fe0*/  LOP3.LUT R17, R17, R35, RZ, 0x3c, !PT ;  /* 0x0000002311117212 */ /* 0x000fe400078e3cff */
[----:B------:R-:W-:-:S02]  /*2ff0*/  IADD3 R25, R16, R12, RZ ;  /* 0x0000000c10197210 */ /* 0x000fc40007ffe0ff */
[----:B------:R-:W-:Y:S01]  /*3000*/  SHF.R.S32.HI R16, RZ, 0x4, R24 ;  /* 0x00000004ff107819 */ /* 0x000fe20000011418 */
[----:B------:R-:W-:Y:S01]  /*3010*/  IMAD.IADD R33, R20, 0x1, R17 ;  /* 0x0000000114217824 */ /* 0x000fe200078e0211 */
[----:B------:R-:W-:Y:S02]  /*3020*/  LEA.HI.SX32 R12, R15, R10, 0x1d ;  /* 0x0000000a0f0c7211 */ /* 0x000fe400078feaff */
[----:B------:R-:W-:Y:S01]  /*3030*/  LEA.HI.SX32 R10, R13, R16, 0x1d ;  /* 0x000000100d0a7211 */ /* 0x000fe200078feaff */
[----:B------:R-:W-:Y:S01]  /*3040*/  IMAD.SHL.U32 R119, R33, 0x2, RZ ;  /* 0x0000000221777824 */ /* 0x000fe200078e00ff */
[----:B------:R-:W-:Y:S01]  /*3050*/  SHF.R.S32.HI R17, RZ, 0x1f, R12 ;  /* 0x0000001fff117819 */ /* 0x000fe2000001140c */
[----:B------:R-:W-:Y:S01]  /*3060*/  IMAD.SHL.U32 R85, R12, 0x8, RZ ;  /* 0x000000080c557824 */ /* 0x000fe200078e00ff */
[----:B------:R-:W-:Y:S01]  /*3070*/  SHF.R.S32.HI R16, RZ, 0x1f, R11 ;  /* 0x0000001fff107819 */ /* 0x000fe2000001140b */
[----:B------:R-:W-:Y:S01]  /*3080*/  IMAD.SHL.U32 R86, R10, 0x8, RZ ;  /* 0x000000080a567824 */ /* 0x000fe200078e00ff */
[----:B------:R-:W-:-:S02]  /*3090*/  SHF.R.S32.HI R18, RZ, 0x1f, R10 ;  /* 0x0000001fff127819 */ /* 0x000fc4000001140a */
[----:B------:R-:W-:Y:S02]  /*30a0*/  LEA.HI R19, R17, R12, RZ, 0x2 ;  /* 0x0000000c11137211 */ /* 0x000fe400078f10ff */
[----:B------:R-:W-:Y:S02]  /*30b0*/  LEA.HI R17, R16, R11, RZ, 0x2 ;  /* 0x0000000b10117211 */ /* 0x000fe400078f10ff */
[----:B------:R-:W-:Y:S02]  /*30c0*/  LEA.HI R11, R18, R10, RZ, 0x2 ;  /* 0x0000000a120b7211 */ /* 0x000fe400078f10ff */
[C---:B------:R-:W-:Y:S02]  /*30d0*/  LOP3.LUT R20, R37.reuse, 0x18, R13, 0xf8, !PT ;  /* 0x0000001825147812 */ /* 0x040fe400078ef80d */
[----:B------:R-:W-:Y:S02]  /*30e0*/  LOP3.LUT R16, R37, 0x18, R85, 0xf8, !PT ;  /* 0x0000001825107812 */ /* 0x000fe400078ef855 */
[----:B------:R-:W-:-:S02]  /*30f0*/  SHF.R.S32.HI R17, RZ, 0x2, R17 ;  /* 0x00000002ff117819 */ /* 0x000fc40000011411 */
[----:B------:R-:W-:Y:S02]  /*3100*/  SHF.R.S32.HI R10, RZ, 0x2, R11 ;  /* 0x00000002ff0a7819 */ /* 0x000fe4000001140b */
[-C--:B------:R-:W-:Y:S02]  /*3110*/  LOP3.LUT R21, R20, R35.reuse, RZ, 0x3c, !PT ;  /* 0x0000002314157212 */ /* 0x080fe400078e3cff */
[C---:B------:R-:W-:Y:S01]  /*3120*/  LOP3.LUT R12, R37.reuse, 0x18, R84, 0xf8, !PT ;  /* 0x00000018250c7812 */ /* 0x040fe200078ef854 */
[----:B------:R-:W-:Y:S01]  /*3130*/  IMAD R11, R10, 0x600, R36 ;  /* 0x000006000a0b7824 */ /* 0x000fe200078e0224 */
[----:B------:R-:W-:Y:S02]  /*3140*/  LOP3.LUT R20, R37, 0x18, R86, 0xf8, !PT ;  /* 0x0000001825147812 */ /* 0x000fe400078ef856 */
[----:B------:R-:W-:Y:S02]  /*3150*/  SHF.R.S32.HI R18, RZ, 0x2, R19 ;  /* 0x00000002ff127819 */ /* 0x000fe40000011413 */
[-C--:B------:R-:W-:Y:S01]  /*3160*/  LOP3.LUT R19, R16, R35.reuse, RZ, 0x3c, !PT ;  /* 0x0000002310137212 */ /* 0x080fe200078e3cff */
[--C-:B------:R-:W-:Y:S01]  /*3170*/  IMAD R16, R17, 0x600, R36.reuse ;  /* 0x0000060011107824 */ /* 0x100fe200078e0224 */
[-C--:B------:R-:W-:Y:S01]  /*3180*/  LOP3.LUT R12, R12, R35.reuse, RZ, 0x3c, !PT ;  /* 0x000000230c0c7212 */ /* 0x080fe200078e3cff */
[----:B------:R-:W-:Y:S01]  /*3190*/  IMAD R18, R18, 0x600, R36 ;  /* 0x0000060012127824 */ /* 0x000fe200078e0224 */
[----:B------:R-:W-:Y:S01]  /*31a0*/  LOP3.LUT R10, R20, R35, RZ, 0x3c, !PT ;  /* 0x00000023140a7212 */ /* 0x000fe200078e3cff */
[----:B------:R-:W-:Y:S01]  /*31b0*/  IMAD.IADD R17, R22, 0x1, R21 ;  /* 0x0000000116117824 */ /* 0x000fe200078e0215 */
[----:B------:R-:W-:Y:S01]  /*31c0*/  IADD3 R16, R16, R12, RZ ;  /* 0x0000000c10107210 */ /* 0x000fe20007ffe0ff */
[----:B------:R-:W-:Y:S01]  /*31d0*/  IMAD.IADD R18, R18, 0x1, R19 ;  /* 0x0000000112127824 */ /* 0x000fe200078e0213 */
[----:B------:R-:W-:Y:S01]  /*31e0*/  SHF.L.U32 R118, R25, 0x1, RZ ;  /* 0x0000000119767819 */ /* 0x000fe200000006ff */
[----:B------:R-:W-:Y:S01]  /*31f0*/  IMAD.IADD R12, R11, 0x1, R10 ;  /* 0x000000010b0c7824 */ /* 0x000fe200078e020a */
[----:B------:R-:W-:Y:S01]  /*3200*/  SHF.R.S32.HI R110, RZ, 0x1f, R85 ;  /* 0x0000001fff6e7819 */ /* 0x000fe20000011455 */
[C---:B------:R-:W-:Y:S01]  /*3210*/  IMAD R11, R31.reuse, c[0x0][0x280], RZ ;  /* 0x0000a0001f0b7a24 */ /* 0x040fe200078e02ff */
[----:B------:R-:W-:Y:S01]  /*3220*/  SHF.R.S32.HI R108, RZ, 0x1f, R86 ;  /* 0x0000001fff6c7819 */ /* 0x000fe20000011456 */
[----:B------:R-:W-:-:S02]  /*3230*/  IMAD R10, R31, c[0x0][0x290], RZ ;  /* 0x0000a4001f0a7a24 */ /* 0x000fc400078e02ff */
[C---:B------:R-:W-:Y:S02]  /*3240*/  IMAD R11, R137.reuse, c[0x0][0x284], R11 ;  /* 0x0000a100890b7a24 */ /* 0x040fe400078e020b */
[----:B------:R-:W-:Y:S02]  /*3250*/  IMAD R10, R137, c[0x0][0x294], R10 ;  /* 0x0000a500890a7a24 */ /* 0x000fe400078e020a */
[----:B------:R-:W-:Y:S02]  /*3260*/  IMAD.IADD R125, R97, 0x1, R11 ;  /* 0x00000001617d7824 */ /* 0x000fe400078e020b */
[----:B------:R-:W-:Y:S02]  /*3270*/  IMAD.IADD R120, R11, 0x1, R93 ;  /* 0x000000010b787824 */ /* 0x000fe400078e025d */
[----:B------:R-:W-:Y:S02]  /*3280*/  IMAD.IADD R124, R95, 0x1, R10 ;  /* 0x000000015f7c7824 */ /* 0x000fe400078e020a */
[----:B------:R-:W-:-:S02]  /*3290*/  IMAD.IADD R112, R10, 0x1, R91 ;  /* 0x000000010a707824 */ /* 0x000fc400078e025b */
[----:B------:R-:W-:Y:S02]  /*32a0*/  IMAD.SHL.U32 R111, R17, 0x2, RZ ;  /* 0x00000002116f7824 */ /* 0x000fe400078e00ff */
[----:B------:R-:W-:Y:S02]  /*32b0*/  IMAD.SHL.U32 R107, R18, 0x2, RZ ;  /* 0x00000002126b7824 */ /* 0x000fe400078e00ff */
[----:B------:R-:W-:Y:S02]  /*32c0*/  IMAD.SHL.U32 R106, R16, 0x2, RZ ;  /* 0x00000002106a7824 */ /* 0x000fe400078e00ff */
[----:B------:R-:W-:Y:S01]  /*32d0*/  IMAD.SHL.U32 R105, R12, 0x2, RZ ;  /* 0x000000020c697824 */ /* 0x000fe200078e00ff */
[----:B------:R-:W-:Y:S06]  /*32e0*/  BAR.SYNC.DEFER_BLOCKING 0x0 ;  /* 0x0000000000007b1d */ /* 0x000fec0000010000 */
.L_x_1628:
        /* <DEDUP_REMOVED lines=86> */
.L_x_1606:
[----:B------:R-:W-:Y:S05]  /*3850*/  BSYNC B0 ;  /* 0x0000000000007941 */ /* 0x000fea0003800000 */
.L_x_1605:
        /* <DEDUP_REMOVED lines=89> */
.L_x_1609:
[----:B------:R-:W-:Y:S05]  /*3df0*/  BSYNC B0 ;  /* 0x0000000000007941 */ /* 0x000fea0003800000 */
.L_x_1608:
        /* <DEDUP_REMOVED lines=56> */
.L_x_1611:
[----:B------:R-:W-:Y:S05]  /*4180*/  BSYNC B0 ;  /* 0x0000000000007941 */ /* 0x000fea0003800000 */
.L_x_1610:
        /* <DEDUP_REMOVED lines=56> */
.L_x_1613:
[----:B------:R-:W-:Y:S05]  /*4510*/  BSYNC B0 ;  /* 0x0000000000007941 */ /* 0x000fea0003800000 */
.L_x_1612:
        /* <DEDUP_REMOVED lines=57> */
.L_x_1615:
[----:B------:R-:W-:Y:S05]  /*48b0*/  BSYNC B0 ;  /* 0x0000000000007941 */ /* 0x000fea0003800000 */
.L_x_1614:
        /* <DEDUP_REMOVED lines=57> */
.L_x_1617:
[----:B------:R-:W-:Y:S05]  /*4c50*/  BSYNC B0 ;  /* 0x0000000000007941 */ /* 0x000fea0003800000 */
.L_x_1616:
        /* <DEDUP_REMOVED lines=57> */
.L_x_1604:
        /* <DEDUP_REMOVED lines=47> */
.L_x_1619:
[----:B------:R-:W-:Y:S05]  /*52e0*/  BSYNC B0 ;  /* 0x0000000000007941 */ /* 0x000fea0003800000 */
.L_x_1618:
        /* <DEDUP_REMOVED lines=149> */
.L_x_1621:
[----:B------:R-:W-:Y:S05]  /*5c40*/  BSYNC B0 ;  /* 0x0000000000007941 */ /* 0x000fea0003800000 */
.L_x_1620:
        /* <DEDUP_REMOVED lines=115> */
.L_x_1623:
[----:B------:R-:W-:Y:S05]  /*6380*/  BSYNC B0 ;  /* 0x0000000000007941 */ /* 0x000fea0003800000 */
.L_x_1622:
        /* <DEDUP_REMOVED lines=115> */
.L_x_1603:
        /* <DEDUP_REMOVED lines=26> */
.L_x_1607:
[----:B------:R-:W-:Y:S05]  /*6c60*/  BSYNC B1 ;  /* 0x0000000000017941 */ /* 0x000fea0003800000 */
.L_x_1602:
        /* <DEDUP_REMOVED lines=8> */
[----:B------:R-:W-:Y:S05]  /*6cf0*/  @P0 IADD3 R5, P1, R4, 0x20, RZ ;  /* 0x0000002004050810 */ /* 0x000fea0007f3e0ff */
[----:B------:R-:W-:Y:S01]  /*6d00*/  @P0 IMAD.X R10, RZ, RZ, R2, P1 ;  /* 0x000000ffff0a0224 */ /* 0x000fe200008e0602 */
[----:B------:R-:W-:Y:S11]  /*6d10*/  ISETP.GE.AND P1, PT, R3, 0x1, PT ;  /* 0x000000010300780c */ /* 0x000ff60003f26270 */
[----:B------:R-:W-:Y:S02]  /*6d20*/  @!UPT UIADD3 URZ, URZ, URZ, URZ ;  /* 0x0000003f3f3ff290 */ /* 0x000fe4000fffe03f */
[----:B------:R-:W-:Y:S01]  /*6d30*/  @P1 IMAD R6, R2, c[0x0][0x258], RZ ;  /* 0x0000960002061a24 */ /* 0x000fe200078e02ff */
[----:B------:R-:W-:Y:S01]  /*6d40*/  @P1 MOV R2, R82 ;  /* 0x0000005200021202 */ /* 0x000fe20000000f00 */
[----:B------:R-:W-:Y:S04]  /*6d50*/  @P1 IMAD.MOV.U32 R3, RZ, RZ, R87 ;  /* 0x000000ffff031224 */ /* 0x000fe800078e0057 */
[C---:B------:R-:W-:Y:S04]  /*6d60*/  @P1 IMAD.WIDE.U32 R2, R4.reuse, c[0x0][0x258], R2 ;  /* 0x0000960004021a25 */ /* 0x040fe800078e0002 */
[----:B------:R-:W-:Y:S01]  /*6d70*/  @P1 IMAD R4, R4, c[0x0][0x25c], R6 ;  /* 0x0000970004041a24 */ /* 0x000fe200078e0206 */
[----:B------:R-:W-:Y:S04]  /*6d80*/  @P1 LEA R6, P2, R2, c[0x0][0x250], 0x1 ;  /* 0x0000940002061a11 */ /* 0x000fe800078408ff */
[----:B------:R-:W-:Y:S01]  /*6d90*/  @P1 IADD3 R3, R3, R4, RZ ;  /* 0x0000000403031210 */ /* 0x000fe20007ffe0ff */
[----:B------:R-:W-:Y:S03]  /*6da0*/  @P0 IMAD R4, R10, c[0x0][0x258], RZ ;  /* 0x000096000a040a24 */ /* 0x000fe600078e02ff */
[----:B------:R-:W-:Y:S01]  /*6db0*/  @P1 LEA.HI.X R7, R2, c[0x0][0x254], R3, 0x1, P2 ;  /* 0x0000950002071a11 */ /* 0x000fe200010f0c03 */
[----:B------:R-:W-:Y:S01]  /*6dc0*/  @P0 IMAD.MOV.U32 R2, RZ, RZ, R82 ;  /* 0x000000ffff020224 */ /* 0x000fe200078e0052 */
[----:B------:R-:W-:Y:S05]  /*6dd0*/  @P0 MOV R3, R87 ;  /* 0x0000005700030202 */ /* 0x000fea0000000f00 */
[C---:B------:R-:W-:Y:S04]  /*6de0*/  @P0 IMAD.WIDE.U32 R2, R5.reuse, c[0x0][0x258], R2 ;  /* 0x0000960005020a25 */ /* 0x040fe800078e0002 */
[----:B------:R-:W-:Y:S01]  /*6df0*/  @P0 IMAD R5, R5, c[0x0][0x25c], R4 ;  /* 0x0000970005050a24 */ /* 0x000fe200078e0204 */
[C---:B------:R-:W-:Y:S03]  /*6e00*/  @P0 LEA R4, P2, R2.reuse, c[0x0][0x250], 0x1 ;  /* 0x0000940002040a11 */ /* 0x040fe600078408ff */
[----:B------:R-:W-:Y:S05]  /*6e10*/  @P0 IMAD.IADD R3, R3, 0x1, R5 ;  /* 0x0000000103030824 */ /* 0x000fea00078e0205 */
[----:B------:R-:W-:Y:S02]  /*6e20*/  @P0 LEA.HI.X R5, R2, c[0x0][0x254], R3, 0x1, P2 ;  /* 0x0000950002050a11 */ /* 0x000fe400010f0c03 */
[C---:B------:R-:W-:Y:S02]  /*6e30*/  @P1 SHF.L.U32 R3, R236.reuse, 0x1, RZ ;  /* 0x00000001ec031819 */ /* 0x040fe400000006ff */
[----:B------:R-:W-:Y:S03]  /*6e40*/  @P0 SHF.L.U32 R2, R236, 0x1, RZ ;  /* 0x00000001ec020819 */ /* 0x000fe600000006ff */
        /* <DEDUP_REMOVED lines=49> */
.L_x_1625:
[----:B-1----:R-:W-:Y:S05]  /*7160*/  BSYNC B0 ;  /* 0x0000000000007941 */ /* 0x002fea0003800000 */
.L_x_1624:
        /* <DEDUP_REMOVED lines=33> */
.L_x_1627:
[----:B------:R-:W-:Y:S05]  /*7380*/  BSYNC B0 ;  /* 0x0000000000007941 */ /* 0x000fea0003800000 */
.L_x_1626:
[----:B------:R-:W0:Y:S01]  /*7390*/  LDGDEPBAR ;  /* 0x00000000000079af */ /* 0x000e220000000000 */
[----:B------:R-:W-:Y:S01]  /*73a0*/  IADD3 R32, R32, -0x1, RZ ;  /* 0xffffffff20207810 */ /* 0x000fe20007ffe0ff */
[----:B------:R-:W-:-:S05]  /*73b0*/  @P3 BRA `(.L_x_1628) ;  /* 0xffffbf3000003947 */ /* 0x000fca000383ffff */
[----:B------:R-:W-:Y:S01]  /*73c0*/  WARPSYNC 0xffffffff ;  /* 0xffffffff00007948 */ /* 0x000fe20003800000 */
[----:B------:R-:W-:Y:S06]  /*73d0*/  BAR.SYNC.DEFER_BLOCKING 0x0 ;  /* 0x0000000000007b1d */ /* 0x000fec0000010000 */
.L_x_1601:
        /* <DEDUP_REMOVED lines=33> */
.L_x_1630:
[----:B------:R-:W-:Y:S05]  /*75f0*/  BSYNC B0 ;  /* 0x0000000000007941 */ /* 0x000fea0003800000 */
.L_x_1629:
        /* <DEDUP_REMOVED lines=53> */
[----:B------:R-:W-:-:S04]  /*7950*/  PRMT R0, RZ, 0x7610, R0 ;  /* 0x00007610ff007816 */ /* 0x000fc80000000000 */
[----:B------:R-:W-:-:S04]  /*7960*/  IMNMX R225, R146, R2, PT ;  /* 0x0000000292e17217 */ /* 0x000fc80003800200 */
[----:B------:R-:W-:-:S13]  /*7970*/  ISETP.GT.AND P0, PT, R225, R250, PT ;  /* 0x000000fae100720c */ /* 0x000fda0003f04270 */
[----:B------:R-:W-:Y:S05]  /*7980*/  @!P0 BRA `(.L_x_1631) ;  /* 0x0000bc8000008947 */ /* 0x000fea0003800000 */
[----:B------:R-:W2:Y:S01]  /*7990*/  LDL R17, [R1+0x4] ;  /* 0x0000040001117983 */ /* 0x000ea20000100800 */
[----:B------:R-:W-:-:S03]  /*79a0*/  ISETP.NE.U32.AND P0, PT, RZ, c[0x0][0x340], PT ;  /* 0x0000d000ff007a0c */ /* 0x000fc60003f05070 */
[----:B------:R-:W3:Y:S01]  /*79b0*/  LDL R18, [R1+0x10] ;  /* 0x0000100001127983 */ /* 0x000ee20000100800 */
[----:B------:R-:W-:-:S13]  /*79c0*/  ISETP.NE.AND.EX P1, PT, RZ, c[0x0][0x344], PT, P0 ;  /* 0x0000d100ff007a0c */ /* 0x000fda0003f25300 */
[----:B------:R-:W-:-:S04]  /*79d0*/  @P1 IMAD.MOV.U32 R2, RZ, RZ, 0x4 ;  /* 0x00000004ff021424 */ /* 0x000fc800078e00ff */
[----:B------:R-:W-:-:S05]  /*79e0*/  @P1 IMAD.WIDE R2, R249, R2, c[0x0][0x340] ;  /* 0x0000d000f9021625 */ /* 0x000fca00078e0202 */
[----:B------:R1:W4:Y:S04]  /*79f0*/  @P1 LDG.E R13, [R2.64] ;  /* 0x00000006020d1981 */ /* 0x000328000c1e1900 */
[----:B------:R-:W1:Y:S01]  /*7a00*/  S2R R11, SR_TID.X ;  /* 0x00000000000b7919 */ /* 0x000e620000002100 */
[----:B------:R-:W-:Y:S01]  /*7a10*/  SHF.R.S32.HI R0, RZ, 0x1f, R147 ;  /* 0x0000001fff007819 */ /* 0x000fe20000011493 */
[----:B------:R-:W-:-:S04]  /*7a20*/  IMAD.MOV.U32 R6, RZ, RZ, c[0x0][0x2c4] ;  /* 0x0000b100ff067624 */ /* 0x000fc800078e00ff */
[----:B------:R-:W-:Y:S01]  /*7a30*/  IMAD R0, R0, c[0x0][0x178], RZ ;  /* 0x00005e0000007a24 */ /* 0x000fe200078e02ff */
[----:B------:R-:W-:-:S03]  /*7a40*/  SHF.R.S32.HI R5, RZ, 0x1f, R9 ;  /* 0x0000001fff057819 */ /* 0x000fc60000011409 */
[----:B------:R-:W-:Y:S01]  /*7a50*/  IMAD R4, R147, c[0x0][0x17c], R0 ;  /* 0x00005f0093047a24 */ /* 0x000fe200078e0200 */
[----:B------:R-:W-:Y:S02]  /*7a60*/  IADD3 R0, P0, R238, R9, RZ ;  /* 0x00000009ee007210 */ /* 0x000fe40007f1e0ff */
[----:B------:R-:W-:Y:S02]  /*7a70*/  ISETP.NE.AND P2, PT, R6, 0x1, PT ;  /* 0x000000010600780c */ /* 0x000fe40003f45270 */
[----:B------:R-:W-:Y:S02]  /*7a80*/  LEA.HI.X.SX32 R6, R238, R5, 0x1, P0 ;  /* 0x00000005ee067211 */ /* 0x000fe400000f0eff */
[----:B-1----:R-:W-:-:S04]  /*7a90*/  SHF.R.S32.HI R10, RZ, 0x1f, R11 ;  /* 0x0000001fff0a7819 */ /* 0x002fc8000001140b */
[----:B------:R-:W-:-:S04]  /*7aa0*/  LEA.HI R10, R10, R11, RZ, 0x2 ;  /* 0x0000000b0a0a7211 */ /* 0x000fc800078f10ff */
[----:B------:R-:W-:Y:S01]  /*7ab0*/  LOP3.LUT R10, R10, 0xfffffffc, RZ, 0xc0, !PT ;  /* 0xfffffffc0a0a7812 */ /* 0x000fe200078ec0ff */
[----:B------:R-:W-:-:S04]  /*7ac0*/  IMAD.WIDE.U32 R2, R147, c[0x0][0x178], RZ ;  /* 0x00005e0093027a25 */ /* 0x000fc800078e00ff */
[----:B------:R-:W-:Y:S02]  /*7ad0*/  IMAD R9, R6, c[0x0][0x1e0], RZ ;  /* 0x0000780006097a24 */ /* 0x000fe400078e02ff */
[----:B------:R-:W-:Y:S01]  /*7ae0*/  IMAD.IADD R10, R11, 0x1, -R10 ;  /* 0x000000010b0a7824 */ /* 0x000fe200078e0a0a */
[----:B------:R-:W-:Y:S01]  /*7af0*/  ISETP.NE.U32.AND P0, PT, RZ, c[0x0][0x348], PT ;  /* 0x0000d200ff007a0c */ /* 0x000fe20003f05070 */
[----:B------:R-:W-:Y:S01]  /*7b00*/  IMAD R16, R0, c[0x0][0x1e4], R9 ;  /* 0x0000790000107a24 */ /* 0x000fe200078e0209 */
[----:B------:R-:W-:Y:S01]  /*7b10*/  IADD3 R3, R3, R4, RZ ;  /* 0x0000000403037210 */ /* 0x000fe20007ffe0ff */
[----:B------:R-:W-:Y:S01]  /*7b20*/  IMAD.MOV.U32 R4, RZ, RZ, R246 ;  /* 0x000000ffff047224 */ /* 0x000fe200078e00f6 */
[----:B------:R-:W-:Y:S02]  /*7b30*/  MOV R5, R247 ;  /* 0x000000f700057202 */ /* 0x000fe40000000f00 */
[----:B------:R-:W-:Y:S01]  /*7b40*/  LEA R9, R10, R238, 0x5 ;  /* 0x000000ee0a097211 */ /* 0x000fe200078e28ff */
[----:B------:R-:W-:Y:S01]  /*7b50*/  IMAD R8, R6, c[0x0][0x208], RZ ;  /* 0x0000820006087a24 */ /* 0x000fe200078e02ff */
[----:B------:R-:W-:Y:S01]  /*7b60*/  ISETP.NE.AND.EX P0, PT, RZ, c[0x0][0x34c], PT, P0 ;  /* 0x0000d300ff007a0c */ /* 0x000fe20003f05300 */
[----:B------:R-:W-:Y:S01]  /*7b70*/  IMAD.WIDE.U32 R6, R0, c[0x0][0x1e0], R4 ;  /* 0x0000780000067a25 */ /* 0x000fe200078e0004 */
[----:B------:R-:W-:-:S03]  /*7b80*/  ISETP.GE.AND P6, PT, R245, c[0x0][0x1d4], PT ;  /* 0x00007500f5007a0c */ /* 0x000fc60003fc6270 */
[----:B------:R-:W-:-:S04]  /*7b90*/  IMAD.WIDE.U32 R4, R0, c[0x0][0x208], R4 ;  /* 0x0000820000047a25 */ /* 0x000fc800078e0004 */
[----:B------:R-:W-:Y:S02]  /*7ba0*/  IMAD R15, R0, c[0x0][0x20c], R8 ;  /* 0x00008300000f7a24 */ /* 0x000fe400078e0208 */
[----:B------:R-:W-:Y:S01]  /*7bb0*/  IMAD.WIDE.U32 R2, R251, c[0x0][0x1b8], R2 ;  /* 0x00006e00fb027a25 */ /* 0x000fe200078e0002 */
[----:B------:R-:W-:Y:S02]  /*7bc0*/  SEL R8, R249, RZ, !P0 ;  /* 0x000000fff9087207 */ /* 0x000fe40004000000 */
[----:B------:R-:W-:Y:S01]  /*7bd0*/  SEL R10, RZ, 0xffffffff, P6 ;  /* 0xffffffffff0a7807 */ /* 0x000fe20003000000 */
[----:B------:R-:W-:Y:S01]  /*7be0*/  IMAD R3, R251, c[0x0][0x1bc], R3 ;  /* 0x00006f00fb037a24 */ /* 0x000fe200078e0203 */
[----:B------:R-:W-:-:S03]  /*7bf0*/  ISETP.GE.AND P3, PT, R246, c[0x0][0x1d4], PT ;  /* 0x00007500f6007a0c */ /* 0x000fc60003f66270 */
[----:B------:R-:W-:Y:S01]  /*7c00*/  IMAD.WIDE.U32 R2, R8, c[0x0][0x1c0], R2 ;  /* 0x0000700008027a25 */ /* 0x000fe200078e0002 */
[----:B------:R-:W-:-:S03]  /*7c10*/  SEL R14, RZ, 0x1, P3 ;  /* 0x00000001ff0e7807 */ /* 0x000fc60001800000 */
[----:B------:R-:W-:-:S05]  /*7c20*/  IMAD.SHL.U32 R10, R10, 0x2, RZ ;  /* 0x000000020a0a7824 */ /* 0x000fca00078e00ff */
[----:B------:R-:W-:Y:S01]  /*7c30*/  LOP3.LUT R14, R10, 0x2, R14, 0xe2, !PT ;  /* 0x000000020a0e7812 */ /* 0x000fe200078ee20e */
[----:B------:R-:W-:Y:S01]  /*7c40*/  IMAD.IADD R5, R5, 0x1, R15 ;  /* 0x0000000105057824 */ /* 0x000fe200078e020f */
[----:B------:R-:W-:-:S03]  /*7c50*/  IADD3 R7, R7, R16, RZ ;  /* 0x0000001007077210 */ /* 0x000fc60007ffe0ff */
[----:B------:R-:W-:Y:S01]  /*7c60*/  IMAD.WIDE.U32 R4, R251, c[0x0][0x210], R4 ;  /* 0x00008400fb047a25 */ /* 0x000fe200078e0004 */
[----:B------:R-:W-:-:S03]  /*7c70*/  ISETP.GE.AND P5, PT, R248, c[0x0][0x1d4], PT ;  /* 0x00007500f8007a0c */ /* 0x000fc60003fa6270 */
[----:B------:R-:W-:-:S04]  /*7c80*/  IMAD.WIDE.U32 R6, R251, c[0x0][0x1e8], R6 ;  /* 0x00007a00fb067a25 */ /* 0x000fc800078e0006 */
[C---:B------:R-:W-:Y:S02]  /*7c90*/  IMAD R5, R251.reuse, c[0x0][0x214], R5 ;  /* 0x00008500fb057a24 */ /* 0x040fe400078e0205 */
[----:B------:R-:W-:Y:S01]  /*7ca0*/  IMAD R7, R251, c[0x0][0x1ec], R7 ;  /* 0x00007b00fb077a24 */ /* 0x000fe200078e0207 */
[----:B------:R-:W-:Y:S02]  /*7cb0*/  P2R R120, PR, RZ, 0x8 ;  /* 0x00000008ff787803 */ /* 0x000fe40000000000 */
[----:B------:R-:W-:Y:S02]  /*7cc0*/  ISETP.GE.AND P3, PT, R245, c[0x0][0x198], PT ;  /* 0x00006600f5007a0c */ /* 0x000fe40003f66270 */
[----:B------:R-:W-:Y:S02]  /*7cd0*/  ISETP.GE.AND P4, PT, R248, c[0x0][0x198], PT ;  /* 0x00006600f8007a0c */ /* 0x000fe40003f86270 */
[----:B------:R-:W-:Y:S01]  /*7ce0*/  IADD3 R118, R225, -0x1, RZ ;  /* 0xffffffffe1767810 */ /* 0x000fe20007ffe0ff */
[----:B--2---:R-:W-:Y:S01]  /*7cf0*/  IMAD R9, R17, 0x80, R9 ;  /* 0x0000008011097824 */ /* 0x004fe200078e0209 */
[----:B---3--:R-:W-:-:S03]  /*7d00*/  SEL R0, R18, RZ, !P0 ;  /* 0x000000ff12007207 */ /* 0x008fc60004000000 */
[----:B------:R-:W-:-:S04]  /*7d10*/  @P2 IMAD.HI.U32 R11, R9, c[0x0][0x2c8], RZ ;  /* 0x0000b200090b2a27 */ /* 0x000fc800078e00ff */
[----:B------:R-:W-:Y:S01]  /*7d20*/  IMAD R12, R0, c[0x0][0x1c0], RZ ;  /* 0x00007000000c7a24 */ /* 0x000fe200078e02ff */
[----:B------:R-:W-:Y:S02]  /*7d30*/  MOV R0, R9 ;  /* 0x0000000900007202 */ /* 0x000fe40000000f00 */
[----:B------:R-:W-:Y:S01]  /*7d40*/  @P2 SHF.R.U32.HI R0, RZ, c[0x0][0x2cc], R11 ;  /* 0x0000b300ff002a19 */ /* 0x000fe2000001160b */
[----:B------:R-:W-:-:S03]  /*7d50*/  IMAD R12, R8, c[0x0][0x1c4], R12 ;  /* 0x00007100080c7a24 */ /* 0x000fc600078e020c */
[--C-:B------:R-:W-:Y:S02]  /*7d60*/  SHF.R.S32.HI R8, RZ, 0x1f, R0.reuse ;  /* 0x0000001fff087819 */ /* 0x100fe40000011400 */
[----:B------:R-:W-:Y:S01]  /*7d70*/  IADD3 R3, R3, R12, RZ ;  /* 0x0000000c03037210 */ /* 0x000fe20007ffe0ff */
[----:B------:R-:W-:Y:S02]  /*7d80*/  IMAD.MOV R10, RZ, RZ, -R0 ;  /* 0x000000ffff0a7224 */ /* 0x000fe400078e0a00 */
[----:B------:R-:W-:Y:S02]  /*7d90*/  IMAD R8, R8, c[0x0][0x1b0], RZ ;  /* 0x00006c0008087a24 */ /* 0x000fe400078e02ff */
[----:B------:R-:W-:-:S04]  /*7da0*/  IMAD.WIDE.U32 R2, R0, c[0x0][0x1b0], R2 ;  /* 0x00006c0000027a25 */ /* 0x000fc800078e0002 */
[----:B------:R-:W-:Y:S02]  /*7db0*/  IMAD R8, R0, c[0x0][0x1b4], R8 ;  /* 0x00006d0000087a24 */ /* 0x000fe400078e0208 */
[----:B------:R-:W-:Y:S01]  /*7dc0*/  IMAD R0, R10, c[0x0][0x2c4], R9 ;  /* 0x0000b1000a007a24 */ /* 0x000fe200078e0209 */
[----:B------:R-:W-:Y:S02]  /*7dd0*/  ISETP.NE.U32.AND P0, PT, RZ, c[0x0][0x350], PT ;  /* 0x0000d400ff007a0c */ /* 0x000fe40003f05070 */
[----:B------:R-:W-:Y:S02]  /*7de0*/  IADD3 R3, R3, R8, RZ ;  /* 0x0000000803037210 */ /* 0x000fe40007ffe0ff */
[----:B------:R-:W-:Y:S02]  /*7df0*/  SHF.R.S32.HI R9, RZ, 0x1f, R0 ;  /* 0x0000001fff097819 */ /* 0x000fe40000011400 */
[----:B----4-:R-:W-:Y:S01]  /*7e00*/  @P1 SHF.R.S32.HI R8, RZ, 0x1f, R13 ;  /* 0x0000001fff081819 */ /* 0x010fe2000001140d */
[----:B------:R-:W-:Y:S01]  /*7e10*/  @!P1 IMAD.MOV.U32 R8, RZ, RZ, R18 ;  /* 0x000000ffff089224 */ /* 0x000fe200078e0012 */
[----:B------:R-:W-:Y:S01]  /*7e20*/  ISETP.NE.AND.EX P0, PT, RZ, c[0x0][0x354], PT, P0 ;  /* 0x0000d500ff007a0c */ /* 0x000fe20003f05300 */
[----:B------:R-:W-:Y:S01]  /*7e30*/  IMAD R9, R9, c[0x0][0x1a8], RZ ;  /* 0x00006a0009097a24 */ /* 0x000fe200078e02ff */
[----:B------:R-:W-:-:S02]  /*7e40*/  @!P1 MOV R13, R249 ;  /* 0x000000f9000d9202 */ /* 0x000fc40000000f00 */
[----:B------:R-:W-:Y:S01]  /*7e50*/  SEL R8, R8, RZ, !P0 ;  /* 0x000000ff08087207 */ /* 0x000fe20004000000 */
[C---:B------:R-:W-:Y:S02]  /*7e60*/  IMAD R9, R0.reuse, c[0x0][0x1ac], R9 ;  /* 0x00006b0000097a24 */ /* 0x040fe400078e0209 */
[----:B------:R-:W-:Y:S01]  /*7e70*/  IMAD.WIDE.U32 R2, R0, c[0x0][0x1a8], R2 ;  /* 0x00006a0000027a25 */ /* 0x000fe200078e0002 */
[----:B------:R-:W-:Y:S02]  /*7e80*/  SEL R0, R13, RZ, !P0 ;  /* 0x000000ff0d007207 */ /* 0x000fe40004000000 */
[----:B------:R-:W-:Y:S01]  /*7e90*/  SEL R11, RZ, 0x4, P5 ;  /* 0x00000004ff0b7807 */ /* 0x000fe20002800000 */
[C---:B------:R-:W-:Y:S02]  /*7ea0*/  IMAD R10, R8.reuse, c[0x0][0x1f0], RZ ;  /* 0x00007c00080a7a24 */ /* 0x040fe400078e02ff */
[----:B------:R-:W-:Y:S02]  /*7eb0*/  IMAD R8, R8, c[0x0][0x218], RZ ;  /* 0x0000860008087a24 */ /* 0x000fe400078e02ff */
[----:B------:R-:W-:Y:S01]  /*7ec0*/  IMAD.WIDE.U32 R242, R0, c[0x0][0x218], R4 ;  /* 0x0000860000f27a25 */ /* 0x000fe200078e0004 */
[----:B------:R-:W-:-:S03]  /*7ed0*/  LOP3.LUT R63, R14, R11, RZ, 0xfc, !PT ;  /* 0x0000000b0e3f7212 */ /* 0x000fc600078efcff */
[----:B------:R-:W-:Y:S01]  /*7ee0*/  IMAD.WIDE.U32 R240, R0, c[0x0][0x1f0], R6 ;  /* 0x00007c0000f07a25 */ /* 0x000fe200078e0006 */
[----:B------:R-:W-:-:S03]  /*7ef0*/  LEA R11, P0, R2, c[0x0][0x160], 0x1 ;  /* 0x00005800020b7a11 */ /* 0x000fc600078008ff */
[C---:B------:R-:W-:Y:S02]  /*7f00*/  IMAD R4, R0.reuse, c[0x0][0x1f4], R10 ;  /* 0x00007d0000047a24 */ /* 0x040fe400078e020a */
[----:B------:R-:W-:Y:S02]  /*7f10*/  IMAD.IADD R3, R3, 0x1, R9 ;  /* 0x0000000103037824 */ /* 0x000fe400078e0209 */
[----:B------:R-:W-:Y:S01]  /*7f20*/  IMAD R0, R0, c[0x0][0x21c], R8 ;  /* 0x0000870000007a24 */ /* 0x000fe200078e0208 */
[----:B------:R-:W-:Y:S01]  /*7f30*/  ISETP.GE.AND P2, PT, R246, c[0x0][0x198], PT ;  /* 0x00006600f6007a0c */ /* 0x000fe20003f46270 */
[----:B------:R-:W-:Y:S01]  /*7f40*/  IMAD.IADD R239, R241, 0x1, R4 ;  /* 0x00000001f1ef7824 */ /* 0x000fe200078e0204 */
[----:B------:R-:W-:Y:S02]  /*7f50*/  LEA.HI.X R10, R2, c[0x0][0x164], R3, 0x1, P0 ;  /* 0x00005900020a7a11 */ /* 0x000fe400000f0c03 */
[----:B------:R-:W-:Y:S02]  /*7f60*/  LEA R9, R17, R238, 0x7 ;  /* 0x000000ee11097211 */ /* 0x000fe400078e38ff */
[----:B------:R-:W-:Y:S01]  /*7f70*/  IADD3 R244, R243, R0, RZ ;  /* 0x00000000f3f47210 */ /* 0x000fe20007ffe0ff */
[----:B------:R-:W-:Y:S05]  /*7f80*/  BRA.DIV ~URZ, `(.L_x_1632) ;  /* 0x0000fca27f007947 */ /* 0x000fea000b800000 */
[----:B------:R1:W2:Y:S02]  /*7f90*/  SHFL.IDX PT, R8, R10, RZ, 0x1c1f ;  /* 0x001c1fff0a087589 */ /* 0x0002a400000e0000 */
.L_x_1760:
[----:B------:R-:W-:Y:S05]  /*7fa0*/  BRA.DIV ~URZ, `(.L_x_1633) ;  /* 0x0000fcf27f007947 */ /* 0x000fea000b800000 */
[----:B------:R3:W4:Y:S02]  /*7fb0*/  SHFL.IDX PT, R0, R11, RZ, 0x1c1f ;  /* 0x001c1fff0b007589 */ /* 0x00072400000e0000 */
.L_x_1761:
[----:B------:R-:W-:Y:S01]  /*7fc0*/  IMAD R34, R150, c[0x0][0x2c4], RZ ;  /* 0x0000b10096227a24 */ /* 0x000fe200078e02ff */
[----:B------:R-:W-:Y:S04]  /*7fd0*/  BSSY B0, `(.L_x_1634) ;  /* 0x0000012000007945 */ /* 0x000fe80003800000 */
[----:B------:R-:W-:-:S13]  /*7fe0*/  ISETP.GE.AND P0, PT, R9, R34, PT ;  /* 0x000000220900720c */ /* 0x000fda0003f06270 */
[----:B------:R-:W-:Y:S05]  /*7ff0*/  @P0 BRA `(.L_x_1635) ;  /* 0x000000f000000947 */ /* 0x000fea0003800000 */
[----:B---3--:R-:W3:Y:S04]  /*8000*/  LDL R2, [R1+0x28] ;  /* 0x0000280001027983 */ /* 0x008ee80000100800 */
[----:B----4-:R-:W4:Y:S01]  /*8010*/  LDL R12, [R1+0x24] ;  /* 0x00002400010c7983 */ /* 0x010f220000100800 */
[----:B------:R-:W-:-:S04]  /*8020*/  LEA R6, P0, R246, R0, 0x1 ;  /* 0x00000000f6067211 */ /* 0x000fc800078008ff */
[----:B--2---:R-:W-:Y:S02]  /*8030*/  LEA.HI.X R7, R246, R8, R247, 0x1, P0 ;  /* 0x00000008f6077211 */ /* 0x004fe400000f0cf7 */
[----:B------:R-:W-:-:S04]  /*8040*/  LEA R4, P0, R245, R0, 0x1 ;  /* 0x00000000f5047211 */ /* 0x000fc800078008ff */
[----:B---3--:R-:W-:Y:S02]  /*8050*/  LEA.HI.X R5, R245, R8, R2, 0x1, P0 ;  /* 0x00000008f5057211 */ /* 0x008fe400000f0c02 */
[----:B------:R-:W-:Y:S01]  /*8060*/  LEA R2, P0, R248, R0, 0x1 ;  /* 0x00000000f8027211 */ /* 0x000fe200078008ff */
        /* <DEDUP_REMOVED lines=8> */
.L_x_1635:
[----:B------:R-:W-:Y:S05]  /*80f0*/  BSYNC B0 ;  /* 0x0000000000007941 */ /* 0x000fea0003800000 */
.L_x_1634:
[----:B------:R-:W-:Y:S05]  /*8100*/  BRA.DIV ~URZ, `(.L_x_1636) ;  /* 0x0000fbf27f007947 */ /* 0x000fea000b800000 */
[----:B--2---:R2:W1:Y:S04]  /*8110*/  SHFL.IDX PT, R8, R10, 0x1, 0x1c1f ;  /* 0x003c1f000a087f89 */ /* 0x00446800000e0000 */
[----:B----4-:R2:W4:Y:S02]  /*8120*/  SHFL.IDX PT, R0, R11, 0x1, 0x1c1f ;  /* 0x003c1f000b007f89 */ /* 0x01052400000e0000 */
.L_x_1762:
[----:B------:R-:W-:Y:S01]  /*8130*/  IADD3 R2, R9, 0x20, RZ ;  /* 0x0000002009027810 */ /* 0x000fe20007ffe0ff */
[----:B------:R-:W-:Y:S03]  /*8140*/  BSSY B0, `(.L_x_1637) ;  /* 0x0000012000007945 */ /* 0x000fe60003800000 */
[----:B------:R-:W-:-:S13]  /*8150*/  ISETP.GE.AND P0, PT, R2, R34, PT ;  /* 0x000000220200720c */ /* 0x000fda0003f06270 */
[----:B------:R-:W-:Y:S05]  /*8160*/  @P0 BRA `(.L_x_1638) ;  /* 0x000000f000000947 */ /* 0x000fea0003800000 */
[----:B--2---:R-:W2:Y:S04]  /*8170*/  LDL R3, [R1+0x28] ;  /* 0x0000280001037983 */ /* 0x004ea80000100800 */
[----:B---3--:R-:W3:Y:S01]  /*8180*/  LDL R12, [R1+0x24] ;  /* 0x00002400010c7983 */ /* 0x008ee20000100800 */
[----:B----4-:R-:W-:-:S04]  /*8190*/  LEA R6, P0, R246, R0, 0x1 ;  /* 0x00000000f6067211 */ /* 0x010fc800078008ff */
[----:B-1----:R-:W-:Y:S02]  /*81a0*/  LEA.HI.X R7, R246, R8, R247, 0x1, P0 ;  /* 0x00000008f6077211 */ /* 0x002fe400000f0cf7 */
[----:B------:R-:W-:-:S04]  /*81b0*/  LEA R4, P0, R245, R0, 0x1 ;  /* 0x00000000f5047211 */ /* 0x000fc800078008ff */
[----:B--2---:R-:W-:Y:S02]  /*81c0*/  LEA.HI.X R5, R245, R8, R3, 0x1, P0 ;  /* 0x00000008f5057211 */ /* 0x004fe400000f0c03 */
[----:B------:R-:W-:Y:S01]  /*81d0*/  LEA R2, P0, R248, R0, 0x1 ;  /* 0x00000000f8027211 */ /* 0x000fe200078008ff */
[----:B------:R-:W-:-:S03]  /*81e0*/  IMAD.SHL.U32 R0, R236, 0x2, RZ ;  /* 0x00000002ec007824 */ /* 0x000fc600078e00ff */
[----:B---3--:R-:W-:Y:S02]  /*81f0*/  LEA.HI.X R3, R248, R8, R12, 0x1, P0 ;  /* 0x00000008f8037211 */ /* 0x008fe400000f0c0c */
[----:B------:R-:W-:Y:S01]  /*8200*/  @!PT LDS RZ, [RZ] ;  /* 0x00000000fffff984 */ /* 0x000fe20000000800 */
[----:B------:R-:W-:Y:S01]  /*8210*/  @!PT LDS RZ, [RZ] ;  /* 0x00000000fffff984 */ /* 0x000fe20000000800 */
[----:B------:R-:W-:Y:S01]  /*8220*/  @!PT LDS RZ, [RZ] ;  /* 0x00000000fffff984 */ /* 0x000fe20000000800 */
[----:B------:R1:W-:Y:S04]  /*8230*/  LDGSTS.E.BYPASS.LTC128B.128 [R0+0x6880], [R6.64], !P2 ;  /* 0x0688000006007fae */ /* 0x0003e8000d101d46 */
[----:B------:R1:W-:Y:S04]  /*8240*/  LDGSTS.E.BYPASS.LTC128B.128 [R0+0x8880], [R4.64], !P3 ;  /* 0x0888000004007fae */ /* 0x0003e8000d901d46 */
[----:B------:R1:W-:Y:S02]  /*8250*/  LDGSTS.E.BYPASS.LTC128B.128 [R0+0xa880], [R2.64], !P4 ;  /* 0x0a88000002007fae */ /* 0x0003e4000e101d46 */
.L_x_1638:
[----:B------:R-:W-:Y:S05]  /*8260*/  BSYNC B0 ;  /* 0x0000000000007941 */ /* 0x000fea0003800000 */
.L_x_1637:
[----:B------:R-:W-:Y:S05]  /*8270*/  BRA.DIV ~URZ, `(.L_x_1639) ;  /* 0x0000fb427f007947 */ /* 0x000fea000b800000 */
[----:B-1----:R1:W2:Y:S02]  /*8280*/  SHFL.IDX PT, R8, R10, 0x2, 0x1c1f ;  /* 0x005c1f000a087f89 */ /* 0x0022a400000e0000 */
.L_x_1763:
[----:B------:R-:W-:Y:S05]  /*8290*/  BRA.DIV ~URZ, `(.L_x_1640) ;  /* 0x0000fb927f007947 */ /* 0x000fea000b800000 */
[----:B----4-:R4:W1:Y:S02]  /*82a0*/  SHFL.IDX PT, R0, R11, 0x2, 0x1c1f ;  /* 0x005c1f000b007f89 */ /* 0x01086400000e0000 */
.L_x_1764:
[----:B------:R-:W-:Y:S01]  /*82b0*/  IADD3 R2, R9, 0x40, RZ ;  /* 0x0000004009027810 */ /* 0x000fe20007ffe0ff */
[----:B------:R-:W-:Y:S03]  /*82c0*/  BSSY B0, `(.L_x_1641) ;  /* 0x0000012000007945 */ /* 0x000fe60003800000 */
[----:B------:R-:W-:-:S13]  /*82d0*/  ISETP.GE.AND P0, PT, R2, R34, PT ;  /* 0x000000220200720c */ /* 0x000fda0003f06270 */
[----:B------:R-:W-:Y:S05]  /*82e0*/  @P0 BRA `(.L_x_1642) ;  /* 0x000000f000000947 */ /* 0x000fea0003800000 */
[----:B---3--:R-:W3:Y:S04]  /*82f0*/  LDL R3, [R1+0x28] ;  /* 0x0000280001037983 */ /* 0x008ee80000100800 */
[----:B----4-:R-:W4:Y:S01]  /*8300*/  LDL R12, [R1+0x24] ;  /* 0x00002400010c7983 */ /* 0x010f220000100800 */
[----:B-1----:R-:W-:-:S04]  /*8310*/  LEA R6, P0, R246, R0, 0x1 ;  /* 0x00000000f6067211 */ /* 0x002fc800078008ff */
        /* <DEDUP_REMOVED lines=12> */
.L_x_1642:
[----:B------:R-:W-:Y:S05]  /*83e0*/  BSYNC B0 ;  /* 0x0000000000007941 */ /* 0x000fea0003800000 */
.L_x_1641:
[----:B------:R-:W-:Y:S05]  /*83f0*/  BRA.DIV ~URZ, `(.L_x_1643) ;  /* 0x0000fa927f007947 */ /* 0x000fea000b800000 */
[----:B--2---:R2:W3:Y:S04]  /*8400*/  SHFL.IDX PT, R8, R10, 0x3, 0x1c1f ;  /* 0x007c1f000a087f89 */ /* 0x0044e800000e0000 */
[----:B-1----:R2:W1:Y:S02]  /*8410*/  SHFL.IDX PT, R0, R11, 0x3, 0x1c1f ;  /* 0x007c1f000b007f89 */ /* 0x00246400000e0000 */
.L_x_1765:
[----:B--2---:R-:W2:Y:S04]  /*8420*/  LDL R4, [R1+0x28] ;  /* 0x0000280001047983 */ /* 0x004ea80000100800 */
[----:B----4-:R-:W4:Y:S01]  /*8430*/  LDL R12, [R1+0x24] ;  /* 0x00002400010c7983 */ /* 0x010f220000100800 */
[----:B------:R-:W-:Y:S01]  /*8440*/  IADD3 R2, R9, 0x60, RZ ;  /* 0x0000006009027810 */ /* 0x000fe20007ffe0ff */
[----:B------:R-:W-:Y:S01]  /*8450*/  IMAD.MOV.U32 R65, RZ, RZ, 0x30 ;  /* 0x00000030ff417424 */ /* 0x000fe200078e00ff */
[----:B------:R-:W-:Y:S01]  /*8460*/  SHF.R.S32.HI R64, RZ, 0x1f, R118 ;  /* 0x0000001fff407819 */ /* 0x000fe20000011476 */
[----:B------:R-:W-:Y:S01]  /*8470*/  IMAD.MOV.U32 R128, RZ, RZ, R240 ;  /* 0x000000ffff807224 */ /* 0x000fe200078e00f0 */
[----:B------:R-:W-:Y:S01]  /*8480*/  ISETP.GE.AND P0, PT, R2, R34, PT ;  /* 0x000000220200720c */ /* 0x000fe20003f06270 */
[----:B------:R-:W-:-:S02]  /*8490*/  IMAD R65, R225, -0x30, R65 ;  /* 0xffffffd0e1417824 */ /* 0x000fc400078e0241 */
[----:B------:R-:W-:Y:S02]  /*84a0*/  IMAD R5, R64, c[0x0][0x1e0], RZ ;  /* 0x0000780040057a24 */ /* 0x000fe400078e02ff */
[----:B------:R-:W-:Y:S02]  /*84b0*/  IMAD.IADD R119, R160, 0x1, R65 ;  /* 0x00000001a0777824 */ /* 0x000fe400078e0241 */
[----:B------:R-:W-:Y:S02]  /*84c0*/  IMAD R10, R118, c[0x0][0x1e4], R5 ;  /* 0x00007900760a7a24 */ /* 0x000fe400078e0205 */
[----:B------:R-:W-:Y:S01]  /*84d0*/  IMAD.MOV.U32 R129, RZ, RZ, R239 ;  /* 0x000000ffff817224 */ /* 0x000fe200078e00ef */
[----:B---3--:R-:W-:-:S03]  /*84e0*/  IMNMX R11, R119, 0x30, PT ;  /* 0x00000030770b7817 */ /* 0x008fc60003800200 */
[----:B-1----:R-:W-:Y:S01]  /*84f0*/  @!P0 LEA R2, P1, R246, R0, 0x1 ;  /* 0x00000000f6028211 */ /* 0x002fe200078208ff */
[----:B------:R-:W-:-:S03]  /*8500*/  @!P0 IMAD.SHL.U32 R9, R236, 0x2, RZ ;  /* 0x00000002ec098824 */ /* 0x000fc600078e00ff */
[----:B------:R-:W-:Y:S02]  /*8510*/  @!P0 LEA.HI.X R3, R246, R8, R247, 0x1, P1 ;  /* 0x00000008f6038211 */ /* 0x000fe400008f0cf7 */
[----:B------:R-:W-:-:S03]  /*8520*/  @!P0 LEA R6, P1, R245, R0, 0x1 ;  /* 0x00000000f5068211 */ /* 0x000fc600078208ff */
[----:B------:R-:W-:Y:S01]  /*8530*/  @!PT LDS RZ, [RZ] ;  /* 0x00000000fffff984 */ /* 0x000fe20000000800 */
[----:B------:R-:W-:Y:S01]  /*8540*/  @!PT LDS RZ, [RZ] ;  /* 0x00000000fffff984 */ /* 0x000fe20000000800 */
[----:B------:R-:W-:Y:S01]  /*8550*/  @!PT LDS RZ, [RZ] ;  /* 0x00000000fffff984 */ /* 0x000fe20000000800 */
[----:B------:R1:W-:Y:S02]  /*8560*/  @!P0 LDGSTS.E.BYPASS.LTC128B.128 [R9+0x7880], [R2.64], !P2 ;  /* 0x0788000002098fae */ /* 0x0003e4000d101d46 */
[----:B-1----:R-:W-:Y:S01]  /*8570*/  IMAD.WIDE.U32 R2, R118, c[0x0][0x1e0], RZ ;  /* 0x0000780076027a25 */ /* 0x002fe200078e00ff */
[----:B--2---:R-:W-:Y:S02]  /*8580*/  @!P0 LEA.HI.X R7, R245, R8, R4, 0x1, P1 ;  /* 0x00000008f5078211 */ /* 0x004fe400008f0c04 */
[C---:B------:R-:W-:Y:S01]  /*8590*/  @!P0 LEA R4, P1, R248.reuse, R0, 0x1 ;  /* 0x00000000f8048211 */ /* 0x040fe200078208ff */
[----:B------:R-:W-:Y:S02]  /*85a0*/  IMAD.IADD R0, R11, 0x1, -R238 ;  /* 0x000000010b007824 */ /* 0x000fe400078e0aee */
[----:B------:R1:W-:Y:S01]  /*85b0*/  @!P0 LDGSTS.E.BYPASS.LTC128B.128 [R9+0x9880], [R6.64], !P3 ;  /* 0x0988000006098fae */ /* 0x0003e2000d901d46 */
[----:B----4-:R-:W-:Y:S01]  /*85c0*/  @!P0 LEA.HI.X R5, R248, R8, R12, 0x1, P1 ;  /* 0x00000008f8058211 */ /* 0x010fe200008f0c0c */
[----:B------:R-:W-:Y:S01]  /*85d0*/  IMAD.MOV.U32 R8, RZ, RZ, 0x20 ;  /* 0x00000020ff087424 */ /* 0x000fe200078e00ff */
[----:B------:R-:W-:-:S02]  /*85e0*/  ISETP.GE.AND P1, PT, R0, 0x21, PT ;  /* 0x000000210000780c */ /* 0x000fc40003f26270 */
[----:B------:R-:W-:Y:S01]  /*85f0*/  ISETP.GE.AND P2, PT, R0, 0x1, PT ;  /* 0x000000010000780c */ /* 0x000fe20003f46270 */
[----:B------:R2:W-:Y:S01]  /*8600*/  @!P0 LDGSTS.E.BYPASS.LTC128B.128 [R9+0xb880], [R4.64], !P4 ;  /* 0x0b88000004098fae */ /* 0x0005e2000e101d46 */
[----:B------:R-:W-:Y:S01]  /*8610*/  IMAD.IADD R0, R3, 0x1, R10 ;  /* 0x0000000103007824 */ /* 0x000fe200078e020a */
[----:B------:R-:W-:Y:S01]  /*8620*/  ISETP.NE.AND P4, PT, R120, RZ, PT ;  /* 0x000000ff7800720c */ /* 0x000fe20003f85270 */
[----:B------:R-:W-:Y:S01]  /*8630*/  IMAD.WIDE.U32 R2, R2, 0x30, R128 ;  /* 0x0000003002027825 */ /* 0x000fe200078e0080 */
[----:B------:R-:W0:Y:S01]  /*8640*/  LDGDEPBAR ;  /* 0x00000000000079af */ /* 0x000e220000000000 */
[----:B------:R-:W-:Y:S02]  /*8650*/  WARPSYNC 0xffffffff ;  /* 0xffffffff00007948 */ /* 0x000fe40003800000 */
[----:B------:R-:W-:-:S04]  /*8660*/  IMAD R0, R0, 0x30, RZ ;  /* 0x0000003000007824 */ /* 0x000fc800078e02ff */
[----:B------:R-:W-:Y:S02]  /*8670*/  IMAD.IADD R0, R3, 0x1, R0 ;  /* 0x0000000103007824 */ /* 0x000fe400078e0200 */
[----:B-1----:R-:W-:Y:S01]  /*8680*/  IMAD.WIDE.U32 R6, R8, c[0x0][0x1e0], RZ ;  /* 0x0000780008067a25 */ /* 0x002fe200078e00ff */
[----:B------:R-:W-:Y:S04]  /*8690*/  BAR.SYNC.DEFER_BLOCKING 0x0 ;  /* 0x0000000000007b1d */ /* 0x000fe80000010000 */
[----:B------:R-:W-:Y:S01]  /*86a0*/  @P1 IADD3 R3, P0, R2, R6, RZ ;  /* 0x0000000602031210 */ /* 0x000fe20007f1e0ff */
[----:B--2---:R-:W-:Y:S01]  /*86b0*/  IMAD R5, R8, c[0x0][0x1e4], RZ ;  /* 0x0000790008057a24 */ /* 0x004fe200078e02ff */
[----:B------:R-:W-:-:S04]  /*86c0*/  @P2 LEA R4, P3, R2, c[0x0][0x1c8], 0x1 ;  /* 0x0000720002042a11 */ /* 0x000fc800078608ff */
[----:B------:R-:W-:Y:S02]  /*86d0*/  @P1 IADD3.X R6, R0, R7, R5, P0, !PT ;  /* 0x0000000700061210 */ /* 0x000fe400007fe405 */
[----:B------:R-:W-:Y:S01]  /*86e0*/  @P2 LEA.HI.X R5, R2, c[0x0][0x1cc], R0, 0x1, P3 ;  /* 0x0000730002052a11 */ /* 0x000fe200018f0c00 */
[----:B------:R-:W-:Y:S01]  /*86f0*/  @P1 IMAD.SHL.U32 R0, R236, 0x2, RZ ;  /* 0x00000002ec001824 */ /* 0x000fe200078e00ff */
[----:B------:R-:W-:-:S04]  /*8700*/  @P1 LEA R2, P0, R3, c[0x0][0x1c8], 0x1 ;  /* 0x0000720003021a11 */ /* 0x000fc800078008ff */
[----:B------:R-:W-:Y:S01]  /*8710*/  @P1 LEA.HI.X R3, R3, c[0x0][0x1cc], R6, 0x1, P0 ;  /* 0x0000730003031a11 */ /* 0x000fe200000f0c06 */
[----:B------:R-:W-:Y:S01]  /*8720*/  @P2 IMAD.SHL.U32 R6, R236, 0x2, RZ ;  /* 0x00000002ec062824 */ /* 0x000fe200078e00ff */
[----:B------:R-:W-:-:S04]  /*8730*/  ISETP.LT.AND P0, PT, RZ, c[0x0][0x27c], PT ;  /* 0x00009f00ff007a0c */ /* 0x000fc80003f01270 */
        /* <DEDUP_REMOVED lines=13> */
.L_x_1644:
[----:B------:R-:W2:Y:S01]  /*8810*/  LDL R66, [R1+0x4] ;  /* 0x0000040001427983 */ /* 0x000ea20000100800 */
[----:B-1---5:R-:W-:Y:S01]  /*8820*/  SHF.R.S32.HI R0, RZ, 0x1f, R137 ;  /* 0x0000001fff007819 */ /* 0x022fe20000011489 */
[----:B------:R-:W-:Y:S01]  /*8830*/  ULDC.U8 UR4, c[0x0][0x298] ;  /* 0x0000a60000047ab9 */ /* 0x000fe20000000000 */
[C---:B------:R-:W-:Y:S01]  /*8840*/  IMAD.WIDE.U32 R2, R137.reuse, c[0x0][0x280], RZ ;  /* 0x0000a00089027a25 */ /* 0x040fe200078e00ff */
        /* <DEDUP_REMOVED lines=40> */
[----:B------:R-:W-:Y:S01]  /*8ad0*/  CS2R R22, SRZ ;  /* 0x0000000000167805 */ /* 0x000fe2000001ff00 */
[----:B------:R-:W-:-:S09]  /*8ae0*/  CS2R R10, SRZ ;  /* 0x00000000000a7805 */ /* 0x000fd2000001ff00 */
[-C--:B------:R-:W-:Y:S02]  /*8af0*/  @!P1 IADD3 R8, P2, R4, R0.reuse, RZ ;  /* 0x0000000004089210 */ /* 0x080fe40007f5e0ff */
[----:B------:R-:W-:Y:S01]  /*8b00*/  @!P1 IADD3 R6, P3, R2, R0, RZ ;  /* 0x0000000002069210 */ /* 0x000fe20007f7e0ff */
[----:B------:R-:W-:Y:S01]  /*8b10*/  IMAD.SHL.U32 R0, R159, 0x2, RZ ;  /* 0x000000029f007824 */ /* 0x000fe200078e00ff */
[----:B------:R-:W-:Y:S01]  /*8b20*/  CS2R R24, SRZ ;  /* 0x0000000000187805 */ /* 0x000fe2000001ff00 */
        /* <DEDUP_REMOVED lines=8> */
[----:B-1----:R-:W-:-:S02]  /*8bb0*/  @!P0 IADD3 R8, P3, R4, R0, RZ ;  /* 0x0000000004088210 */ /* 0x002fc40007f7e0ff */
[----:B---3--:R-:W-:-:S03]  /*8bc0*/  @!P0 IADD3 R6, P1, R2, R0, RZ ;  /* 0x0000000002068210 */ /* 0x008fc60007f3e0ff */
[--C-:B------:R-:W-:Y:S02]  /*8bd0*/  @!P0 IMAD.X R9, R5, 0x1, R31.reuse, P3 ;  /* 0x0000000105098824 */ /* 0x100fe400018e061f */
[----:B------:R-:W-:Y:S02]  /*8be0*/  IMAD.SHL.U32 R0, R156, 0x2, RZ ;  /* 0x000000029c007824 */ /* 0x000fe400078e00ff */
[----:B------:R-:W-:Y:S01]  /*8bf0*/  @!P0 IMAD.X R7, R3, 0x1, R31, P1 ;  /* 0x0000000103078824 */ /* 0x000fe200008e061f */
[----:B------:R1:W5:Y:S01]  /*8c00*/  @!P0 LD.E.64 R24, [R8.64] ;  /* 0x0000000608188980 */ /* 0x000362000c101b00 */
[----:B------:R-:W-:-:S03]  /*8c10*/  ISETP.GE.AND P3, PT, R122, c[0x0][0x27c], PT ;  /* 0x00009f007a007a0c */ /* 0x000fc60003f66270 */
[----:B------:R3:W5:Y:S01]  /*8c20*/  @!P0 LD.E.64 R12, [R6.64] ;  /* 0x00000006060c8980 */ /* 0x000762000c101b00 */
[----:B------:R-:W-:Y:S01]  /*8c30*/  CS2R R14, SRZ ;  /* 0x00000000000e7805 */ /* 0x000fe2000001ff00 */
[----:B-1----:R-:W-:-:S05]  /*8c40*/  @!P2 IADD3 R8, P1, R4, R0, RZ ;  /* 0x000000000408a210 */ /* 0x002fca0007f3e0ff */
[--C-:B----4-:R-:W-:Y:S01]  /*8c50*/  @!P2 IMAD.X R9, R5, 0x1, R30.reuse, P1 ;  /* 0x000000010509a824 */ /* 0x110fe200008e061e */
[C---:B------:R-:W-:Y:S02]  /*8c60*/  ISETP.GE.AND P1, PT, R121.reuse, c[0x0][0x27c], PT ;  /* 0x00009f0079007a0c */ /* 0x040fe40003f26270 */
[----:B---3--:R-:W-:Y:S01]  /*8c70*/  @!P2 IADD3 R6, P0, R2, R0, RZ ;  /* 0x000000000206a210 */ /* 0x008fe20007f1e0ff */
[----:B------:R-:W-:Y:S01]  /*8c80*/  IMAD.SHL.U32 R0, R121, 0x2, RZ ;  /* 0x0000000279007824 */ /* 0x000fe200078e00ff */
[----:B------:R1:W5:Y:S03]  /*8c90*/  @!P2 LD.E.64 R26, [R8.64] ;  /* 0x00000006081aa980 */ /* 0x000366000c101b00 */
[----:B------:R-:W-:Y:S01]  /*8ca0*/  @!P2 IMAD.X R7, R3, 0x1, R30, P0 ;  /* 0x000000010307a824 */ /* 0x000fe200000e061e */
[----:B------:R-:W-:-:S04]  /*8cb0*/  ISETP.GE.AND P0, PT, R158, c[0x0][0x27c], PT ;  /* 0x00009f009e007a0c */ /* 0x000fc80003f06270 */
[----:B------:R3:W5:Y:S01]  /*8cc0*/  @!P2 LD.E.64 R14, [R6.64] ;  /* 0x00000006060ea980 */ /* 0x000762000c101b00 */
[----:B------:R-:W-:Y:S01]  /*8cd0*/  @!P3 IMAD.WIDE R20, R122, 0x2, R2 ;  /* 0x000000027a14b825 */ /* 0x000fe200078e0202 */
[----:B------:R-:W-:-:S03]  /*8ce0*/  CS2R R18, SRZ ;  /* 0x0000000000127805 */ /* 0x000fc6000001ff00 */
[----:B------:R-:W-:-:S05]  /*8cf0*/  @!P3 IMAD.WIDE R16, R122, 0x2, R4 ;  /* 0x000000027a10b825 */ /* 0x000fca00078e0204 */
[----:B------:R4:W5:Y:S01]  /*8d00*/  @!P3 LD.E.64 R18, [R16.64] ;  /* 0x000000061012b980 */ /* 0x000962000c101b00 */
[----:B-1----:R-:W-:-:S04]  /*8d10*/  SHF.R.S32.HI R8, RZ, 0x1f, R121 ;  /* 0x0000001fff087819 */ /* 0x002fc80000011479 */
[----:B------:R-:W-:Y:S02]  /*8d20*/  SHF.L.U64.HI R28, R121, 0x1, R8 ;  /* 0x00000001791c7819 */ /* 0x000fe40000010208 */
[----:B------:R-:W-:Y:S01]  /*8d30*/  @!P1 IADD3 R8, P2, R4, R0, RZ ;  /* 0x0000000004089210 */ /* 0x000fe20007f5e0ff */
[----:B---3--:R-:W-:-:S04]  /*8d40*/  CS2R R6, SRZ ;  /* 0x0000000000067805 */ /* 0x008fc8000001ff00 */
[--C-:B------:R-:W-:Y:S01]  /*8d50*/  @!P1 IMAD.X R9, R5, 0x1, R28.reuse, P2 ;  /* 0x0000000105099824 */ /* 0x100fe200010e061c */
[----:B------:R-:W-:Y:S01]  /*8d60*/  @!P1 IADD3 R30, P2, R2, R0, RZ ;  /* 0x00000000021e9210 */ /* 0x000fe20007f5e0ff */
[----:B------:R-:W-:Y:S01]  /*8d70*/  IMAD.SHL.U32 R0, R158, 0x2, RZ ;  /* 0x000000029e007824 */ /* 0x000fe200078e00ff */
[----:B------:R1:W5:Y:S03]  /*8d80*/  @!P3 LD.E.64 R6, [R20.64] ;  /* 0x000000061406b980 */ /* 0x000366000c101b00 */
[----:B------:R-:W-:Y:S01]  /*8d90*/  @!P1 IMAD.X R31, R3, 0x1, R28, P2 ;  /* 0x00000001031f9824 */ /* 0x000fe200010e061c */
        /* <DEDUP_REMOVED lines=12> */
.L_x_1648:
[----:B-12-4-:R-:W-:Y:S05]  /*8e60*/  BSYNC B0 ;  /* 0x0000000000007941 */ /* 0x016fea0003800000 */
.L_x_1647:
        /* <DEDUP_REMOVED lines=132> */
.L_x_1652:
[----:B------:R-:W-:Y:S05]  /*96b0*/  BSYNC B0 ;  /* 0x0000000000007941 */ /* 0x000fea0003800000 */
.L_x_1651:
        /* <DEDUP_REMOVED lines=41> */
.L_x_1654:
[----:B------:R-:W-:Y:S05]  /*9950*/  BSYNC B0 ;  /* 0x0000000000007941 */ /* 0x000fea0003800000 */
.L_x_1653:
        /* <DEDUP_REMOVED lines=41> */
.L_x_1656:
[----:B------:R-:W-:Y:S05]  /*9bf0*/  BSYNC B0 ;  /* 0x0000000000007941 */ /* 0x000fea0003800000 */
.L_x_1655:
        /* <DEDUP_REMOVED lines=41> */
.L_x_1658:
[----:B------:R-:W-:Y:S05]  /*9e90*/  BSYNC B0 ;  /* 0x0000000000007941 */ /* 0x000fea0003800000 */
.L_x_1657:
        /* <DEDUP_REMOVED lines=41> */
.L_x_1660:
[----:B------:R-:W-:Y:S05]  /*a130*/  BSYNC B0 ;  /* 0x0000000000007941 */ /* 0x000fea0003800000 */
.L_x_1659:
        /* <DEDUP_REMOVED lines=40> */
.L_x_1650:
[----:B------:R-:W-:Y:S05]  /*a3c0*/  BSYNC B1 ;  /* 0x0000000000017941 */ /* 0x000fea0003800000 */
.L_x_1649:
        /* <DEDUP_REMOVED lines=44> */
.L_x_1663:
[----:B------:R-:W-:Y:S05]  /*a690*/  BSYNC B0 ;  /* 0x0000000000007941 */ /* 0x000fea0003800000 */
.L_x_1662:
        /* <DEDUP_REMOVED lines=41> */
.L_x_1665:
[----:B------:R-:W-:Y:S05]  /*a930*/  BSYNC B0 ;  /* 0x0000000000007941 */ /* 0x000fea0003800000 */
.L_x_1664:
        /* <DEDUP_REMOVED lines=41> */
.L_x_1667:
[----:B------:R-:W-:Y:S05]  /*abd0*/  BSYNC B0 ;  /* 0x0000000000007941 */ /* 0x000fea0003800000 */
.L_x_1666:
        /* <DEDUP_REMOVED lines=41> */
.L_x_1669:
[----:B------:R-:W-:Y:S05]  /*ae70*/  BSYNC B0 ;  /* 0x0000000000007941 */ /* 0x000fea0003800000 */
.L_x_1668:
        /* <DEDUP_REMOVED lines=41> */
.L_x_1671:
[----:B------:R-:W-:Y:S05]  /*b110*/  BSYNC B0 ;  /* 0x0000000000007941 */ /* 0x000fea0003800000 */
.L_x_1670:
        /* <DEDUP_REMOVED lines=41> */
.L_x_1646:
        /* <DEDUP_REMOVED lines=56> */
.L_x_1673:
[----:B-12-4-:R-:W-:Y:S05]  /*b730*/  BSYNC B0 ;  /* 0x0000000000007941 */ /* 0x016fea0003800000 */
.L_x_1672:
        /* <DEDUP_REMOVED lines=181> */
.L_x_1677:
[----:B------:R-:W-:Y:S05]  /*c290*/  BSYNC B0 ;  /* 0x0000000000007941 */ /* 0x000fea0003800000 */
.L_x_1676:
        /* <DEDUP_REMOVED lines=93> */
.L_x_1679:
[----:B------:R-:W-:Y:S05]  /*c870*/  BSYNC B0 ;  /* 0x0000000000007941 */ /* 0x000fea0003800000 */
.L_x_1678:
        /* <DEDUP_REMOVED lines=92> */
.L_x_1675:
[----:B------:R-:W-:Y:S05]  /*ce40*/  BSYNC B1 ;  /* 0x0000000000017941 */ /* 0x000fea0003800000 */
.L_x_1674:
        /* <DEDUP_REMOVED lines=101> */
.L_x_1681:
[----:B------:R-:W-:Y:S05]  /*d4a0*/  BSYNC B0 ;  /* 0x0000000000007941 */ /* 0x000fea0003800000 */
.L_x_1680:
        /* <DEDUP_REMOVED lines=93> */
.L_x_1683:
[----:B------:R-:W-:Y:S05]  /*da80*/  BSYNC B0 ;  /* 0x0000000000007941 */ /* 0x000fea0003800000 */
.L_x_1682:
        /* <DEDUP_REMOVED lines=92> */
.L_x_1661:
[----:B------:R-:W-:Y:S05]  /*e050*/  BSYNC B2 ;  /* 0x0000000000027941 */ /* 0x000fea0003800000 */
.L_x_1645:
[----:B------:R-:W-:-:S04]  /*e060*/  DEPBAR.LE SB0, 0x0 ;  /* 0x000080000000791a */ /* 0x000fc80000000000 */
[----:B------:R-:W-:Y:S01]  /*e070*/  BAR.SYNC.DEFER_BLOCKING 0x0 ;  /* 0x0000000000007b1d */ /* 0x000fe20000010000 */
[----:B-1----:R-:W-:Y:S01]  /*e080*/  IMAD R0, R64, c[0x0][0x208], RZ ;  /* 0x0000820040007a24 */ /* 0x002fe200078e02ff */
[C---:B------:R-:W-:Y:S01]  /*e090*/  LOP3.LUT P2, RZ, R63.reuse, 0x1, RZ, 0xc0, !PT ;  /* 0x000000013fff7812 */ /* 0x040fe2000784c0ff */
[C---:B------:R-:W-:Y:S01]  /*e0a0*/  IMAD.WIDE.U32 R2, R118.reuse, c[0x0][0x208], RZ ;  /* 0x0000820076027a25 */ /* 0x040fe200078e00ff */
[----:B------:R-:W-:Y:S02]  /*e0b0*/  LOP3.LUT P3, RZ, R63, 0x2, RZ, 0xc0, !PT ;  /* 0x000000023fff7812 */ /* 0x000fe4000786c0ff */
[----:B------:R-:W1:Y:S01]  /*e0c0*/  S2R R228, SR_TID.X ;  /* 0x0000000000e47919 */ /* 0x000e620000002100 */
[----:B------:R-:W-:Y:S01]  /*e0d0*/  IMAD R0, R118, c[0x0][0x20c], R0 ;  /* 0x0000830076007a24 */ /* 0x000fe200078e0200 */
[----:B------:R-:W-:Y:S01]  /*e0e0*/  BSSY B0, `(.L_x_1684) ;  /* 0x00000ae000007945 */ /* 0x000fe20003800000 */
[----:B--2---:R-:W-:Y:S02]  /*e0f0*/  IMAD.MOV.U32 R4, RZ, RZ, R242 ;  /* 0x000000ffff047224 */ /* 0x004fe400078e00f2 */
[----:B------:R-:W-:-:S02]  /*e100*/  IMAD.IADD R0, R3, 0x1, R0 ;  /* 0x0000000103007824 */ /* 0x000fc400078e0200 */
[----:B------:R-:W-:Y:S02]  /*e110*/  IMAD.MOV.U32 R5, RZ, RZ, R244 ;  /* 0x000000ffff057224 */ /* 0x000fe400078e00f4 */
[----:B------:R-:W-:Y:S01]  /*e120*/  IMAD R3, R0, 0x30, RZ ;  /* 0x0000003000037824 */ /* 0x000fe200078e02ff */
[----:B------:R-:W-:Y:S01]  /*e130*/  IADD3 R0, R65, R160, -R238 ;  /* 0x000000a041007210 */ /* 0x000fe20007ffe8ee */
[----:B------:R-:W-:-:S04]  /*e140*/  IMAD.WIDE.U32 R4, R2, 0x30, R4 ;  /* 0x0000003002047825 */ /* 0x000fc800078e0004 */
[----:B------:R-:W-:Y:S01]  /*e150*/  IMAD.IADD R3, R5, 0x1, R3 ;  /* 0x0000000105037824 */ /* 0x000fe200078e0203 */
[----:B------:R-:W-:Y:S01]  /*e160*/  LEA R2, P0, R4, c[0x0][0x1f8], 0x1 ;  /* 0x00007e0004027a11 */ /* 0x000fe200078008ff */
[----:B------:R-:W-:Y:S01]  /*e170*/  IMAD.SHL.U32 R202, R236, 0x2, RZ ;  /* 0x00000002ecca7824 */ /* 0x000fe200078e00ff */
[----:B------:R-:W-:Y:S02]  /*e180*/  LDSM.16.M88.4 R8, [R191+0x1000] ;  /* 0x00100000bf08783b */ /* 0x000fe40000000200 */
[----:B------:R-:W-:Y:S02]  /*e190*/  LEA.HI.X R3, R4, c[0x0][0x1fc], R3, 0x1, P0 ;  /* 0x00007f0004037a11 */ /* 0x000fe400000f0c03 */
[----:B------:R-:W-:Y:S01]  /*e1a0*/  ISETP.LT.OR P0, PT, R0, 0x1, !P2 ;  /* 0x000000010000780c */ /* 0x000fe20005701670 */
[----:B------:R-:W2:Y:S01]  /*e1b0*/  LDSM.16.M88.4 R32, [R188] ;  /* 0x00000000bc20783b */ /* 0x000ea20000000200 */
[----:B-1----:R-:W-:-:S03]  /*e1c0*/  ISETP.GT.AND P4, PT, R228, 0x3f, PT ;  /* 0x0000003fe400780c */ /* 0x002fc60003f84270 */
[----:B------:R-:W1:Y:S04]  /*e1d0*/  LDSM.16.M88.4 R28, [R188+0x400] ;  /* 0x00040000bc1c783b */ /* 0x000e680000000200 */
[----:B------:R-:W4:Y:S04]  /*e1e0*/  LDSM.16.M88.4 R24, [R188+0x800] ;  /* 0x00080000bc18783b */ /* 0x000f280000000200 */
[----:B------:R-:W3:Y:S02]  /*e1f0*/  LDSM.16.M88.4 R12, [R191] ;  /* 0x00000000bf0c783b */ /* 0x000ee40000000200 */
[----:B------:R-:W-:Y:S01]  /*e200*/  @!P4 IMAD.MOV.U32 R21, RZ, RZ, c[0x0][0x208] ;  /* 0x00008200ff15c624 */ /* 0x000fe200078e00ff */
[----:B------:R-:W-:Y:S01]  /*e210*/  @!P4 ISETP.LT.OR P2, PT, R0, 0x21, !P2 ;  /* 0x000000210000c80c */ /* 0x000fe20005741670 */
[----:B------:R-:W-:Y:S01]  /*e220*/  LDSM.16.M88.4 R16, [R192] ;  /* 0x00000000c010783b */ /* 0x000fe20000000200 */
[----:B------:R-:W-:-:S03]  /*e230*/  @!P4 IMAD.MOV.U32 R22, RZ, RZ, c[0x0][0x20c] ;  /* 0x00008300ff16c624 */ /* 0x000fc600078e00ff */
[----:B------:R-:W-:Y:S04]  /*e240*/  LDSM.16.M88.4 R4, [R192+0x1000] ;  /* 0x00100000c004783b */ /* 0x000fe80000000200 */
[----:B------:R-:W3:Y:S04]  /*e250*/  LDSM.16.M88.4 R36, [R193] ;  /* 0x00000000c124783b */ /* 0x000ee80000000200 */
[----:B------:R-:W3:Y:S04]  /*e260*/  LDSM.16.M88.4 R40, [R201] ;  /* 0x00000000c928783b */ /* 0x000ee80000000200 */
[----:B------:R-:W3:Y:S04]  /*e270*/  LDSM.16.M88.4 R44, [R200] ;  /* 0x00000000c82c783b */ /* 0x000ee80000000200 */
[----:B------:R-:W-:Y:S01]  /*e280*/  @!PT LDS RZ, [RZ] ;  /* 0x00000000fffff984 */ /* 0x000fe20000000800 */
[----:B------:R-:W-:Y:S01]  /*e290*/  @!PT LDS RZ, [RZ] ;  /* 0x00000000fffff984 */ /* 0x000fe20000000800 */
[----:B------:R-:W-:Y:S01]  /*e2a0*/  @!PT LDS RZ, [RZ] ;  /* 0x00000000fffff984 */ /* 0x000fe20000000800 */
[----:B------:R3:W-:Y:S01]  /*e2b0*/  LDGSTS.E.BYPASS.LTC128B.128 [R202+0x1880], [R2.64], !P0 ;  /* 0x0188000002ca7fae */ /* 0x0007e2000c101d46 */
[----:B------:R-:W-:Y:S01]  /*e2c0*/  ISETP.LT.OR P0, PT, R0, 0x1, !P3 ;  /* 0x000000010000780c */ /* 0x000fe20005f01670 */
[C---:B--2--5:R-:W-:Y:S08]  /*e2d0*/  HMMA.16816.F32 R64, R8.reuse, R32, RZ ;  /* 0x000000200840723c */ /* 0x064ff000000018ff */
[----:B-1----:R-:W-:Y:S04]  /*e2e0*/  HMMA.16816.F32 R56, R8, R28, RZ ;  /* 0x0000001c0838723c */ /* 0x002fe800000018ff */
[----:B------:R1:W-:Y:S01]  /*e2f0*/  LDGSTS.E.BYPASS.LTC128B.128 [R202+0x2480], [R2.64+0x40], !P0 ;  /* 0x0248004002ca7fae */ /* 0x0003e2000c101d46 */
[----:B------:R-:W-:-:S04]  /*e300*/  @!P4 LEA R20, P0, R21, R2, 0x6 ;  /* 0x000000021514c211 */ /* 0x000fc800078030ff */
[----:B------:R-:W-:Y:S01]  /*e310*/  @!P4 LEA.HI.X R21, R21, R3, R22, 0x6, P0 ;  /* 0x000000031515c211 */ /* 0x000fe200000f3416 */
[----:B------:R-:W-:Y:S01]  /*e320*/  HMMA.16816.F32 R52, R8, R30, RZ ;  /* 0x0000001e0834723c */ /* 0x000fe200000018ff */
[----:B------:R-:W-:-:S04]  /*e330*/  LOP3.LUT P0, RZ, R63, 0x4, RZ, 0xc0, !PT ;  /* 0x000000043fff7812 */ /* 0x000fc8000780c0ff */
[C---:B------:R-:W-:Y:S02]  /*e340*/  ISETP.LT.OR P1, PT, R0.reuse, 0x1, !P0 ;  /* 0x000000010000780c */ /* 0x040fe40004721670 */
[C---:B------:R-:W-:Y:S01]  /*e350*/  @!P4 ISETP.LT.OR P0, PT, R0.reuse, 0x21, !P0 ;  /* 0x000000210000c80c */ /* 0x040fe20004701670 */
[C---:B------:R-:W-:Y:S08]  /*e360*/  HMMA.16816.F32 R60, R8.reuse, R34, RZ ;  /* 0x00000022083c723c */ /* 0x040ff000000018ff */
[----:B----4-:R-:W-:Y:S02]  /*e370*/  HMMA.16816.F32 R48, R8, R24, RZ ;  /* 0x000000180830723c */ /* 0x010fe400000018ff */
[----:B------:R1:W-:Y:S01]  /*e380*/  LDGSTS.E.BYPASS.LTC128B.128 [R202+0x3080], [R2.64+0x80], !P1 ;  /* 0x0308008002ca7fae */ /* 0x0003e2000c901d46 */
[----:B------:R-:W-:-:S03]  /*e390*/  @!P4 ISETP.LT.OR P1, PT, R0, 0x21, !P3 ;  /* 0x000000210000c80c */ /* 0x000fc60005f21670 */
[----:B------:R2:W-:Y:S02]  /*e3a0*/  @!P4 LDGSTS.E.BYPASS.LTC128B.128 [R202+0x2080], [R20.64], !P2 ;  /* 0x0208000014cacfae */ /* 0x0005e4000d101d46 */
[----:B------:R-:W-:Y:S08]  /*e3b0*/  HMMA.16816.F32 R8, R8, R26, RZ ;  /* 0x0000001a0808723c */ /* 0x000ff000000018ff */
[----:B---3--:R-:W-:Y:S01]  /*e3c0*/  HMMA.16816.F32 R68, R12, R32, RZ ;  /* 0x000000200c44723c */ /* 0x008fe200000018ff */
[----:B------:R2:W-:Y:S04]  /*e3d0*/  @!P4 LDGSTS.E.BYPASS.LTC128B.128 [R202+0x2c80], [R20.64+0x40], !P1 ;  /* 0x02c8004014cacfae */ /* 0x0005e8000c901d46 */
[----:B------:R2:W-:Y:S01]  /*e3e0*/  @!P4 LDGSTS.E.BYPASS.LTC128B.128 [R202+0x3880], [R20.64+0x80], !P0 ;  /* 0x0388008014cacfae */ /* 0x0005e2000c101d46 */
[----:B------:R-:W-:-:S02]  /*e3f0*/  ISETP.GT.AND P0, PT, R118, R250, PT ;  /* 0x000000fa7600720c */ /* 0x000fc40003f04270 */
[C---:B------:R-:W-:Y:S01]  /*e400*/  HMMA.16816.F32 R72, R12.reuse, R34, RZ ;  /* 0x000000220c48723c */ /* 0x040fe200000018ff */
[----:B------:R-:W-:Y:S04]  /*e410*/  LDSM.16.M88.4 R32, [R188+0xc00] ;  /* 0x000c0000bc20783b */ /* 0x000fe80000000200 */
[----:B------:R-:W0:Y:S03]  /*e420*/  LDGDEPBAR ;  /* 0x00000000000079af */ /* 0x000e260000000000 */
[C---:B------:R-:W-:Y:S08]  /*e430*/  HMMA.16816.F32 R80, R12.reuse, R28, RZ ;  /* 0x0000001c0c50723c */ /* 0x040ff000000018ff */
[C---:B------:R-:W-:Y:S01]  /*e440*/  HMMA.16816.F32 R84, R12.reuse, R30, RZ ;  /* 0x0000001e0c54723c */ /* 0x040fe200000018ff */
[----:B------:R-:W-:Y:S07]  /*e450*/  LDSM.16.M88.4 R28, [R188+0x1000] ;  /* 0x00100000bc1c783b */ /* 0x000fee0000000200 */
[C---:B------:R-:W-:Y:S01]  /*e460*/  HMMA.16816.F32 R88, R12.reuse, R24, RZ ;  /* 0x000000180c58723c */ /* 0x040fe200000018ff */
[----:B--2---:R-:W-:Y:S07]  /*e470*/  LDSM.16.M88.4 R20, [R192+0x3000] ;  /* 0x00300000c014783b */ /* 0x004fee0000000200 */
[----:B------:R-:W-:Y:S01]  /*e480*/  HMMA.16816.F32 R24, R12, R26, RZ ;  /* 0x0000001a0c18723c */ /* 0x000fe200000018ff */
[----:B------:R-:W-:Y:S07]  /*e490*/  LDSM.16.M88.4 R12, [R188+0x1400] ;  /* 0x00140000bc0c783b */ /* 0x000fee0000000200 */
[C---:B------:R-:W-:Y:S08]  /*e4a0*/  HMMA.16816.F32 R108, R4.reuse, R36, R64 ;  /* 0x00000024046c723c */ /* 0x040ff00000001840 */
[C---:B------:R-:W-:Y:S08]  /*e4b0*/  HMMA.16816.F32 R104, R4.reuse, R38, R60 ;  /* 0x000000260468723c */ /* 0x040ff0000000183c */
[C---:B------:R-:W-:Y:S01]  /*e4c0*/  HMMA.16816.F32 R100, R4.reuse, R40, R56 ;  /* 0x000000280464723c */ /* 0x040fe20000001838 */
[----:B------:R-:W-:Y:S07]  /*e4d0*/  LDSM.16.M88.4 R56, [R197] ;  /* 0x00000000c538783b */ /* 0x000fee0000000200 */
[C---:B------:R-:W-:Y:S01]  /*e4e0*/  HMMA.16816.F32 R96, R4.reuse, R42, R52 ;  /* 0x0000002a0460723c */ /* 0x040fe20000001834 */
[----:B------:R-:W-:Y:S07]  /*e4f0*/  LDSM.16.M88.4 R52, [R199] ;  /* 0x00000000c734783b */ /* 0x000fee0000000200 */
[C---:B------:R-:W-:Y:S01]  /*e500*/  HMMA.16816.F32 R92, R4.reuse, R44, R48 ;  /* 0x0000002c045c723c */ /* 0x040fe20000001830 */
[----:B------:R-:W-:Y:S07]  /*e510*/  LDSM.16.M88.4 R48, [R198] ;  /* 0x00000000c630783b */ /* 0x000fee0000000200 */
[----:B------:R-:W-:Y:S01]  /*e520*/  HMMA.16816.F32 R76, R4, R46, R8 ;  /* 0x0000002e044c723c */ /* 0x000fe20000001808 */
[----:B------:R-:W2:Y:S04]  /*e530*/  LDSM.16.M88.4 R4, [R191+0x3000] ;  /* 0x00300000bf04783b */ /* 0x000ea80000000200 */
[----:B------:R-:W3:Y:S03]  /*e540*/  LDSM.16.M88.4 R8, [R191+0x2000] ;  /* 0x00200000bf08783b */ /* 0x000ee60000000200 */
[C---:B------:R-:W-:Y:S08]  /*e550*/  HMMA.16816.F32 R68, R16.reuse, R36, R68 ;  /* 0x000000241044723c */ /* 0x040ff00000001844 */
[C---:B------:R-:W-:Y:S08]  /*e560*/  HMMA.16816.F32 R64, R16.reuse, R38, R72 ;  /* 0x000000261040723c */ /* 0x040ff00000001848 */
[C---:B------:R-:W-:Y:S08]  /*e570*/  HMMA.16816.F32 R60, R16.reuse, R40, R80 ;  /* 0x00000028103c723c */ /* 0x040ff00000001850 */
[C---:B------:R-:W-:Y:S08]  /*e580*/  HMMA.16816.F32 R40, R16.reuse, R42, R84 ;  /* 0x0000002a1028723c */ /* 0x040ff00000001854 */
[C---:B------:R-:W-:Y:S08]  /*e590*/  HMMA.16816.F32 R36, R16.reuse, R44, R88 ;  /* 0x0000002c1024723c */ /* 0x040ff00000001858 */
[----:B------:R-:W-:Y:S01]  /*e5a0*/  HMMA.16816.F32 R16, R16, R46, R24 ;  /* 0x0000002e1010723c */ /* 0x000fe20000001818 */
[----:B------:R-:W4:Y:S04]  /*e5b0*/  LDSM.16.M88.4 R24, [R192+0x2000] ;  /* 0x00200000c018783b */ /* 0x000f280000000200 */
[----:B------:R-:W-:Y:S03]  /*e5c0*/  LDSM.16.M88.4 R44, [R188+0x1800] ;  /* 0x00180000bc2c783b */ /* 0x000fe60000000200 */
[C---:B--2---:R-:W-:Y:S08]  /*e5d0*/  HMMA.16816.F32 R72, R4.reuse, R32, R108 ;  /* 0x000000200448723c */ /* 0x044ff0000000186c */
[C---:B------:R-:W-:Y:S08]  /*e5e0*/  HMMA.16816.F32 R104, R4.reuse, R34, R104 ;  /* 0x000000220468723c */ /* 0x040ff00000001868 */
[C---:B------:R-:W-:Y:S08]  /*e5f0*/  HMMA.16816.F32 R100, R4.reuse, R28, R100 ;  /* 0x0000001c0464723c */ /* 0x040ff00000001864 */
[----:B------:R-:W-:Y:S08]  /*e600*/  HMMA.16816.F32 R96, R4, R30, R96 ;  /* 0x0000001e0460723c */ /* 0x000ff00000001860 */
[C---:B---3--:R-:W-:Y:S08]  /*e610*/  HMMA.16816.F32 R68, R8.reuse, R32, R68 ;  /* 0x000000200844723c */ /* 0x048ff00000001844 */
[----:B------:R-:W-:Y:S08]  /*e620*/  HMMA.16816.F32 R64, R8, R34, R64 ;  /* 0x000000220840723c */ /* 0x000ff00000001840 */
[C---:B------:R-:W-:Y:S08]  /*e630*/  HMMA.16816.F32 R92, R4.reuse, R12, R92 ;  /* 0x0000000c045c723c */ /* 0x040ff0000000185c */
[----:B------:R-:W-:Y:S08]  /*e640*/  HMMA.16816.F32 R76, R4, R14, R76 ;  /* 0x0000000e044c723c */ /* 0x000ff0000000184c */
[C---:B------:R-:W-:Y:S08]  /*e650*/  HMMA.16816.F32 R32, R8.reuse, R28, R60 ;  /* 0x0000001c0820723c */ /* 0x040ff0000000183c */
[C---:B------:R-:W-:Y:S01]  /*e660*/  HMMA.16816.F32 R28, R8.reuse, R30, R40 ;  /* 0x0000001e081c723c */ /* 0x040fe20000001828 */
[----:B------:R-:W-:Y:S07]  /*e670*/  LDSM.16.M88.4 R40, [R188+0x1c00] ;  /* 0x001c0000bc28783b */ /* 0x000fee0000000200 */
[C---:B------:R-:W-:Y:S01]  /*e680*/  HMMA.16816.F32 R4, R8.reuse, R12, R36 ;  /* 0x0000000c0804723c */ /* 0x040fe20000001824 */
[----:B------:R-:W-:Y:S07]  /*e690*/  LDSM.16.M88.4 R36, [R188+0x2000] ;  /* 0x00200000bc24783b */ /* 0x000fee0000000200 */
        /* <DEDUP_REMOVED lines=9> */
[----:B------:R-:W-:Y:S07]  /*e730*/  LDSM.16.M88.4 R20, [R194] ;  /* 0x00000000c214783b */ /* 0x000fee0000000200 */
[C---:B----4-:R-:W-:Y:S08]  /*e740*/  HMMA.16816.F32 R96, R24.reuse, R52, R68 ;  /* 0x000000341860723c */ /* 0x050ff00000001844 */
[C---:B------:R-:W-:Y:S01]  /*e750*/  HMMA.16816.F32 R88, R24.reuse, R48, R32 ;  /* 0x000000301858723c */ /* 0x040fe20000001820 */
[----:B------:R-:W-:Y:S07]  /*e760*/  LDSM.16.M88.4 R32, [R196] ;  /* 0x00000000c420783b */ /* 0x000fee0000000200 */
[C---:B------:R-:W-:Y:S08]  /*e770*/  HMMA.16816.F32 R92, R24.reuse, R54, R64 ;  /* 0x00000036185c723c */ /* 0x040ff00000001840 */
[C---:B------:R-:W-:Y:S01]  /*e780*/  HMMA.16816.F32 R84, R24.reuse, R50, R28 ;  /* 0x000000321854723c */ /* 0x040fe2000000181c */
[----:B------:R-:W-:Y:S07]  /*e790*/  LDSM.16.M88.4 R28, [R195] ;  /* 0x00000000c31c783b */ /* 0x000fee0000000200 */
[C---:B------:R-:W-:Y:S01]  /*e7a0*/  HMMA.16816.F32 R80, R24.reuse, R56, R4 ;  /* 0x000000381850723c */ /* 0x040fe20000001804 */
[----:B------:R-:W4:Y:S07]  /*e7b0*/  LDSM.16.M88.4 R4, [R192+0x5000] ;  /* 0x00500000c004783b */ /* 0x000f2e0000000200 */
[----:B------:R-:W-:Y:S01]  /*e7c0*/  HMMA.16816.F32 R76, R24, R58, R8 ;  /* 0x0000003a184c723c */ /* 0x000fe20000001808 */
[----:B------:R-:W1:Y:S01]  /*e7d0*/  LDSM.16.M88.4 R8, [R192+0x4000] ;  /* 0x00400000c008783b */ /* 0x000e620000000200 */
[----:B------:R-:W-:-:S06]  /*e7e0*/  DEPBAR.LE SB0, 0x0 ;  /* 0x000080000000791a */ /* 0x000fcc0000000000 */
[C---:B--2---:R-:W-:Y:S08]  /*e7f0*/  HMMA.16816.F32 R72, R12.reuse, R44, R60 ;  /* 0x0000002c0c48723c */ /* 0x044ff0000000183c */
[C---:B------:R-:W-:Y:S08]  /*e800*/  HMMA.16816.F32 R68, R12.reuse, R46, R124 ;  /* 0x0000002e0c44723c */ /* 0x040ff0000000187c */
[C---:B------:R-:W-:Y:S08]  /*e810*/  HMMA.16816.F32 R64, R12.reuse, R40, R112 ;  /* 0x000000280c40723c */ /* 0x040ff00000001870 */
[C---:B------:R-:W-:Y:S08]  /*e820*/  HMMA.16816.F32 R60, R12.reuse, R42, R108 ;  /* 0x0000002a0c3c723c */ /* 0x040ff0000000186c */
[C---:B------:R-:W-:Y:S08]  /*e830*/  HMMA.16816.F32 R56, R12.reuse, R36, R104 ;  /* 0x000000240c38723c */ /* 0x040ff00000001868 */
[----:B------:R-:W-:Y:S08]  /*e840*/  HMMA.16816.F32 R52, R12, R38, R100 ;  /* 0x000000260c34723c */ /* 0x000ff00000001864 */
[C---:B---3--:R-:W-:Y:S08]  /*e850*/  HMMA.16816.F32 R48, R16.reuse, R44, R96 ;  /* 0x0000002c1030723c */ /* 0x048ff00000001860 */
[C---:B------:R-:W-:Y:S08]  /*e860*/  HMMA.16816.F32 R24, R16.reuse, R40, R88 ;  /* 0x000000281018723c */ /* 0x040ff00000001858 */
[C---:B------:R-:W-:Y:S08]  /*e870*/  HMMA.16816.F32 R44, R16.reuse, R46, R92 ;  /* 0x0000002e102c723c */ /* 0x040ff0000000185c */
[C---:B------:R-:W-:Y:S08]  /*e880*/  HMMA.16816.F32 R40, R16.reuse, R42, R84 ;  /* 0x0000002a1028723c */ /* 0x040ff00000001854 */
[C---:B------:R-:W-:Y:S08]  /*e890*/  HMMA.16816.F32 R12, R16.reuse, R36, R80 ;  /* 0x00000024100c723c */ /* 0x040ff00000001850 */
[----:B------:R-:W-:Y:S08]  /*e8a0*/  HMMA.16816.F32 R16, R16, R38, R76 ;  /* 0x000000261010723c */ /* 0x000ff0000000184c */
[C---:B----4-:R-:W-:Y:S08]  /*e8b0*/  HMMA.16816.F32 R76, R4.reuse, R20, R56 ;  /* 0x00000014044c723c */ /* 0x050ff00000001838 */
[----:B------:R-:W-:Y:S08]  /*e8c0*/  HMMA.16816.F32 R108, R4, R22, R52 ;  /* 0x00000016046c723c */ /* 0x000ff00000001834 */
[C---:B-1----:R-:W-:Y:S08]  /*e8d0*/  HMMA.16816.F32 R52, R8.reuse, R28, R24 ;  /* 0x0000001c0834723c */ /* 0x042ff00000001818 */
        /* <DEDUP_REMOVED lines=8> */
[----:B------:R-:W-:Y:S01]  /*e960*/  HMMA.16816.F32 R24, R8, R22, R16 ;  /* 0x000000160818723c */ /* 0x000fe20000001810 */
[----:B------:R-:W-:Y:S06]  /*e970*/  BAR.SYNC.DEFER_BLOCKING 0x0 ;  /* 0x0000000000007b1d */ /* 0x000fec0000010000 */
[----:B------:R-:W-:Y:S01]  /*e980*/  @!UPT UIADD3 URZ, URZ, URZ, URZ ;  /* 0x0000003f3f3ff290 */ /* 0x000fe2000fffe03f */
[----:B------:R-:W-:Y:S11]  /*e990*/  @!P0 BRA `(.L_x_1685) ;  /* 0x0000022000008947 */ /* 0x000ff60003800000 */
[----:B------:R-:W-:Y:S02]  /*e9a0*/  IADD3 R3, -R238, 0x30, RZ ;  /* 0x00000030ee037810 */ /* 0x000fe40007ffe1ff */
[----:B------:R-:W-:-:S02]  /*e9b0*/  IADD3 R0, R225, -0x2, RZ ;  /* 0xfffffffee1007810 */ /* 0x000fc40007ffe0ff */
[C---:B------:R-:W-:Y:S02]  /*e9c0*/  ISETP.GE.AND P0, PT, R3.reuse, 0x21, PT ;  /* 0x000000210300780c */ /* 0x040fe40003f06270 */
        /* <DEDUP_REMOVED lines=31> */
.L_x_1685:
[----:B------:R-:W-:Y:S05]  /*ebc0*/  BSYNC B0 ;  /* 0x0000000000007941 */ /* 0x000fea0003800000 */
.L_x_1684:
[----:B------:R-:W-:Y:S01]  /*ebd0*/  IMAD.IADD R0, R119, 0x1, -R252 ;  /* 0x0000000177007824 */ /* 0x000fe200078e0afc */
[----:B------:R-:W0:Y:S04]  /*ebe0*/  LDGDEPBAR ;  /* 0x00000000000079af */ /* 0x000e280000000000 */
[----:B------:R-:W-:-:S02]  /*ebf0*/  ISETP.GT.AND P1, PT, R0, RZ, PT ;  /* 0x000000ff0000720c */ /* 0x000fc40003f24270 */
[C---:B------:R-:W-:Y:S02]  /*ec00*/  ISETP.GT.AND P0, PT, R0.reuse, 0x1, PT ;  /* 0x000000010000780c */ /* 0x040fe40003f04270 */
[----:B------:R-:W-:Y:S02]  /*ec10*/  ISETP.GT.AND P2, PT, R0, 0x8, PT ;  /* 0x000000080000780c */ /* 0x000fe40003f44270 */
[----:B-1----:R-:W-:Y:S02]  /*ec20*/  FSEL R5, R48, -INF , P1 ;  /* 0xff80000030057808 */ /* 0x002fe40000800000 */
[----:B------:R-:W-:Y:S02]  /*ec30*/  FSEL R6, R49, -INF , P0 ;  /* 0xff80000031067808 */ /* 0x000fe40000000000 */
[----:B------:R-:W-:Y:S02]  /*ec40*/  FSEL R37, R75, -INF , P0 ;  /* 0xff8000004b257808 */ /* 0x000fe40000000000 */
[----:B------:R-:W-:-:S02]  /*ec50*/  FSEL R28, R73, -INF , P0 ;  /* 0xff800000491c7808 */ /* 0x000fc40000000000 */
[----:B------:R-:W-:Y:S02]  /*ec60*/  FSEL R21, R51, -INF , P0 ;  /* 0xff80000033157808 */ /* 0x000fe40000000000 */
[----:B------:R-:W-:Y:S02]  /*ec70*/  ISETP.GT.AND P0, PT, R0, 0x9, PT ;  /* 0x000000090000780c */ /* 0x000fe40003f04270 */
[----:B------:R-:W-:Y:S02]  /*ec80*/  FSEL R7, R44, -INF , P2 ;  /* 0xff8000002c077808 */ /* 0x000fe40001000000 */
[----:B------:R-:W-:Y:S02]  /*ec90*/  FMNMX.FTZ R2, R5, R6, !PT ;  /* 0x0000000605027209 */ /* 0x000fe40007810000 */
[----:B------:R-:W-:Y:S02]  /*eca0*/  ISETP.GT.AND P4, PT, R0, 0x10, PT ;  /* 0x000000100000780c */ /* 0x000fe40003f84270 */
[----:B------:R-:W-:-:S02]  /*ecb0*/  FSEL R8, R45, -INF , P0 ;  /* 0xff8000002d087808 */ /* 0x000fc40000000000 */
[----:B------:R-:W-:Y:S02]  /*ecc0*/  FMNMX.FTZ R2, R7, R2, !PT ;  /* 0x0000000207027209 */ /* 0x000fe40007810000 */
        /* <DEDUP_REMOVED lines=12> */
[----:B------:R-:W-:Y:S02]  /*ed90*/  FSEL R36, R70, -INF , P2 ;  /* 0xff80000046247808 */ /* 0x000fe40001000000 */
[----:B------:R-:W-:Y:S02]  /*eda0*/  FSEL R29, R68, -INF , P2 ;  /* 0xff800000441d7808 */ /* 0x000fe40001000000 */
[----:B------:R-:W-:Y:S02]  /*edb0*/  FSEL R19, R46, -INF , P2 ;  /* 0xff8000002e137808 */ /* 0x000fe40001000000 */
[----:B------:R-:W-:Y:S02]  /*edc0*/  ISETP.GT.AND P2, PT, R0, 0x21, PT ;  /* 0x000000210000780c */ /* 0x000fe40003f44270 */
[----:B------:R-:W-:-:S02]  /*edd0*/  FSEL R135, R40, -INF , P3 ;  /* 0xff80000028877808 */ /* 0x000fc40001800000 */
[----:B------:R-:W-:Y:S02]  /*ede0*/  FMNMX.FTZ R2, R13, R2, !PT ;  /* 0x000000020d027209 */ /* 0x000fe40007810000 */
[----:B------:R-:W-:Y:S02]  /*edf0*/  FSEL R35, R74, -INF , P1 ;  /* 0xff8000004a237808 */ /* 0x000fe40000800000 */
[----:B------:R-:W-:Y:S02]  /*ee00*/  FSEL R23, R72, -INF , P1 ;  /* 0xff80000048177808 */ /* 0x000fe40000800000 */
[----:B------:R-:W-:Y:S02]  /*ee10*/  FSEL R17, R50, -INF , P1 ;  /* 0xff80000032117808 */ /* 0x000fe40000800000 */
[----:B------:R-:W-:Y:S01]  /*ee20*/  ISETP.GT.AND P1, PT, R0, 0x28, PT ;  /* 0x000000280000780c */ /* 0x000fe20003f24270 */
[----:B------:R-:W-:Y:S01]  /*ee30*/  LDSM.16.MT88.4 R48, [R190+0x400] ;  /* 0x00040000be30783b */ /* 0x000fe20000004200 */
[----:B------:R-:W-:-:S02]  /*ee40*/  FSEL R134, R41, -INF , P2 ;  /* 0xff80000029867808 */ /* 0x000fc40001000000 */
[----:B------:R-:W-:Y:S02]  /*ee50*/  FMNMX.FTZ R2, R135, R2, !PT ;  /* 0x0000000287027209 */ /* 0x000fe40007810000 */
[----:B------:R-:W-:Y:S02]  /*ee60*/  FSEL R34, R71, -INF , P0 ;  /* 0xff80000047227808 */ /* 0x000fe40000000000 */
[----:B------:R-:W-:Y:S02]  /*ee70*/  FSEL R30, R69, -INF , P0 ;  /* 0xff800000451e7808 */ /* 0x000fe40000000000 */
[----:B------:R-:W-:Y:S01]  /*ee80*/  FSEL R18, R47, -INF , P0 ;  /* 0xff8000002f127808 */ /* 0x000fe20000000000 */
[----:B------:R-:W-:Y:S01]  /*ee90*/  LDSM.16.MT88.4 R68, [R189+0x1000] ;  /* 0x00100000bd44783b */ /* 0x000fe20000004200 */
[----:B------:R-:W-:Y:S02]  /*eea0*/  ISETP.GT.AND P0, PT, R0, 0x29, PT ;  /* 0x000000290000780c */ /* 0x000fe40003f04270 */
[----:B------:R-:W-:Y:S01]  /*eeb0*/  FSEL R133, R24, -INF , P1 ;  /* 0xff80000018857808 */ /* 0x000fe20000800000 */
[----:B------:R-:W-:Y:S01]  /*eec0*/  LDSM.16.MT88.4 R44, [R189] ;  /* 0x00000000bd2c783b */ /* 0x000fe20000004200 */
[----:B------:R-:W-:-:S02]  /*eed0*/  FMNMX.FTZ R2, R134, R2, !PT ;  /* 0x0000000286027209 */ /* 0x000fc40007810000 */
[----:B------:R-:W-:Y:S02]  /*eee0*/  FSEL R132, R25, -INF , P0 ;  /* 0xff80000019847808 */ /* 0x000fe40000000000 */
[----:B------:R-:W-:Y:S02]  /*eef0*/  FMNMX.FTZ R2, R133, R2, !PT ;  /* 0x0000000285027209 */ /* 0x000fe40007810000 */
[----:B------:R-:W-:Y:S02]  /*ef00*/  FSEL R38, R66, -INF , P4 ;  /* 0xff80000042267808 */ /* 0x000fe40002000000 */
[----:B------:R-:W-:Y:S02]  /*ef10*/  FMNMX.FTZ R2, R132, R2, !PT ;  /* 0x0000000284027209 */ /* 0x000fe40007810000 */
[----:B------:R-:W-:Y:S02]  /*ef20*/  FSEL R31, R64, -INF , P4 ;  /* 0xff800000401f7808 */ /* 0x000fe40002000000 */
[----:B------:R-:W-:Y:S01]  /*ef30*/  FSEL R16, R54, -INF , P4 ;  /* 0xff80000036107808 */ /* 0x000fe20002000000 */
[----:B------:R-:W1:Y:S01]  /*ef40*/  SHFL.BFLY PT, R3, R2, 0x2, 0x1f ;  /* 0x0c401f0002037f89 */ /* 0x000e6200000e0000 */
[----:B------:R-:W-:-:S02]  /*ef50*/  FSEL R14, R58, -INF , P6 ;  /* 0xff8000003a0e7808 */ /* 0x000fc40003000000 */
[----:B------:R-:W-:Y:S02]  /*ef60*/  FSEL R15, R59, -INF , P5 ;  /* 0xff8000003b0f7808 */ /* 0x000fe40002800000 */
[----:B------:R-:W-:Y:S01]  /*ef70*/  FSEL R131, R42, -INF , P3 ;  /* 0xff8000002a837808 */ /* 0x000fe20001800000 */
[----:B------:R-:W-:Y:S01]  /*ef80*/  LDSM.16.MT88.4 R56, [R189+0x400] ;  /* 0x00040000bd38783b */ /* 0x000fe20000004200 */
[----:B------:R-:W-:Y:S02]  /*ef90*/  FSEL R130, R43, -INF , P2 ;  /* 0xff8000002b827808 */ /* 0x000fe40001000000 */
[----:B------:R-:W-:Y:S01]  /*efa0*/  FSEL R129, R26, -INF , P1 ;  /* 0xff8000001a817808 */ /* 0x000fe20000800000 */
[----:B------:R-:W-:Y:S01]  /*efb0*/  LDSM.16.MT88.4 R40, [R190] ;  /* 0x00000000be28783b */ /* 0x000fe20000004200 */
[----:B------:R-:W-:Y:S02]  /*efc0*/  FSEL R128, R27, -INF , P0 ;  /* 0xff8000001b807808 */ /* 0x000fe40000000000 */
[----:B------:R-:W-:Y:S01]  /*efd0*/  FSEL R33, R60, -INF , P6 ;  /* 0xff8000003c217808 */ /* 0x000fe20003000000 */
[----:B------:R-:W-:Y:S01]  /*efe0*/  LDSM.16.MT88.4 R24, [R189+0xc00] ;  /* 0x000c0000bd18783b */ /* 0x000fe20000004200 */
[----:B------:R-:W-:-:S02]  /*eff0*/  FSEL R32, R61, -INF , P5 ;  /* 0xff8000003d207808 */ /* 0x000fc40002800000 */
[----:B------:R-:W-:Y:S02]  /*f000*/  FSEL R125, R76, -INF , P3 ;  /* 0xff8000004c7d7808 */ /* 0x000fe40001800000 */
[----:B------:R-:W-:Y:S02]  /*f010*/  FSEL R127, R77, -INF , P2 ;  /* 0xff8000004d7f7808 */ /* 0x000fe40001000000 */
[----:B------:R-:W-:Y:S02]  /*f020*/  FSEL R126, R108, -INF , P1 ;  /* 0xff8000006c7e7808 */ /* 0x000fe40000800000 */
[----:B------:R-:W-:Y:S02]  /*f030*/  FSEL R124, R109, -INF , P0 ;  /* 0xff8000006d7c7808 */ /* 0x000fe40000000000 */
[----:B-1----:R-:W-:Y:S02]  /*f040*/  FMNMX.FTZ R2, R2, R3, !PT ;  /* 0x0000000302027209 */ /* 0x002fe40007810000 */
[----:B------:R-:W-:-:S02]  /*f050*/  FSEL R109, R78, -INF , P3 ;  /* 0xff8000004e6d7808 */ /* 0x000fc40001800000 */
[----:B------:R-:W-:Y:S01]  /*f060*/  FSEL R108, R79, -INF , P2 ;  /* 0xff8000004f6c7808 */ /* 0x000fe20001000000 */
[----:B------:R-:W1:Y:S01]  /*f070*/  SHFL.BFLY PT, R3, R2, 0x1, 0x1f ;  /* 0x0c201f0002037f89 */ /* 0x000e6200000e0000 */
[----:B------:R-:W-:Y:S02]  /*f080*/  FSEL R110, R110, -INF , P1 ;  /* 0xff8000006e6e7808 */ /* 0x000fe40000800000 */
[----:B------:R-:W-:Y:S02]  /*f090*/  FSEL R111, R111, -INF , P0 ;  /* 0xff8000006f6f7808 */ /* 0x000fe40000000000 */
[----:B-1----:R-:W-:-:S04]  /*f0a0*/  FMNMX.FTZ R120, R2, R3, !PT ;  /* 0x0000000302787209 */ /* 0x002fc80007810000 */
[C---:B------:R-:W-:Y:S01]  /*f0b0*/  FSETP.NEU.FTZ.AND P4, PT, R120.reuse, -INF , PT ;  /* 0xff8000007800780b */ /* 0x040fe20003f9d000 */
[----:B------:R-:W-:-:S05]  /*f0c0*/  FMUL.FTZ R2, R120, c[0x0][0x2d0] ;  /* 0x0000b40078027a20 */ /* 0x000fca0000410000 */
[----:B------:R-:W-:Y:S02]  /*f0d0*/  FSEL R20, R2, RZ, P4 ;  /* 0x000000ff02147208 */ /* 0x000fe40002000000 */
[----:B------:R-:W-:Y:S02]  /*f0e0*/  ISETP.GT.AND P4, PT, R0, 0x11, PT ;  /* 0x000000110000780c */ /* 0x000fe40003f84270 */
[----:B------:R-:W-:Y:S01]  /*f0f0*/  FMNMX.FTZ R0, R17, R21, !PT ;  /* 0x0000001511007209 */ /* 0x000fe20007810000 */
[--C-:B------:R-:W-:Y:S01]  /*f100*/  FFMA.FTZ R3, R5, c[0x0][0x2d0], -R20.reuse ;  /* 0x0000b40005037a23 */ /* 0x100fe20000010814 */
[----:B------:R-:W-:Y:S01]  /*f110*/  FSEL R12, R55, -INF , P4 ;  /* 0xff800000370c7808 */ /* 0x000fe20002000000 */
[----:B------:R-:W-:Y:S01]  /*f120*/  FFMA.FTZ R5, R9, c[0x0][0x2d0], -R20 ;  /* 0x0000b40009057a23 */ /* 0x000fe20000010814 */
[----:B------:R-:W-:Y:S01]  /*f130*/  FMNMX.FTZ R0, R19, R0, !PT ;  /* 0x0000000013007209 */ /* 0x000fe20007810000 */
[----:B------:R1:W-:Y:S01]  /*f140*/  MUFU.EX2 R137, R3 ;  /* 0x0000000300897308 */ /* 0x0003e20000000800 */
[----:B------:R-:W-:Y:S01]  /*f150*/  FMNMX.FTZ R2, R23, R28, !PT ;  /* 0x0000001c17027209 */ /* 0x000fe20007810000 */
[----:B------:R-:W-:Y:S01]  /*f160*/  LDSM.16.MT88.4 R52, [R189+0x1800] ;  /* 0x00180000bd34783b */ /* 0x000fe20000004200 */
[----:B------:R-:W-:-:S02]  /*f170*/  FMNMX.FTZ R0, R18, R0, !PT ;  /* 0x0000000012007209 */ /* 0x000fc40007810000 */
[----:B------:R-:W-:Y:S02]  /*f180*/  FMNMX.FTZ R2, R29, R2, !PT ;  /* 0x000000021d027209 */ /* 0x000fe40007810000 */
[----:B------:R-:W-:Y:S01]  /*f190*/  FMNMX.FTZ R0, R16, R0, !PT ;  /* 0x0000000010007209 */ /* 0x000fe20007810000 */
[----:B------:R-:W-:Y:S01]  /*f1a0*/  MUFU.EX2 R214, R5 ;  /* 0x0000000500d67308 */ /* 0x000fe20000000800 */
[----:B------:R-:W-:Y:S02]  /*f1b0*/  FMNMX.FTZ R2, R30, R2, !PT ;  /* 0x000000021e027209 */ /* 0x000fe40007810000 */
[----:B------:R-:W-:Y:S02]  /*f1c0*/  FMNMX.FTZ R0, R12, R0, !PT ;  /* 0x000000000c007209 */ /* 0x000fe40007810000 */
[----:B------:R-:W-:Y:S02]  /*f1d0*/  FSEL R22, R65, -INF , P4 ;  /* 0xff80000041167808 */ /* 0x000fe40002000000 */
[----:B------:R-:W-:Y:S01]  /*f1e0*/  FMNMX.FTZ R0, R14, R0, !PT ;  /* 0x000000000e007209 */ /* 0x000fe20007810000 */
[----:B-1----:R-:W-:Y:S01]  /*f1f0*/  FFMA.FTZ R3, R6, c[0x0][0x2d0], -R20 ;  /* 0x0000b40006037a23 */ /* 0x002fe20000010814 */
[----:B------:R-:W-:-:S02]  /*f200*/  FMNMX.FTZ R2, R31, R2, !PT ;  /* 0x000000021f027209 */ /* 0x000fc40007810000 */
[----:B------:R-:W-:Y:S01]  /*f210*/  FMNMX.FTZ R0, R15, R0, !PT ;  /* 0x000000000f007209 */ /* 0x000fe20007810000 */
[----:B------:R1:W-:Y:S01]  /*f220*/  MUFU.EX2 R136, R3 ;  /* 0x0000000300887308 */ /* 0x0003e20000000800 */
[----:B------:R-:W-:Y:S02]  /*f230*/  FMNMX.FTZ R2, R22, R2, !PT ;  /* 0x0000000216027209 */ /* 0x000fe40007810000 */
[----:B------:R-:W-:Y:S02]  /*f240*/  FMNMX.FTZ R0, R131, R0, !PT ;  /* 0x0000000083007209 */ /* 0x000fe40007810000 */
[----:B------:R-:W-:Y:S02]  /*f250*/  FMNMX.FTZ R2, R33, R2, !PT ;  /* 0x0000000221027209 */ /* 0x000fe40007810000 */
[----:B------:R-:W-:Y:S02]  /*f260*/  FMNMX.FTZ R0, R130, R0, !PT ;  /* 0x0000000082007209 */ /* 0x000fe40007810000 */
[----:B------:R-:W-:-:S02]  /*f270*/  FMNMX.FTZ R2, R32, R2, !PT ;  /* 0x0000000220027209 */ /* 0x000fc40007810000 */
[----:B------:R-:W-:Y:S02]  /*f280*/  FMNMX.FTZ R0, R129, R0, !PT ;  /* 0x0000000081007209 */ /* 0x000fe40007810000 */
[----:B------:R-:W-:Y:S02]  /*f290*/  FMNMX.FTZ R2, R125, R2, !PT ;  /* 0x000000027d027209 */ /* 0x000fe40007810000 */
[----:B------:R-:W-:Y:S01]  /*f2a0*/  FMNMX.FTZ R0, R128, R0, !PT ;  /* 0x0000000080007209 */ /* 0x000fe20007810000 */
[----:B-1----:R-:W-:Y:S01]  /*f2b0*/  FFMA.FTZ R3, R7, c[0x0][0x2d0], -R20 ;  /* 0x0000b40007037a23 */ /* 0x002fe20000010814 */
[----:B------:R-:W-:Y:S02]  /*f2c0*/  FMNMX.FTZ R2, R127, R2, !PT ;  /* 0x000000027f027209 */ /* 0x000fe40007810000 */
[----:B------:R-:W-:Y:S01]  /*f2d0*/  FSEL R7, R67, -INF , P4 ;  /* 0xff80000043077808 */ /* 0x000fe20002000000 */
[----:B------:R-:W1:Y:S01]  /*f2e0*/  SHFL.BFLY PT, R4, R0, 0x2, 0x1f ;  /* 0x0c401f0000047f89 */ /* 0x000e6200000e0000 */
[----:B------:R2:W-:Y:S01]  /*f2f0*/  MUFU.EX2 R224, R3 ;  /* 0x0000000300e07308 */ /* 0x0005e20000000800 */
[----:B------:R-:W-:-:S02]  /*f300*/  FMNMX.FTZ R2, R126, R2, !PT ;  /* 0x000000027e027209 */ /* 0x000fc40007810000 */
[----:B------:R-:W-:Y:S01]  /*f310*/  FSEL R9, R62, -INF , P6 ;  /* 0xff8000003e097808 */ /* 0x000fe20003000000 */
[----:B------:R-:W-:Y:S01]  /*f320*/  LDSM.16.MT88.4 R64, [R190+0x1000] ;  /* 0x00100000be40783b */ /* 0x000fe20000004200 */
[----:B--2---:R-:W-:-:S04]  /*f330*/  FMNMX.FTZ R3, R35, R37, !PT ;  /* 0x0000002523037209 */ /* 0x004fc80007810000 */
[----:B------:R-:W-:Y:S02]  /*f340*/  FMNMX.FTZ R3, R36, R3, !PT ;  /* 0x0000000324037209 */ /* 0x000fe40007810000 */
[----:B-1----:R-:W-:Y:S01]  /*f350*/  FMNMX.FTZ R0, R0, R4, !PT ;  /* 0x0000000400007209 */ /* 0x002fe20007810000 */
[----:B------:R-:W-:Y:S01]  /*f360*/  FFMA.FTZ R4, R8, c[0x0][0x2d0], -R20 ;  /* 0x0000b40008047a23 */ /* 0x000fe20000010814 */
[----:B------:R-:W-:Y:S02]  /*f370*/  FMNMX.FTZ R3, R34, R3, !PT ;  /* 0x0000000322037209 */ /* 0x000fe40007810000 */
[----:B------:R-:W-:Y:S01]  /*f380*/  FSEL R8, R63, -INF , P5 ;  /* 0xff8000003f087808 */ /* 0x000fe20002800000 */
[----:B------:R-:W1:Y:S01]  /*f390*/  SHFL.BFLY PT, R6, R0, 0x1, 0x1f ;  /* 0x0c201f0000067f89 */ /* 0x000e6200000e0000 */
[----:B------:R-:W-:Y:S01]  /*f3a0*/  FMNMX.FTZ R3, R38, R3, !PT ;  /* 0x0000000326037209 */ /* 0x000fe20007810000 */
[----:B------:R2:W-:Y:S02]  /*f3b0*/  MUFU.EX2 R215, R4 ;  /* 0x0000000400d77308 */ /* 0x0005e40000000800 */
[----:B------:R-:W-:Y:S01]  /*f3c0*/  LDSM.16.MT88.4 R60, [R190+0x1800] ;  /* 0x00180000be3c783b */ /* 0x000fe20000004200 */
[----:B--2---:R-:W-:-:S02]  /*f3d0*/  FMNMX.FTZ R4, R124, R2, !PT ;  /* 0x000000027c047209 */ /* 0x004fc40007810000 */
[----:B------:R-:W-:Y:S01]  /*f3e0*/  FMNMX.FTZ R2, R7, R3, !PT ;  /* 0x0000000307027209 */ /* 0x000fe20007810000 */
[--C-:B------:R-:W-:Y:S02]  /*f3f0*/  FFMA.FTZ R3, R10, c[0x0][0x2d0], -R20.reuse ;  /* 0x0000b4000a037a23 */ /* 0x100fe40000010814 */
[----:B------:R-:W2:Y:S01]  /*f400*/  SHFL.BFLY PT, R5, R4, 0x2, 0x1f ;  /* 0x0c401f0004057f89 */ /* 0x000ea200000e0000 */
[----:B------:R-:W-:Y:S01]  /*f410*/  FMNMX.FTZ R2, R9, R2, !PT ;  /* 0x0000000209027209 */ /* 0x000fe20007810000 */
[----:B------:R3:W-:Y:S01]  /*f420*/  MUFU.EX2 R213, R3 ;  /* 0x0000000300d57308 */ /* 0x0007e20000000800 */
[----:B-1----:R-:W-:Y:S01]  /*f430*/  FMNMX.FTZ R119, R0, R6, !PT ;  /* 0x0000000600777209 */ /* 0x002fe20007810000 */
[----:B------:R-:W-:Y:S01]  /*f440*/  FFMA.FTZ R0, R11, c[0x0][0x2d0], -R20 ;  /* 0x0000b4000b007a23 */ /* 0x000fe20000010814 */
[----:B------:R-:W-:Y:S02]  /*f450*/  FMNMX.FTZ R2, R8, R2, !PT ;  /* 0x0000000208027209 */ /* 0x000fe40007810000 */
[----:B------:R-:W-:-:S02]  /*f460*/  FSETP.NEU.FTZ.AND P0, PT, R119, -INF , PT ;  /* 0xff8000007700780b */ /* 0x000fc40003f1d000 */
[----:B------:R-:W-:Y:S01]  /*f470*/  FMNMX.FTZ R2, R109, R2, !PT ;  /* 0x000000026d027209 */ /* 0x000fe20007810000 */
[----:B------:R1:W-:Y:S01]  /*f480*/  MUFU.EX2 R212, R0 ;  /* 0x0000000000d47308 */ /* 0x0003e20000000800 */
[----:B---3--:R-:W-:-:S05]  /*f490*/  FMUL.FTZ R3, R119, c[0x0][0x2d0] ;  /* 0x0000b40077037a20 */ /* 0x008fca0000410000 */
[----:B------:R-:W-:Y:S02]  /*f4a0*/  FSEL R3, R3, RZ, P0 ;  /* 0x000000ff03037208 */ /* 0x000fe40000000000 */
[----:B-1----:R-:W-:Y:S01]  /*f4b0*/  FMNMX.FTZ R0, R108, R2, !PT ;  /* 0x000000026c007209 */ /* 0x002fe20007810000 */
[----:B------:R-:W-:-:S03]  /*f4c0*/  FFMA.FTZ R2, R13, c[0x0][0x2d0], -R20 ;  /* 0x0000b4000d027a23 */ /* 0x000fc60000010814 */
[----:B------:R-:W-:Y:S01]  /*f4d0*/  FMNMX.FTZ R0, R110, R0, !PT ;  /* 0x000000006e007209 */ /* 0x000fe20007810000 */
[----:B------:R1:W3:Y:S03]  /*f4e0*/  MUFU.EX2 R203, R2 ;  /* 0x0000000200cb7308 */ /* 0x0002e60000000800 */
[----:B-1----:R-:W-:Y:S02]  /*f4f0*/  FMNMX.FTZ R2, R111, R0, !PT ;  /* 0x000000006f027209 */ /* 0x002fe40007810000 */
[----:B--2---:R-:W-:Y:S01]  /*f500*/  FMNMX.FTZ R0, R4, R5, !PT ;  /* 0x0000000504007209 */ /* 0x004fe20007810000 */
[--C-:B------:R-:W-:Y:S01]  /*f510*/  FFMA.FTZ R4, R17, c[0x0][0x2d0], -R3.reuse ;  /* 0x0000b40011047a23 */ /* 0x100fe20000010803 */
[----:B---3--:R-:W-:Y:S01]  /*f520*/  F2FP.PACK_AB R10, R203, R212 ;  /* 0x000000d4cb0a723e */ /* 0x008fe200000000ff */
[----:B------:R-:W-:Y:S02]  /*f530*/  SHFL.BFLY PT, R5, R2, 0x2, 0x1f ;  /* 0x0c401f0002057f89 */ /* 0x000fe400000e0000 */
[----:B------:R1:W-:Y:S02]  /*f540*/  MUFU.EX2 R114, R4 ;  /* 0x0000000400727308 */ /* 0x0003e40000000800 */
[----:B------:R-:W2:Y:S01]  /*f550*/  SHFL.BFLY PT, R6, R0, 0x1, 0x1f ;  /* 0x0c201f0000067f89 */ /* 0x000ea200000e0000 */
[----:B-1----:R-:W-:-:S05]  /*f560*/  FFMA.FTZ R4, R21, c[0x0][0x2d0], -R3 ;  /* 0x0000b40015047a23 */ /* 0x002fca0000010803 */
[----:B------:R1:W3:Y:S01]  /*f570*/  MUFU.EX2 R113, R4 ;  /* 0x0000000400717308 */ /* 0x0002e20000000800 */
[----:B--2---:R-:W-:Y:S01]  /*f580*/  FMNMX.FTZ R118, R0, R6, !PT ;  /* 0x0000000600767209 */ /* 0x004fe20007810000 */
[----:B------:R-:W-:-:S03]  /*f590*/  FFMA.FTZ R0, R14, c[0x0][0x2d0], -R3 ;  /* 0x0000b4000e007a23 */ /* 0x000fc60000010803 */
[----:B------:R-:W-:-:S03]  /*f5a0*/  FSETP.NEU.FTZ.AND P0, PT, R118, -INF , PT ;  /* 0xff8000007600780b */ /* 0x000fc60003f1d000 */
[----:B------:R2:W-:Y:S01]  /*f5b0*/  MUFU.EX2 R181, R0 ;  /* 0x0000000000b57308 */ /* 0x0005e20000000800 */
[----:B-1----:R-:W-:Y:S01]  /*f5c0*/  FFMA.FTZ R4, R19, c[0x0][0x2d0], -R3 ;  /* 0x0000b40013047a23 */ /* 0x002fe20000010803 */
[----:B---3--:R-:W-:-:S06]  /*f5d0*/  F2FP.PACK_AB R17, R113, R114 ;  /* 0x000000727111723e */ /* 0x008fcc00000000ff */
[----:B------:R1:W-:Y:S01]  /*f5e0*/  MUFU.EX2 R178, R4 ;  /* 0x0000000400b27308 */ /* 0x0003e20000000800 */
[----:B--2---:R-:W-:-:S07]  /*f5f0*/  FFMA.FTZ R0, R15, c[0x0][0x2d0], -R3 ;  /* 0x0000b4000f007a23 */ /* 0x004fce0000010803 */
[----:B------:R-:W2:Y:S01]  /*f600*/  MUFU.EX2 R183, R0 ;  /* 0x0000000000b77308 */ /* 0x000ea20000000800 */
[----:B-1----:R-:W-:Y:S01]  /*f610*/  FFMA.FTZ R4, R18, c[0x0][0x2d0], -R3 ;  /* 0x0000b40012047a23 */ /* 0x002fe20000010803 */
[----:B------:R-:W-:-:S06]  /*f620*/  F2FP.PACK_AB R18, R215, R224 ;  /* 0x000000e0d712723e */ /* 0x000fcc00000000ff */
[----:B------:R1:W3:Y:S01]  /*f630*/  MUFU.EX2 R179, R4 ;  /* 0x0000000400b37308 */ /* 0x0002e20000000800 */
[----:B--2---:R-:W-:Y:S01]  /*f640*/  F2FP.PACK_AB R11, R183, R181 ;  /* 0x000000b5b70b723e */ /* 0x004fe200000000ff */
[----:B-1----:R-:W-:Y:S01]  /*f650*/  FFMA.FTZ R4, R16, c[0x0][0x2d0], -R3 ;  /* 0x0000b40010047a23 */ /* 0x002fe20000010803 */
[----:B------:R-:W-:Y:S02]  /*f660*/  F2FP.PACK_AB R16, R136, R137 ;  /* 0x000000898810723e */ /* 0x000fe400000000ff */
[----:B---3--:R-:W-:-:S03]  /*f670*/  F2FP.PACK_AB R19, R179, R178 ;  /* 0x000000b2b313723e */ /* 0x008fc600000000ff */
[----:B------:R1:W-:Y:S04]  /*f680*/  MUFU.EX2 R182, R4 ;  /* 0x0000000400b67308 */ /* 0x0003e80000000800 */
[C---:B------:R-:W-:Y:S08]  /*f690*/  HMMA.16816.F32 R92, R16.reuse, R40, RZ ;  /* 0x00000028105c723c */ /* 0x040ff000000018ff */
[----:B------:R-:W-:Y:S01]  /*f6a0*/  HMMA.16816.F32 R100, R16, R44, RZ ;  /* 0x0000002c1064723c */ /* 0x000fe200000018ff */
[----:B-1----:R-:W-:Y:S01]  /*f6b0*/  FMNMX.FTZ R4, R2, R5, !PT ;  /* 0x0000000502047209 */ /* 0x002fe20007810000 */
[----:B------:R-:W-:-:S04]  /*f6c0*/  FFMA.FTZ R2, R12, c[0x0][0x2d0], -R3 ;  /* 0x0000b4000c027a23 */ /* 0x000fc80000010803 */
[----:B------:R-:W1:Y:S01]  /*f6d0*/  SHFL.BFLY PT, R5, R4, 0x1, 0x1f ;  /* 0x0c201f0004057f89 */ /* 0x000e6200000e0000 */
[----:B------:R2:W-:Y:S01]  /*f6e0*/  MUFU.EX2 R180, R2 ;  /* 0x0000000200b47308 */ /* 0x0005e20000000800 */
[----:B------:R-:W-:Y:S01]  /*f6f0*/  HMMA.16816.F32 R84, R16, R24, RZ ;  /* 0x000000181054723c */ /* 0x000fe200000018ff */
[----:B--2---:R-:W-:-:S05]  /*f700*/  FMUL.FTZ R2, R118, c[0x0][0x2d0] ;  /* 0x0000b40076027a20 */ /* 0x004fca0000410000 */
[----:B------:R-:W-:Y:S02]  /*f710*/  FSEL R2, R2, RZ, P0 ;  /* 0x000000ff02027208 */ /* 0x000fe40000000000 */
[----:B-1----:R-:W-:-:S03]  /*f720*/  FMNMX.FTZ R115, R4, R5, !PT ;  /* 0x0000000504737209 */ /* 0x002fc60007810000 */
[--C-:B------:R-:W-:Y:S01]  /*f730*/  FFMA.FTZ R0, R23, c[0x0][0x2d0], -R2.reuse ;  /* 0x0000b40017007a23 */ /* 0x100fe20000010802 */
[----:B------:R-:W-:Y:S01]  /*f740*/  FSETP.NEU.FTZ.AND P0, PT, R115, -INF , PT ;  /* 0xff8000007300780b */ /* 0x000fe20003f1d000 */
[--C-:B------:R-:W-:Y:S02]  /*f750*/  FFMA.FTZ R4, R30, c[0x0][0x2d0], -R2.reuse ;  /* 0x0000b4001e047a23 */ /* 0x100fe40000010802 */
[----:B------:R1:W-:Y:S08]  /*f760*/  MUFU.EX2 R112, R0 ;  /* 0x0000000000707308 */ /* 0x0003f00000000800 */
[----:B------:R-:W-:Y:S01]  /*f770*/  MUFU.EX2 R176, R4 ;  /* 0x0000000400b07308 */ /* 0x000fe20000000800 */
[----:B-1----:R-:W-:-:S07]  /*f780*/  FFMA.FTZ R0, R28, c[0x0][0x2d0], -R2 ;  /* 0x0000b4001c007a23 */ /* 0x002fce0000010802 */
[----:B------:R1:W2:Y:S02]  /*f790*/  MUFU.EX2 R23, R0 ;  /* 0x0000000000177308 */ /* 0x0002a40000000800 */
[----:B-1----:R-:W-:Y:S01]  /*f7a0*/  FFMA.FTZ R0, R29, c[0x0][0x2d0], -R2 ;  /* 0x0000b4001d007a23 */ /* 0x002fe20000010802 */
[----:B--2---:R-:W-:Y:S01]  /*f7b0*/  F2FP.PACK_AB R12, R23, R112 ;  /* 0x00000070170c723e */ /* 0x004fe200000000ff */
[----:B------:R-:W-:-:S04]  /*f7c0*/  FADD.FTZ R23, R112, R23 ;  /* 0x0000001770177221 */ /* 0x000fc80000010000 */
[----:B------:R1:W2:Y:S02]  /*f7d0*/  MUFU.EX2 R173, R0 ;  /* 0x0000000000ad7308 */ /* 0x0002a40000000800 */
[----:B-1----:R-:W-:Y:S01]  /*f7e0*/  FMUL.FTZ R0, R115, c[0x0][0x2d0] ;  /* 0x0000b40073007a20 */ /* 0x002fe20000410000 */
[----:B--2---:R-:W-:-:S04]  /*f7f0*/  F2FP.PACK_AB R14, R176, R173 ;  /* 0x000000adb00e723e */ /* 0x004fc800000000ff */
[----:B------:R-:W-:-:S05]  /*f800*/  FSEL R0, R0, RZ, P0 ;  /* 0x000000ff00007208 */ /* 0x000fca0000000000 */
[----:B------:R-:W-:-:S04]  /*f810*/  FFMA.FTZ R4, R35, c[0x0][0x2d0], -R0 ;  /* 0x0000b40023047a23 */ /* 0x000fc80000010800 */
        /* <DEDUP_REMOVED lines=10> */
[----:B------:R-:W1:Y:S04]  /*f8c0*/  LDSM.16.MT88.4 R28, [R190+0xc00] ;  /* 0x000c0000be1c783b */ /* 0x000e680000004200 */
[----:B------:R2:W-:Y:S02]  /*f8d0*/  MUFU.EX2 R172, R4 ;  /* 0x0000000400ac7308 */ /* 0x0005e40000000800 */
[C---:B------:R-:W-:Y:S08]  /*f8e0*/  HMMA.16816.F32 R88, R12.reuse, R40, RZ ;  /* 0x000000280c58723c */ /* 0x040ff000000018ff */
[----:B------:R-:W-:Y:S01]  /*f8f0*/  HMMA.16816.F32 R96, R12, R44, RZ ;  /* 0x0000002c0c60723c */ /* 0x000fe200000018ff */
[----:B--2---:R-:W-:-:S04]  /*f900*/  FFMA.FTZ R4, R22, c[0x0][0x2d0], -R2 ;  /* 0x0000b40016047a23 */ /* 0x004fc80000010802 */
[----:B------:R2:W-:Y:S03]  /*f910*/  MUFU.EX2 R175, R4 ;  /* 0x0000000400af7308 */ /* 0x0005e60000000800 */
[----:B------:R-:W-:Y:S01]  /*f920*/  HMMA.16816.F32 R80, R12, R24, RZ ;  /* 0x000000180c50723c */ /* 0x000fe200000018ff */
[----:B--2---:R-:W-:-:S07]  /*f930*/  FFMA.FTZ R4, R33, c[0x0][0x2d0], -R2 ;  /* 0x0000b40021047a23 */ /* 0x004fce0000010802 */
[-C--:B-1----:R-:W-:Y:S01]  /*f940*/  HMMA.16816.F32 R76, R16, R28.reuse, RZ ;  /* 0x0000001c104c723c */ /* 0x082fe200000018ff */
[----:B------:R1:W-:Y:S07]  /*f950*/  MUFU.EX2 R174, R4 ;  /* 0x0000000400ae7308 */ /* 0x0003ee0000000800 */
[----:B------:R-:W-:Y:S01]  /*f960*/  HMMA.16816.F32 R72, R12, R28, RZ ;  /* 0x0000001c0c48723c */ /* 0x000fe200000018ff */
[----:B-1----:R-:W-:Y:S02]  /*f970*/  FFMA.FTZ R4, R32, c[0x0][0x2d0], -R2 ;  /* 0x0000b40020047a23 */ /* 0x002fe40000010802 */
[----:B------:R-:W-:Y:S02]  /*f980*/  LDSM.16.MT88.4 R32, [R190+0x1c00] ;  /* 0x001c0000be20783b */ /* 0x000fe40000004200 */
[----:B------:R1:W2:Y:S02]  /*f990*/  MUFU.EX2 R177, R4 ;  /* 0x0000000400b17308 */ /* 0x0002a40000000800 */
[--C-:B-1----:R-:W-:Y:S01]  /*f9a0*/  FFMA.FTZ R4, R38, c[0x0][0x2d0], -R0.reuse ;  /* 0x0000b40026047a23 */ /* 0x102fe20000010800 */
[----:B--2---:R-:W-:Y:S01]  /*f9b0*/  F2FP.PACK_AB R6, R177, R174 ;  /* 0x000000aeb106723e */ /* 0x004fe200000000ff */
[----:B------:R-:W1:Y:S04]  /*f9c0*/  LDSM.16.MT88.4 R36, [R189+0x1c00] ;  /* 0x001c0000bd24783b */ /* 0x000e680000004200 */
[----:B------:R2:W-:Y:S02]  /*f9d0*/  MUFU.EX2 R164, R4 ;  /* 0x0000000400a47308 */ /* 0x0005e40000000800 */
[----:B--2---:R-:W-:-:S06]  /*f9e0*/  FFMA.FTZ R4, R7, c[0x0][0x2d0], -R0 ;  /* 0x0000b40007047a23 */ /* 0x004fcc0000010800 */
        /* <DEDUP_REMOVED lines=8> */
[C---:B------:R-:W-:Y:S08]  /*fa70*/  HMMA.16816.F32 R152, R8.reuse, R48, R92 ;  /* 0x000000300898723c */ /* 0x040ff0000000185c */
[----:B------:R-:W-:Y:S01]  /*fa80*/  HMMA.16816.F32 R104, R8, R64, R76 ;  /* 0x000000400868723c */ /* 0x000fe2000000184c */
[----:B--2---:R-:W-:-:S02]  /*fa90*/  F2FP.PACK_AB R4, R175, R172 ;  /* 0x000000acaf04723e */ /* 0x004fc400000000ff */
[----:B---3--:R-:W-:-:S05]  /*faa0*/  F2FP.PACK_AB R7, R168, R165 ;  /* 0x000000a5a807723e */ /* 0x008fca00000000ff */
[----:B------:R-:W-:Y:S08]  /*fab0*/  HMMA.16816.F32 R140, R8, R56, R100 ;  /* 0x00000038088c723c */ /* 0x000ff00000001864 */
[----:B------:R-:W-:Y:S08]  /*fac0*/  HMMA.16816.F32 R72, R4, R64, R72 ;  /* 0x000000400448723c */ /* 0x000ff00000001848 */
[----:B------:R-:W-:Y:S01]  /*fad0*/  HMMA.16816.F32 R220, R8, R68, R84 ;  /* 0x0000004408dc723c */ /* 0x000fe20000001854 */
[----:B------:R-:W-:-:S02]  /*fae0*/  IMAD.MOV.U32 R29, RZ, RZ, R106 ;  /* 0x000000ffff1d7224 */ /* 0x000fc400078e006a */
[----:B------:R-:W-:-:S05]  /*faf0*/  IMAD.MOV.U32 R28, RZ, RZ, R107 ;  /* 0x000000ffff1c7224 */ /* 0x000fca00078e006b */
[C---:B------:R-:W-:Y:S08]  /*fb00*/  HMMA.16816.F32 R92, R12.reuse, R30, RZ ;  /* 0x0000001e0c5c723c */ /* 0x040ff000000018ff */
[----:B------:R-:W-:Y:S01]  /*fb10*/  HMMA.16816.F32 R100, R12, R42, RZ ;  /* 0x0000002a0c64723c */ /* 0x000fe200000018ff */
[----:B------:R-:W-:Y:S02]  /*fb20*/  IMAD.MOV.U32 R25, RZ, RZ, R72 ;  /* 0x000000ffff197224 */ /* 0x000fe400078e0048 */
[----:B------:R-:W-:-:S02]  /*fb30*/  IMAD.MOV.U32 R24, RZ, RZ, R73 ;  /* 0x000000ffff187224 */ /* 0x000fc400078e0049 */
[----:B------:R-:W-:Y:S02]  /*fb40*/  IMAD.MOV.U32 R22, RZ, RZ, R74 ;  /* 0x000000ffff167224 */ /* 0x000fe400078e004a */
[----:B------:R-:W-:Y:S01]  /*fb50*/  IMAD.MOV.U32 R21, RZ, RZ, R75 ;  /* 0x000000ffff157224 */ /* 0x000fe200078e004b */
[C---:B------:R-:W-:Y:S08]  /*fb60*/  HMMA.16816.F32 R84, R12.reuse, R54, RZ ;  /* 0x000000360c54723c */ /* 0x040ff000000018ff */
[----:B------:R-:W-:Y:S08]  /*fb70*/  HMMA.16816.F32 R76, R12, R62, RZ ;  /* 0x0000003e0c4c723c */ /* 0x000ff000000018ff */
[----:B------:R-:W-:Y:S08]  /*fb80*/  HMMA.16816.F32 R40, R16, R42, RZ ;  /* 0x0000002a1028723c */ /* 0x000ff000000018ff */
[C---:B------:R-:W-:Y:S07]  /*fb90*/  HMMA.16816.F32 R148, R4.reuse, R48, R88 ;  /* 0x000000300494723c */ /* 0x040fee0000001858 */
[----:B------:R-:W-:Y:S01]  /*fba0*/  IMAD.MOV.U32 R48, RZ, RZ, R104 ;  /* 0x000000ffff307224 */ /* 0x000fe200078e0068 */
[----:B------:R-:W-:Y:S01]  /*fbb0*/  HMMA.16816.F32 R144, R4, R56, R96 ;  /* 0x000000380490723c */ /* 0x000fe20000001860 */
[----:B------:R-:W-:-:S07]  /*fbc0*/  IMAD.MOV.U32 R49, RZ, RZ, R105 ;  /* 0x000000ffff317224 */ /* 0x000fce00078e0069 */
[C---:B------:R-:W-:Y:S08]  /*fbd0*/  HMMA.16816.F32 R216, R4.reuse, R68, R80 ;  /* 0x0000004404d8723c */ /* 0x040ff00000001850 */
[----:B------:R-:W-:Y:S08]  /*fbe0*/  HMMA.16816.F32 R184, R4, R66, R92 ;  /* 0x0000004204b8723c */ /* 0x000ff0000000185c */
[C---:B------:R-:W-:Y:S08]  /*fbf0*/  HMMA.16816.F32 R88, R12.reuse, R52, RZ ;  /* 0x000000340c58723c */ /* 0x040ff000000018ff */
[C---:B------:R-:W-:Y:S08]  /*fc00*/  HMMA.16816.F32 R80, R12.reuse, R60, RZ ;  /* 0x0000003c0c50723c */ /* 0x040ff000000018ff */
[C---:B------:R-:W-:Y:S08]  /*fc10*/  HMMA.16816.F32 R104, R12.reuse, R46, RZ ;  /* 0x0000002e0c68723c */ /* 0x040ff000000018ff */
[----:B------:R-:W-:Y:S08]  /*fc20*/  HMMA.16816.F32 R96, R12, R26, RZ ;  /* 0x0000001a0c60723c */ /* 0x000ff000000018ff */
[C---:B-1----:R-:W-:Y:S08]  /*fc30*/  HMMA.16816.F32 R92, R4.reuse, R38, R84 ;  /* 0x00000026045c723c */ /* 0x042ff00000001854 */
[C---:B------:R-:W-:Y:S08]  /*fc40*/  HMMA.16816.F32 R100, R4.reuse, R50, R100 ;  /* 0x000000320464723c */ /* 0x040ff00000001864 */
[----:B------:R-:W-:Y:S07]  /*fc50*/  HMMA.16816.F32 R84, R4, R34, R76 ;  /* 0x000000220454723c */ /* 0x000fee000000184c */
[----:B------:R-:W-:Y:S01]  /*fc60*/  IMAD.MOV.U32 R76, RZ, RZ, R25 ;  /* 0x000000ffff4c7224 */ /* 0x000fe200078e0019 */
[----:B------:R-:W-:Y:S01]  /*fc70*/  HMMA.16816.F32 R40, R8, R50, R40 ;  /* 0x000000320828723c */ /* 0x000fe20000001828 */
[----:B------:R-:W-:-:S02]  /*fc80*/  IMAD.MOV.U32 R77, RZ, RZ, R24 ;  /* 0x000000ffff4d7224 */ /* 0x000fc400078e0018 */
[----:B------:R-:W-:Y:S02]  /*fc90*/  IMAD.MOV.U32 R79, RZ, RZ, R21 ;  /* 0x000000ffff4f7224 */ /* 0x000fe400078e0015 */
[----:B------:R-:W-:Y:S02]  /*fca0*/  IMAD.MOV.U32 R78, RZ, RZ, R22 ;  /* 0x000000ffff4e7224 */ /* 0x000fe400078e0016 */
[----:B------:R-:W-:Y:S01]  /*fcb0*/  IMAD.MOV.U32 R50, RZ, RZ, R29 ;  /* 0x000000ffff327224 */ /* 0x000fe200078e001d */
[----:B------:R-:W-:Y:S01]  /*fcc0*/  HMMA.16816.F32 R72, R16, R52, RZ ;  /* 0x000000341048723c */ /* 0x000fe200000018ff */
[----:B------:R-:W-:-:S07]  /*fcd0*/  IMAD.MOV.U32 R51, RZ, RZ, R28 ;  /* 0x000000ffff337224 */ /* 0x000fce00078e001c */
[C---:B------:R-:W-:Y:S08]  /*fce0*/  HMMA.16816.F32 R12, R16.reuse, R60, RZ ;  /* 0x0000003c100c723c */ /* 0x040ff000000018ff */
[C---:B------:R-:W-:Y:S08]  /*fcf0*/  HMMA.16816.F32 R44, R16.reuse, R46, RZ ;  /* 0x0000002e102c723c */ /* 0x040ff000000018ff */
[C---:B------:R-:W-:Y:S08]  /*fd00*/  HMMA.16816.F32 R24, R16.reuse, R26, RZ ;  /* 0x0000001a1018723c */ /* 0x040ff000000018ff */
[C---:B------:R-:W-:Y:S08]  /*fd10*/  HMMA.16816.F32 R28, R16.reuse, R30, RZ ;  /* 0x0000001e101c723c */ /* 0x040ff000000018ff */
[C---:B------:R-:W-:Y:S08]  /*fd20*/  HMMA.16816.F32 R52, R16.reuse, R54, RZ ;  /* 0x000000361034723c */ /* 0x040ff000000018ff */
[----:B------:R-:W-:Y:S08]  /*fd30*/  HMMA.16816.F32 R16, R16, R62, RZ ;  /* 0x0000003e1010723c */ /* 0x000ff000000018ff */
[C---:B------:R-:W-:Y:S08]  /*fd40*/  HMMA.16816.F32 R88, R4.reuse, R36, R88 ;  /* 0x000000240458723c */ /* 0x040ff00000001858 */
[C---:B------:R-:W-:Y:S01]  /*fd50*/  HMMA.16816.F32 R232, R4.reuse, R32, R80 ;  /* 0x0000002004e8723c */ /* 0x040fe20000001850 */
[----:B------:R-:W-:Y:S07]  /*fd60*/  LDSM.16.MT88.4 R80, [R190+0x1400] ;  /* 0x00140000be50783b */ /* 0x000fee0000004200 */
[C---:B------:R-:W-:Y:S08]  /*fd70*/  HMMA.16816.F32 R104, R4.reuse, R58, R104 ;  /* 0x0000003a0468723c */ /* 0x040ff00000001868 */
[----:B------:R-:W-:Y:S07]  /*fd80*/  HMMA.16816.F32 R96, R4, R70, R96 ;  /* 0x000000460460723c */ /* 0x000fee0000001860 */
[----:B------:R-:W-:Y:S01]  /*fd90*/  FFMA.FTZ R4, R135, c[0x0][0x2d0], -R20 ;  /* 0x0000b40087047a23 */ /* 0x000fe20000010814 */
[C---:B------:R-:W-:Y:S08]  /*fda0*/  HMMA.16816.F32 R208, R8.reuse, R32, R12 ;  /* 0x0000002008d0723c */ /* 0x040ff0000000180c */
[C---:B------:R-:W-:Y:S01]  /*fdb0*/  HMMA.16816.F32 R32, R8.reuse, R34, R16 ;  /* 0x000000220820723c */ /* 0x040fe20000001810 */
[----:B------:R1:W-:Y:S06]  /*fdc0*/  MUFU.EX2 R18, R4 ;  /* 0x0000000400127308 */ /* 0x0003ec0000000800 */
[----:B------:R-:W-:Y:S01]  /*fdd0*/  FADD.FTZ R19, R114, R113 ;  /* 0x0000007172137221 */ /* 0x000fe20000010000 */
[----:B------:R-:W-:Y:S03]  /*fde0*/  HMMA.16816.F32 R204, R8, R36, R72 ;  /* 0x0000002408cc723c */ /* 0x000fe60000001848 */
[----:B------:R-:W-:-:S05]  /*fdf0*/  FADD.FTZ R19, R178, R19 ;  /* 0x00000013b2137221 */ /* 0x000fca0000010000 */
[----:B------:R-:W-:Y:S01]  /*fe00*/  HMMA.16816.F32 R44, R8, R58, R44 ;  /* 0x0000003a082c723c */ /* 0x000fe2000000182c */
[----:B-1----:R-:W-:-:S04]  /*fe10*/  FFMA.FTZ R4, R134, c[0x0][0x2d0], -R20 ;  /* 0x0000b40086047a23 */ /* 0x002fc80000010814 */
[----:B------:R1:W-:Y:S03]  /*fe20*/  MUFU.EX2 R17, R4 ;  /* 0x0000000400117308 */ /* 0x0003e60000000800 */
[C---:B------:R-:W-:Y:S08]  /*fe30*/  HMMA.16816.F32 R24, R8.reuse, R70, R24 ;  /* 0x000000460818723c */ /* 0x040ff00000001818 */
[----:B------:R-:W-:Y:S01]  /*fe40*/  HMMA.16816.F32 R28, R8, R66, R28 ;  /* 0x00000042081c723c */ /* 0x000fe2000000181c */
[----:B------:R-:W-:Y:S01]  /*fe50*/  LDSM.16.MT88.4 R64, [R189+0x1400] ;  /* 0x00140000bd40783b */ /* 0x000fe20000004200 */
[----:B-1----:R-:W-:-:S06]  /*fe60*/  FFMA.FTZ R4, R133, c[0x0][0x2d0], -R20 ;  /* 0x0000b40085047a23 */ /* 0x002fcc0000010814 */
[----:B------:R-:W-:Y:S01]  /*fe70*/  HMMA.16816.F32 R36, R8, R38, R52 ;  /* 0x000000260824723c */ /* 0x000fe20000001834 */
[----:B------:R1:W-:Y:S02]  /*fe80*/  MUFU.EX2 R21, R4 ;  /* 0x0000000400157308 */ /* 0x0003e40000000800 */
[----:B-1----:R-:W-:Y:S02]  /*fe90*/  FFMA.FTZ R4, R132, c[0x0][0x2d0], -R20 ;  /* 0x0000b40084047a23 */ /* 0x002fe40000010814 */
[----:B------:R-:W1:Y:S01]  /*fea0*/  LDSM.16.MT88.4 R132, [R189+0x800] ;  /* 0x00080000bd84783b */ /* 0x000e620000004200 */
[----:B------:R-:W-:-:S03]  /*feb0*/  FADD.FTZ R20, R137, R136 ;  /* 0x0000008889147221 */ /* 0x000fc60000010000 */
[----:B------:R2:W-:Y:S01]  /*fec0*/  MUFU.EX2 R22, R4 ;  /* 0x0000000400167308 */ /* 0x0005e20000000800 */
[----:B------:R-:W-:Y:S02]  /*fed0*/  FADD.FTZ R20, R224, R20 ;  /* 0x00000014e0147221 */ /* 0x000fe40000010000 */
[----:B--2---:R-:W-:-:S05]  /*fee0*/  FFMA.FTZ R4, R131, c[0x0][0x2d0], -R3 ;  /* 0x0000b40083047a23 */ /* 0x004fca0000010803 */
[----:B------:R2:W-:Y:S02]  /*fef0*/  MUFU.EX2 R16, R4 ;  /* 0x0000000400107308 */ /* 0x0005e40000000800 */
[----:B--2---:R-:W-:-:S06]  /*ff00*/  FFMA.FTZ R4, R130, c[0x0][0x2d0], -R3 ;  /* 0x0000b40082047a23 */ /* 0x004fcc0000010803 */
[----:B------:R2:W-:Y:S02]  /*ff10*/  MUFU.EX2 R15, R4 ;  /* 0x00000004000f7308 */ /* 0x0005e40000000800 */
[--C-:B--2---:R-:W-:Y:S02]  /*ff20*/  FFMA.FTZ R4, R129, c[0x0][0x2d0], -R3.reuse ;  /* 0x0000b40081047a23 */ /* 0x104fe40000010803 */
[----:B------:R-:W-:-:S04]  /*ff30*/  FFMA.FTZ R3, R128, c[0x0][0x2d0], -R3 ;  /* 0x0000b40080037a23 */ /* 0x000fc80000010803 */
[----:B------:R2:W-:Y:S08]  /*ff40*/  MUFU.EX2 R14, R4 ;  /* 0x00000004000e7308 */ /* 0x0005f00000000800 */
[----:B------:R3:W-:Y:S01]  /*ff50*/  MUFU.EX2 R13, R3 ;  /* 0x00000003000d7308 */ /* 0x0007e20000000800 */
[----:B--2---:R-:W-:Y:S01]  /*ff60*/  LDSM.16.MT88.4 R4, [R190+0x2000] ;  /* 0x00200000be04783b */ /* 0x004fe20000004200 */
[----:B---3--:R-:W-:-:S06]  /*ff70*/  FFMA.FTZ R3, R125, c[0x0][0x2d0], -R2 ;  /* 0x0000b4007d037a23 */ /* 0x008fcc0000010802 */
[----:B------:R2:W-:Y:S02]  /*ff80*/  MUFU.EX2 R12, R3 ;  /* 0x00000003000c7308 */ /* 0x0005e40000000800 */
[----:B--2---:R-:W-:-:S06]  /*ff90*/  FFMA.FTZ R3, R127, c[0x0][0x2d0], -R2 ;  /* 0x0000b4007f037a23 */ /* 0x004fcc0000010802 */
[----:B------:R2:W3:Y:S02]  /*ffa0*/  MUFU.EX2 R11, R3 ;  /* 0x00000003000b7308 */ /* 0x0004e40000000800 */
[--C-:B--2---:R-:W-:Y:S01]  /*ffb0*/  FFMA.FTZ R3, R126, c[0x0][0x2d0], -R2.reuse ;  /* 0x0000b4007e037a23 */ /* 0x104fe20000010802 */
[----:B---3--:R-:W-:Y:S01]  /*ffc0*/  F2FP.PACK_AB R160, R11, R12 ;  /* 0x0000000c0ba0723e */ /* 0x008fe200000000ff */
[----:B------:R-:W-:-:S04]  /*ffd0*/  FFMA.FTZ R2, R124, c[0x0][0x2d0], -R2 ;  /* 0x0000b4007c027a23 */ /* 0x000fc80000010802 */
[----:B------:R-:W-:Y:S01]  /*ffe0*/  MUFU.EX2 R10, R3 ;  /* 0x00000003000a7308 */ /* 0x000fe20000000800 */
[----:B------:R-:W2:Y:S07]  /*fff0*/  LDSM.16.MT88.4 R124, [R190+0x800] ;  /* 0x00080000be7c783b */ /* 0x000eae0000004200 */
[----:B------:R3:W4:Y:S02]  /*10000*/  MUFU.EX2 R9, R2 ;  /* 0x0000000200097308 */ /* 0x0007240000000800 */
[----:B---3--:R-:W-:Y:S01]  /*10010*/  FFMA.FTZ R2, R109, c[0x0][0x2d0], -R0 ;  /* 0x0000b4006d027a23 */ /* 0x008fe20000010800 */
[----:B----4-:R-:W-:-:S02]  /*10020*/  F2FP.PACK_AB R162, R9, R10 ;  /* 0x0000000a09a2723e */ /* 0x010fc400000000ff */
[----:B------:R-:W-:-:S03]  /*10030*/  F2FP.PACK_AB R109, R15, R16 ;  /* 0x000000100f6d723e */ /* 0x000fc600000000ff */
[----:B------:R3:W-:Y:S02]  /*10040*/  MUFU.EX2 R8, R2 ;  /* 0x0000000200087308 */ /* 0x0007e40000000800 */
[----:B---3--:R-:W-:Y:S01]  /*10050*/  FFMA.FTZ R2, R108, c[0x0][0x2d0], -R0 ;  /* 0x0000b4006c027a23 */ /* 0x008fe20000010800 */
[----:B------:R-:W-:-:S05]  /*10060*/  F2FP.PACK_AB R108, R17, R18 ;  /* 0x00000012116c723e */ /* 0x000fca00000000ff */
[----:B------:R3:W4:Y:S02]  /*10070*/  MUFU.EX2 R3, R2 ;  /* 0x0000000200037308 */ /* 0x0007240000000800 */
[--C-:B---3--:R-:W-:Y:S01]  /*10080*/  FFMA.FTZ R2, R110, c[0x0][0x2d0], -R0.reuse ;  /* 0x0000b4006e027a23 */ /* 0x108fe20000010800 */
[----:B----4-:R-:W-:Y:S01]  /*10090*/  F2FP.PACK_AB R161, R3, R8 ;  /* 0x0000000803a1723e */ /* 0x010fe200000000ff */
[----:B------:R-:W-:Y:S01]  /*100a0*/  FFMA.FTZ R0, R111, c[0x0][0x2d0], -R0 ;  /* 0x0000b4006f007a23 */ /* 0x000fe20000010800 */
[----:B------:R-:W-:Y:S02]  /*100b0*/  F2FP.PACK_AB R110, R22, R21 ;  /* 0x00000015166e723e */ /* 0x000fe400000000ff */
[----:B------:R-:W-:Y:S01]  /*100c0*/  F2FP.PACK_AB R111, R13, R14 ;  /* 0x0000000e0d6f723e */ /* 0x000fe200000000ff */
[----:B------:R-:W-:Y:S06]  /*100d0*/  MUFU.EX2 R2, R2 ;  /* 0x0000000200027308 */ /* 0x000fec0000000800 */
[C---:B-1----:R-:W-:Y:S02]  /*100e0*/  HMMA.16816.F32 R136, R108.reuse, R132, R140 ;  /* 0x000000846c88723c */ /* 0x042fe4000000188c */
[----:B------:R-:W1:Y:S06]  /*100f0*/  MUFU.EX2 R0, R0 ;  /* 0x0000000000007308 */ /* 0x000e6c0000000800 */
[C---:B--2---:R-:W-:Y:S08]  /*10100*/  HMMA.16816.F32 R128, R108.reuse, R124, R152 ;  /* 0x0000007c6c80723c */ /* 0x044ff00000001898 */
[----:B------:R-:W-:Y:S01]  /*10110*/  HMMA.16816.F32 R52, R108, R64, R220 ;  /* 0x000000406c34723c */ /* 0x000fe200000018dc */
[----:B-1----:R-:W-:-:S07]  /*10120*/  F2FP.PACK_AB R163, R0, R2 ;  /* 0x0000000200a3723e */ /* 0x002fce00000000ff */
[----:B------:R-:W-:Y:S08]  /*10130*/  HMMA.16816.F32 R68, R108, R80, R48 ;  /* 0x000000506c44723c */ /* 0x000ff00000001830 */
[C---:B------:R-:W-:Y:S01]  /*10140*/  HMMA.16816.F32 R60, R160.reuse, R66, R96 ;  /* 0x00000042a03c723c */ /* 0x040fe20000001860 */
[----:B------:R-:W1:Y:S07]  /*10150*/  LDSM.16.MT88.4 R96, [R189+0x2000] ;  /* 0x00200000bd60783b */ /* 0x000e6e0000004200 */
[C---:B------:R-:W-:Y:S08]  /*10160*/  HMMA.16816.F32 R140, R160.reuse, R132, R144 ;  /* 0x00000084a08c723c */ /* 0x040ff00000001890 */
[C---:B------:R-:W-:Y:S08]  /*10170*/  HMMA.16816.F32 R144, R160.reuse, R134, R104 ;  /* 0x00000086a090723c */ /* 0x040ff00000001868 */
[C---:B------:R-:W-:Y:S08]  /*10180*/  HMMA.16816.F32 R152, R160.reuse, R126, R100 ;  /* 0x0000007ea098723c */ /* 0x040ff00000001864 */
[-C--:B------:R-:W-:Y:S08]  /*10190*/  HMMA.16816.F32 R104, R160, R4.reuse, R232 ;  /* 0x00000004a068723c */ /* 0x080ff000000018e8 */
[----:B------:R-:W-:Y:S07]  /*101a0*/  HMMA.16816.F32 R100, R108, R4, R208 ;  /* 0x000000046c64723c */ /* 0x000fee00000018d0 */
[----:B------:R-:W-:Y:S01]  /*101b0*/  FADD.FTZ R4, R170, R167 ;  /* 0x000000a7aa047221 */ /* 0x000fe20000010000 */
[----:B------:R-:W-:Y:S01]  /*101c0*/  HMMA.16816.F32 R56, R160, R64, R216 ;  /* 0x00000040a038723c */ /* 0x000fe200000018d8 */
[----:B------:R-:W-:-:S02]  /*101d0*/  FADD.FTZ R5, R173, R23 ;  /* 0x00000017ad057221 */ /* 0x000fc40000010000 */
[----:B------:R-:W-:Y:S02]  /*101e0*/  FADD.FTZ R4, R169, R4 ;  /* 0x00000004a9047221 */ /* 0x000fe40000010000 */
[----:B------:R-:W-:Y:S02]  /*101f0*/  FADD.FTZ R23, R179, R19 ;  /* 0x00000013b3177221 */ /* 0x000fe40000010000 */
[----:B------:R-:W-:Y:S01]  /*10200*/  FADD.FTZ R19, R171, R4 ;  /* 0x00000004ab137221 */ /* 0x000fe20000010000 */
[----:B------:R-:W-:Y:S07]  /*10210*/  HMMA.16816.F32 R64, R108, R66, R24 ;  /* 0x000000426c40723c */ /* 0x000fee0000001818 */
        /* <DEDUP_REMOVED lines=11> */
[----:B-1----:R-:W-:Y:S01]  /*102d0*/  HMMA.16816.F32 R88, R160, R96, R88 ;  /* 0x00000060a058723c */ /* 0x002fe20000001858 */
[----:B------:R-:W-:Y:S01]  /*102e0*/  IADD3 R203, R225, -0x2, RZ ;  /* 0xfffffffee1cb7810 */ /* 0x000fe20007ffe0ff */
[----:B------:R-:W-:-:S03]  /*102f0*/  FADD.FTZ R5, R183, R5 ;  /* 0x00000005b7057221 */ /* 0x000fc60000010000 */
[----:B------:R-:W-:Y:S01]  /*10300*/  ISETP.GE.AND P0, PT, R203, R250, PT ;  /* 0x000000facb00720c */ /* 0x000fe20003f06270 */
[----:B------:R-:W-:Y:S02]  /*10310*/  FADD.FTZ R5, R16, R5 ;  /* 0x0000000510057221 */ /* 0x000fe40000010000 */
[----:B------:R-:W-:Y:S02]  /*10320*/  HMMA.16816.F32 R76, R160, R82, R184 ;  /* 0x00000052a04c723c */ /* 0x000fe400000018b8 */
[----:B------:R-:W-:-:S04]  /*10330*/  FADD.FTZ R5, R15, R5 ;  /* 0x000000050f057221 */ /* 0x000fc80000010000 */
[----:B------:R-:W-:Y:S02]  /*10340*/  FADD.FTZ R5, R14, R5 ;  /* 0x000000050e057221 */ /* 0x000fe40000010000 */
[----:B------:R-:W-:Y:S02]  /*10350*/  HMMA.16816.F32 R92, R160, R98, R92 ;  /* 0x00000062a05c723c */ /* 0x000fe4000000185c */
[----:B------:R-:W-:-:S06]  /*10360*/  FADD.FTZ R208, R13, R5 ;  /* 0x000000050dd07221 */ /* 0x000fcc0000010000 */
[----:B------:R-:W-:Y:S08]  /*10370*/  HMMA.16816.F32 R160, R160, R6, R84 ;  /* 0x00000006a0a0723c */ /* 0x000ff00000001854 */
[C---:B------:R-:W-:Y:S08]  /*10380*/  HMMA.16816.F32 R84, R108.reuse, R96, R204 ;  /* 0x000000606c54723c */ /* 0x040ff000000018cc */
[C---:B------:R-:W-:Y:S08]  /*10390*/  HMMA.16816.F32 R132, R108.reuse, R134, R44 ;  /* 0x000000866c84723c */ /* 0x040ff0000000182c */
[C---:B------:R-:W-:Y:S08]  /*103a0*/  HMMA.16816.F32 R124, R108.reuse, R126, R40 ;  /* 0x0000007e6c7c723c */ /* 0x040ff00000001828 */
[C---:B------:R-:W-:Y:S08]  /*103b0*/  HMMA.16816.F32 R80, R108.reuse, R82, R28 ;  /* 0x000000526c50723c */ /* 0x040ff0000000181c */
[C---:B------:R-:W-:Y:S08]  /*103c0*/  HMMA.16816.F32 R96, R108.reuse, R98, R36 ;  /* 0x000000626c60723c */ /* 0x040ff00000001824 */
        /* <DEDUP_REMOVED lines=20> */
[----:B------:R-:W-:Y:S01]  /*10510*/  FADD.FTZ R227, R0, R2 ;  /* 0x0000000200e37221 */ /* 0x000fe20000010000 */
[----:B------:R-:W-:Y:S05]  /*10520*/  @!P0 BRA `(.L_x_1686) ;  /* 0x0000277000008947 */ /* 0x000fea0003800000 */
[----:B------:R-:W-:Y:S02]  /*10530*/  ISETP.GT.AND P0, PT, R228, 0x3f, PT ;  /* 0x0000003fe400780c */ /* 0x000fe40003f04270 */
[----:B------:R-:W-:Y:S02]  /*10540*/  ISETP.GE.AND P5, PT, R248, c[0x0][0x1d4], PT ;  /* 0x00007500f8007a0c */ /* 0x000fe40003fa6270 */
[----:B------:R-:W-:Y:S02]  /*10550*/  ISETP.GE.AND P4, PT, R245, c[0x0][0x1d4], PT ;  /* 0x00007500f5007a0c */ /* 0x000fe40003f86270 */
[----:B------:R-:W-:Y:S02]  /*10560*/  ISETP.GE.AND P3, PT, R246, c[0x0][0x1d4], PT ;  /* 0x00007500f6007a0c */ /* 0x000fe40003f66270 */
.L_x_1689:
[----:B------:R-:W-:Y:S04]  /*10570*/  DEPBAR.LE SB0, 0x0 ;  /* 0x000080000000791a */ /* 0x000fe80000000000 */
[----:B------:R-:W-:Y:S01]  /*10580*/  WARPSYNC 0xffffffff ;  /* 0xffffffff00007948 */ /* 0x000fe20003800000 */
[----:B------:R-:W-:Y:S01]  /*10590*/  BAR.SYNC.DEFER_BLOCKING 0x0 ;  /* 0x0000000000007b1d */ /* 0x000fe20000010000 */
[----:B------:R-:W-:Y:S01]  /*105a0*/  SHF.R.S32.HI R0, RZ, 0x1f, R203 ;  /* 0x0000001fff007819 */ /* 0x000fe200000114cb */
[C---:B------:R-:W-:Y:S01]  /*105b0*/  IMAD.WIDE.U32 R2, R203.reuse, c[0x0][0x208], RZ ;  /* 0x00008200cb027a25 */ /* 0x040fe200078e00ff */
[----:B------:R-:W-:Y:S03]  /*105c0*/  MOV R114, R118 ;  /* 0x0000007600727202 */ /* 0x000fe60000000f00 */
[----:B------:R-:W-:Y:S02]  /*105d0*/  IMAD R0, R0, c[0x0][0x208], RZ ;  /* 0x0000820000007a24 */ /* 0x000fe400078e02ff */
[----:B------:R-:W-:Y:S02]  /*105e0*/  IMAD.MOV.U32 R29, RZ, RZ, c[0x0][0x208] ;  /* 0x00008200ff1d7624 */ /* 0x000fe400078e00ff */
[----:B------:R-:W-:Y:S02]  /*105f0*/  IMAD R0, R203, c[0x0][0x20c], R0 ;  /* 0x00008300cb007a24 */ /* 0x000fe400078e0200 */
[----:B------:R-:W-:Y:S02]  /*10600*/  IMAD.MOV.U32 R30, RZ, RZ, c[0x0][0x20c] ;  /* 0x00008300ff1e7624 */ /* 0x000fe400078e00ff */
[----:B------:R-:W-:Y:S02]  /*10610*/  IMAD.IADD R0, R3, 0x1, R0 ;  /* 0x0000000103007824 */ /* 0x000fe400078e0200 */
[----:B------:R-:W-:Y:S04]  /*10620*/  IMAD.WIDE.U32 R2, R2, 0x30, RZ ;  /* 0x0000003002027825 */ /* 0x000fe800078e00ff */
[----:B------:R-:W-:Y:S01]  /*10630*/  IMAD.MOV.U32 R112, RZ, RZ, R119 ;  /* 0x000000ffff707224 */ /* 0x000fe200078e0077 */
        /* <DEDUP_REMOVED lines=13> */
[----:B------:R-:W-:Y:S04]  /*10710*/  IADD3 R0, P0, R242, R2, RZ ;  /* 0x00000002f2007210 */ /* 0x000fe80007f1e0ff */
[----:B------:R-:W-:Y:S01]  /*10720*/  IMAD.IADD R3, R3, 0x1, R20 ;  /* 0x0000000103037824 */ /* 0x000fe200078e0214 */
[----:B------:R-:W2:Y:S01]  /*10730*/  LDSM.16.M88.4 R180, [R201] ;  /* 0x00000000c9b4783b */ /* 0x000ea20000000200 */
[C---:B---3--:R-:W-:Y:S03]  /*10740*/  HMMA.16816.F32 R8, R44.reuse, R16, RZ ;  /* 0x000000102c08723c */ /* 0x048fe600000018ff */
[----:B------:R-:W-:Y:S02]  /*10750*/  IADD3.X R28, R3, R244, RZ, P0, !PT ;  /* 0x000000f4031c7210 */ /* 0x000fe400007fe4ff */
[----:B------:R-:W3:Y:S01]  /*10760*/  LDSM.16.M88.4 R184, [R200] ;  /* 0x00000000c8b8783b */ /* 0x000ee20000000200 */
[C---:B------:R-:W-:Y:S02]  /*10770*/  @!P6 LEA R24, P1, R29.reuse, R2, 0x5 ;  /* 0x000000021d18e211 */ /* 0x040fe400078228ff */
[C---:B------:R-:W-:Y:S01]  /*10780*/  LEA R2, P0, R0.reuse, c[0x0][0x1f8], 0x1 ;  /* 0x00007e0000027a11 */ /* 0x040fe200078008ff */
        /* <DEDUP_REMOVED lines=9> */
[----:B------:R-:W-:Y:S01]  /*10820*/  @!P6 IMAD.X R0, R29, 0x1, R244, P2 ;  /* 0x000000011d00e824 */ /* 0x000fe200010e06f4 */
[C---:B------:R-:W-:Y:S03]  /*10830*/  @!P6 LEA R36, P0, R37.reuse, c[0x0][0x1f8], 0x1 ;  /* 0x00007e002524ea11 */ /* 0x040fe600078008ff */
[----:B------:R1:W-:Y:S01]  /*10840*/  LDGSTS.E.BYPASS.LTC128B.128 [R202+0x2480], [R2.64+0x40], !P4 ;  /* 0x0248004002ca7fae */ /* 0x0003e2000e101d46 */
[-C--:B----4-:R-:W-:Y:S03]  /*10850*/  HMMA.16816.F32 R20, R48, R32.reuse, RZ ;  /* 0x000000203014723c */ /* 0x090fe600000018ff */
[----:B------:R-:W-:Y:S02]  /*10860*/  @!P6 LEA.HI.X R37, R37, c[0x0][0x1fc], R0, 0x1, P0 ;  /* 0x00007f002525ea11 */ /* 0x000fe400000f0c00 */
[----:B------:R-:W-:Y:S01]  /*10870*/  ISETP.GT.AND P2, PT, R203, R250, PT ;  /* 0x000000facb00720c */ /* 0x000fe20003f44270 */
[----:B------:R4:W-:Y:S01]  /*10880*/  LDGSTS.E.BYPASS.LTC128B.128 [R202+0x3080], [R2.64+0x80], !P5 ;  /* 0x0308008002ca7fae */ /* 0x0009e2000e901d46 */
[----:B------:R-:W-:Y:S01]  /*10890*/  MOV R0, R120 ;  /* 0x0000007800007202 */ /* 0x000fe20000000f00 */
[C---:B------:R-:W-:Y:S04]  /*108a0*/  HMMA.16816.F32 R24, R44.reuse, R32, RZ ;  /* 0x000000202c18723c */ /* 0x040fe800000018ff */
[----:B------:R5:W-:Y:S04]  /*108b0*/  @!P6 LDGSTS.E.BYPASS.LTC128B.128 [R202+0x2080], [R36.64], !P3 ;  /* 0x0208000024caefae */ /* 0x000be8000d901d46 */
[-C--:B------:R-:W-:Y:S02]  /*108c0*/  HMMA.16816.F32 R28, R44, R34.reuse, RZ ;  /* 0x000000222c1c723c */ /* 0x080fe400000018ff */
[----:B------:R5:W-:Y:S06]  /*108d0*/  @!P6 LDGSTS.E.BYPASS.LTC128B.128 [R202+0x2c80], [R36.64+0x40], !P4 ;  /* 0x02c8004024caefae */ /* 0x000bec000e101d46 */
[----:B------:R5:W-:Y:S01]  /*108e0*/  @!P6 LDGSTS.E.BYPASS.LTC128B.128 [R202+0x3880], [R36.64+0x80], !P5 ;  /* 0x0388008024caefae */ /* 0x000be2000e901d46 */
[C---:B------:R-:W-:Y:S05]  /*108f0*/  HMMA.16816.F32 R32, R48.reuse, R34, RZ ;  /* 0x000000223020723c */ /* 0x040fea00000018ff */
[----:B------:R-:W0:Y:S03]  /*10900*/  LDGDEPBAR ;  /* 0x00000000000079af */ /* 0x000e260000000000 */
[-C--:B-----5:R-:W-:Y:S08]  /*10910*/  HMMA.16816.F32 R36, R48, R164.reuse, RZ ;  /* 0x000000a43024723c */ /* 0x0a0ff000000018ff */
[C---:B------:R-:W-:Y:S08]  /*10920*/  HMMA.16816.F32 R40, R44.reuse, R164, RZ ;  /* 0x000000a42c28723c */ /* 0x040ff000000018ff */
[-C--:B------:R-:W-:Y:S08]  /*10930*/  HMMA.16816.F32 R44, R44, R166.reuse, RZ ;  /* 0x000000a62c2c723c */ /* 0x080ff000000018ff */
[----:B------:R-:W-:Y:S01]  /*10940*/  HMMA.16816.F32 R48, R48, R166, RZ ;  /* 0x000000a63030723c */ /* 0x000fe200000018ff */
[----:B------:R-:W-:Y:S07]  /*10950*/  LDSM.16.M88.4 R164, [R191+0x2000] ;  /* 0x00200000bfa4783b */ /* 0x000fee0000000200 */
[-C--:B------:R-:W-:Y:S08]  /*10960*/  HMMA.16816.F32 R4, R168, R172.reuse, R4 ;  /* 0x000000aca804723c */ /* 0x080ff00000001804 */
[C---:B-1----:R-:W-:Y:S08]  /*10970*/  HMMA.16816.F32 R8, R176.reuse, R172, R8 ;  /* 0x000000acb008723c */ /* 0x042ff00000001808 */
        /* <DEDUP_REMOVED lines=30> */
[----:B------:R-:W5:Y:S01]  /*10b60*/  LDSM.16.M88.4 R180, [R197] ;  /* 0x00000000c5b4783b */ /* 0x000f620000000200 */
        /* <DEDUP_REMOVED lines=10> */
[-C--:B-----5:R-:W-:Y:S08]  /*10c10*/  HMMA.16816.F32 R36, R168, R180.reuse, R36 ;  /* 0x000000b4a824723c */ /* 0x0a0ff00000001824 */
[C---:B------:R-:W-:Y:S08]  /*10c20*/  HMMA.16816.F32 R40, R176.reuse, R180, R40 ;  /* 0x000000b4b028723c */ /* 0x040ff00000001828 */
[-C--:B------:R-:W-:Y:S01]  /*10c30*/  HMMA.16816.F32 R44, R176, R182.reuse, R44 ;  /* 0x000000b6b02c723c */ /* 0x080fe2000000182c */
[----:B------:R-:W2:Y:S07]  /*10c40*/  LDSM.16.M88.4 R176, [R191+0x5000] ;  /* 0x00500000bfb0783b */ /* 0x000eae0000000200 */
[----:B------:R-:W-:Y:S01]  /*10c50*/  HMMA.16816.F32 R48, R168, R182, R48 ;  /* 0x000000b6a830723c */ /* 0x000fe20000001830 */
[----:B------:R-:W3:Y:S06]  /*10c60*/  LDSM.16.M88.4 R168, [R188+0x1c00] ;  /* 0x001c0000bca8783b */ /* 0x000eec0000000200 */
[----:B------:R-:W5:Y:S01]  /*10c70*/  LDSM.16.M88.4 R180, [R188+0x2000] ;  /* 0x00200000bcb4783b */ /* 0x000f620000000200 */
        /* <DEDUP_REMOVED lines=15> */
[----:B------:R-:W3:Y:S06]  /*10d70*/  LDSM.16.M88.4 R164, [R195] ;  /* 0x00000000c3a4783b */ /* 0x000eec0000000200 */
[----:B------:R-:W5:Y:S01]  /*10d80*/  LDSM.16.M88.4 R180, [R194] ;  /* 0x00000000c2b4783b */ /* 0x000f620000000200 */
        /* <DEDUP_REMOVED lines=10> */
[-C--:B-----5:R-:W-:Y:S08]  /*10e30*/  HMMA.16816.F32 R36, R168, R180.reuse, R36 ;  /* 0x000000b4a824723c */ /* 0x0a0ff00000001824 */
[C---:B------:R-:W-:Y:S08]  /*10e40*/  HMMA.16816.F32 R40, R176.reuse, R180, R40 ;  /* 0x000000b4b028723c */ /* 0x040ff00000001828 */
[-C--:B------:R-:W-:Y:S08]  /*10e50*/  HMMA.16816.F32 R44, R176, R182.reuse, R44 ;  /* 0x000000b6b02c723c */ /* 0x080ff0000000182c */
[----:B------:R-:W-:Y:S01]  /*10e60*/  HMMA.16816.F32 R48, R168, R182, R48 ;  /* 0x000000b6a830723c */ /* 0x000fe20000001830 */
[----:B------:R-:W-:Y:S07]  /*10e70*/  @!UPT UIADD3 URZ, URZ, URZ, URZ ;  /* 0x0000003f3f3ff290 */ /* 0x000fee000fffe03f */
[----:B------:R-:W-:-:S11]  /*10e80*/  @!P2 BRA `(.L_x_1688) ;  /* 0x000002a00000a947 */ /* 0x000fd60003800000 */
[----:B----4-:R-:W-:Y:S04]  /*10e90*/  IADD3 R113, -R238, 0x30, RZ ;  /* 0x00000030ee717810 */ /* 0x010fe80007ffe1ff */
        /* <DEDUP_REMOVED lines=25> */
[----:B------:R-:W-:Y:S02]  /*11030*/  @P0 SHF.R.S32.HI R3, RZ, 0x1f, R2 ;  /* 0x0000001fff030819 */ /* 0x000fe40000011402 */
[C---:B------:R-:W-:Y:S01]  /*11040*/  @P0 SHF.L.U64.HI R167, R113.reuse, R166, c[0x0][0x1e4] ;  /* 0x0000790071a70619 */ /* 0x040fe200000102a6 */
[----:B------:R-:W-:Y:S02]  /*11050*/  @P0 IMAD.SHL.U32 R166, R113, 0x20, RZ ;  /* 0x0000002071a60824 */ /* 0x000fe400078e00ff */
        /* <DEDUP_REMOVED lines=13> */
.L_x_1688:
[----:B----4-:R-:W-:Y:S05]  /*11130*/  BSYNC B0 ;  /* 0x0000000000007941 */ /* 0x010fea0003800000 */
.L_x_1687:
        /* <DEDUP_REMOVED lines=38> */
[----:B------:R-:W-:Y:S02]  /*113a0*/  FMNMX.FTZ R113, R44, R113, !PT ;  /* 0x000000712c717209 */ /* 0x000fe40007810000 */
[----:B-1----:R-:W-:Y:S02]  /*113b0*/  FMNMX.FTZ R3, R3, R120, !PT ;  /* 0x0000007803037209 */ /* 0x002fe40007810000 */
[----:B------:R-:W-:Y:S02]  /*113c0*/  FMNMX.FTZ R2, R2, R118, !PT ;  /* 0x0000007602027209 */ /* 0x000fe40007810000 */
[----:B------:R-:W-:Y:S03]  /*113d0*/  FMNMX.FTZ R118, R10, R115, !PT ;  /* 0x000000730a767209 */ /* 0x000fe60007810000 */
[----:B------:R-:W1:Y:S01]  /*113e0*/  SHFL.BFLY PT, R164, R2, 0x1, 0x1f ;  /* 0x0c201f0002a47f89 */ /* 0x000e6200000e0000 */
[----:B------:R-:W-:Y:S04]  /*113f0*/  FMNMX.FTZ R118, R11, R118, !PT ;  /* 0x000000760b767209 */ /* 0x000fe80007810000 */
[----:B------:R-:W-:Y:S04]  /*11400*/  FMNMX.FTZ R118, R14, R118, !PT ;  /* 0x000000760e767209 */ /* 0x000fe80007810000 */
[----:B------:R-:W-:Y:S04]  /*11410*/  FMNMX.FTZ R118, R15, R118, !PT ;  /* 0x000000760f767209 */ /* 0x000fe80007810000 */
[----:B------:R-:W-:Y:S02]  /*11420*/  FMNMX.FTZ R119, R26, R118, !PT ;  /* 0x000000761a777209 */ /* 0x000fe40007810000 */
[----:B------:R-:W-:Y:S02]  /*11430*/  FMNMX.FTZ R118, R45, R113, !PT ;  /* 0x000000712d767209 */ /* 0x000fe40007810000 */
[----:B------:R-:W-:Y:S02]  /*11440*/  FMNMX.FTZ R113, R27, R119, !PT ;  /* 0x000000771b717209 */ /* 0x000fe40007810000 */
[----:B------:R-:W2:Y:S02]  /*11450*/  SHFL.BFLY PT, R119, R3, 0x1, 0x1f ;  /* 0x0c201f0003777f89 */ /* 0x000ea400000e0000 */
[----:B------:R-:W-:Y:S02]  /*11460*/  FMNMX.FTZ R113, R30, R113, !PT ;  /* 0x000000711e717209 */ /* 0x000fe40007810000 */
[----:B-1----:R-:W-:Y:S02]  /*11470*/  FMNMX.FTZ R120, R2, R164, !PT ;  /* 0x000000a402787209 */ /* 0x002fe40007810000 */
[----:B------:R-:W-:Y:S02]  /*11480*/  FMNMX.FTZ R2, R31, R113, !PT ;  /* 0x000000711f027209 */ /* 0x000fe40007810000 */
[----:B------:R-:W1:Y:S01]  /*11490*/  SHFL.BFLY PT, R165, R118, 0x2, 0x1f ;  /* 0x0c401f0076a57f89 */ /* 0x000e6200000e0000 */
[----:B------:R-:W-:Y:S01]  /*114a0*/  FADD.FTZ R0, -R120, R0 ;  /* 0x0000000078007221 */ /* 0x000fe20000010100 */
[----:B------:R-:W-:Y:S01]  /*114b0*/  FMNMX.FTZ R113, R42, R2, !PT ;  /* 0x000000022a717209 */ /* 0x000fe20007810000 */
[----:B------:R-:W-:Y:S02]  /*114c0*/  FMUL.FTZ R166, R120, c[0x0][0x2d0] ;  /* 0x0000b40078a67a20 */ /* 0x000fe40000410000 */
[----:B------:R-:W-:Y:S01]  /*114d0*/  FMUL.FTZ R2, R0, c[0x0][0x2d0] ;  /* 0x0000b40000027a20 */ /* 0x000fe20000410000 */
[----:B------:R-:W-:Y:S01]  /*114e0*/  FMNMX.FTZ R0, R43, R113, !PT ;  /* 0x000000712b007209 */ /* 0x000fe20007810000 */
[--C-:B------:R-:W-:Y:S02]  /*114f0*/  FFMA.FTZ R173, R32, c[0x0][0x2d0], -R166.reuse ;  /* 0x0000b40020ad7a23 */ /* 0x100fe400000108a6 */
[----:B------:R3:W4:Y:S01]  /*11500*/  MUFU.EX2 R113, R2 ;  /* 0x0000000200717308 */ /* 0x0007220000000800 */
[----:B------:R-:W-:Y:S01]  /*11510*/  FMNMX.FTZ R0, R46, R0, !PT ;  /* 0x000000002e007209 */ /* 0x000fe20007810000 */
[--C-:B------:R-:W-:Y:S02]  /*11520*/  FFMA.FTZ R172, R33, c[0x0][0x2d0], -R166.reuse ;  /* 0x0000b40021ac7a23 */ /* 0x100fe400000108a6 */
[--C-:B------:R-:W-:Y:S01]  /*11530*/  FFMA.FTZ R176, R20, c[0x0][0x2d0], -R166.reuse ;  /* 0x0000b40014b07a23 */ /* 0x100fe200000108a6 */
[----:B------:R-:W-:Y:S01]  /*11540*/  FMNMX.FTZ R0, R47, R0, !PT ;  /* 0x000000002f007209 */ /* 0x000fe20007810000 */
[--C-:B------:R-:W-:Y:S01]  /*11550*/  FFMA.FTZ R174, R21, c[0x0][0x2d0], -R166.reuse ;  /* 0x0000b40015ae7a23 */ /* 0x100fe200000108a6 */
[----:B--2---:R-:W-:Y:S01]  /*11560*/  FMNMX.FTZ R119, R3, R119, !PT ;  /* 0x0000007703777209 */ /* 0x004fe20007810000 */
[--C-:B------:R-:W-:Y:S02]  /*11570*/  FFMA.FTZ R187, R36, c[0x0][0x2d0], -R166.reuse ;  /* 0x0000b40024bb7a23 */ /* 0x100fe400000108a6 */
[----:B------:R-:W2:Y:S01]  /*11580*/  SHFL.BFLY PT, R3, R0, 0x2, 0x1f ;  /* 0x0c401f0000037f89 */ /* 0x000ea200000e0000 */
[--C-:B------:R-:W-:Y:S01]  /*11590*/  FFMA.FTZ R186, R37, c[0x0][0x2d0], -R166.reuse ;  /* 0x0000b40025ba7a23 */ /* 0x100fe200000108a6 */
[----:B------:R-:W-:Y:S01]  /*115a0*/  MUFU.EX2 R221, R174 ;  /* 0x000000ae00dd7308 */ /* 0x000fe20000000800 */
[--C-:B------:R-:W-:Y:S09]  /*115b0*/  FFMA.FTZ R185, R48, c[0x0][0x2d0], -R166.reuse ;  /* 0x0000b40030b97a23 */ /* 0x100ff200000108a6 */
[----:B------:R-:W-:Y:S01]  /*115c0*/  MUFU.EX2 R222, R173 ;  /* 0x000000ad00de7308 */ /* 0x000fe20000000800 */
[--C-:B---3--:R-:W-:Y:S01]  /*115d0*/  FFMA.FTZ R2, R4, c[0x0][0x2d0], -R166.reuse ;  /* 0x0000b40004027a23 */ /* 0x108fe200000108a6 */
[----:B-1----:R-:W-:Y:S01]  /*115e0*/  FMNMX.FTZ R4, R118, R165, !PT ;  /* 0x000000a576047209 */ /* 0x002fe20007810000 */
[----:B------:R-:W-:Y:S02]  /*115f0*/  FMUL.FTZ R165, R119, c[0x0][0x2d0] ;  /* 0x0000b40077a57a20 */ /* 0x000fe40000410000 */
[----:B----4-:R-:W-:Y:S02]  /*11600*/  FMUL.FTZ R20, R113, R128 ;  /* 0x0000008071147220 */ /* 0x010fe40000410000 */
[----:B------:R-:W1:Y:S01]  /*11610*/  SHFL.BFLY PT, R118, R4, 0x1, 0x1f ;  /* 0x0c201f0004767f89 */ /* 0x000e6200000e0000 */
[--C-:B------:R-:W-:Y:S02]  /*11620*/  FFMA.FTZ R6, R6, c[0x0][0x2d0], -R165.reuse ;  /* 0x0000b40006067a23 */ /* 0x100fe400000108a5 */
[----:B------:R3:W-:Y:S01]  /*11630*/  MUFU.EX2 R178, R2 ;  /* 0x0000000200b27308 */ /* 0x0007e20000000800 */
[--C-:B------:R-:W-:Y:S01]  /*11640*/  FFMA.FTZ R168, R34, c[0x0][0x2d0], -R165.reuse ;  /* 0x0000b40022a87a23 */ /* 0x100fe200000108a5 */
[----:B--2---:R-:W-:Y:S01]  /*11650*/  FMNMX.FTZ R0, R0, R3, !PT ;  /* 0x0000000300007209 */ /* 0x004fe20007810000 */
[--C-:B------:R-:W-:Y:S02]  /*11660*/  FFMA.FTZ R167, R35, c[0x0][0x2d0], -R165.reuse ;  /* 0x0000b40023a77a23 */ /* 0x100fe400000108a5 */
[----:B------:R-:W-:Y:S01]  /*11670*/  FMUL.FTZ R21, R113, R129 ;  /* 0x0000008171157220 */ /* 0x000fe20000410000 */
[----:B------:R-:W-:Y:S01]  /*11680*/  LDSM.16.MT88.4 R32, [R189] ;  /* 0x00000000bd20783b */ /* 0x000fe20000004200 */
[--C-:B------:R-:W-:Y:S02]  /*11690*/  FFMA.FTZ R170, R22, c[0x0][0x2d0], -R165.reuse ;  /* 0x0000b40016aa7a23 */ /* 0x100fe400000108a5 */
[--C-:B------:R-:W-:Y:S01]  /*116a0*/  FFMA.FTZ R169, R23, c[0x0][0x2d0], -R165.reuse ;  /* 0x0000b40017a97a23 */ /* 0x100fe200000108a5 */
[----:B------:R-:W-:Y:S01]  /*116b0*/  MUFU.EX2 R177, R6 ;  /* 0x0000000600b17308 */ /* 0x000fe20000000800 */
[C---:B------:R-:W-:Y:S02]  /*116c0*/  FMUL.FTZ R48, R113.reuse, R124 ;  /* 0x0000007c71307220 */ /* 0x040fe40000410000 */
[C---:B------:R-:W-:Y:S01]  /*116d0*/  FMUL.FTZ R52, R113.reuse, R52 ;  /* 0x0000003471347220 */ /* 0x040fe20000410000 */
[----:B------:R-:W2:Y:S01]  /*116e0*/  SHFL.BFLY PT, R3, R0, 0x1, 0x1f ;  /* 0x0c201f0000037f89 */ /* 0x000ea200000e0000 */
[C---:B------:R-:W-:Y:S02]  /*116f0*/  FMUL.FTZ R53, R113.reuse, R53 ;  /* 0x0000003571357220 */ /* 0x040fe40000410000 */
[C---:B------:R-:W-:Y:S02]  /*11700*/  FMUL.FTZ R64, R113.reuse, R64 ;  /* 0x0000004071407220 */ /* 0x040fe40000410000 */
[C---:B------:R-:W-:Y:S01]  /*11710*/  FMUL.FTZ R65, R113.reuse, R65 ;  /* 0x0000004171417220 */ /* 0x040fe20000410000 */
[----:B------:R-:W-:Y:S01]  /*11720*/  MUFU.EX2 R217, R170 ;  /* 0x000000aa00d97308 */ /* 0x000fe20000000800 */
[----:B------:R-:W-:Y:S01]  /*11730*/  FMUL.FTZ R68, R113, R68 ;  /* 0x0000004471447220 */ /* 0x000fe20000410000 */
[----:B-1----:R-:W-:Y:S01]  /*11740*/  FMNMX.FTZ R118, R4, R118, !PT ;  /* 0x0000007604767209 */ /* 0x002fe20007810000 */
[----:B------:R-:W-:Y:S02]  /*11750*/  FFMA.FTZ R4, R16, c[0x0][0x2d0], -R166 ;  /* 0x0000b40010047a23 */ /* 0x000fe400000108a6 */
[----:B---3--:R-:W-:Y:S02]  /*11760*/  FADD.FTZ R2, -R119, R112 ;  /* 0x0000007077027221 */ /* 0x008fe40000010100 */
[C---:B------:R-:W-:Y:S02]  /*11770*/  FMUL.FTZ R16, R113.reuse, R132 ;  /* 0x0000008471107220 */ /* 0x040fe40000410000 */
[----:B------:R-:W-:Y:S01]  /*11780*/  FMUL.FTZ R2, R2, c[0x0][0x2d0] ;  /* 0x0000b40002027a20 */ /* 0x000fe20000410000 */
[----:B------:R1:W-:Y:S01]  /*11790*/  MUFU.EX2 R216, R4 ;  /* 0x0000000400d87308 */ /* 0x0003e20000000800 */
[C---:B------:R-:W-:Y:S02]  /*117a0*/  FMUL.FTZ R69, R113.reuse, R69 ;  /* 0x0000004571457220 */ /* 0x040fe40000410000 */
[C---:B------:R-:W-:Y:S02]  /*117b0*/  FMUL.FTZ R80, R113.reuse, R80 ;  /* 0x0000005071507220 */ /* 0x040fe40000410000 */
[C---:B------:R-:W-:Y:S02]  /*117c0*/  FMUL.FTZ R81, R113.reuse, R81 ;  /* 0x0000005171517220 */ /* 0x040fe40000410000 */
[----:B------:R-:W-:Y:S01]  /*117d0*/  FMUL.FTZ R84, R113, R84 ;  /* 0x0000005471547220 */ /* 0x000fe20000410000 */
[----:B--2---:R-:W-:Y:S01]  /*117e0*/  FMNMX.FTZ R3, R0, R3, !PT ;  /* 0x0000000300037209 */ /* 0x004fe20007810000 */
[--C-:B------:R-:W-:Y:S01]  /*117f0*/  FFMA.FTZ R0, R19, c[0x0][0x2d0], -R165.reuse ;  /* 0x0000b40013007a23 */ /* 0x100fe200000108a5 */
[----:B------:R2:W3:Y:S01]  /*11800*/  MUFU.EX2 R112, R2 ;  /* 0x0000000200707308 */ /* 0x0004e20000000800 */
[----:B------:R-:W-:Y:S02]  /*11810*/  FMUL.FTZ R85, R113, R85 ;  /* 0x0000005571557220 */ /* 0x000fe40000410000 */
[----:B------:R-:W-:Y:S02]  /*11820*/  FMUL.FTZ R164, R3, c[0x0][0x2d0] ;  /* 0x0000b40003a47a20 */ /* 0x000fe40000410000 */
[C---:B------:R-:W-:Y:S02]  /*11830*/  FMUL.FTZ R96, R113.reuse, R96 ;  /* 0x0000006071607220 */ /* 0x040fe40000410000 */
[C---:B------:R-:W-:Y:S02]  /*11840*/  FMUL.FTZ R97, R113.reuse, R97 ;  /* 0x0000006171617220 */ /* 0x040fe40000410000 */
[C---:B------:R-:W-:Y:S01]  /*11850*/  FMUL.FTZ R100, R113.reuse, R100 ;  /* 0x0000006471647220 */ /* 0x040fe20000410000 */
[----:B------:R4:W-:Y:S01]  /*11860*/  MUFU.EX2 R233, R0 ;  /* 0x0000000000e97308 */ /* 0x0009e20000000800 */
[C---:B------:R-:W-:Y:S02]  /*11870*/  FMUL.FTZ R101, R113.reuse, R101 ;  /* 0x0000006571657220 */ /* 0x040fe40000410000 */
[----:B------:R-:W-:Y:S02]  /*11880*/  FMUL.FTZ R108, R113, R108 ;  /* 0x0000006c716c7220 */ /* 0x000fe40000410000 */
[--C-:B-1----:R-:W-:Y:S02]  /*11890*/  FFMA.FTZ R4, R17, c[0x0][0x2d0], -R166.reuse ;  /* 0x0000b40011047a23 */ /* 0x102fe400000108a6 */
[C---:B------:R-:W-:Y:S02]  /*118a0*/  FMUL.FTZ R17, R113.reuse, R133 ;  /* 0x0000008571117220 */ /* 0x040fe40000410000 */
[----:B------:R-:W-:Y:S01]  /*118b0*/  FMUL.FTZ R109, R113, R109 ;  /* 0x0000006d716d7220 */ /* 0x000fe20000410000 */
[----:B------:R1:W-:Y:S01]  /*118c0*/  MUFU.EX2 R235, R4 ;  /* 0x0000000400eb7308 */ /* 0x0003e20000000800 */
[--C-:B------:R-:W-:Y:S02]  /*118d0*/  FFMA.FTZ R183, R38, c[0x0][0x2d0], -R165.reuse ;  /* 0x0000b40026b77a23 */ /* 0x100fe400000108a5 */
[----:B------:R-:W-:Y:S02]  /*118e0*/  FFMA.FTZ R182, R39, c[0x0][0x2d0], -R165 ;  /* 0x0000b40027b67a23 */ /* 0x000fe400000108a5 */
[--C-:B--2---:R-:W-:Y:S02]  /*118f0*/  FFMA.FTZ R2, R5, c[0x0][0x2d0], -R166.reuse ;  /* 0x0000b40005027a23 */ /* 0x104fe400000108a6 */
[C---:B---3--:R-:W-:Y:S02]  /*11900*/  FMUL.FTZ R22, R112.reuse, R130 ;  /* 0x0000008270167220 */ /* 0x048fe40000410000 */
[C---:B------:R-:W-:Y:S01]  /*11910*/  FMUL.FTZ R23, R112.reuse, R131 ;  /* 0x0000008370177220 */ /* 0x040fe20000410000 */
[----:B------:R2:W-:Y:S01]  /*11920*/  MUFU.EX2 R218, R2 ;  /* 0x0000000200da7308 */ /* 0x0005e20000000800 */
[----:B------:R-:W3:Y:S01]  /*11930*/  LDSM.16.MT88.4 R128, [R190] ;  /* 0x00000000be80783b */ /* 0x000ee20000004200 */
[----:B------:R-:W-:Y:S02]  /*11940*/  FMUL.FTZ R19, R112, R135 ;  /* 0x0000008770137220 */ /* 0x000fe40000410000 */
[----:B----4-:R-:W-:Y:S02]  /*11950*/  FADD.FTZ R0, -R3, R115 ;  /* 0x0000007303007221 */ /* 0x010fe40000010100 */
[----:B------:R-:W-:Y:S02]  /*11960*/  FFMA.FTZ R166, R49, c[0x0][0x2d0], -R166 ;  /* 0x0000b40031a67a23 */ /* 0x000fe400000108a6 */
[----:B------:R-:W-:Y:S02]  /*11970*/  FMUL.FTZ R0, R0, c[0x0][0x2d0] ;  /* 0x0000b40000007a20 */ /* 0x000fe40000410000 */
[----:B------:R-:W-:Y:S01]  /*11980*/  FMUL.FTZ R49, R113, R125 ;  /* 0x0000007d71317220 */ /* 0x000fe20000410000 */
[----:B------:R-:W-:Y:S01]  /*11990*/  MUFU.EX2 R219, R169 ;  /* 0x000000a900db7308 */ /* 0x000fe20000000800 */
[----:B------:R-:W-:Y:S02]  /*119a0*/  FMUL.FTZ R54, R112, R54 ;  /* 0x0000003670367220 */ /* 0x000fe40000410000 */
[--C-:B-1----:R-:W-:Y:S02]  /*119b0*/  FFMA.FTZ R4, R18, c[0x0][0x2d0], -R165.reuse ;  /* 0x0000b40012047a23 */ /* 0x102fe400000108a5 */
[C---:B------:R-:W-:Y:S02]  /*119c0*/  FMUL.FTZ R18, R112.reuse, R134 ;  /* 0x0000008670127220 */ /* 0x040fe40000410000 */
[C---:B------:R-:W-:Y:S02]  /*119d0*/  FMUL.FTZ R55, R112.reuse, R55 ;  /* 0x0000003770377220 */ /* 0x040fe40000410000 */
[C---:B------:R-:W-:Y:S01]  /*119e0*/  FMUL.FTZ R66, R112.reuse, R66 ;  /* 0x0000004270427220 */ /* 0x040fe20000410000 */
        /* <DEDUP_REMOVED lines=12> */
[----:B------:R-:W4:Y:S01]  /*11ab0*/  MUFU.EX2 R0, R0 ;  /* 0x0000000000007308 */ /* 0x000f220000000800 */
[C---:B------:R-:W-:Y:S02]  /*11ac0*/  FMUL.FTZ R99, R112.reuse, R99 ;  /* 0x0000006370637220 */ /* 0x040fe40000410000 */
[----:B------:R-:W-:Y:S01]  /*11ad0*/  FMUL.FTZ R102, R112, R102 ;  /* 0x0000006670667220 */ /* 0x000fe20000410000 */
[----:B-1----:R-:W-:Y:S01]  /*11ae0*/  F2FP.PACK_AB R115, R233, R234 ;  /* 0x000000eae973723e */ /* 0x002fe200000000ff */
[----:B------:R-:W-:Y:S02]  /*11af0*/  FMUL.FTZ R4, R118, c[0x0][0x2d0] ;  /* 0x0000b40076047a20 */ /* 0x000fe40000410000 */
[----:B------:R-:W-:Y:S02]  /*11b00*/  FMUL.FTZ R103, R112, R103 ;  /* 0x0000006770677220 */ /* 0x000fe40000410000 */
[--C-:B------:R-:W-:Y:S01]  /*11b10*/  FFMA.FTZ R5, R8, c[0x0][0x2d0], -R4.reuse ;  /* 0x0000b40008057a23 */ /* 0x100fe20000010804 */
[----:B------:R-:W-:Y:S01]  /*11b20*/  MUFU.EX2 R139, R176 ;  /* 0x000000b0008b7308 */ /* 0x000fe20000000800 */
[--C-:B------:R-:W-:Y:S02]  /*11b30*/  FFMA.FTZ R6, R13, c[0x0][0x2d0], -R4.reuse ;  /* 0x0000b4000d067a23 */ /* 0x100fe40000010804 */
[----:B------:R-:W-:Y:S02]  /*11b40*/  FFMA.FTZ R184, R44, c[0x0][0x2d0], -R4 ;  /* 0x0000b4002cb87a23 */ /* 0x000fe40000010804 */
[----:B--2---:R-:W-:Y:S01]  /*11b50*/  FADD.FTZ R2, -R118, R114 ;  /* 0x0000007276027221 */ /* 0x004fe20000010100 */
[----:B------:R-:W-:Y:S01]  /*11b60*/  F2FP.PACK_AB R114, R235, R216 ;  /* 0x000000d8eb72723e */ /* 0x000fe200000000ff */
[--C-:B------:R-:W-:Y:S02]  /*11b70*/  FFMA.FTZ R204, R45, c[0x0][0x2d0], -R4.reuse ;  /* 0x0000b4002dcc7a23 */ /* 0x100fe40000010804 */
[----:B------:R-:W-:Y:S01]  /*11b80*/  FMUL.FTZ R2, R2, c[0x0][0x2d0] ;  /* 0x0000b40002027a20 */ /* 0x000fe20000410000 */
[----:B------:R1:W-:Y:S01]  /*11b90*/  MUFU.EX2 R209, R5 ;  /* 0x0000000500d17308 */ /* 0x0003e20000000800 */
[C---:B------:R-:W-:Y:S02]  /*11ba0*/  FMUL.FTZ R110, R112.reuse, R110 ;  /* 0x0000006e706e7220 */ /* 0x040fe40000410000 */
[----:B------:R-:W-:Y:S02]  /*11bb0*/  FMUL.FTZ R111, R112, R111 ;  /* 0x0000006f706f7220 */ /* 0x000fe40000410000 */
[--C-:B------:R-:W-:Y:S02]  /*11bc0*/  FFMA.FTZ R181, R50, c[0x0][0x2d0], -R165.reuse ;  /* 0x0000b40032b57a23 */ /* 0x100fe400000108a5 */
[----:B------:R-:W-:Y:S02]  /*11bd0*/  FFMA.FTZ R165, R51, c[0x0][0x2d0], -R165 ;  /* 0x0000b40033a57a23 */ /* 0x000fe400000108a5 */
[C---:B------:R-:W-:Y:S01]  /*11be0*/  FMUL.FTZ R50, R112.reuse, R126 ;  /* 0x0000007e70327220 */ /* 0x040fe20000410000 */
[----:B------:R2:W-:Y:S01]  /*11bf0*/  MUFU.EX2 R232, R6 ;  /* 0x0000000600e87308 */ /* 0x0005e20000000800 */
[----:B------:R-:W-:Y:S02]  /*11c00*/  FMUL.FTZ R51, R112, R127 ;  /* 0x0000007f70337220 */ /* 0x000fe40000410000 */
[--C-:B------:R-:W-:Y:S02]  /*11c10*/  FFMA.FTZ R24, R24, c[0x0][0x2d0], -R4.reuse ;  /* 0x0000b40018187a23 */ /* 0x100fe40000010804 */
[--C-:B------:R-:W-:Y:S02]  /*11c20*/  FFMA.FTZ R25, R25, c[0x0][0x2d0], -R4.reuse ;  /* 0x0000b40019197a23 */ /* 0x100fe40000010804 */
[--C-:B------:R-:W-:Y:S02]  /*11c30*/  FFMA.FTZ R171, R28, c[0x0][0x2d0], -R4.reuse ;  /* 0x0000b4001cab7a23 */ /* 0x100fe40000010804 */
[----:B------:R-:W-:Y:S01]  /*11c40*/  FFMA.FTZ R28, R112, R208, R177 ;  /* 0x000000d0701c7223 */ /* 0x000fe200000100b1 */
[----:B------:R-:W5:Y:S01]  /*11c50*/  MUFU.EX2 R2, R2 ;  /* 0x0000000200027308 */ /* 0x000f620000000800 */
[----:B------:R-:W-:Y:S02]  /*11c60*/  FFMA.FTZ R175, R29, c[0x0][0x2d0], -R4 ;  /* 0x0000b4001daf7a23 */ /* 0x000fe40000010804 */
[----:B------:R-:W-:Y:S02]  /*11c70*/  FFMA.FTZ R29, R113, R205, R178 ;  /* 0x000000cd711d7223 */ /* 0x000fe400000100b2 */
[--C-:B-1----:R-:W-:Y:S02]  /*11c80*/  FFMA.FTZ R5, R9, c[0x0][0x2d0], -R4.reuse ;  /* 0x0000b40009057a23 */ /* 0x102fe40000010804 */
[--C-:B------:R-:W-:Y:S02]  /*11c90*/  FFMA.FTZ R180, R40, c[0x0][0x2d0], -R4.reuse ;  /* 0x0000b40028b47a23 */ /* 0x100fe40000010804 */
[----:B------:R-:W-:Y:S01]  /*11ca0*/  FFMA.FTZ R179, R41, c[0x0][0x2d0], -R4 ;  /* 0x0000b40029b37a23 */ /* 0x000fe20000010804 */
[----:B------:R-:W1:Y:S01]  /*11cb0*/  MUFU.EX2 R210, R5 ;  /* 0x0000000500d27308 */ /* 0x000e620000000800 */
[C---:B----4-:R-:W-:Y:S02]  /*11cc0*/  FMUL.FTZ R38, R0.reuse, R154 ;  /* 0x0000009a00267220 */ /* 0x050fe40000410000 */
[C---:B------:R-:W-:Y:S02]  /*11cd0*/  FMUL.FTZ R39, R0.reuse, R155 ;  /* 0x0000009b00277220 */ /* 0x040fe40000410000 */
[----:B--2---:R-:W-:Y:S02]  /*11ce0*/  FFMA.FTZ R6, R11, c[0x0][0x2d0], -R164 ;  /* 0x0000b4000b067a23 */ /* 0x004fe400000108a4 */
[C---:B------:R-:W-:Y:S02]  /*11cf0*/  FMUL.FTZ R11, R0.reuse, R143 ;  /* 0x0000008f000b7220 */ /* 0x040fe40000410000 */
[C---:B------:R-:W-:Y:S01]  /*11d00*/  FMUL.FTZ R58, R0.reuse, R58 ;  /* 0x0000003a003a7220 */ /* 0x040fe20000410000 */
[----:B------:R2:W-:Y:S01]  /*11d10*/  MUFU.EX2 R206, R6 ;  /* 0x0000000600ce7308 */ /* 0x0005e20000000800 */
[C---:B------:R-:W-:Y:S02]  /*11d20*/  FMUL.FTZ R59, R0.reuse, R59 ;  /* 0x0000003b003b7220 */ /* 0x040fe40000410000 */
[----:B------:R-:W-:Y:S02]  /*11d30*/  FMUL.FTZ R62, R0, R62 ;  /* 0x0000003e003e7220 */ /* 0x000fe40000410000 */
[C---:B-----5:R-:W-:Y:S02]  /*11d40*/  FMUL.FTZ R8, R2.reuse, R140 ;  /* 0x0000008c02087220 */ /* 0x060fe40000410000 */
[C---:B------:R-:W-:Y:S02]  /*11d50*/  FMUL.FTZ R9, R2.reuse, R141 ;  /* 0x0000008d02097220 */ /* 0x040fe40000410000 */
[C---:B------:R-:W-:Y:S01]  /*11d60*/  FMUL.FTZ R13, R2.reuse, R145 ;  /* 0x00000091020d7220 */ /* 0x040fe20000410000 */
[----:B------:R-:W-:Y:S01]  /*11d70*/  MUFU.EX2 R176, R166 ;  /* 0x000000a600b07308 */ /* 0x000fe20000000800 */
[C---:B------:R-:W-:Y:S02]  /*11d80*/  FMUL.FTZ R36, R2.reuse, R152 ;  /* 0x0000009802247220 */ /* 0x040fe40000410000 */
[----:B------:R-:W-:Y:S01]  /*11d90*/  FMUL.FTZ R37, R2, R153 ;  /* 0x0000009902257220 */ /* 0x000fe20000410000 */
[----:B-1----:R-:W-:Y:S01]  /*11da0*/  F2FP.PACK_AB R124, R210, R209 ;  /* 0x000000d1d27c723e */ /* 0x002fe200000000ff */
[----:B------:R-:W-:Y:S02]  /*11db0*/  FFMA.FTZ R5, R12, c[0x0][0x2d0], -R4 ;  /* 0x0000b4000c057a23 */ /* 0x000fe40000010804 */
[----:B------:R-:W-:Y:S02]  /*11dc0*/  FMUL.FTZ R4, R113, R136 ;  /* 0x0000008871047220 */ /* 0x000fe40000410000 */
[C---:B------:R-:W-:Y:S01]  /*11dd0*/  FMUL.FTZ R12, R2.reuse, R144 ;  /* 0x00000090020c7220 */ /* 0x040fe20000410000 */
[----:B------:R-:W1:Y:S01]  /*11de0*/  MUFU.EX2 R231, R5 ;  /* 0x0000000500e77308 */ /* 0x000e620000000800 */
[C---:B------:R-:W-:Y:S02]  /*11df0*/  FMUL.FTZ R56, R2.reuse, R56 ;  /* 0x0000003802387220 */ /* 0x040fe40000410000 */
[----:B------:R-:W-:Y:S02]  /*11e00*/  FMUL.FTZ R57, R2, R57 ;  /* 0x0000003902397220 */ /* 0x000fe40000410000 */
[--C-:B--2---:R-:W-:Y:S02]  /*11e10*/  FFMA.FTZ R6, R15, c[0x0][0x2d0], -R164.reuse ;  /* 0x0000b4000f067a23 */ /* 0x104fe400000108a4 */
[----:B------:R-:W-:Y:S02]  /*11e20*/  FMUL.FTZ R15, R0, R147 ;  /* 0x00000093000f7220 */ /* 0x000fe40000410000 */
[C---:B------:R-:W-:Y:S01]  /*11e30*/  FMUL.FTZ R60, R2.reuse, R60 ;  /* 0x0000003c023c7220 */ /* 0x040fe20000410000 */
[----:B------:R2:W-:Y:S01]  /*11e40*/  MUFU.EX2 R225, R6 ;  /* 0x0000000600e17308 */ /* 0x0005e20000000800 */
[----:B------:R-:W-:Y:S02]  /*11e50*/  FMUL.FTZ R61, R2, R61 ;  /* 0x0000003d023d7220 */ /* 0x000fe40000410000 */
[----:B------:R-:W-:Y:S02]  /*11e60*/  FMUL.FTZ R63, R0, R63 ;  /* 0x0000003f003f7220 */ /* 0x000fe40000410000 */
[C---:B------:R-:W-:Y:S02]  /*11e70*/  FMUL.FTZ R72, R2.reuse, R72 ;  /* 0x0000004802487220 */ /* 0x040fe40000410000 */
[----:B------:R-:W-:Y:S02]  /*11e80*/  FMUL.FTZ R73, R2, R73 ;  /* 0x0000004902497220 */ /* 0x000fe40000410000 */
[C---:B------:R-:W-:Y:S01]  /*11e90*/  FMUL.FTZ R74, R0.reuse, R74 ;  /* 0x0000004a004a7220 */ /* 0x040fe20000410000 */
[----:B------:R-:W-:Y:S01]  /*11ea0*/  MUFU.EX2 R213, R24 ;  /* 0x0000001800d57308 */ /* 0x000fe20000000800 */
[----:B------:R-:W-:Y:S02]  /*11eb0*/  FMUL.FTZ R75, R0, R75 ;  /* 0x0000004b004b7220 */ /* 0x000fe40000410000 */
[----:B------:R-:W-:Y:S01]  /*11ec0*/  FMUL.FTZ R76, R2, R76 ;  /* 0x0000004c024c7220 */ /* 0x000fe20000410000 */
[----:B-1----:R-:W-:Y:S01]  /*11ed0*/  F2FP.PACK_AB R126, R232, R231 ;  /* 0x000000e7e87e723e */ /* 0x002fe200000000ff */
[--C-:B------:R-:W-:Y:S02]  /*11ee0*/  FFMA.FTZ R5, R10, c[0x0][0x2d0], -R164.reuse ;  /* 0x0000b4000a057a23 */ /* 0x100fe400000108a4 */
[----:B------:R-:W-:Y:S02]  /*11ef0*/  FMUL.FTZ R10, R0, R142 ;  /* 0x0000008e000a7220 */ /* 0x000fe40000410000 */
[----:B------:R-:W-:Y:S01]  /*11f00*/  FMUL.FTZ R77, R2, R77 ;  /* 0x0000004d024d7220 */ /* 0x000fe20000410000 */
[----:B------:R-:W1:Y:S01]  /*11f10*/  MUFU.EX2 R207, R5 ;  /* 0x0000000500cf7308 */ /* 0x000e620000000800 */
[C---:B------:R-:W-:Y:S02]  /*11f20*/  FMUL.FTZ R78, R0.reuse, R78 ;  /* 0x0000004e004e7220 */ /* 0x040fe40000410000 */
[----:B------:R-:W-:Y:S02]  /*11f30*/  FMUL.FTZ R79, R0, R79 ;  /* 0x0000004f004f7220 */ /* 0x000fe40000410000 */
[----:B--2---:R-:W-:Y:S01]  /*11f40*/  FMUL.FTZ R6, R112, R138 ;  /* 0x0000008a70067220 */ /* 0x004fe20000410000 */
[----:B------:R-:W-:Y:S01]  /*11f50*/  F2FP.PACK_AB R112, R218, R178 ;  /* 0x000000b2da70723e */ /* 0x000fe200000000ff */
[--C-:B------:R-:W-:Y:S02]  /*11f60*/  FFMA.FTZ R132, R42, c[0x0][0x2d0], -R164.reuse ;  /* 0x0000b4002a847a23 */ /* 0x100fe400000108a4 */
[--C-:B------:R-:W-:Y:S01]  /*11f70*/  FFMA.FTZ R133, R43, c[0x0][0x2d0], -R164.reuse ;  /* 0x0000b4002b857a23 */ /* 0x100fe200000108a4 */
[----:B------:R2:W-:Y:S01]  /*11f80*/  MUFU.EX2 R215, R25 ;  /* 0x0000001900d77308 */ /* 0x0005e20000000800 */
[--C-:B------:R-:W-:Y:S02]  /*11f90*/  FFMA.FTZ R136, R46, c[0x0][0x2d0], -R164.reuse ;  /* 0x0000b4002e887a23 */ /* 0x100fe400000108a4 */
[C---:B------:R-:W-:Y:S02]  /*11fa0*/  FMUL.FTZ R88, R2.reuse, R88 ;  /* 0x0000005802587220 */ /* 0x040fe40000410000 */
[----:B------:R-:W-:Y:S02]  /*11fb0*/  FMUL.FTZ R89, R2, R89 ;  /* 0x0000005902597220 */ /* 0x000fe40000410000 */
[C---:B------:R-:W-:Y:S02]  /*11fc0*/  FMUL.FTZ R90, R0.reuse, R90 ;  /* 0x0000005a005a7220 */ /* 0x040fe40000410000 */
[----:B------:R-:W-:Y:S01]  /*11fd0*/  FMUL.FTZ R91, R0, R91 ;  /* 0x0000005b005b7220 */ /* 0x000fe20000410000 */
[----:B------:R-:W-:Y:S01]  /*11fe0*/  MUFU.EX2 R166, R132 ;  /* 0x0000008400a67308 */ /* 0x000fe20000000800 */
[C---:B------:R-:W-:Y:S02]  /*11ff0*/  FMUL.FTZ R92, R2.reuse, R92 ;  /* 0x0000005c025c7220 */ /* 0x040fe40000410000 */
[----:B------:R-:W-:Y:S01]  /*12000*/  FMUL.FTZ R93, R2, R93 ;  /* 0x0000005d025d7220 */ /* 0x000fe20000410000 */
[----:B-1----:R-:W-:Y:S01]  /*12010*/  F2FP.PACK_AB R125, R206, R207 ;  /* 0x000000cfce7d723e */ /* 0x002fe200000000ff */
[--C-:B------:R-:W-:Y:S02]  /*12020*/  FFMA.FTZ R5, R14, c[0x0][0x2d0], -R164.reuse ;  /* 0x0000b4000e057a23 */ /* 0x100fe400000108a4 */
[C---:B------:R-:W-:Y:S02]  /*12030*/  FMUL.FTZ R14, R0.reuse, R146 ;  /* 0x00000092000e7220 */ /* 0x040fe40000410000 */
[C---:B------:R-:W-:Y:S01]  /*12040*/  FMUL.FTZ R94, R0.reuse, R94 ;  /* 0x0000005e005e7220 */ /* 0x040fe20000410000 */
[----:B------:R-:W1:Y:S01]  /*12050*/  MUFU.EX2 R228, R5 ;  /* 0x0000000500e47308 */ /* 0x000e620000000800 */
[----:B------:R-:W-:Y:S02]  /*12060*/  FMUL.FTZ R95, R0, R95 ;  /* 0x0000005f005f7220 */ /* 0x000fe40000410000 */
[--C-:B------:R-:W-:Y:S02]  /*12070*/  FFMA.FTZ R26, R26, c[0x0][0x2d0], -R164.reuse ;  /* 0x0000b4001a1a7a23 */ /* 0x100fe400000108a4 */
[--C-:B------:R-:W-:Y:S02]  /*12080*/  FFMA.FTZ R27, R27, c[0x0][0x2d0], -R164.reuse ;  /* 0x0000b4001b1b7a23 */ /* 0x100fe400000108a4 */
[C---:B------:R-:W-:Y:S02]  /*12090*/  FMUL.FTZ R104, R2.reuse, R104 ;  /* 0x0000006802687220 */ /* 0x040fe40000410000 */
[----:B------:R-:W-:Y:S01]  /*120a0*/  FMUL.FTZ R105, R2, R105 ;  /* 0x0000006902697220 */ /* 0x000fe20000410000 */
[----:B------:R4:W-:Y:S01]  /*120b0*/  MUFU.EX2 R212, R26 ;  /* 0x0000001a00d47308 */ /* 0x0009e20000000800 */
[C---:B------:R-:W-:Y:S02]  /*120c0*/  FMUL.FTZ R106, R0.reuse, R106 ;  /* 0x0000006a006a7220 */ /* 0x040fe40000410000 */
[----:B------:R-:W-:Y:S02]  /*120d0*/  FMUL.FTZ R107, R0, R107 ;  /* 0x0000006b006b7220 */ /* 0x000fe40000410000 */
[C---:B------:R-:W-:Y:S02]  /*120e0*/  FMUL.FTZ R24, R2.reuse, R160 ;  /* 0x000000a002187220 */ /* 0x040fe40000410000 */
[----:B--2---:R-:W-:Y:S02]  /*120f0*/  FMUL.FTZ R25, R2, R161 ;  /* 0x000000a102197220 */ /* 0x004fe40000410000 */
[--C-:B------:R-:W-:Y:S01]  /*12100*/  FFMA.FTZ R30, R30, c[0x0][0x2d0], -R164.reuse ;  /* 0x0000b4001e1e7a23 */ /* 0x100fe200000108a4 */
[----:B------:R2:W5:Y:S01]  /*12110*/  MUFU.EX2 R208, R27 ;  /* 0x0000001b00d07308 */ /* 0x0005620000000800 */
[--C-:B------:R-:W-:Y:S02]  /*12120*/  FFMA.FTZ R31, R31, c[0x0][0x2d0], -R164.reuse ;  /* 0x0000b4001f1f7a23 */ /* 0x100fe400000108a4 */
[----:B------:R-:W-:Y:S01]  /*12130*/  FFMA.FTZ R164, R47, c[0x0][0x2d0], -R164 ;  /* 0x0000b4002fa47a23 */ /* 0x000fe200000108a4 */
[----:B-1----:R-:W-:Y:S01]  /*12140*/  F2FP.PACK_AB R127, R225, R228 ;  /* 0x000000e4e17f723e */ /* 0x002fe200000000ff */
[----:B------:R-:W-:Y:S01]  /*12150*/  FMUL.FTZ R5, R113, R137 ;  /* 0x0000008971057220 */ /* 0x000fe20000410000 */
[C---:B------:R-:W-:Y:S01]  /*12160*/  F2FP.PACK_AB R113, R214.reuse, R177 ;  /* 0x000000b1d671723e */ /* 0x040fe200000000ff */
[----:B------:R-:W-:Y:S01]  /*12170*/  LDSM.16.MT88.4 R44, [R190+0x1000] ;  /* 0x00100000be2c783b */ /* 0x000fe20000004200 */
[----:B------:R-:W-:Y:S01]  /*12180*/  FADD.FTZ R138, R214, R28 ;  /* 0x0000001cd68a7221 */ /* 0x000fe20000010000 */
[----:B------:R-:W-:Y:S01]  /*12190*/  F2FP.PACK_AB R28, R221, R139 ;  /* 0x0000008bdd1c723e */ /* 0x000fe200000000ff */
[----:B------:R-:W1:Y:S01]  /*121a0*/  MUFU.EX2 R224, R172 ;  /* 0x000000ac00e07308 */ /* 0x000e620000000800 */
[----:B------:R-:W-:Y:S01]  /*121b0*/  FADD.FTZ R40, R218, R29 ;  /* 0x0000001dda287221 */ /* 0x000fe20000010000 */
[----:B------:R-:W-:Y:S01]  /*121c0*/  F2FP.PACK_AB R29, R219, R217 ;  /* 0x000000d9db1d723e */ /* 0x000fe200000000ff */
[-C--:B------:R-:W-:Y:S05]  /*121d0*/  HMMA.16816.F32 R4, R112, R32.reuse, R4 ;  /* 0x000000207004723c */ /* 0x080fea0000001804 */
[C---:B----4-:R-:W-:Y:S02]  /*121e0*/  FMUL.FTZ R26, R0.reuse, R162 ;  /* 0x000000a2001a7220 */ /* 0x050fe40000410000 */
[----:B------:R-:W-:Y:S01]  /*121f0*/  MUFU.EX2 R220, R168 ;  /* 0x000000a800dc7308 */ /* 0x000fe20000000800 */
[C---:B------:R-:W-:Y:S04]  /*12200*/  HMMA.16816.F32 R8, R124.reuse, R32, R8 ;  /* 0x000000207c08723c */ /* 0x040fe80000001808 */
[----:B--2---:R-:W-:Y:S01]  /*12210*/  FMUL.FTZ R27, R0, R163 ;  /* 0x000000a3001b7220 */ /* 0x004fe20000410000 */
[----:B-----5:R-:W-:Y:S02]  /*12220*/  F2FP.PACK_AB R41, R208, R212 ;  /* 0x000000d4d029723e */ /* 0x020fe400000000ff */
[C---:B------:R-:W-:Y:S01]  /*12230*/  FMUL.FTZ R32, R2.reuse, R148 ;  /* 0x0000009402207220 */ /* 0x040fe20000410000 */
[-C--:B------:R-:W-:Y:S01]  /*12240*/  HMMA.16816.F32 R12, R124, R34.reuse, R12 ;  /* 0x000000227c0c723c */ /* 0x080fe2000000180c */
[----:B------:R-:W2:Y:S03]  /*12250*/  MUFU.EX2 R223, R167 ;  /* 0x000000a700df7308 */ /* 0x000ea60000000800 */
[C---:B------:R-:W-:Y:S02]  /*12260*/  FMUL.FTZ R33, R2.reuse, R149 ;  /* 0x0000009502217220 */ /* 0x040fe40000410000 */
[----:B------:R-:W-:Y:S02]  /*12270*/  FFMA.FTZ R2, R2, R226, R209 ;  /* 0x000000e202027223 */ /* 0x000fe400000100d1 */
[C---:B------:R-:W-:Y:S03]  /*12280*/  HMMA.16816.F32 R16, R112.reuse, R34, R16 ;  /* 0x000000227010723c */ /* 0x040fe60000001810 */
[----:B------:R1:W-:Y:S01]  /*12290*/  MUFU.EX2 R178, R30 ;  /* 0x0000001e00b27308 */ /* 0x0003e20000000800 */
[----:B------:R-:W-:Y:S02]  /*122a0*/  FADD.FTZ R137, R210, R2 ;  /* 0x00000002d2897221 */ /* 0x000fe40000010000 */
[----:B------:R-:W-:Y:S01]  /*122b0*/  FADD.FTZ R2, R216, R40 ;  /* 0x00000028d8027221 */ /* 0x000fe20000010000 */
[----:B------:R-:W-:Y:S01]  /*122c0*/  F2FP.PACK_AB R40, R215, R213 ;  /* 0x000000d5d728723e */ /* 0x000fe200000000ff */
[-C--:B---3--:R-:W-:Y:S04]  /*122d0*/  HMMA.16816.F32 R20, R112, R128.reuse, R20 ;  /* 0x000000807014723c */ /* 0x088fe80000001814 */
[C---:B------:R-:W-:Y:S01]  /*122e0*/  FMUL.FTZ R34, R0.reuse, R150 ;  /* 0x0000009600227220 */ /* 0x040fe20000410000 */
[----:B------:R2:W3:Y:S01]  /*122f0*/  MUFU.EX2 R177, R31 ;  /* 0x0000001f00b17308 */ /* 0x0004e20000000800 */
[C---:B------:R-:W-:Y:S02]  /*12300*/  FMUL.FTZ R35, R0.reuse, R151 ;  /* 0x0000009700237220 */ /* 0x040fe40000410000 */
[----:B------:R-:W-:Y:S04]  /*12310*/  FADD.FTZ R2, R235, R2 ;  /* 0x00000002eb027221 */ /* 0x000fe80000010000 */
[----:B------:R-:W-:Y:S01]  /*12320*/  FADD.FTZ R2, R139, R2 ;  /* 0x000000028b027221 */ /* 0x000fe20000010000 */
[C---:B------:R-:W-:Y:S02]  /*12330*/  HMMA.16816.F32 R32, R124.reuse, R128, R32 ;  /* 0x000000807c20723c */ /* 0x040fe40000001820 */
[----:B------:R-:W-:Y:S02]  /*12340*/  MUFU.EX2 R211, R171 ;  /* 0x000000ab00d37308 */ /* 0x000fe40000000800 */
[----:B------:R-:W-:Y:S01]  /*12350*/  FFMA.FTZ R0, R0, R227, R207 ;  /* 0x000000e300007223 */ /* 0x000fe200000100cf */
[----:B-1----:R-:W-:Y:S01]  /*12360*/  F2FP.PACK_AB R30, R224, R222 ;  /* 0x000000dee01e723e */ /* 0x002fe200000000ff */
[----:B------:R-:W-:Y:S02]  /*12370*/  FADD.FTZ R2, R221, R2 ;  /* 0x00000002dd027221 */ /* 0x000fe40000010000 */
[-C--:B------:R-:W-:Y:S04]  /*12380*/  HMMA.16816.F32 R36, R124, R130.reuse, R36 ;  /* 0x000000827c24723c */ /* 0x080fe80000001824 */
[----:B------:R-:W1:Y:S01]  /*12390*/  MUFU.EX2 R205, R175 ;  /* 0x000000af00cd7308 */ /* 0x000e620000000800 */
[----:B------:R-:W-:Y:S03]  /*123a0*/  FADD.FTZ R0, R206, R0 ;  /* 0x00000000ce007221 */ /* 0x000fe60000010000 */
[C---:B------:R-:W-:Y:S01]  /*123b0*/  HMMA.16816.F32 R48, R112.reuse, R130, R48 ;  /* 0x000000827030723c */ /* 0x040fe20000001830 */
[----:B------:R-:W4:Y:S03]  /*123c0*/  LDSM.16.MT88.4 R128, [R189+0xc00] ;  /* 0x000c0000bd80783b */ /* 0x000f260000004200 */
[----:B--2---:R-:W-:Y:S01]  /*123d0*/  F2FP.PACK_AB R31, R223, R220 ;  /* 0x000000dcdf1f723e */ /* 0x004fe200000000ff */
[----:B------:R-:W-:Y:S01]  /*123e0*/  FADD.FTZ R0, R228, R0 ;  /* 0x00000000e4007221 */ /* 0x000fe20000010000 */
[----:B---3--:R-:W-:Y:S01]  /*123f0*/  F2FP.PACK_AB R43, R177, R178 ;  /* 0x000000b2b12b723e */ /* 0x008fe200000000ff */
[----:B------:R-:W-:Y:S10]  /*12400*/  MUFU.EX2 R175, R165 ;  /* 0x000000a500af7308 */ /* 0x000ff40000000800 */
[----:B------:R2:W3:Y:S01]  /*12410*/  MUFU.EX2 R165, R133 ;  /* 0x0000008500a57308 */ /* 0x0004e20000000800 */
[----:B-1----:R-:W-:Y:S09]  /*12420*/  F2FP.PACK_AB R42, R205, R211 ;  /* 0x000000d3cd2a723e */ /* 0x002ff200000000ff */
[----:B------:R-:W-:Y:S10]  /*12430*/  MUFU.EX2 R168, R187 ;  /* 0x000000bb00a87308 */ /* 0x000ff40000000800 */
[----:B------:R-:W-:Y:S01]  /*12440*/  MUFU.EX2 R173, R186 ;  /* 0x000000ba00ad7308 */ /* 0x000fe20000000800 */
[-C--:B----4-:R-:W-:Y:S01]  /*12450*/  HMMA.16816.F32 R52, R112, R128.reuse, R52 ;  /* 0x000000807034723c */ /* 0x090fe20000001834 */
[----:B--2---:R-:W-:Y:S02]  /*12460*/  LDSM.16.MT88.4 R132, [R189+0x800] ;  /* 0x00080000bd84783b */ /* 0x004fe40000004200 */
[----:B---3--:R-:W-:Y:S06]  /*12470*/  F2FP.PACK_AB R161, R165, R166 ;  /* 0x000000a6a5a1723e */ /* 0x008fec00000000ff */
[----:B------:R-:W-:Y:S01]  /*12480*/  MUFU.EX2 R170, R183 ;  /* 0x000000b700aa7308 */ /* 0x000fe20000000800 */
[C---:B------:R-:W-:Y:S08]  /*12490*/  HMMA.16816.F32 R56, R124.reuse, R128, R56 ;  /* 0x000000807c38723c */ /* 0x040ff00000001838 */
[-C--:B------:R-:W-:Y:S01]  /*124a0*/  HMMA.16816.F32 R60, R124, R130.reuse, R60 ;  /* 0x000000827c3c723c */ /* 0x080fe2000000183c */
[----:B------:R-:W-:Y:S07]  /*124b0*/  MUFU.EX2 R171, R182 ;  /* 0x000000b600ab7308 */ /* 0x000fee0000000800 */
[C---:B------:R-:W-:Y:S01]  /*124c0*/  HMMA.16816.F32 R64, R112.reuse, R130, R64 ;  /* 0x000000827040723c */ /* 0x040fe20000001840 */
[----:B------:R-:W1:Y:S02]  /*124d0*/  LDSM.16.MT88.4 R128, [R190+0xc00] ;  /* 0x000c0000be80783b */ /* 0x000e640000004200 */
[----:B------:R-:W-:Y:S10]  /*124e0*/  MUFU.EX2 R174, R185 ;  /* 0x000000b900ae7308 */ /* 0x000ff40000000800 */
[----:B------:R-:W-:Y:S10]  /*124f0*/  MUFU.EX2 R172, R181 ;  /* 0x000000b500ac7308 */ /* 0x000ff40000000800 */
[----:B------:R-:W-:Y:S10]  /*12500*/  MUFU.EX2 R167, R180 ;  /* 0x000000b400a77308 */ /* 0x000ff40000000800 */
[----:B------:R-:W2:Y:S01]  /*12510*/  MUFU.EX2 R169, R179 ;  /* 0x000000b300a97308 */ /* 0x000ea20000000800 */
[-C--:B-1----:R-:W-:Y:S08]  /*12520*/  HMMA.16816.F32 R68, R112, R128.reuse, R68 ;  /* 0x000000807044723c */ /* 0x082ff00000001844 */
[C---:B------:R-:W-:Y:S08]  /*12530*/  HMMA.16816.F32 R72, R124.reuse, R128, R72 ;  /* 0x000000807c48723c */ /* 0x040ff00000001848 */
[-C--:B------:R-:W-:Y:S04]  /*12540*/  HMMA.16816.F32 R76, R124, R130.reuse, R76 ;  /* 0x000000827c4c723c */ /* 0x080fe8000000184c */
[----:B--2---:R-:W-:Y:S04]  /*12550*/  F2FP.PACK_AB R160, R169, R167 ;  /* 0x000000a7a9a0723e */ /* 0x004fe800000000ff */
        /* <DEDUP_REMOVED lines=9> */
[-C--:B------:R-:W-:Y:S01]  /*125f0*/  HMMA.16816.F32 R24, R124, R130.reuse, R24 ;  /* 0x000000827c18723c */ /* 0x080fe20000001818 */
[----:B------:R-:W1:Y:S07]  /*12600*/  LDSM.16.MT88.4 R124, [R189+0x400] ;  /* 0x00040000bd7c783b */ /* 0x000e6e0000004200 */
[----:B------:R-:W-:Y:S01]  /*12610*/  HMMA.16816.F32 R108, R112, R130, R108 ;  /* 0x00000082706c723c */ /* 0x000fe2000000186c */
[----:B------:R-:W2:Y:S08]  /*12620*/  LDSM.16.MT88.4 R112, [R190+0x400] ;  /* 0x00040000be70783b */ /* 0x000eb00000004200 */
[----:B------:R-:W3:Y:S01]  /*12630*/  LDSM.16.MT88.4 R128, [R189+0x1000] ;  /* 0x00100000bd80783b */ /* 0x000ee20000004200 */
[-C--:B-1----:R-:W-:Y:S08]  /*12640*/  HMMA.16816.F32 R4, R28, R124.reuse, R4 ;  /* 0x0000007c1c04723c */ /* 0x082ff00000001804 */
        /* <DEDUP_REMOVED lines=9> */
[-C--:B---3--:R-:W-:Y:S08]  /*126e0*/  HMMA.16816.F32 R52, R28, R128.reuse, R52 ;  /* 0x000000801c34723c */ /* 0x088ff00000001834 */
[C---:B------:R-:W-:Y:S08]  /*126f0*/  HMMA.16816.F32 R56, R40.reuse, R128, R56 ;  /* 0x000000802838723c */ /* 0x040ff00000001838 */
[-C--:B------:R-:W-:Y:S08]  /*12700*/  HMMA.16816.F32 R60, R40, R130.reuse, R60 ;  /* 0x00000082283c723c */ /* 0x080ff0000000183c */
[C---:B------:R-:W-:Y:S08]  /*12710*/  HMMA.16816.F32 R64, R28.reuse, R130, R64 ;  /* 0x000000821c40723c */ /* 0x040ff00000001840 */
[-C--:B------:R-:W-:Y:S08]  /*12720*/  HMMA.16816.F32 R68, R28, R44.reuse, R68 ;  /* 0x0000002c1c44723c */ /* 0x080ff00000001844 */
[C---:B------:R-:W-:Y:S01]  /*12730*/  HMMA.16816.F32 R72, R40.reuse, R44, R72 ;  /* 0x0000002c2848723c */ /* 0x040fe20000001848 */
[----:B------:R-:W-:Y:S07]  /*12740*/  MUFU.EX2 R45, R136 ;  /* 0x00000088002d7308 */ /* 0x000fee0000000800 */
[-C--:B------:R-:W-:Y:S03]  /*12750*/  HMMA.16816.F32 R76, R40, R46.reuse, R76 ;  /* 0x0000002e284c723c */ /* 0x080fe6000000184c */
[----:B------:R-:W2:Y:S05]  /*12760*/  MUFU.EX2 R44, R164 ;  /* 0x000000a4002c7308 */ /* 0x000eaa0000000800 */
[C---:B------:R-:W-:Y:S05]  /*12770*/  HMMA.16816.F32 R80, R28.reuse, R46, R80 ;  /* 0x0000002e1c50723c */ /* 0x040fea0000001850 */
[----:B------:R-:W-:Y:S03]  /*12780*/  MUFU.EX2 R47, R184 ;  /* 0x000000b8002f7308 */ /* 0x000fe60000000800 */
[-C--:B-1----:R-:W-:Y:S07]  /*12790*/  HMMA.16816.F32 R84, R28, R112.reuse, R84 ;  /* 0x000000701c54723c */ /* 0x082fee0000001854 */
[----:B------:R-:W1:Y:S01]  /*127a0*/  MUFU.EX2 R46, R204 ;  /* 0x000000cc002e7308 */ /* 0x000e620000000800 */
[C---:B------:R-:W-:Y:S04]  /*127b0*/  HMMA.16816.F32 R88, R40.reuse, R112, R88 ;  /* 0x000000702858723c */ /* 0x040fe80000001858 */
[----:B--2---:R-:W-:Y:S04]  /*127c0*/  F2FP.PACK_AB R163, R44, R45 ;  /* 0x0000002d2ca3723e */ /* 0x004fe800000000ff */
[-C--:B------:R-:W-:Y:S08]  /*127d0*/  HMMA.16816.F32 R92, R40, R114.reuse, R92 ;  /* 0x00000072285c723c */ /* 0x080ff0000000185c */
[C---:B------:R-:W-:Y:S04]  /*127e0*/  HMMA.16816.F32 R96, R28.reuse, R114, R96 ;  /* 0x000000721c60723c */ /* 0x040fe80000001860 */
[----:B-1----:R-:W-:Y:S04]  /*127f0*/  F2FP.PACK_AB R162, R46, R47 ;  /* 0x0000002f2ea2723e */ /* 0x002fe800000000ff */
[-C--:B------:R-:W-:Y:S04]  /*12800*/  HMMA.16816.F32 R100, R28, R124.reuse, R100 ;  /* 0x0000007c1c64723c */ /* 0x080fe80000001864 */
[----:B------:R-:W-:Y:S04]  /*12810*/  MOV R115, R3 ;  /* 0x0000000300737202 */ /* 0x000fe80000000f00 */
[C---:B------:R-:W-:Y:S08]  /*12820*/  HMMA.16816.F32 R104, R40.reuse, R124, R104 ;  /* 0x0000007c2868723c */ /* 0x040ff00000001868 */
[-C--:B------:R-:W-:Y:S07]  /*12830*/  HMMA.16816.F32 R24, R40, R126.reuse, R24 ;  /* 0x0000007e2818723c */ /* 0x080fee0000001818 */
[----:B------:R-:W-:Y:S01]  /*12840*/  FADD.FTZ R40, R234, R138 ;  /* 0x0000008aea287221 */ /* 0x000fe20000010000 */
[----:B------:R-:W-:Y:S01]  /*12850*/  HMMA.16816.F32 R108, R28, R126, R108 ;  /* 0x0000007e1c6c723c */ /* 0x000fe2000000186c */
[----:B------:R-:W1:Y:S03]  /*12860*/  LDSM.16.MT88.4 R124, [R190+0x800] ;  /* 0x00080000be7c783b */ /* 0x000e660000004200 */
[----:B------:R-:W-:Y:S02]  /*12870*/  FADD.FTZ R41, R231, R137 ;  /* 0x00000089e7297221 */ /* 0x000fe40000010000 */
[----:B------:R-:W-:Y:S01]  /*12880*/  FADD.FTZ R42, R233, R40 ;  /* 0x00000028e92a7221 */ /* 0x000fe20000010000 */
[----:B------:R-:W-:Y:S01]  /*12890*/  F2FP.PACK_AB R28, R173, R168 ;  /* 0x000000a8ad1c723e */ /* 0x000fe200000000ff */
[----:B------:R-:W-:Y:S01]  /*128a0*/  FADD.FTZ R41, R232, R41 ;  /* 0x00000029e8297221 */ /* 0x000fe20000010000 */
[----:B------:R-:W-:Y:S03]  /*128b0*/  F2FP.PACK_AB R29, R171, R170 ;  /* 0x000000aaab1d723e */ /* 0x000fe600000000ff */
[----:B------:R-:W-:Y:S01]  /*128c0*/  F2FP.PACK_AB R30, R176, R174 ;  /* 0x000000aeb01e723e */ /* 0x000fe200000000ff */
[----:B------:R-:W-:Y:S01]  /*128d0*/  FADD.FTZ R40, R225, R0 ;  /* 0x00000000e1287221 */ /* 0x000fe20000010000 */
[----:B------:R-:W-:Y:S01]  /*128e0*/  F2FP.PACK_AB R31, R175, R172 ;  /* 0x000000acaf1f723e */ /* 0x000fe200000000ff */
[----:B------:R-:W-:Y:S04]  /*128f0*/  FADD.FTZ R0, R217, R42 ;  /* 0x0000002ad9007221 */ /* 0x000fe80000010000 */
[----:B------:R-:W-:Y:S02]  /*12900*/  FADD.FTZ R0, R219, R0 ;  /* 0x00000000db007221 */ /* 0x000fe40000010000 */
[-C--:B------:R-:W-:Y:S01]  /*12910*/  HMMA.16816.F32 R136, R28, R132.reuse, R4 ;  /* 0x000000841c88723c */ /* 0x080fe20000001804 */
[----:B------:R-:W2:Y:S07]  /*12920*/  LDSM.16.MT88.4 R4, [R189+0x1400] ;  /* 0x00140000bd04783b */ /* 0x000eae0000004200 */
[C---:B------:R-:W-:Y:S01]  /*12930*/  HMMA.16816.F32 R140, R160.reuse, R132, R8 ;  /* 0x00000084a08c723c */ /* 0x040fe20000001808 */
[----:B------:R-:W3:Y:S07]  /*12940*/  LDSM.16.MT88.4 R8, [R190+0x1400] ;  /* 0x00140000be08783b */ /* 0x000eee0000004200 */
[-C--:B------:R-:W-:Y:S01]  /*12950*/  HMMA.16816.F32 R144, R160, R134.reuse, R12 ;  /* 0x00000086a090723c */ /* 0x080fe2000000180c */
[----:B------:R-:W4:Y:S07]  /*12960*/  LDSM.16.MT88.4 R12, [R189+0x2000] ;  /* 0x00200000bd0c783b */ /* 0x000f2e0000004200 */
[C---:B------:R-:W-:Y:S01]  /*12970*/  HMMA.16816.F32 R132, R28.reuse, R134, R16 ;  /* 0x000000861c84723c */ /* 0x040fe20000001810 */
[----:B------:R-:W5:Y:S07]  /*12980*/  LDSM.16.MT88.4 R16, [R190+0x2000] ;  /* 0x00200000be10783b */ /* 0x000f6e0000004200 */
[-C--:B-1----:R-:W-:Y:S08]  /*12990*/  HMMA.16816.F32 R128, R28, R124.reuse, R20 ;  /* 0x0000007c1c80723c */ /* 0x082ff00000001814 */
        /* <DEDUP_REMOVED lines=21> */
[-C--:B----4-:R-:W-:Y:S04]  /*12af0*/  HMMA.16816.F32 R84, R28, R12.reuse, R84 ;  /* 0x0000000c1c54723c */ /* 0x090fe80000001854 */
        /* <DEDUP_REMOVED lines=11> */
[-C--:B-----5:R-:W-:Y:S04]  /*12bb0*/  HMMA.16816.F32 R100, R28, R16.reuse, R100 ;  /* 0x000000101c64723c */ /* 0x0a0fe80000001864 */
        /* <DEDUP_REMOVED lines=8> */
[----:B------:R-:W-:Y:S04]  /*12c40*/  HMMA.16816.F32 R108, R28, R18, R108 ;  /* 0x000000121c6c723c */ /* 0x000fe8000000186c */
[----:B------:R-:W-:Y:S02]  /*12c50*/  FADD.FTZ R205, R176, R6 ;  /* 0x00000006b0cd7221 */ /* 0x000fe40000010000 */
[----:B------:R-:W-:Y:S02]  /*12c60*/  FADD.FTZ R208, R175, R4 ;  /* 0x00000004afd07221 */ /* 0x000fe40000010000 */
[----:B------:R-:W-:Y:S04]  /*12c70*/  FADD.FTZ R226, R46, R2 ;  /* 0x000000022ee27221 */ /* 0x000fe80000010000 */
[----:B------:R-:W-:Y:S01]  /*12c80*/  FADD.FTZ R227, R44, R0 ;  /* 0x000000002ce37221 */ /* 0x000fe20000010000 */
[----:B------:R-:W-:-:S05]  /*12c90*/  @P2 BRA `(.L_x_1689) ;  /* 0xffffd8d000002947 */ /* 0x000fca000383ffff */
.L_x_1686:
[----:B------:R-:W-:Y:S01]  /*12ca0*/  @!UPT UIADD3 URZ, URZ, URZ, URZ ;  /* 0x0000003f3f3ff290 */ /* 0x000fe2000fffe03f */
        /* <DEDUP_REMOVED lines=16> */
.L_x_1766:
        /* <DEDUP_REMOVED lines=134> */
.L_x_1631:
[----:B------:R1:W5:Y:S04]  /*13610*/  LDL R6, [R1] ;  /* 0x0000000001067983 */ /* 0x0003680000100800 */
[----:B------:R-:W2:Y:S01]  /*13620*/  S2R R2, SR_TID.X ;  /* 0x0000000000027919 */ /* 0x000ea20000002100 */
[----:B------:R-:W-:Y:S01]  /*13630*/  BSSY B0, `(.L_x_1691) ;  /* 0x0000011000007945 */ /* 0x000fe20003800000 */
[----:B--2---:R-:W-:-:S13]  /*13640*/  LOP3.LUT P0, RZ, R2, 0x7f, RZ, 0xc0, !PT ;  /* 0x0000007f02ff7812 */ /* 0x004fda000780c0ff */
[----:B------:R-:W-:Y:S05]  /*13650*/  @P0 BRA `(.L_x_1692) ;  /* 0x000000e000000947 */ /* 0x000fea0003800000 */
[----:B-1----:R-:W1:Y:S01]  /*13660*/  S2R R4, SR_LANEID ;  /* 0x0000000000047919 */ /* 0x002e620000000000 */
[----:B------:R-:W-:Y:S01]  /*13670*/  VOTEU.ANY UR4, UPT, PT ;  /* 0x0000000000047886 */ /* 0x000fe200038e0100 */
[----:B------:R-:W-:Y:S01]  /*13680*/  IMAD.MOV.U32 R5, RZ, RZ, c[0x0][0x564] ;  /* 0x00015900ff057624 */ /* 0x000fe200078e00ff */
[----:B------:R-:W1:Y:S08]  /*13690*/  FLO.U32 R3, UR4 ;  /* 0x0000000400037d00 */ /* 0x000e7000080e0000 */
[----:B------:R-:W2:Y:S01]  /*136a0*/  POPC R2, UR4 ;  /* 0x0000000400027d09 */ /* 0x000ea20008000000 */
[----:B-1----:R-:W-:Y:S01]  /*136b0*/  ISETP.EQ.U32.AND P0, PT, R3, R4, PT ;  /* 0x000000040300720c */ /* 0x002fe20003f02070 */
[----:B------:R-:W-:-:S12]  /*136c0*/  IMAD.MOV.U32 R4, RZ, RZ, c[0x0][0x560] ;  /* 0x00015800ff047624 */ /* 0x000fd800078e00ff */
[----:B--2---:R1:W2:Y:S04]  /*136d0*/  @P0 ATOMG.E.ADD.STRONG.GPU PT, R2, [R4.64], R2 ;  /* 0x00000002040209a8 */ /* 0x0042a800081ee1c6 */
[----:B-1----:R-:W1:Y:S04]  /*136e0*/  S2R R4, SR_LTMASK ;  /* 0x0000000000047919 */ /* 0x002e680000003900 */
[----:B--2---:R1:W2:Y:S02]  /*136f0*/  SHFL.IDX PT, R3, R2, R3, 0x1f ;  /* 0x00001f0302037589 */ /* 0x0042a400000e0000 */
[----:B-1----:R-:W-:-:S06]  /*13700*/  LOP3.LUT R2, R4, UR4, RZ, 0xc0, !PT ;  /* 0x0000000404027c12 */ /* 0x002fcc000f8ec0ff */
[----:B------:R-:W2:Y:S02]  /*13710*/  POPC R2, R2 ;  /* 0x0000000200027309 */ /* 0x000ea40000000000 */
[----:B--2--5:R-:W-:-:S05]  /*13720*/  IADD3 R6, R3, c[0x0][0xc], R2 ;  /* 0x0000030003067a10 */ /* 0x024fca0007ffe002 */
[----:B------:R1:W-:Y:S02]  /*13730*/  STL [R1], R6 ;  /* 0x0000000601007387 */ /* 0x0003e40000100800 */
.L_x_1692:
[----:B-1----:R-:W-:Y:S05]  /*13740*/  BSYNC B0 ;  /* 0x0000000000007941 */ /* 0x002fea0003800000 */
.L_x_1691:
[----:B------:R-:W-:Y:S01]  /*13750*/  PRMT R0, R0, 0x9910, RZ ;  /* 0x0000991000007816 */ /* 0x000fe200000000ff */
[----:B------:R-:W-:Y:S01]  /*13760*/  BSSY B1, `(.L_x_1693) ;  /* 0x000034a000017945 */ /* 0x000fe20003800000 */
[----:B-----5:R-:W-:Y:S02]  /*13770*/  IMAD.MOV.U32 R78, RZ, RZ, R6 ;  /* 0x000000ffff4e7224 */ /* 0x020fe400078e0006 */
[----:B------:R-:W-:-:S13]  /*13780*/  ISETP.NE.AND P0, PT, R0, RZ, PT ;  /* 0x000000ff0000720c */ /* 0x000fda0003f05270 */
[----:B------:R-:W-:Y:S05]  /*13790*/  @!P0 BRA `(.L_x_1694) ;  /* 0x0000277000008947 */ /* 0x000fea0003800000 */
[----:B------:R-:W2:Y:S04]  /*137a0*/  LDL R9, [R1+0x14] ;  /* 0x0000140001097983 */ /* 0x000ea80000100800 */
[----:B------:R-:W3:Y:S04]  /*137b0*/  LDL R7, [R1+0x18] ;  /* 0x0000180001077983 */ /* 0x000ee80000100800 */
        /* <DEDUP_REMOVED lines=107> */
[----:B------:R-:W-:Y:S01]  /*13e70*/  STS [R11+0x5000], R3 ;  /* 0x005000030b007388 */ /* 0x000fe20000000800 */
        /* <DEDUP_REMOVED lines=14> */
.L_x_1695:
[----:B--2---:R-:W2:Y:S04]  /*13f60*/  LDL R3, [R1+0x84] ;  /* 0x0000840001037983 */ /* 0x004ea80000100800 */
[----:B------:R-:W2:Y:S04]  /*13f70*/  LDL R79, [R1+0x4] ;  /* 0x00000400014f7983 */ /* 0x000ea80000100800 */
[----:B------:R-:W3:Y:S04]  /*13f80*/  LDL R13, [R1+0x3c] ;  /* 0x00003c00010d7983 */ /* 0x000ee80000100800 */
[----:B------:R-:W4:Y:S04]  /*13f90*/  LDL R25, [R1+0x80] ;  /* 0x0000800001197983 */ /* 0x000f280000100800 */
[----:B------:R-:W4:Y:S01]  /*13fa0*/  LDL.LU R24, [R1+0x2c] ;  /* 0x00002c0001187983 */ /* 0x000f220000300800 */
[----:B------:R-:W-:Y:S01]  /*13fb0*/  IMAD.MOV.U32 R11, RZ, RZ, 0x368 ;  /* 0x00000368ff0b7424 */ /* 0x000fe200078e00ff */
[----:B------:R-:W-:-:S04]  /*13fc0*/  ISETP.GT.AND P2, PT, R0, 0x1, PT ;  /* 0x000000010000780c */ /* 0x000fc80003f44270 */
[----:B------:R-:W-:-:S04]  /*13fd0*/  SEL R11, R11, 0x328, P2 ;  /* 0x000003280b0b7807 */ /* 0x000fc80001000000 */
[----:B------:R-:W1:Y:S08]  /*13fe0*/  LDC.64 R6, c[0x0][R11+0x170] ;  /* 0x00005c000b067b82 */ /* 0x000e700000000a00 */
[----:B------:R-:W1:Y:S08]  /*13ff0*/  LDC.64 R14, c[0x0][R11+0x168] ;  /* 0x00005a000b0e7b82 */ /* 0x000e700000000a00 */
        /* <DEDUP_REMOVED lines=8> */
[----:B------:R-:W1:Y:S02]  /*14080*/  S2R R26, SR_TID.X ;  /* 0x00000000001a7919 */ /* 0x000e640000002100 */
[----:B-1----:R-:W-:-:S04]  /*14090*/  IMAD R4, R7, R0, RZ ;  /* 0x0000000007047224 */ /* 0x002fc800078e02ff */
[C---:B------:R-:W-:Y:S02]  /*140a0*/  IMAD R12, R6.reuse, R5, R4 ;  /* 0x00000005060c7224 */ /* 0x040fe400078e0204 */
[----:B------:R-:W-:-:S04]  /*140b0*/  IMAD.WIDE.U32 R6, R6, R0, RZ ;  /* 0x0000000006067225 */ /* 0x000fc800078e00ff */
[----:B------:R-:W-:-:S04]  /*140c0*/  IMAD.WIDE.U32 R8, R14, R251, RZ ;  /* 0x000000fb0e087225 */ /* 0x000fc800078e00ff */
[----:B------:R-:W-:Y:S01]  /*140d0*/  IMAD R11, R15, R251, RZ ;  /* 0x000000fb0f0b7224 */ /* 0x000fe200078e02ff */
[----:B-----5:R-:W-:Y:S01]  /*140e0*/  SHF.R.S32.HI R14, RZ, 0x1f, R2 ;  /* 0x0000001fff0e7819 */ /* 0x020fe20000011402 */
[----:B------:R-:W-:Y:S01]  /*140f0*/  IMAD.IADD R12, R7, 0x1, R12 ;  /* 0x00000001070c7824 */ /* 0x000fe200078e020c */
[----:B------:R-:W-:-:S04]  /*14100*/  SHF.R.S32.HI R15, RZ, 0x1f, R26 ;  /* 0x0000001fff0f7819 */ /* 0x000fc8000001141a */
[----:B------:R-:W-:-:S04]  /*14110*/  LEA.HI R15, R15, R26, RZ, 0x5 ;  /* 0x0000001a0f0f7211 */ /* 0x000fc800078f28ff */
[----:B------:R-:W-:-:S05]  /*14120*/  LOP3.LUT R15, R15, 0xffffffe0, RZ, 0xc0, !PT ;  /* 0xffffffe00f0f7812 */ /* 0x000fca00078ec0ff */
[----:B------:R-:W-:Y:S02]  /*14130*/  IMAD.IADD R15, R26, 0x1, -R15 ;  /* 0x000000011a0f7824 */ /* 0x000fe400078e0a0f */
[----:B--2---:R-:W-:-:S04]  /*14140*/  IMAD R3, R79, 0x80, R3 ;  /* 0x000000804f037824 */ /* 0x004fc800078e0203 */
[----:B------:R-:W-:-:S04]  /*14150*/  @P5 IMAD.HI.U32 R5, R3, c[0x0][0x4ec], RZ ;  /* 0x00013b0003055a27 */ /* 0x000fc800078e00ff */
[----:B------:R-:W-:Y:S01]  /*14160*/  IMAD.MOV.U32 R4, RZ, RZ, R3 ;  /* 0x000000ffff047224 */ /* 0x000fe200078e0003 */
[----:B------:R-:W-:Y:S02]  /*14170*/  @P5 SHF.R.U32.HI R4, RZ, c[0x0][0x4f0], R5 ;  /* 0x00013c00ff045a19 */ /* 0x000fe40000011605 */
[----:B---3--:R-:W-:Y:S02]  /*14180*/  SEL R5, R13, RZ, P2 ;  /* 0x000000ff0d057207 */ /* 0x008fe40001000000 */
[----:B------:R-:W-:Y:S01]  /*14190*/  IADD3 R13, P1, P0, R6, R8, R2 ;  /* 0x00000008060d7210 */ /* 0x000fe2000783e002 */
[----:B------:R-:W-:Y:S02]  /*141a0*/  IMAD.IADD R8, R9, 0x1, R11 ;  /* 0x0000000109087824 */ /* 0x000fe400078e020b */
        /* <DEDUP_REMOVED lines=16> */
[----:B------:R-:W-:Y:S01]  /*142b0*/  LEA R6, P0, R4, R6, 0x2 ;  /* 0x0000000604067211 */ /* 0x000fe200078010ff */
[----:B------:R-:W-:-:S03]  /*142c0*/  IMAD.IADD R5, R5, 0x1, R8 ;  /* 0x0000000105057824 */ /* 0x000fc600078e0208 */
        /* <DEDUP_REMOVED lines=10> */
[----:B------:R-:W3:Y:S01]  /*14370*/  SHFL.IDX PT, R8, R6, 0x2, 0x1c1f ;  /* 0x005c1f0006087f89 */ /* 0x000ee200000e0000 */
[----:B----4-:R-:W-:-:S05]  /*14380*/  IMAD R5, R79, 0x80, R25 ;  /* 0x000000804f057824 */ /* 0x010fca00078e0219 */
        /* <DEDUP_REMOVED lines=9> */
[----:B---3--:R-:W-:Y:S01]  /*14420*/  @!P1 ST.E [R8.64], R23 ;  /* 0x0000001708009985 */ /* 0x008fe2000c101906 */
        /* <DEDUP_REMOVED lines=64> */
.L_x_1767:
[----:B------:R-:W-:Y:S05]  /*14830*/  BRA.DIV ~URZ, `(.L_x_1698) ;  /* 0x00003a327f007947 */ /* 0x000fea000b800000 */
[----:B------:R3:W4:Y:S02]  /*14840*/  SHFL.IDX PT, R0, R13, RZ, 0x1c1f ;  /* 0x001c1fff0d007589 */ /* 0x00072400000e0000 */
.L_x_1768:
        /* <DEDUP_REMOVED lines=17> */
.L_x_1700:
[----:B------:R-:W-:Y:S05]  /*14960*/  BSYNC B0 ;  /* 0x0000000000007941 */ /* 0x000fea0003800000 */
.L_x_1699:
[----:B------:R-:W-:Y:S05]  /*14970*/  BRA.DIV ~URZ, `(.L_x_1701) ;  /* 0x000039527f007947 */ /* 0x000fea000b800000 */
[----:B--2---:R2:W1:Y:S04]  /*14980*/  SHFL.IDX PT, R10, R12, 0x1, 0x1c1f ;  /* 0x003c1f000c0a7f89 */ /* 0x00446800000e0000 */
[----:B----4-:R2:W4:Y:S02]  /*14990*/  SHFL.IDX PT, R0, R13, 0x1, 0x1c1f ;  /* 0x003c1f000d007f89 */ /* 0x01052400000e0000 */
.L_x_1769:
        /* <DEDUP_REMOVED lines=18> */
.L_x_1703:
[----:B------:R-:W-:Y:S05]  /*14ac0*/  BSYNC B0 ;  /* 0x0000000000007941 */ /* 0x000fea0003800000 */
.L_x_1702:
[----:B------:R-:W-:Y:S05]  /*14ad0*/  BRA.DIV ~URZ, `(.L_x_1704) ;  /* 0x000038b27f007947 */ /* 0x000fea000b800000 */
[----:B-1----:R1:W2:Y:S02]  /*14ae0*/  SHFL.IDX PT, R10, R12, 0x2, 0x1c1f ;  /* 0x005c1f000c0a7f89 */ /* 0x0022a400000e0000 */
.L_x_1770:
[----:B------:R-:W-:Y:S05]  /*14af0*/  BRA.DIV ~URZ, `(.L_x_1705) ;  /* 0x000039027f007947 */ /* 0x000fea000b800000 */
[----:B----4-:R4:W1:Y:S02]  /*14b00*/  SHFL.IDX PT, R0, R13, 0x2, 0x1c1f ;  /* 0x005c1f000d007f89 */ /* 0x01086400000e0000 */
.L_x_1771:
        /* <DEDUP_REMOVED lines=18> */
.L_x_1707:
[----:B------:R-:W-:Y:S05]  /*14c30*/  BSYNC B0 ;  /* 0x0000000000007941 */ /* 0x000fea0003800000 */
.L_x_1706:
[----:B------:R-:W-:Y:S05]  /*14c40*/  BRA.DIV ~URZ, `(.L_x_1708) ;  /* 0x000038127f007947 */ /* 0x000fea000b800000 */
[----:B-1----:R1:W3:Y:S04]  /*14c50*/  SHFL.IDX PT, R6, R12, 0x3, 0x1c1f ;  /* 0x007c1f000c067f89 */ /* 0x0022e800000e0000 */
[----:B------:R1:W4:Y:S02]  /*14c60*/  SHFL.IDX PT, R0, R13, 0x3, 0x1c1f ;  /* 0x007c1f000d007f89 */ /* 0x00032400000e0000 */
.L_x_1772:
        /* <DEDUP_REMOVED lines=19> */
.L_x_1696:
[----:B--2---:R-:W2:Y:S01]  /*14da0*/  LDL.LU R7, [R1+0x3c] ;  /* 0x00003c0001077983 */ /* 0x004ea20000300800 */
[----:B------:R-:W-:Y:S02]  /*14db0*/  IMAD R14, R14, c[0x0][0x408], RZ ;  /* 0x000102000e0e7a24 */ /* 0x000fe400078e02ff */
[----:B------:R-:W-:-:S04]  /*14dc0*/  IMAD.WIDE.U32 R4, R2, c[0x0][0x408], RZ ;  /* 0x0001020002047a25 */ /* 0x000fc800078e00ff */
[----:B------:R-:W-:Y:S02]  /*14dd0*/  IMAD R2, R2, c[0x0][0x40c], R14 ;  /* 0x0001030002027a24 */ /* 0x000fe400078e020e */
[----:B------:R-:W-:-:S03]  /*14de0*/  @P5 IMAD.HI.U32 R6, R3, c[0x0][0x4ec], RZ ;  /* 0x00013b0003065a27 */ /* 0x000fc600078e00ff */
[----:B------:R-:W-:Y:S02]  /*14df0*/  IADD3 R5, R5, R2, RZ ;  /* 0x0000000205057210 */ /* 0x000fe40007ffe0ff */
[----:B------:R-:W-:-:S03]  /*14e00*/  SHF.R.S32.HI R2, RZ, 0x1f, R0 ;  /* 0x0000001fff027819 */ /* 0x000fc60000011400 */
[----:B------:R-:W-:-:S04]  /*14e10*/  IMAD.WIDE.U32 R4, R251, c[0x0][0x438], R4 ;  /* 0x00010e00fb047a25 */ /* 0x000fc800078e0004 */
[----:B------:R-:W-:Y:S02]  /*14e20*/  IMAD R2, R2, c[0x0][0x440], RZ ;  /* 0x0001100002027a24 */ /* 0x000fe400078e02ff */
[----:B------:R-:W-:Y:S02]  /*14e30*/  IMAD R5, R251, c[0x0][0x43c], R5 ;  /* 0x00010f00fb057a24 */ /* 0x000fe400078e0205 */
[C---:B------:R-:W-:Y:S02]  /*14e40*/  IMAD R2, R0.reuse, c[0x0][0x444], R2 ;  /* 0x0001110000027a24 */ /* 0x040fe400078e0202 */
[----:B------:R-:W-:Y:S01]  /*14e50*/  IMAD.WIDE.U32 R4, R0, c[0x0][0x440], R4 ;  /* 0x0001100000047a25 */ /* 0x000fe200078e0004 */
[----:B------:R-:W-:Y:S02]  /*14e60*/  MOV R0, R3 ;  /* 0x0000000300007202 */ /* 0x000fe40000000f00 */
[----:B------:R-:W-:Y:S02]  /*14e70*/  @P5 SHF.R.U32.HI R0, RZ, c[0x0][0x4f0], R6 ;  /* 0x00013c00ff005a19 */ /* 0x000fe40000011606 */
[----:B------:R-:W-:-:S02]  /*14e80*/  IADD3 R5, R5, R2, RZ ;  /* 0x0000000205057210 */ /* 0x000fc40007ffe0ff */
[----:B------:R-:W-:Y:S02]  /*14e90*/  SHF.R.S32.HI R2, RZ, 0x1f, R0 ;  /* 0x0000001fff027819 */ /* 0x000fe40000011400 */
[----:B------:R-:W-:-:S03]  /*14ea0*/  IADD3 R6, -R0, RZ, RZ ;  /* 0x000000ff00067210 */ /* 0x000fc60007ffe1ff */
[----:B------:R-:W-:Y:S02]  /*14eb0*/  IMAD R2, R2, c[0x0][0x430], RZ ;  /* 0x00010c0002027a24 */ /* 0x000fe400078e02ff */
[----:B------:R-:W-:Y:S02]  /*14ec0*/  IMAD R6, R6, c[0x0][0x4e8], R3 ;  /* 0x00013a0006067a24 */ /* 0x000fe400078e0203 */
[----:B--2---:R-:W-:-:S04]  /*14ed0*/  IMAD.WIDE.U32 R4, R7, c[0x0][0x448], R4 ;  /* 0x0001120007047a25 */ /* 0x004fc800078e0004 */
        /* <DEDUP_REMOVED lines=13> */
.L_x_1773:
[----:B------:R-:W-:Y:S05]  /*14fb0*/  BRA.DIV ~URZ, `(.L_x_1711) ;  /* 0x000035d27f007947 */ /* 0x000fea000b800000 */
[----:B------:R3:W4:Y:S02]  /*14fc0*/  SHFL.IDX PT, R0, R24, RZ, 0x1c1f ;  /* 0x001c1fff18007589 */ /* 0x00072400000e0000 */
.L_x_1774:
[C---:B------:R-:W-:Y:S01]  /*14fd0*/  IADD3 R16, R252.reuse, 0x20, RZ ;  /* 0x00000020fc107810 */ /* 0x040fe20007ffe0ff */
[----:B------:R-:W-:Y:S01]  /*14fe0*/  BSSY B0, `(.L_x_1712) ;  /* 0x0000048000007945 */ /* 0x000fe20003800000 */
[C---:B------:R-:W-:Y:S02]  /*14ff0*/  IADD3 R15, R252.reuse, 0x28, RZ ;  /* 0x00000028fc0f7810 */ /* 0x040fe40007ffe0ff */
        /* <DEDUP_REMOVED lines=21> */
[----:B------:R-:W-:Y:S02]  /*15150*/  ISETP.GE.AND P0, PT, R252, c[0x0][0x3c8], PT ;  /* 0x0000f200fc007a0c */ /* 0x000fe40003f06270 */
[----:B------:R-:W-:Y:S02]  /*15160*/  ISETP.GE.AND P1, PT, R8, c[0x0][0x3c8], PT ;  /* 0x0000f20008007a0c */ /* 0x000fe40003f26270 */
[----:B------:R-:W-:-:S02]  /*15170*/  ISETP.GE.AND P3, PT, R7, c[0x0][0x3c8], PT ;  /* 0x0000f20007007a0c */ /* 0x000fc40003f66270 */
        /* <DEDUP_REMOVED lines=46> */
.L_x_1713:
[----:B------:R-:W-:Y:S05]  /*15460*/  BSYNC B0 ;  /* 0x0000000000007941 */ /* 0x000fea0003800000 */
.L_x_1712:
[----:B------:R-:W-:Y:S05]  /*15470*/  BRA.DIV ~URZ, `(.L_x_1714) ;  /* 0x000031727f007947 */ /* 0x000fea000b800000 */
[----:B--2---:R2:W1:Y:S04]  /*15480*/  SHFL.IDX PT, R4, R17, 0x1, 0x1c1f ;  /* 0x003c1f0011047f89 */ /* 0x00446800000e0000 */
[----:B----4-:R2:W4:Y:S02]  /*15490*/  SHFL.IDX PT, R0, R24, 0x1, 0x1c1f ;  /* 0x003c1f0018007f89 */ /* 0x01052400000e0000 */
.L_x_1775:
[----:B------:R-:W-:Y:S01]  /*154a0*/  BSSY B0, `(.L_x_1715) ;  /* 0x0000033000007945 */ /* 0x000fe20003800000 */
[----:B------:R-:W-:Y:S05]  /*154b0*/  @P6 BRA `(.L_x_1716) ;  /* 0x0000031000006947 */ /* 0x000fea0003800000 */
[----:B------:R-:W-:Y:S02]  /*154c0*/  ISETP.GE.AND P1, PT, R252, c[0x0][0x3c8], PT ;  /* 0x0000f200fc007a0c */ /* 0x000fe40003f26270 */
[----:B------:R-:W-:Y:S02]  /*154d0*/  ISETP.GE.AND P0, PT, R8, c[0x0][0x3c8], PT ;  /* 0x0000f20008007a0c */ /* 0x000fe40003f06270 */
[----:B------:R-:W-:Y:S02]  /*154e0*/  ISETP.GE.AND P3, PT, R7, c[0x0][0x3c8], PT ;  /* 0x0000f20007007a0c */ /* 0x000fe40003f66270 */
[----:B------:R-:W-:-:S07]  /*154f0*/  ISETP.GE.AND P4, PT, R6, c[0x0][0x3c8], PT ;  /* 0x0000f20006007a0c */ /* 0x000fce0003f86270 */
[----:B-1--4-:R-:W-:Y:S02]  /*15500*/  @!P1 IMAD.MOV.U32 R18, RZ, RZ, R0 ;  /* 0x000000ffff129224 */ /* 0x012fe400078e0000 */
[----:B------:R-:W-:Y:S01]  /*15510*/  @!P1 IMAD.MOV.U32 R19, RZ, RZ, R4 ;  /* 0x000000ffff139224 */ /* 0x000fe200078e0004 */
[----:B------:R-:W-:-:S03]  /*15520*/  @!P0 LEA R2, P2, R8, R0, 0x2 ;  /* 0x0000000008028211 */ /* 0x000fc600078410ff */
[----:B------:R-:W-:Y:S01]  /*15530*/  @!P1 IMAD.WIDE R18, R252, 0x4, R18 ;  /* 0x00000004fc129825 */ /* 0x000fe200078e0212 */
[----:B------:R-:W-:Y:S02]  /*15540*/  @!P0 LEA.HI.X R3, R8, R4, R26, 0x2, P2 ;  /* 0x0000000408038211 */ /* 0x000fe400010f141a */
[----:B------:R-:W-:Y:S02]  /*15550*/  ISETP.GE.AND P2, PT, R16, c[0x0][0x3c8], PT ;  /* 0x0000f20010007a0c */ /* 0x000fe40003f46270 */
[----:B------:R1:W-:Y:S01]  /*15560*/  @!P1 ST.E.64 [R18.64], R138 ;  /* 0x0000008a12009985 */ /* 0x0003e2000c101b06 */
[----:B------:R-:W-:-:S03]  /*15570*/  ISETP.GE.AND P1, PT, R15, c[0x0][0x3c8], PT ;  /* 0x0000f2000f007a0c */ /* 0x000fc60003f26270 */
[----:B------:R4:W-:Y:S01]  /*15580*/  @!P0 ST.E.64 [R2.64], R174 ;  /* 0x000000ae02008985 */ /* 0x0009e2000c101b06 */
[CC--:B-1----:R-:W-:Y:S02]  /*15590*/  @!P3 LEA R18, P5, R7.reuse, R0.reuse, 0x2 ;  /* 0x000000000712b211 */ /* 0x0c2fe400078a10ff */
[C---:B----4-:R-:W-:Y:S02]  /*155a0*/  @!P4 LEA R2, P0, R6.reuse, R0, 0x2 ;  /* 0x000000000602c211 */ /* 0x050fe400078010ff */
        /* <DEDUP_REMOVED lines=34> */
.L_x_1716:
[----:B------:R-:W-:Y:S05]  /*157d0*/  BSYNC B0 ;  /* 0x0000000000007941 */ /* 0x000fea0003800000 */
.L_x_1715:
[----:B------:R-:W-:Y:S05]  /*157e0*/  BRA.DIV ~URZ, `(.L_x_1717) ;  /* 0x00002ec27f007947 */ /* 0x000fea000b800000 */
[----:B-1----:R1:W2:Y:S02]  /*157f0*/  SHFL.IDX PT, R4, R17, 0x2, 0x1c1f ;  /* 0x005c1f0011047f89 */ /* 0x0022a400000e0000 */
.L_x_1776:
[----:B------:R-:W-:Y:S05]  /*15800*/  BRA.DIV ~URZ, `(.L_x_1718) ;  /* 0x00002f127f007947 */ /* 0x000fea000b800000 */
[----:B----4-:R4:W1:Y:S02]  /*15810*/  SHFL.IDX PT, R0, R24, 0x2, 0x1c1f ;  /* 0x005c1f0018007f89 */ /* 0x01086400000e0000 */
.L_x_1777:
[----:B--2---:R-:W2:Y:S01]  /*15820*/  LDL R2, [R1+0x2c] ;  /* 0x00002c0001027983 */ /* 0x004ea20000100800 */
[----:B------:R-:W-:Y:S01]  /*15830*/  BSSY B0, `(.L_x_1719) ;  /* 0x0000034000007945 */ /* 0x000fe20003800000 */
[----:B--2---:R-:W-:-:S13]  /*15840*/  LOP3.LUT P0, RZ, R2, 0x1, RZ, 0xc0, !PT ;  /* 0x0000000102ff7812 */ /* 0x004fda000780c0ff */
[----:B------:R-:W-:Y:S05]  /*15850*/  @P0 BRA `(.L_x_1720) ;  /* 0x0000031000000947 */ /* 0x000fea0003800000 */
[----:B------:R-:W-:Y:S02]  /*15860*/  ISETP.GE.AND P0, PT, R252, c[0x0][0x3c8], PT ;  /* 0x0000f200fc007a0c */ /* 0x000fe40003f06270 */
[----:B------:R-:W-:Y:S02]  /*15870*/  ISETP.GE.AND P2, PT, R8, c[0x0][0x3c8], PT ;  /* 0x0000f20008007a0c */ /* 0x000fe40003f46270 */
[----:B------:R-:W-:Y:S02]  /*15880*/  ISETP.GE.AND P4, PT, R7, c[0x0][0x3c8], PT ;  /* 0x0000f20007007a0c */ /* 0x000fe40003f86270 */
[----:B------:R-:W-:Y:S02]  /*15890*/  ISETP.GE.AND P3, PT, R6, c[0x0][0x3c8], PT ;  /* 0x0000f20006007a0c */ /* 0x000fe40003f66270 */
[----:B------:R-:W-:-:S05]  /*158a0*/  ISETP.GE.AND P6, PT, R14, c[0x0][0x3c8], PT ;  /* 0x0000f2000e007a0c */ /* 0x000fca0003fc6270 */
[----:B-1----:R-:W-:Y:S02]  /*158b0*/  @!P0 IMAD.MOV.U32 R18, RZ, RZ, R0 ;  /* 0x000000ffff128224 */ /* 0x002fe400078e0000 */
        /* <DEDUP_REMOVED lines=9> */
[C---:B--2---:R-:W-:Y:S02]  /*15950*/  @!P3 LEA R2, P2, R6.reuse, R0, 0x2 ;  /* 0x000000000602b211 */ /* 0x044fe400078410ff */
        /* <DEDUP_REMOVED lines=33> */
.L_x_1720:
[----:B------:R-:W-:Y:S05]  /*15b70*/  BSYNC B0 ;  /* 0x0000000000007941 */ /* 0x000fea0003800000 */
.L_x_1719:
[----:B------:R-:W-:Y:S05]  /*15b80*/  BRA.DIV ~URZ, `(.L_x_1721) ;  /* 0x00002bf27f007947 */ /* 0x000fea000b800000 */
[----:B------:R2:W3:Y:S04]  /*15b90*/  SHFL.IDX PT, R4, R17, 0x3, 0x1c1f ;  /* 0x007c1f0011047f89 */ /* 0x0004e800000e0000 */
[----:B-1----:R2:W1:Y:S02]  /*15ba0*/  SHFL.IDX PT, R0, R24, 0x3, 0x1c1f ;  /* 0x007c1f0018007f89 */ /* 0x00246400000e0000 */
.L_x_1778:
[----:B--2---:R-:W2:Y:S02]  /*15bb0*/  LDL R2, [R1+0x2c] ;  /* 0x00002c0001027983 */ /* 0x004ea40000100800 */
[----:B--2---:R-:W-:-:S13]  /*15bc0*/  LOP3.LUT P0, RZ, R2, 0x2, RZ, 0xc0, !PT ;  /* 0x0000000202ff7812 */ /* 0x004fda000780c0ff */
[----:B------:R-:W-:Y:S05]  /*15bd0*/  @P0 BRA `(.L_x_1709) ;  /* 0x0000102000000947 */ /* 0x000fea0003800000 */
[----:B------:R-:W-:Y:S02]  /*15be0*/  ISETP.GE.AND P3, PT, R8, c[0x0][0x3c8], PT ;  /* 0x0000f20008007a0c */ /* 0x000fe40003f66270 */
[----:B------:R-:W-:Y:S02]  /*15bf0*/  ISETP.GE.AND P2, PT, R7, c[0x0][0x3c8], PT ;  /* 0x0000f20007007a0c */ /* 0x000fe40003f46270 */
[----:B------:R-:W-:Y:S02]  /*15c00*/  ISETP.GE.AND P1, PT, R6, c[0x0][0x3c8], PT ;  /* 0x0000f20006007a0c */ /* 0x000fe40003f26270 */
[----:B------:R-:W-:Y:S02]  /*15c10*/  ISETP.GE.AND P4, PT, R252, c[0x0][0x3c8], PT ;  /* 0x0000f200fc007a0c */ /* 0x000fe40003f86270 */
[----:B------:R-:W-:-:S05]  /*15c20*/  ISETP.GE.AND P0, PT, R16, c[0x0][0x3c8], PT ;  /* 0x0000f20010007a0c */ /* 0x000fca0003f06270 */
[CC--:B-1----:R-:W-:Y:S02]  /*15c30*/  @!P3 LEA R22, P6, R8.reuse, R0.reuse, 0x2 ;  /* 0x000000000816b211 */ /* 0x0c2fe400078c10ff */
[C---:B------:R-:W-:Y:S02]  /*15c40*/  @!P2 LEA R20, P5, R7.reuse, R0, 0x2 ;  /* 0x000000000714a211 */ /* 0x040fe400078a10ff */
[-C--:B---3--:R-:W-:Y:S02]  /*15c50*/  @!P3 LEA.HI.X R23, R8, R4.reuse, R26, 0x2, P6 ;  /* 0x000000040817b211 */ /* 0x088fe400030f141a */
[----:B------:R-:W-:Y:S01]  /*15c60*/  @!P2 LEA.HI.X R21, R7, R4, R25, 0x2, P5 ;  /* 0x000000040715a211 */ /* 0x000fe200028f1419 */
[----:B----4-:R-:W-:Y:S01]  /*15c70*/  @!P4 IMAD.MOV.U32 R24, RZ, RZ, R0 ;  /* 0x000000ffff18c224 */ /* 0x010fe200078e0000 */
[-C--:B------:R-:W-:Y:S01]  /*15c80*/  @!P1 LEA R18, P6, R6, R0.reuse, 0x2 ;  /* 0x0000000006129211 */ /* 0x080fe200078c10ff */
[----:B------:R-:W-:Y:S01]  /*15c90*/  @!P4 IMAD.MOV.U32 R25, RZ, RZ, R4 ;  /* 0x000000ffff19c224 */ /* 0x000fe200078e0004 */
[----:B------:R-:W-:-:S02]  /*15ca0*/  @!P0 LEA R2, P5, R16, R0, 0x2 ;  /* 0x0000000010028211 */ /* 0x000fc400078a10ff */
[-C--:B------:R-:W-:Y:S01]  /*15cb0*/  @!P1 LEA.HI.X R19, R6, R4.reuse, R27, 0x2, P6 ;  /* 0x0000000406139211 */ /* 0x080fe200030f141b */
[----:B------:R-:W-:Y:S01]  /*15cc0*/  @!P4 IMAD.WIDE R24, R252, 0x4, R24 ;  /* 0x00000004fc18c825 */ /* 0x000fe200078e0218 */
[----:B------:R-:W-:Y:S02]  /*15cd0*/  ISETP.GE.AND P6, PT, R15, c[0x0][0x3c8], PT ;  /* 0x0000f2000f007a0c */ /* 0x000fe40003fc6270 */
[----:B------:R-:W-:Y:S02]  /*15ce0*/  @!P0 LEA.HI.X R3, R16, R4, R28, 0x2, P5 ;  /* 0x0000000410038211 */ /* 0x000fe400028f141c */
[----:B------:R-:W-:Y:S01]  /*15cf0*/  ISETP.GE.AND P5, PT, R14, c[0x0][0x3c8], PT ;  /* 0x0000f2000e007a0c */ /* 0x000fe20003fa6270 */
[----:B------:R-:W-:Y:S01]  /*15d00*/  @!P4 ST.E.64 [R24.64], R82 ;  /* 0x000000521800c985 */ /* 0x000fe2000c101b06 */
[----:B------:R-:W-:-:S03]  /*15d10*/  ISETP.GE.AND P4, PT, R13, c[0x0][0x3c8], PT ;  /* 0x0000f2000d007a0c */ /* 0x000fc60003f86270 */
[----:B------:R-:W-:Y:S01]  /*15d20*/  @!P3 ST.E.64 [R22.64], R76 ;  /* 0x0000004c1600b985 */ /* 0x000fe2000c101b06 */
[----:B------:R-:W-:-:S03]  /*15d30*/  ISETP.GE.AND P3, PT, R12, c[0x0][0x3c8], PT ;  /* 0x0000f2000c007a0c */ /* 0x000fc60003f66270 */
[----:B------:R1:W-:Y:S01]  /*15d40*/  @!P2 ST.E.64 [R20.64], R72 ;  /* 0x000000481400a985 */ /* 0x0003e2000c101b06 */
[----:B------:R-:W-:-:S03]  /*15d50*/  ISETP.GE.AND P2, PT, R11, c[0x0][0x3c8], PT ;  /* 0x0000f2000b007a0c */ /* 0x000fc60003f46270 */
[----:B------:R2:W-:Y:S04]  /*15d60*/  @!P1 ST.E.64 [R18.64], R66 ;  /* 0x0000004212009985 */ /* 0x0005e8000c101b06 */
[----:B------:R3:W-:Y:S01]  /*15d70*/  @!P0 ST.E.64 [R2.64], R48 ;  /* 0x0000003002008985 */ /* 0x0007e2000c101b06 */
[CC--:B-1----:R-:W-:Y:S02]  /*15d80*/  @!P6 LEA R20, P0, R15.reuse, R0.reuse, 0x2 ;  /* 0x000000000f14e211 */ /* 0x0c2fe400078010ff */
[----:B--2---:R-:W-:Y:S02]  /*15d90*/  @!P5 LEA R18, P1, R14, R0, 0x2 ;  /* 0x000000000e12d211 */ /* 0x004fe400078210ff */
[----:B------:R-:W-:Y:S02]  /*15da0*/  @!P6 LEA.HI.X R21, R15, R4, R29, 0x2, P0 ;  /* 0x000000040f15e211 */ /* 0x000fe400000f141d */
[----:B------:R-:W-:-:S02]  /*15db0*/  @!P4 LEA R16, P0, R13, R0, 0x2 ;  /* 0x000000000d10c211 */ /* 0x000fc400078010ff */
        /* <DEDUP_REMOVED lines=21> */
.L_x_1694:
[----:B------:R-:W2:Y:S04]  /*15f10*/  LDL.LU R7, [R1+0x8] ;  /* 0x0000080001077983 */ /* 0x000ea80000300800 */
[----:B------:R-:W3:Y:S01]  /*15f20*/  LDL R6, [R1+0x10] ;  /* 0x0000100001067983 */ /* 0x000ee20000100800 */
        /* <DEDUP_REMOVED lines=10> */
[----:B---3--:R-:W-:-:S05]  /*15fd0*/  @P1 LEA.HI.X R3, R249, c[0x0][0x50c], R6, 0x2, P0 ;  /* 0x00014300f9031a11 */ /* 0x008fca00000f1406 */
        /* <DEDUP_REMOVED lines=8> */
.L_x_1722:
        /* <DEDUP_REMOVED lines=12> */
[----:B------:R-:W2:Y:S01]  /*16120*/  LDL.LU R21, [R1+0x3c] ;  /* 0x00003c0001157983 */ /* 0x000ea20000300800 */
[----:B------:R-:W-:Y:S01]  /*16130*/  IMAD.MOV.U32 R2, RZ, RZ, 0x368 ;  /* 0x00000368ff027424 */ /* 0x000fe200078e00ff */
[----:B------:R-:W-:-:S04]  /*16140*/  ISETP.GT.AND P2, PT, R17, 0x1, PT ;  /* 0x000000011100780c */ /* 0x000fc80003f44270 */
[----:B------:R-:W-:-:S04]  /*16150*/  SEL R2, R2, 0x328, P2 ;  /* 0x0000032802027807 */ /* 0x000fc80001000000 */
[----:B------:R1:W3:Y:S08]  /*16160*/  LDC.64 R8, c[0x0][R2+0x170] ;  /* 0x00005c0002087b82 */ /* 0x0002f00000000a00 */
[----:B------:R1:W4:Y:S08]  /*16170*/  LDC.64 R6, c[0x0][R2+0x168] ;  /* 0x00005a0002067b82 */ /* 0x0003300000000a00 */
[----:B------:R1:W5:Y:S08]  /*16180*/  LDC.64 R14, c[0x0][R2+0x178] ;  /* 0x00005e00020e7b82 */ /* 0x0003700000000a00 */
[----:B------:R1:W2:Y:S02]  /*16190*/  LDC.64 R12, c[0x0][R2+0x160] ;  /* 0x00005800020c7b82 */ /* 0x0002a40000000a00 */
[----:B-1----:R-:W-:-:S02]  /*161a0*/  IMAD.MOV.U32 R2, RZ, RZ, c[0x0][0x4e8] ;  /* 0x00013a00ff027624 */ /* 0x002fc400078e00ff */
[-C--:B---3--:R-:W-:Y:S02]  /*161b0*/  IMAD R3, R9, R10.reuse, RZ ;  /* 0x0000000a09037224 */ /* 0x088fe400078e02ff */
[----:B------:R-:W-:Y:S01]  /*161c0*/  IMAD.WIDE.U32 R4, R8, R10, RZ ;  /* 0x0000000a08047225 */ /* 0x000fe200078e00ff */
[----:B------:R-:W-:Y:S02]  /*161d0*/  ISETP.NE.AND P0, PT, R2, 0x1, PT ;  /* 0x000000010200780c */ /* 0x000fe40003f05270 */
[----:B------:R-:W-:Y:S01]  /*161e0*/  MOV R2, R11 ;  /* 0x0000000b00027202 */ /* 0x000fe20000000f00 */
[----:B------:R-:W-:Y:S02]  /*161f0*/  IMAD R8, R8, R20, R3 ;  /* 0x0000001408087224 */ /* 0x000fe400078e0203 */
[-C--:B----4-:R-:W-:Y:S02]  /*16200*/  IMAD R9, R7, R251.reuse, RZ ;  /* 0x000000fb07097224 */ /* 0x090fe400078e02ff */
        /* <DEDUP_REMOVED lines=9> */
[-C--:B-----5:R-:W-:Y:S02]  /*162a0*/  IMAD R8, R15, R3.reuse, RZ ;  /* 0x000000030f087224 */ /* 0x0a0fe400078e02ff */
        /* <DEDUP_REMOVED lines=19> */
.L_x_1724:
[----:B------:R-:W-:Y:S05]  /*163e0*/  BSYNC B0 ;  /* 0x0000000000007941 */ /* 0x000fea0003800000 */
.L_x_1723:
[----:B------:R-:W-:-:S13]  /*163f0*/  ISETP.GT.AND P0, PT, R17, 0x1, PT ;  /* 0x000000011100780c */ /* 0x000fda0003f04270 */
[----:B------:R-:W-:Y:S05]  /*16400*/  @P0 BRA `(.L_x_1709) ;  /* 0x000007f000000947 */ /* 0x000fea0003800000 */
[----:B-1----:R-:W2:Y:S01]  /*16410*/  LDL.LU R2, [R1+0x4] ;  /* 0x0000040001027983 */ /* 0x002ea20000300800 */
        /* <DEDUP_REMOVED lines=40> */
.L_x_1779:
[----:B------:R-:W-:Y:S05]  /*166a0*/  BRA.DIV ~URZ, `(.L_x_1726) ;  /* 0x000022027f007947 */ /* 0x000fea000b800000 */
[----:B------:R3:W4:Y:S02]  /*166b0*/  SHFL.IDX PT, R0, R12, RZ, 0x1c1f ;  /* 0x001c1fff0c007589 */ /* 0x00072400000e0000 */
.L_x_1780:
        /* <DEDUP_REMOVED lines=18> */
.L_x_1728:
[----:B------:R-:W-:Y:S05]  /*167e0*/  BSYNC B0 ;  /* 0x0000000000007941 */ /* 0x000fea0003800000 */
.L_x_1727:
[----:B------:R-:W-:Y:S05]  /*167f0*/  BRA.DIV ~URZ, `(.L_x_1729) ;  /* 0x000021127f007947 */ /* 0x000fea000b800000 */
[----:B--2---:R2:W1:Y:S04]  /*16800*/  SHFL.IDX PT, R8, R9, 0x1, 0x1c1f ;  /* 0x003c1f0009087f89 */ /* 0x00446800000e0000 */
[----:B----4-:R2:W4:Y:S02]  /*16810*/  SHFL.IDX PT, R0, R12, 0x1, 0x1c1f ;  /* 0x003c1f000c007f89 */ /* 0x01052400000e0000 */
.L_x_1781:
        /* <DEDUP_REMOVED lines=18> */
.L_x_1731:
[----:B------:R-:W-:Y:S05]  /*16940*/  BSYNC B0 ;  /* 0x0000000000007941 */ /* 0x000fea0003800000 */
.L_x_1730:
[----:B------:R-:W-:Y:S05]  /*16950*/  BRA.DIV ~URZ, `(.L_x_1732) ;  /* 0x000020727f007947 */ /* 0x000fea000b800000 */
[----:B-1----:R1:W2:Y:S02]  /*16960*/  SHFL.IDX PT, R8, R9, 0x2, 0x1c1f ;  /* 0x005c1f0009087f89 */ /* 0x0022a400000e0000 */
.L_x_1782:
[----:B------:R-:W-:Y:S05]  /*16970*/  BRA.DIV ~URZ, `(.L_x_1733) ;  /* 0x000020c27f007947 */ /* 0x000fea000b800000 */
[----:B----4-:R4:W1:Y:S02]  /*16980*/  SHFL.IDX PT, R0, R12, 0x2, 0x1c1f ;  /* 0x005c1f000c007f89 */ /* 0x01086400000e0000 */
.L_x_1783:
        /* <DEDUP_REMOVED lines=18> */
.L_x_1735:
[----:B------:R-:W-:Y:S05]  /*16ab0*/  BSYNC B0 ;  /* 0x0000000000007941 */ /* 0x000fea0003800000 */
.L_x_1734:
[----:B------:R-:W-:Y:S05]  /*16ac0*/  BRA.DIV ~URZ, `(.L_x_1736) ;  /* 0x00001fd27f007947 */ /* 0x000fea000b800000 */
[----:B--2---:R2:W3:Y:S04]  /*16ad0*/  SHFL.IDX PT, R8, R9, 0x3, 0x1c1f ;  /* 0x007c1f0009087f89 */ /* 0x0044e800000e0000 */
[----:B-1----:R2:W1:Y:S02]  /*16ae0*/  SHFL.IDX PT, R0, R12, 0x3, 0x1c1f ;  /* 0x007c1f000c007f89 */ /* 0x00246400000e0000 */
.L_x_1784:
        /* <DEDUP_REMOVED lines=17> */
.L_x_1709:
[----:B------:R-:W-:Y:S05]  /*16c00*/  BSYNC B1 ;  /* 0x0000000000017941 */ /* 0x000fea0003800000 */
.L_x_1693:
        /* <DEDUP_REMOVED lines=15> */
.L_x_1785:
[----:B------:R-:W-:Y:S05]  /*16d00*/  BRA.DIV ~URZ, `(.L_x_1739) ;  /* 0x00001ec27f007947 */ /* 0x000fea000b800000 */
[----:B------:R3:W4:Y:S02]  /*16d10*/  SHFL.IDX PT, R8, R78, 0x1, 0x1f ;  /* 0x00201f004e087f89 */ /* 0x00072400000e0000 */
.L_x_1786:
        /* <DEDUP_REMOVED lines=19> */
.L_x_1787:
        /* <DEDUP_REMOVED lines=16> */
.L_x_1788:
[----:B---3--:R-:W-:Y:S01]  /*16f50*/  IMAD R0, R0, c[0x0][0x538], RZ ;  /* 0x00014e0000007a24 */ /* 0x008fe200078e02ff */
[----:B------:R-:W-:Y:S04]  /*16f60*/  BSSY B1, `(.L_x_1742) ;  /* 0x0000084000017945 */ /* 0x000fe80003800000 */
[----:B----4-:R-:W-:-:S04]  /*16f70*/  IADD3 R8, R0, R8, RZ ;  /* 0x0000000800087210 */ /* 0x010fc80007ffe0ff */
[----:B--2---:R-:W-:-:S13]  /*16f80*/  ISETP.GT.AND P0, PT, R8, R9, PT ;  /* 0x000000090800720c */ /* 0x004fda0003f04270 */
[----:B------:R-:W-:Y:S05]  /*16f90*/  @P0 BRA `(.L_x_1743) ;  /* 0x0000025000000947 */ /* 0x000fea0003800000 */
.L_x_1747:
        /* <DEDUP_REMOVED lines=17> */
.L_x_1789:
        /* <DEDUP_REMOVED lines=16> */
.L_x_1790:
[----:B--2---:R-:W-:-:S05]  /*171b0*/  IMAD R0, R0, c[0x0][0x538], RZ ;  /* 0x00014e0000007a24 */ /* 0x004fca00078e02ff */
[----:B------:R-:W-:-:S04]  /*171c0*/  IADD3 R8, R0, R8, RZ ;  /* 0x0000000800087210 */ /* 0x000fc80007ffe0ff */
[----:B------:R-:W-:-:S13]  /*171d0*/  ISETP.GT.AND P0, PT, R8, R9, PT ;  /* 0x000000090800720c */ /* 0x000fda0003f04270 */
[----:B-1----:R-:W-:Y:S05]  /*171e0*/  @!P0 BRA `(.L_x_1747) ;  /* 0xfffffdb000008947 */ /* 0x002fea000383ffff */
.L_x_1743:
[----:B------:R-:W-:-:S05]  /*171f0*/  IADD3 R12, -R0, R8, RZ ;  /* 0x00000008000c7210 */ /* 0x000fca0007ffe1ff */
[----:B------:R-:W-:-:S05]  /*17200*/  IMAD R0, R4, c[0x0][0x538], R12 ;  /* 0x00014e0004007a24 */ /* 0x000fca00078e020c */
[----:B------:R-:W-:Y:S01]  /*17210*/  ISETP.GT.AND P0, PT, R0, R9, PT ;  /* 0x000000090000720c */ /* 0x000fe20003f04270 */
[----:B------:R-:W-:-:S12]  /*17220*/  BRA.DIV ~URZ, `(.L_x_1748) ;  /* 0x00001de27f007947 */ /* 0x000fd8000b800000 */
[----:B------:R-:W-:-:S04]  /*17230*/  VOTE.ANY R11, PT, !P0 ;  /* 0x00000000000b7806 */ /* 0x000fc800040e0100 */
.L_x_1791:
[----:B------:R2:W3:Y:S01]  /*17240*/  POPC R10, R11 ;  /* 0x0000000b000a7309 */ /* 0x0004e20000000000 */
[----:B------:R-:W-:Y:S05]  /*17250*/  BRA.DIV ~URZ, `(.L_x_1749) ;  /* 0x00001e027f007947 */ /* 0x000fea000b800000 */
[----:B---3--:R3:W4:Y:S04]  /*17260*/  SHFL.IDX PT, R8, R6, R10, 0x1f ;  /* 0x00001f0a06087589 */ /* 0x00872800000e0000 */
[----:B------:R3:W1:Y:S02]  /*17270*/  SHFL.IDX PT, R7, R7, R10, 0x1f ;  /* 0x00001f0a07077589 */ /* 0x00066400000e0000 */
.L_x_1792:
[----:B------:R-:W-:Y:S01]  /*17280*/  ISETP.NE.AND P0, PT, R11, RZ, PT ;  /* 0x000000ff0b00720c */ /* 0x000fe20003f05270 */
[----:B------:R-:W-:-:S12]  /*17290*/  BSSY B0, `(.L_x_1750) ;  /* 0x0000005000007945 */ /* 0x000fd80003800000 */
[----:B------:R-:W-:Y:S05]  /*172a0*/  @!P0 BRA `(.L_x_1751) ;  /* 0x0000003000008947 */ /* 0x000fea0003800000 */
[----:B------:R-:W-:Y:S01]  /*172b0*/  IADD3 R3, R10, -0x1, RZ ;  /* 0xffffffff0a037810 */ /* 0x000fe20007ffe0ff */
[----:B------:R-:W-:Y:S05]  /*172c0*/  BRA.DIV ~URZ, `(.L_x_1752) ;  /* 0x00001e627f007947 */ /* 0x000fea000b800000 */
[----:B------:R2:W3:Y:S02]  /*172d0*/  SHFL.IDX PT, R13, R4, R3, 0x1f ;  /* 0x00001f03040d7589 */ /* 0x0004e400000e0000 */
.L_x_1751:
[----:B------:R-:W-:Y:S05]  /*172e0*/  BSYNC B0 ;  /* 0x0000000000007941 */ /* 0x000fea0003800000 */
.L_x_1750:
[----:B---3--:R-:W-:Y:S01]  /*172f0*/  IMAD R6, R13, c[0x0][0x538], R12 ;  /* 0x00014e000d067a24 */ /* 0x008fe200078e020c */
[----:B----4-:R-:W-:Y:S02]  /*17300*/  IABS R2, R8 ;  /* 0x0000000800027213 */ /* 0x010fe40000000000 */
[----:B-12---:R-:W-:Y:S01]  /*17310*/  IABS R3, R7 ;  /* 0x0000000700037213 */ /* 0x006fe20000000000 */
[----:B------:R-:W-:Y:S01]  /*17320*/  IMAD.IADD R9, R9, 0x1, -R6 ;  /* 0x0000000109097824 */ /* 0x000fe200078e0a06 */
[----:B------:R1:W-:Y:S01]  /*17330*/  STL [R1], R6 ;  /* 0x0000000601007387 */ /* 0x0003e20000100800 */
        /* <DEDUP_REMOVED lines=65> */
.L_x_1744:
[----:B------:R-:W-:Y:S01]  /*17750*/  MOV R0, c[0x0][0x53c] ;  /* 0x00014f0000007a02 */ /* 0x000fe20000000f00 */
[----:B------:R2:W-:Y:S04]  /*17760*/  STL [R1], R9 ;  /* 0x0000000901007387 */ /* 0x0005e80000100800 */
[----:B------:R2:W-:Y:S04]  /*17770*/  STL [R1+0x4], RZ ;  /* 0x000004ff01007387 */ /* 0x0005e80000100800 */
[----:B------:R2:W-:Y:S04]  /*17780*/  STL [R1+0x8], RZ ;  /* 0x000008ff01007387 */ /* 0x0005e80000100800 */
[----:B------:R2:W-:Y:S02]  /*17790*/  STL [R1+0xc], R0 ;  /* 0x00000c0001007387 */ /* 0x0005e40000100800 */
.L_x_1753:
[----:B------:R-:W-:Y:S05]  /*177a0*/  BSYNC B1 ;  /* 0x0000000000017941 */ /* 0x000fea0003800000 */
.L_x_1742:
        /* <DEDUP_REMOVED lines=9> */
.L_x_1737:
[----:B--2---:R-:W2:Y:S02]  /*17840*/  LDL R0, [R1+0xc] ;  /* 0x00000c0001007983 */ /* 0x004ea40000100800 */
[----:B--2---:R-:W-:-:S13]  /*17850*/  ISETP.GE.AND P0, PT, R0, c[0x0][0x53c], PT ;  /* 0x00014f0000007a0c */ /* 0x004fda0003f06270 */
[----:B-1----:R-:W-:Y:S01]  /*17860*/  @P0 CALL.REL.NOINC `(.L_x_1754) ;  /* 0x0000001000000944 */ /* 0x002fe20003c00000 */
[----:B------:R-:W-:Y:S05]  /*17870*/  BRA `(.L_x_1755) ;  /* 0xfffea31000007947 */ /* 0x000fea000383ffff */
.L_x_1754:
[----:B------:R-:W-:Y:S05]  /*17880*/  EXIT ;  /* 0x000000000000794d */ /* 0x000fea0003800000 */
.L_x_1587:
[----:B------:R-:W-:Y:S01]  /*17890*/  IMAD.MOV.U32 R0, RZ, RZ, R5 ;  /* 0x000000ffff007224 */ /* 0x000fe200078e0005 */
[----:B------:R-:W-:Y:S02]  /*178a0*/  MOV R2, 0x1 ;  /* 0x0000000100027802 */ /* 0x000fe40000000f00 */
[----:B------:R-:W-:Y:S02]  /*178b0*/  MOV R3, 0x178d0 ;  /* 0x000178d000037802 */ /* 0x000fe40000000f00 */
[----:B------:R-:W-:Y:S05]  /*178c0*/  CALL.REL.NOINC `($__internal_32_$__cuda_sm70_shflsync_up_p) ;  /* 0x0000195000007944 */ /* 0x000fea0003c00000 */
[----:B------:R-:W-:Y:S01]  /*178d0*/  MOV R0, R4 ;  /* 0x0000000400007202 */ /* 0x000fe20000000f00 */
[----:B------:R-:W-:Y:S05]  /*178e0*/  BRA `(.L_x_1756) ;  /* 0xfffe8b8000007947 */ /* 0x000fea000383ffff */
.L_x_1588:
[----:B------:R-:W-:Y:S01]  /*178f0*/  IMAD.MOV.U32 R0, RZ, RZ, R5 ;  /* 0x000000ffff007224 */ /* 0x000fe200078e0005 */
[----:B------:R-:W-:Y:S02]  /*17900*/  MOV R2, 0x2 ;  /* 0x0000000200027802 */ /* 0x000fe40000000f00 */
[----:B------:R-:W-:Y:S02]  /*17910*/  MOV R3, 0x17930 ;  /* 0x0001793000037802 */ /* 0x000fe40000000f00 */
[----:B------:R-:W-:Y:S05]  /*17920*/  CALL.REL.NOINC `($__internal_32_$__cuda_sm70_shflsync_up_p) ;  /* 0x000018f000007944 */ /* 0x000fea0003c00000 */
[----:B------:R-:W-:Y:S01]  /*17930*/  SEL R0, R4, RZ, P4 ;  /* 0x000000ff04007207 */ /* 0x000fe20002000000 */
[----:B------:R-:W-:Y:S01]  /*17940*/  IMAD.MOV.U32 R2, RZ, RZ, 0x4 ;  /* 0x00000004ff027424 */ /* 0x000fe200078e00ff */
[----:B------:R-:W-:-:S03]  /*17950*/  MOV R3, 0x17980 ;  /* 0x0001798000037802 */ /* 0x000fc60000000f00 */
[----:B------:R-:W-:Y:S02]  /*17960*/  IMAD.IADD R0, R5, 0x1, R0 ;  /* 0x0000000105007824 */ /* 0x000fe400078e0200 */
        /* <DEDUP_REMOVED lines=14> */
[----:B------:R-:W-:Y:S01]  /*17a50*/  IMAD.IADD R4, R0, 0x1, R4 ;  /* 0x0000000100047824 */ /* 0x000fe200078e0204 */
[----:B------:R-:W-:-:S03]  /*17a60*/  MOV R0, 0x1f ;  /* 0x0000001f00007802 */ /* 0x000fc60000000f00 */
[----:B------:R-:W-:Y:S02]  /*17a70*/  IMAD.MOV.U32 R5, RZ, RZ, R4 ;  /* 0x000000ffff057224 */ /* 0x000fe400078e0004 */
[----:B------:R-:W-:Y:S05]  /*17a80*/  CALL.REL.NOINC `($__internal_31_$__cuda_sm70_shflsync_idx_p) ;  /* 0x0000174000007944 */ /* 0x000fea0003c00000 */
[----:B------:R-:W-:Y:S05]  /*17a90*/  BRA `(.L_x_1757) ;  /* 0xfffe8ad000007947 */ /* 0x000fea000383ffff */
.L_x_1590:
[----:B------:R-:W-:Y:S02]  /*17aa0*/  SEL R0, RZ, 0x1, P0 ;  /* 0x00000001ff007807 */ /* 0x000fe40000000000 */
[----:B------:R-:W-:Y:S02]  /*17ab0*/  MOV R2, 0x17ad0 ;  /* 0x00017ad000027802 */ /* 0x000fe40000000f00 */
[----:B------:R-:W-:Y:S05]  /*17ac0*/  CALL.REL.NOINC `($__internal_33_$__cuda_sm70_votesync_ballot) ;  /* 0x000017c000007944 */ /* 0x000fea0003c00000 */
[----:B------:R-:W-:Y:S01]  /*17ad0*/  MOV R6, R0 ;  /* 0x0000000000067202 */ /* 0x000fe20000000f00 */
[----:B------:R-:W-:Y:S05]  /*17ae0*/  BRA `(.L_x_1758) ;  /* 0xfffe8b1000007947 */ /* 0x000fea000383ffff */
.L_x_1591:
[----:B------:R-:W-:Y:S01]  /*17af0*/  IMAD.MOV.U32 R5, RZ, RZ, R8 ;  /* 0x000000ffff057224 */ /* 0x000fe200078e0008 */
[----:B--2---:R-:W-:Y:S01]  /*17b00*/  MOV R3, R13 ;  /* 0x0000000d00037202 */ /* 0x004fe20000000f00 */
[----:B------:R-:W-:Y:S01]  /*17b10*/  IMAD.MOV.U32 R0, RZ, RZ, 0x1f ;  /* 0x0000001fff007424 */ /* 0x000fe200078e00ff */
[----:B------:R-:W-:Y:S02]  /*17b20*/  MOV R2, 0x17b40 ;  /* 0x00017b4000027802 */ /* 0x000fe40000000f00 */
[----:B-1----:R-:W-:Y:S05]  /*17b30*/  CALL.REL.NOINC `($__internal_31_$__cuda_sm70_shflsync_idx_p) ;  /* 0x0000169000007944 */ /* 0x002fea0003c00000 */
[----:B------:R-:W-:Y:S01]  /*17b40*/  IMAD.MOV.U32 R11, RZ, RZ, R0 ;  /* 0x000000ffff0b7224 */ /* 0x000fe200078e0000 */
[----:B------:R-:W-:Y:S01]  /*17b50*/  MOV R5, R7 ;  /* 0x0000000700057202 */ /* 0x000fe20000000f00 */
[----:B------:R-:W-:Y:S01]  /*17b60*/  IMAD.MOV.U32 R7, RZ, RZ, RZ ;  /* 0x000000ffff077224 */ /* 0x000fe200078e00ff */
[----:B------:R-:W-:Y:S01]  /*17b70*/  MOV R3, R13 ;  /* 0x0000000d00037202 */ /* 0x000fe20000000f00 */
[----:B------:R-:W-:Y:S01]  /*17b80*/  IMAD.MOV.U32 R0, RZ, RZ, 0x1f ;  /* 0x0000001fff007424 */ /* 0x000fe200078e00ff */
[----:B------:R-:W-:-:S02]  /*17b90*/  MOV R2, 0x17bb0 ;  /* 0x00017bb000027802 */ /* 0x000fc40000000f00 */
[----:B------:R-:W-:Y:S05]  /*17ba0*/  CALL.REL.NOINC `($__internal_31_$__cuda_sm70_shflsync_idx_p) ;  /* 0x0000162000007944 */ /* 0x000fea0003c00000 */
[----:B------:R-:W-:Y:S01]  /*17bb0*/  MOV R10, R0 ;  /* 0x00000000000a7202 */ /* 0x000fe20000000f00 */
[----:B------:R-:W-:Y:S05]  /*17bc0*/  BRA `(.L_x_1759) ;  /* 0xfffe8a8000007947 */ /* 0x000fea000383ffff */
.L_x_1594:
[----:B------:R-:W-:Y:S01]  /*17bd0*/  IMAD.MOV.U32 R5, RZ, RZ, R4 ;  /* 0x000000ffff057224 */ /* 0x000fe200078e0004 */
[----:B------:R-:W-:-:S02]  /*17be0*/  MOV R0, 0x1f ;  /* 0x0000001f00007802 */ /* 0x000fc40000000f00 */
[----:B------:R-:W-:Y:S02]  /*17bf0*/  MOV R2, 0x17c10 ;  /* 0x00017c1000027802 */ /* 0x000fe40000000f00 */
[----:B-1----:R-:W-:Y:S05]  /*17c00*/  CALL.REL.NOINC `($__internal_31_$__cuda_sm70_shflsync_idx_p) ;  /* 0x000015c000007944 */ /* 0x002fea0003c00000 */
[----:B------:R-:W-:Y:S01]  /*17c10*/  MOV R7, R0 ;  /* 0x0000000000077202 */ /* 0x000fe20000000f00 */
[----:B------:R-:W-:Y:S05]  /*17c20*/  BRA `(.L_x_1593) ;  /* 0xfffe8a8000007947 */ /* 0x000fea000383ffff */
.L_x_1632:
[----:B------:R-:W-:Y:S01]  /*17c30*/  IMAD.MOV.U32 R5, RZ, RZ, R10 ;  /* 0x000000ffff057224 */ /* 0x000fe200078e000a */
[----:B------:R-:W-:Y:S01]  /*17c40*/  MOV R3, RZ ;  /* 0x000000ff00037202 */ /* 0x000fe20000000f00 */
[----:B------:R-:W-:Y:S01]  /*17c50*/  IMAD.MOV.U32 R0, RZ, RZ, 0x1c1f ;  /* 0x00001c1fff007424 */ /* 0x000fe200078e00ff */
[----:B------:R-:W-:Y:S02]  /*17c60*/  MOV R2, 0x17c80 ;  /* 0x00017c8000027802 */ /* 0x000fe40000000f00 */
[----:B-----5:R-:W-:Y:S05]  /*17c70*/  CALL.REL.NOINC `($__internal_31_$__cuda_sm70_shflsync_idx_p) ;  /* 0x0000155000007944 */ /* 0x020fea0003c00000 */
[----:B------:R-:W-:Y:S01]  /*17c80*/  MOV R8, R0 ;  /* 0x0000000000087202 */ /* 0x000fe20000000f00 */
[----:B------:R-:W-:Y:S05]  /*17c90*/  BRA `(.L_x_1760) ;  /* 0xffff030000007947 */ /* 0x000fea000383ffff */
.L_x_1633:
[----:B------:R-:W-:Y:S01]  /*17ca0*/  IMAD.MOV.U32 R5, RZ, RZ, R11 ;  /* 0x000000ffff057224 */ /* 0x000fe200078e000b */
[----:B------:R-:W-:Y:S01]  /*17cb0*/  MOV R3, RZ ;  /* 0x000000ff00037202 */ /* 0x000fe20000000f00 */
[----:B------:R-:W-:Y:S01]  /*17cc0*/  IMAD.MOV.U32 R0, RZ, RZ, 0x1c1f ;  /* 0x00001c1fff007424 */ /* 0x000fe200078e00ff */
[----:B------:R-:W-:Y:S02]  /*17cd0*/  MOV R2, 0x17cf0 ;  /* 0x00017cf000027802 */ /* 0x000fe40000000f00 */
[----:B-12--5:R-:W-:Y:S05]  /*17ce0*/  CALL.REL.NOINC `($__internal_31_$__cuda_sm70_shflsync_idx_p) ;  /* 0x000014e000007944 */ /* 0x026fea0003c00000 */
[----:B------:R-:W-:Y:S05]  /*17cf0*/  BRA `(.L_x_1761) ;  /* 0xffff02c000007947 */ /* 0x000fea000383ffff */
.L_x_1636:
[----:B--2---:R-:W-:Y:S01]  /*17d00*/  IMAD.MOV.U32 R5, RZ, RZ, R10 ;  /* 0x000000ffff057224 */ /* 0x004fe200078e000a */
[----:B------:R-:W-:Y:S01]  /*17d10*/  MOV R3, 0x1 ;  /* 0x0000000100037802 */ /* 0x000fe20000000f00 */
[----:B----4-:R-:W-:Y:S01]  /*17d20*/  IMAD.MOV.U32 R0, RZ, RZ, 0x1c1f ;  /* 0x00001c1fff007424 */ /* 0x010fe200078e00ff */
[----:B------:R-:W-:-:S02]  /*17d30*/  MOV R2, 0x17d50 ;  /* 0x00017d5000027802 */ /* 0x000fc40000000f00 */
[----:B-1-3-5:R-:W-:Y:S05]  /*17d40*/  CALL.REL.NOINC `($__internal_31_$__cuda_sm70_shflsync_idx_p) ;  /* 0x0000148000007944 */ /* 0x02afea0003c00000 */
[----:B------:R-:W-:Y:S01]  /*17d50*/  IMAD.MOV.U32 R8, RZ, RZ, R0 ;  /* 0x000000ffff087224 */ /* 0x000fe200078e0000 */
[----:B------:R-:W-:Y:S01]  /*17d60*/  MOV R3, 0x1 ;  /* 0x0000000100037802 */ /* 0x000fe20000000f00 */
[----:B------:R-:W-:Y:S01]  /*17d70*/  IMAD.MOV.U32 R5, RZ, RZ, R11 ;  /* 0x000000ffff057224 */ /* 0x000fe200078e000b */
[----:B------:R-:W-:-:S02]  /*17d80*/  MOV R0, 0x1c1f ;  /* 0x00001c1f00007802 */ /* 0x000fc40000000f00 */
[----:B------:R-:W-:Y:S02]  /*17d90*/  MOV R2, 0x17db0 ;  /* 0x00017db000027802 */ /* 0x000fe40000000f00 */
[----:B------:R-:W-:Y:S05]  /*17da0*/  CALL.REL.NOINC `($__internal_31_$__cuda_sm70_shflsync_idx_p) ;  /* 0x0000142000007944 */ /* 0x000fea0003c00000 */
[----:B------:R-:W-:Y:S05]  /*17db0*/  BRA `(.L_x_1762) ;  /* 0xffff037000007947 */ /* 0x000fea000383ffff */
.L_x_1639:
[----:B-1----:R-:W-:Y:S01]  /*17dc0*/  IMAD.MOV.U32 R5, RZ, RZ, R10 ;  /* 0x000000ffff057224 */ /* 0x002fe200078e000a */
[----:B------:R-:W-:Y:S01]  /*17dd0*/  MOV R3, 0x2 ;  /* 0x0000000200037802 */ /* 0x000fe20000000f00 */
[----:B----4-:R-:W-:Y:S01]  /*17de0*/  IMAD.MOV.U32 R0, RZ, RZ, 0x1c1f ;  /* 0x00001c1fff007424 */ /* 0x010fe200078e00ff */
[----:B------:R-:W-:Y:S02]  /*17df0*/  MOV R2, 0x17e10 ;  /* 0x00017e1000027802 */ /* 0x000fe40000000f00 */
[----:B--23-5:R-:W-:Y:S05]  /*17e00*/  CALL.REL.NOINC `($__internal_31_$__cuda_sm70_shflsync_idx_p) ;  /* 0x000013c000007944 */ /* 0x02cfea0003c00000 */
[----:B------:R-:W-:Y:S01]  /*17e10*/  MOV R8, R0 ;  /* 0x0000000000087202 */ /* 0x000fe20000000f00 */
[----:B------:R-:W-:Y:S05]  /*17e20*/  BRA `(.L_x_1763) ;  /* 0xffff046000007947 */ /* 0x000fea000383ffff */
.L_x_1640:
[----:B------:R-:W-:Y:S01]  /*17e30*/  IMAD.MOV.U32 R5, RZ, RZ, R11 ;  /* 0x000000ffff057224 */ /* 0x000fe200078e000b */
[----:B------:R-:W-:Y:S01]  /*17e40*/  MOV R3, 0x2 ;  /* 0x0000000200037802 */ /* 0x000fe20000000f00 */
[----:B----4-:R-:W-:Y:S01]  /*17e50*/  IMAD.MOV.U32 R0, RZ, RZ, 0x1c1f ;  /* 0x00001c1fff007424 */ /* 0x010fe200078e00ff */
[----:B------:R-:W-:Y:S02]  /*17e60*/  MOV R2, 0x17e80 ;  /* 0x00017e8000027802 */ /* 0x000fe40000000f00 */
[----:B-123-5:R-:W-:Y:S05]  /*17e70*/  CALL.REL.NOINC `($__internal_31_$__cuda_sm70_shflsync_idx_p) ;  /* 0x0000135000007944 */ /* 0x02efea0003c00000 */
[----:B------:R-:W-:Y:S05]  /*17e80*/  BRA `(.L_x_1764) ;  /* 0xffff042000007947 */ /* 0x000fea000383ffff */
.L_x_1643:
[----:B-1----:R-:W-:Y:S01]  /*17e90*/  IMAD.MOV.U32 R5, RZ, RZ, R10 ;  /* 0x000000ffff057224 */ /* 0x002fe200078e000a */
[----:B------:R-:W-:Y:S01]  /*17ea0*/  MOV R3, 0x3 ;  /* 0x0000000300037802 */ /* 0x000fe20000000f00 */
[----:B------:R-:W-:Y:S01]  /*17eb0*/  IMAD.MOV.U32 R0, RZ, RZ, 0x1c1f ;  /* 0x00001c1fff007424 */ /* 0x000fe200078e00ff */
[----:B------:R-:W-:-:S02]  /*17ec0*/  MOV R2, 0x17ee0 ;  /* 0x00017ee000027802 */ /* 0x000fc40000000f00 */
[----:B--2345:R-:W-:Y:S05]  /*17ed0*/  CALL.REL.NOINC `($__internal_31_$__cuda_sm70_shflsync_idx_p) ;  /* 0x000012f000007944 */ /* 0x03cfea0003c00000 */
[----:B------:R-:W-:Y:S01]  /*17ee0*/  IMAD.MOV.U32 R8, RZ, RZ, R0 ;  /* 0x000000ffff087224 */ /* 0x000fe200078e0000 */
[----:B------:R-:W-:Y:S01]  /*17ef0*/  MOV R3, 0x3 ;  /* 0x0000000300037802 */ /* 0x000fe20000000f00 */
[----:B------:R-:W-:Y:S01]  /*17f00*/  IMAD.MOV.U32 R5, RZ, RZ, R11 ;  /* 0x000000ffff057224 */ /* 0x000fe200078e000b */
[----:B------:R-:W-:-:S02]  /*17f10*/  MOV R0, 0x1c1f ;  /* 0x00001c1f00007802 */ /* 0x000fc40000000f00 */
[----:B------:R-:W-:Y:S02]  /*17f20*/  MOV R2, 0x17f40 ;  /* 0x00017f4000027802 */ /* 0x000fe40000000f00 */
[----:B------:R-:W-:Y:S05]  /*17f30*/  CALL.REL.NOINC `($__internal_31_$__cuda_sm70_shflsync_idx_p) ;  /* 0x0000129000007944 */ /* 0x000fea0003c00000 */
[----:B------:R-:W-:Y:S05]  /*17f40*/  BRA `(.L_x_1765) ;  /* 0xffff04d000007947 */ /* 0x000fea000383ffff */
.L_x_1690:
[----:B------:R-:W-:Y:S01]  /*17f50*/  IMAD.MOV.U32 R0, RZ, RZ, R205 ;  /* 0x000000ffff007224 */ /* 0x000fe200078e00cd */
[----:B------:R-:W-:Y:S01]  /*17f60*/  MOV R9, 0x1f ;  /* 0x0000001f00097802 */ /* 0x000fe20000000f00 */
[----:B------:R-:W-:Y:S01]  /*17f70*/  IMAD.MOV.U32 R3, RZ, RZ, 0x2 ;  /* 0x00000002ff037424 */ /* 0x000fe200078e00ff */
[----:B------:R-:W-:Y:S02]  /*17f80*/  MOV R8, 0xffffffff ;  /* 0xffffffff00087802 */ /* 0x000fe40000000f00 */
[----:B------:R-:W-:Y:S02]  /*17f90*/  MOV R2, 0x17fb0 ;  /* 0x00017fb000027802 */ /* 0x000fe40000000f00 */
[----:B------:R-:W-:Y:S05]  /*17fa0*/  CALL.REL.NOINC `($__internal_30_$__cuda_sm70_shflsync_bfly_p) ;  /* 0x000011e000007944 */ /* 0x000fea0003c00000 */
[----:B------:R-:W-:Y:S01]  /*17fb0*/  FADD.FTZ R7, R205, R0 ;  /* 0x00000000cd077221 */ /* 0x000fe20000010000 */
[----:B------:R-:W-:Y:S02]  /*17fc0*/  MOV R3, 0x1 ;  /* 0x0000000100037802 */ /* 0x000fe40000000f00 */
[----:B------:R-:W-:Y:S02]  /*17fd0*/  MOV R2, 0x18000 ;  /* 0x0001800000027802 */ /* 0x000fe40000000f00 */
[----:B------:R-:W-:-:S02]  /*17fe0*/  MOV R0, R7 ;  /* 0x0000000700007202 */ /* 0x000fc40000000f00 */
[----:B------:R-:W-:Y:S05]  /*17ff0*/  CALL.REL.NOINC `($__internal_30_$__cuda_sm70_shflsync_bfly_p) ;  /* 0x0000119000007944 */ /* 0x000fea0003c00000 */
[----:B------:R-:W-:Y:S01]  /*18000*/  FADD.FTZ R7, R7, R0 ;  /* 0x0000000007077221 */ /* 0x000fe20000010000 */
[----:B------:R-:W-:-:S02]  /*18010*/  MOV R0, R208 ;  /* 0x000000d000007202 */ /* 0x000fc40000000f00 */
[----:B------:R-:W-:Y:S02]  /*18020*/  MOV R3, 0x2 ;  /* 0x0000000200037802 */ /* 0x000fe40000000f00 */
[----:B------:R-:W-:Y:S02]  /*18030*/  MOV R2, 0x18050 ;  /* 0x0001805000027802 */ /* 0x000fe40000000f00 */
[----:B------:R-:W-:Y:S05]  /*18040*/  CALL.REL.NOINC `($__internal_30_$__cuda_sm70_shflsync_bfly_p) ;  /* 0x0000114000007944 */ /* 0x000fea0003c00000 */
[----:B------:R-:W-:Y:S01]  /*18050*/  FADD.FTZ R6, R208, R0 ;  /* 0x00000000d0067221 */ /* 0x000fe20000010000 */
[----:B------:R-:W-:Y:S02]  /*18060*/  MOV R3, 0x1 ;  /* 0x0000000100037802 */ /* 0x000fe40000000f00 */
[----:B------:R-:W-:Y:S02]  /*18070*/  MOV R2, 0x180a0 ;  /* 0x000180a000027802 */ /* 0x000fe40000000f00 */
[----:B------:R-:W-:Y:S02]  /*18080*/  MOV R0, R6 ;  /* 0x0000000600007202 */ /* 0x000fe40000000f00 */
[----:B------:R-:W-:Y:S05]  /*18090*/  CALL.REL.NOINC `($__internal_30_$__cuda_sm70_shflsync_bfly_p) ;  /* 0x000010f000007944 */ /* 0x000fea0003c00000 */
[----:B------:R-:W-:Y:S01]  /*180a0*/  FADD.FTZ R6, R6, R0 ;  /* 0x0000000006067221 */ /* 0x000fe20000010000 */
[----:B------:R-:W-:Y:S02]  /*180b0*/  MOV R0, R226 ;  /* 0x000000e200007202 */ /* 0x000fe40000000f00 */
[----:B------:R-:W-:-:S02]  /*180c0*/  MOV R3, 0x2 ;  /* 0x0000000200037802 */ /* 0x000fc40000000f00 */
        /* <DEDUP_REMOVED lines=9> */
[----:B------:R-:W-:Y:S02]  /*18160*/  MOV R3, 0x2 ;  /* 0x0000000200037802 */ /* 0x000fe40000000f00 */
[----:B------:R-:W-:-:S02]  /*18170*/  MOV R2, 0x18190 ;  /* 0x0001819000027802 */ /* 0x000fc40000000f00 */
[----:B------:R-:W-:Y:S05]  /*18180*/  CALL.REL.NOINC `($__internal_30_$__cuda_sm70_shflsync_bfly_p) ;  /* 0x0000100000007944 */ /* 0x000fea0003c00000 */
[----:B------:R-:W-:Y:S01]  /*18190*/  FADD.FTZ R4, R227, R0 ;  /* 0x00000000e3047221 */ /* 0x000fe20000010000 */
[----:B------:R-:W-:-:S02]  /*181a0*/  MOV R3, 0x1 ;  /* 0x0000000100037802 */ /* 0x000fc40000000f00 */
[----:B------:R-:W-:Y:S02]  /*181b0*/  MOV R2, 0x181e0 ;  /* 0x000181e000027802 */ /* 0x000fe40000000f00 */
[----:B------:R-:W-:Y:S02]  /*181c0*/  MOV R0, R4 ;  /* 0x0000000400007202 */ /* 0x000fe40000000f00 */
[----:B------:R-:W-:Y:S05]  /*181d0*/  CALL.REL.NOINC `($__internal_30_$__cuda_sm70_shflsync_bfly_p) ;  /* 0x00000fb000007944 */ /* 0x000fea0003c00000 */
[----:B------:R-:W-:Y:S01]  /*181e0*/  MOV R8, R0 ;  /* 0x0000000000087202 */ /* 0x000fe20000000f00 */
[----:B------:R-:W-:Y:S05]  /*181f0*/  BRA `(.L_x_1766) ;  /* 0xffffabb000007947 */ /* 0x000fea000383ffff */
.L_x_1697:
[----:B-1234-:R-:W-:Y:S01]  /*18200*/  IMAD.MOV.U32 R5, RZ, RZ, R12 ;  /* 0x000000ffff057224 */ /* 0x01efe200078e000c */
[----:B------:R-:W-:Y:S01]  /*18210*/  MOV R3, RZ ;  /* 0x000000ff00037202 */ /* 0x000fe20000000f00 */
[----:B------:R-:W-:Y:S01]  /*18220*/  IMAD.MOV.U32 R0, RZ, RZ, 0x1c1f ;  /* 0x00001c1fff007424 */ /* 0x000fe200078e00ff */
[----:B------:R-:W-:Y:S02]  /*18230*/  MOV R2, 0x18250 ;  /* 0x0001825000027802 */ /* 0x000fe40000000f00 */
[----:B------:R-:W-:Y:S05]  /*18240*/  CALL.REL.NOINC `($__internal_31_$__cuda_sm70_shflsync_idx_p) ;  /* 0x00000f8000007944 */ /* 0x000fea0003c00000 */
[----:B------:R-:W-:Y:S01]  /*18250*/  MOV R10, R0 ;  /* 0x00000000000a7202 */ /* 0x000fe20000000f00 */
[----:B------:R-:W-:Y:S05]  /*18260*/  BRA `(.L_x_1767) ;  /* 0xffffc5c000007947 */ /* 0x000fea000383ffff */
.L_x_1698:
[----:B------:R-:W-:Y:S01]  /*18270*/  IMAD.MOV.U32 R5, RZ, RZ, R13 ;  /* 0x000000ffff057224 */ /* 0x000fe200078e000d */
[----:B------:R-:W-:Y:S01]  /*18280*/  MOV R3, RZ ;  /* 0x000000ff00037202 */ /* 0x000fe20000000f00 */
[----:B------:R-:W-:Y:S01]  /*18290*/  IMAD.MOV.U32 R0, RZ, RZ, 0x1c1f ;  /* 0x00001c1fff007424 */ /* 0x000fe200078e00ff */
[----:B------:R-:W-:-:S02]  /*182a0*/  MOV R2, 0x182c0 ;  /* 0x000182c000027802 */ /* 0x000fc40000000f00 */
[----:B-12---:R-:W-:Y:S05]  /*182b0*/  CALL.REL.NOINC `($__internal_31_$__cuda_sm70_shflsync_idx_p) ;  /* 0x00000f1000007944 */ /* 0x006fea0003c00000 */
[----:B------:R-:W-:Y:S05]  /*182c0*/  BRA `(.L_x_1768) ;  /* 0xffffc58000007947 */ /* 0x000fea000383ffff */
.L_x_1701:
[----:B------:R-:W-:Y:S01]  /*182d0*/  IMAD.MOV.U32 R5, RZ, RZ, R12 ;  /* 0x000000ffff057224 */ /* 0x000fe200078e000c */
[----:B--2---:R-:W-:Y:S01]  /*182e0*/  MOV R3, 0x1 ;  /* 0x0000000100037802 */ /* 0x004fe20000000f00 */
[----:B----4-:R-:W-:Y:S01]  /*182f0*/  IMAD.MOV.U32 R0, RZ, RZ, 0x1c1f ;  /* 0x00001c1fff007424 */ /* 0x010fe200078e00ff */
[----:B------:R-:W-:-:S02]  /*18300*/  MOV R2, 0x18320 ;  /* 0x0001832000027802 */ /* 0x000fc40000000f00 */
[----:B-1-3--:R-:W-:Y:S05]  /*18310*/  CALL.REL.NOINC `($__internal_31_$__cuda_sm70_shflsync_idx_p) ;  /* 0x00000eb000007944 */ /* 0x00afea0003c00000 */
[----:B------:R-:W-:Y:S01]  /*18320*/  IMAD.MOV.U32 R10, RZ, RZ, R0 ;  /* 0x000000ffff0a7224 */ /* 0x000fe200078e0000 */
[----:B------:R-:W-:Y:S01]  /*18330*/  MOV R3, 0x1 ;  /* 0x0000000100037802 */ /* 0x000fe20000000f00 */
[----:B------:R-:W-:Y:S01]  /*18340*/  IMAD.MOV.U32 R5, RZ, RZ, R13 ;  /* 0x000000ffff057224 */ /* 0x000fe200078e000d */
[----:B------:R-:W-:-:S02]  /*18350*/  MOV R0, 0x1c1f ;  /* 0x00001c1f00007802 */ /* 0x000fc40000000f00 */
[----:B------:R-:W-:Y:S02]  /*18360*/  MOV R2, 0x18380 ;  /* 0x0001838000027802 */ /* 0x000fe40000000f00 */
[----:B------:R-:W-:Y:S05]  /*18370*/  CALL.REL.NOINC `($__internal_31_$__cuda_sm70_shflsync_idx_p) ;  /* 0x00000e5000007944 */ /* 0x000fea0003c00000 */
[----:B------:R-:W-:Y:S05]  /*18380*/  BRA `(.L_x_1769) ;  /* 0xffffc61000007947 */ /* 0x000fea000383ffff */
.L_x_1704:
[----:B------:R-:W-:Y:S01]  /*18390*/  IMAD.MOV.U32 R5, RZ, RZ, R12 ;  /* 0x000000ffff057224 */ /* 0x000fe200078e000c */
[----:B-1----:R-:W-:Y:S01]  /*183a0*/  MOV R3, 0x2 ;  /* 0x0000000200037802 */ /* 0x002fe20000000f00 */
[----:B----4-:R-:W-:Y:S01]  /*183b0*/  IMAD.MOV.U32 R0, RZ, RZ, 0x1c1f ;  /* 0x00001c1fff007424 */ /* 0x010fe200078e00ff */
[----:B------:R-:W-:Y:S02]  /*183c0*/  MOV R2, 0x183e0 ;  /* 0x000183e000027802 */ /* 0x000fe40000000f00 */
[----:B--23--:R-:W-:Y:S05]  /*183d0*/  CALL.REL.NOINC `($__internal_31_$__cuda_sm70_shflsync_idx_p) ;  /* 0x00000df000007944 */ /* 0x00cfea0003c00000 */
[----:B------:R-:W-:Y:S01]  /*183e0*/  MOV R10, R0 ;  /* 0x00000000000a7202 */ /* 0x000fe20000000f00 */
[----:B------:R-:W-:Y:S05]  /*183f0*/  BRA `(.L_x_1770) ;  /* 0xffffc6f000007947 */ /* 0x000fea000383ffff */
.L_x_1705:
[----:B------:R-:W-:Y:S01]  /*18400*/  IMAD.MOV.U32 R5, RZ, RZ, R13 ;  /* 0x000000ffff057224 */ /* 0x000fe200078e000d */
[----:B------:R-:W-:Y:S01]  /*18410*/  MOV R3, 0x2 ;  /* 0x0000000200037802 */ /* 0x000fe20000000f00 */
[----:B----4-:R-:W-:Y:S01]  /*18420*/  IMAD.MOV.U32 R0, RZ, RZ, 0x1c1f ;  /* 0x00001c1fff007424 */ /* 0x010fe200078e00ff */
[----:B------:R-:W-:Y:S02]  /*18430*/  MOV R2, 0x18450 ;  /* 0x0001845000027802 */ /* 0x000fe40000000f00 */
[----:B-123--:R-:W-:Y:S05]  /*18440*/  CALL.REL.NOINC `($__internal_31_$__cuda_sm70_shflsync_idx_p) ;  /* 0x00000d8000007944 */ /* 0x00efea0003c00000 */
[----:B------:R-:W-:Y:S05]  /*18450*/  BRA `(.L_x_1771) ;  /* 0xffffc6b000007947 */ /* 0x000fea000383ffff */
.L_x_1708:
[----:B------:R-:W-:Y:S01]  /*18460*/  IMAD.MOV.U32 R5, RZ, RZ, R12 ;  /* 0x000000ffff057224 */ /* 0x000fe200078e000c */
[----:B-1----:R-:W-:Y:S01]  /*18470*/  MOV R3, 0x3 ;  /* 0x0000000300037802 */ /* 0x002fe20000000f00 */
[----:B------:R-:W-:Y:S01]  /*18480*/  IMAD.MOV.U32 R0, RZ, RZ, 0x1c1f ;  /* 0x00001c1fff007424 */ /* 0x000fe200078e00ff */
[----:B------:R-:W-:-:S02]  /*18490*/  MOV R2, 0x184b0 ;  /* 0x000184b000027802 */ /* 0x000fc40000000f00 */
[----:B--234-:R-:W-:Y:S05]  /*184a0*/  CALL.REL.NOINC `($__internal_31_$__cuda_sm70_shflsync_idx_p) ;  /* 0x00000d2000007944 */ /* 0x01cfea0003c00000 */
[----:B------:R-:W-:Y:S01]  /*184b0*/  IMAD.MOV.U32 R6, RZ, RZ, R0 ;  /* 0x000000ffff067224 */ /* 0x000fe200078e0000 */
[----:B------:R-:W-:Y:S01]  /*184c0*/  MOV R3, 0x3 ;  /* 0x0000000300037802 */ /* 0x000fe20000000f00 */
[----:B------:R-:W-:Y:S01]  /*184d0*/  IMAD.MOV.U32 R5, RZ, RZ, R13 ;  /* 0x000000ffff057224 */ /* 0x000fe200078e000d */
[----:B------:R-:W-:-:S02]  /*184e0*/  MOV R0, 0x1c1f ;  /* 0x00001c1f00007802 */ /* 0x000fc40000000f00 */
[----:B------:R-:W-:Y:S02]  /*184f0*/  MOV R2, 0x18510 ;  /* 0x0001851000027802 */ /* 0x000fe40000000f00 */
[----:B------:R-:W-:Y:S05]  /*18500*/  CALL.REL.NOINC `($__internal_31_$__cuda_sm70_shflsync_idx_p) ;  /* 0x00000cc000007944 */ /* 0x000fea0003c00000 */
[----:B------:R-:W-:Y:S05]  /*18510*/  BRA `(.L_x_1772) ;  /* 0xffffc75000007947 */ /* 0x000fea000383ffff */
.L_x_1710:
[----:B------:R-:W-:Y:S01]  /*18520*/  IMAD.MOV.U32 R5, RZ, RZ, R17 ;  /* 0x000000ffff057224 */ /* 0x000fe200078e0011 */
[----:B------:R-:W-:Y:S01]  /*18530*/  MOV R3, RZ ;  /* 0x000000ff00037202 */ /* 0x000fe20000000f00 */
[----:B------:R-:W-:Y:S01]  /*18540*/  IMAD.MOV.U32 R0, RZ, RZ, 0x1c1f ;  /* 0x00001c1fff007424 */ /* 0x000fe200078e00ff */
[----:B------:R-:W-:Y:S02]  /*18550*/  MOV R2, 0x18570 ;  /* 0x0001857000027802 */ /* 0x000fe40000000f00 */
[----:B------:R-:W-:Y:S05]  /*18560*/  CALL.REL.NOINC `($__internal_31_$__cuda_sm70_shflsync_idx_p) ;  /* 0x00000c6000007944 */ /* 0x000fea0003c00000 */
[----:B------:R-:W-:Y:S01]  /*18570*/  MOV R4, R0 ;  /* 0x0000000000047202 */ /* 0x000fe20000000f00 */
[----:B------:R-:W-:Y:S05]  /*18580*/  BRA `(.L_x_1773) ;  /* 0xffffca2000007947 */ /* 0x000fea000383ffff */
.L_x_1711:
[----:B------:R-:W-:Y:S01]  /*18590*/  IMAD.MOV.U32 R5, RZ, RZ, R24 ;  /* 0x000000ffff057224 */ /* 0x000fe200078e0018 */
[----:B------:R-:W-:Y:S01]  /*185a0*/  MOV R3, RZ ;  /* 0x000000ff00037202 */ /* 0x000fe20000000f00 */
[----:B------:R-:W-:Y:S01]  /*185b0*/  IMAD.MOV.U32 R0, RZ, RZ, 0x1c1f ;  /* 0x00001c1fff007424 */ /* 0x000fe200078e00ff */
[----:B------:R-:W-:Y:S02]  /*185c0*/  MOV R2, 0x185e0 ;  /* 0x000185e000027802 */ /* 0x000fe40000000f00 */
[----:B-12---:R-:W-:Y:S05]  /*185d0*/  CALL.REL.NOINC `($__internal_31_$__cuda_sm70_shflsync_idx_p) ;  /* 0x00000bf000007944 */ /* 0x006fea0003c00000 */
[----:B------:R-:W-:Y:S05]  /*185e0*/  BRA `(.L_x_1774) ;  /* 0xffffc9e000007947 */ /* 0x000fea000383ffff */
.L_x_1714:
[----:B------:R-:W-:Y:S01]  /*185f0*/  IMAD.MOV.U32 R5, RZ, RZ, R17 ;  /* 0x000000ffff057224 */ /* 0x000fe200078e0011 */
[----:B-1----:R-:W-:Y:S01]  /*18600*/  MOV R3, 0x1 ;  /* 0x0000000100037802 */ /* 0x002fe20000000f00 */
[----:B----4-:R-:W-:Y:S01]  /*18610*/  IMAD.MOV.U32 R0, RZ, RZ, 0x1c1f ;  /* 0x00001c1fff007424 */ /* 0x010fe200078e00ff */
[----:B------:R-:W-:-:S02]  /*18620*/  MOV R2, 0x18640 ;  /* 0x0001864000027802 */ /* 0x000fc40000000f00 */
[----:B--23--:R-:W-:Y:S05]  /*18630*/  CALL.REL.NOINC `($__internal_31_$__cuda_sm70_shflsync_idx_p) ;  /* 0x00000b9000007944 */ /* 0x00cfea0003c00000 */
[----:B------:R-:W-:Y:S01]  /*18640*/  IMAD.MOV.U32 R4, RZ, RZ, R0 ;  /* 0x000000ffff047224 */ /* 0x000fe200078e0000 */
[----:B------:R-:W-:Y:S01]  /*18650*/  MOV R3, 0x1 ;  /* 0x0000000100037802 */ /* 0x000fe20000000f00 */
[----:B------:R-:W-:Y:S01]  /*18660*/  IMAD.MOV.U32 R5, RZ, RZ, R24 ;  /* 0x000000ffff057224 */ /* 0x000fe200078e0018 */
[----:B------:R-:W-:-:S02]  /*18670*/  MOV R0, 0x1c1f ;  /* 0x00001c1f00007802 */ /* 0x000fc40000000f00 */
[----:B------:R-:W-:Y:S02]  /*18680*/  MOV R2, 0x186a0 ;  /* 0x000186a000027802 */ /* 0x000fe40000000f00 */
[----:B------:R-:W-:Y:S05]  /*18690*/  CALL.REL.NOINC `($__internal_31_$__cuda_sm70_shflsync_idx_p) ;  /* 0x00000b3000007944 */ /* 0x000fea0003c00000 */
[----:B------:R-:W-:Y:S05]  /*186a0*/  BRA `(.L_x_1775) ;  /* 0xffffcdf000007947 */ /* 0x000fea000383ffff */
.L_x_1717:
[----:B------:R-:W-:Y:S01]  /*186b0*/  IMAD.MOV.U32 R5, RZ, RZ, R17 ;  /* 0x000000ffff057224 */ /* 0x000fe200078e0011 */
[----:B-12---:R-:W-:Y:S01]  /*186c0*/  MOV R3, 0x2 ;  /* 0x0000000200037802 */ /* 0x006fe20000000f00 */
[----:B----4-:R-:W-:Y:S01]  /*186d0*/  IMAD.MOV.U32 R0, RZ, RZ, 0x1c1f ;  /* 0x00001c1fff007424 */ /* 0x010fe200078e00ff */
[----:B------:R-:W-:Y:S02]  /*186e0*/  MOV R2, 0x18700 ;  /* 0x0001870000027802 */ /* 0x000fe40000000f00 */
[----:B---3--:R-:W-:Y:S05]  /*186f0*/  CALL.REL.NOINC `($__internal_31_$__cuda_sm70_shflsync_idx_p) ;  /* 0x00000ad000007944 */ /* 0x008fea0003c00000 */
[----:B------:R-:W-:Y:S01]  /*18700*/  MOV R4, R0 ;  /* 0x0000000000047202 */ /* 0x000fe20000000f00 */
[----:B------:R-:W-:Y:S05]  /*18710*/  BRA `(.L_x_1776) ;  /* 0xffffd0e000007947 */ /* 0x000fea000383ffff */
.L_x_1718:
[----:B------:R-:W-:Y:S01]  /*18720*/  IMAD.MOV.U32 R5, RZ, RZ, R24 ;  /* 0x000000ffff057224 */ /* 0x000fe200078e0018 */
[----:B--2---:R-:W-:Y:S01]  /*18730*/  MOV R3, 0x2 ;  /* 0x0000000200037802 */ /* 0x004fe20000000f00 */
[----:B----4-:R-:W-:Y:S01]  /*18740*/  IMAD.MOV.U32 R0, RZ, RZ, 0x1c1f ;  /* 0x00001c1fff007424 */ /* 0x010fe200078e00ff */
[----:B------:R-:W-:Y:S02]  /*18750*/  MOV R2, 0x18770 ;  /* 0x0001877000027802 */ /* 0x000fe40000000f00 */
[----:B-1-3--:R-:W-:Y:S05]  /*18760*/  CALL.REL.NOINC `($__internal_31_$__cuda_sm70_shflsync_idx_p) ;  /* 0x00000a6000007944 */ /* 0x00afea0003c00000 */
[----:B------:R-:W-:Y:S05]  /*18770*/  BRA `(.L_x_1777) ;  /* 0xffffd0a000007947 */ /* 0x000fea000383ffff */
.L_x_1721:
[----:B------:R-:W-:Y:S01]  /*18780*/  IMAD.MOV.U32 R5, RZ, RZ, R17 ;  /* 0x000000ffff057224 */ /* 0x000fe200078e0011 */
[----:B--2---:R-:W-:Y:S01]  /*18790*/  MOV R3, 0x3 ;  /* 0x0000000300037802 */ /* 0x004fe20000000f00 */
[----:B-1----:R-:W-:Y:S01]  /*187a0*/  IMAD.MOV.U32 R0, RZ, RZ, 0x1c1f ;  /* 0x00001c1fff007424 */ /* 0x002fe200078e00ff */
[----:B------:R-:W-:-:S02]  /*187b0*/  MOV R2, 0x187d0 ;  /* 0x000187d000027802 */ /* 0x000fc40000000f00 */
[----:B---34-:R-:W-:Y:S05]  /*187c0*/  CALL.REL.NOINC `($__internal_31_$__cuda_sm70_shflsync_idx_p) ;  /* 0x00000a0000007944 */ /* 0x018fea0003c00000 */
[----:B------:R-:W-:Y:S01]  /*187d0*/  IMAD.MOV.U32 R4, RZ, RZ, R0 ;  /* 0x000000ffff047224 */ /* 0x000fe200078e0000 */
[----:B------:R-:W-:Y:S01]  /*187e0*/  MOV R3, 0x3 ;  /* 0x0000000300037802 */ /* 0x000fe20000000f00 */
[----:B------:R-:W-:Y:S01]  /*187f0*/  IMAD.MOV.U32 R5, RZ, RZ, R24 ;  /* 0x000000ffff057224 */ /* 0x000fe200078e0018 */
[----:B------:R-:W-:-:S02]  /*18800*/  MOV R0, 0x1c1f ;  /* 0x00001c1f00007802 */ /* 0x000fc40000000f00 */
[----:B------:R-:W-:Y:S02]  /*18810*/  MOV R2, 0x18830 ;  /* 0x0001883000027802 */ /* 0x000fe40000000f00 */
[----:B------:R-:W-:Y:S05]  /*18820*/  CALL.REL.NOINC `($__internal_31_$__cuda_sm70_shflsync_idx_p) ;  /* 0x000009a000007944 */ /* 0x000fea0003c00000 */
[----:B------:R-:W-:Y:S05]  /*18830*/  BRA `(.L_x_1778) ;  /* 0xffffd37000007947 */ /* 0x000fea000383ffff */
.L_x_1725:
[----:B------:R-:W-:Y:S01]  /*18840*/  IMAD.MOV.U32 R5, RZ, RZ, R9 ;  /* 0x000000ffff057224 */ /* 0x000fe200078e0009 */
[----:B------:R-:W-:Y:S01]  /*18850*/  MOV R3, RZ ;  /* 0x000000ff00037202 */ /* 0x000fe20000000f00 */
[----:B------:R-:W-:Y:S01]  /*18860*/  IMAD.MOV.U32 R0, RZ, RZ, 0x1c1f ;  /* 0x00001c1fff007424 */ /* 0x000fe200078e00ff */
[----:B------:R-:W-:Y:S02]  /*18870*/  MOV R2, 0x18890 ;  /* 0x0001889000027802 */ /* 0x000fe40000000f00 */
[----:B------:R-:W-:Y:S05]  /*18880*/  CALL.REL.NOINC `($__internal_31_$__cuda_sm70_shflsync_idx_p) ;  /* 0x0000094000007944 */ /* 0x000fea0003c00000 */
[----:B------:R-:W-:Y:S01]  /*18890*/  MOV R8, R0 ;  /* 0x0000000000087202 */ /* 0x000fe20000000f00 */
[----:B------:R-:W-:Y:S05]  /*188a0*/  BRA `(.L_x_1779) ;  /* 0xffffddf000007947 */ /* 0x000fea000383ffff */
.L_x_1726:
[----:B------:R-:W-:Y:S01]  /*188b0*/  IMAD.MOV.U32 R5, RZ, RZ, R12 ;  /* 0x000000ffff057224 */ /* 0x000fe200078e000c */
[----:B------:R-:W-:Y:S01]  /*188c0*/  MOV R3, RZ ;  /* 0x000000ff00037202 */ /* 0x000fe20000000f00 */
[----:B------:R-:W-:Y:S01]  /*188d0*/  IMAD.MOV.U32 R0, RZ, RZ, 0x1c1f ;  /* 0x00001c1fff007424 */ /* 0x000fe200078e00ff */
[----:B------:R-:W-:Y:S02]  /*188e0*/  MOV R2, 0x18900 ;  /* 0x0001890000027802 */ /* 0x000fe40000000f00 */
[----:B-12---:R-:W-:Y:S05]  /*188f0*/  CALL.REL.NOINC `($__internal_31_$__cuda_sm70_shflsync_idx_p) ;  /* 0x000008d000007944 */ /* 0x006fea0003c00000 */
[----:B------:R-:W-:Y:S05]  /*18900*/  BRA `(.L_x_1780) ;  /* 0xffffddb000007947 */ /* 0x000fea000383ffff */
.L_x_1729:
[----:B--2---:R-:W-:Y:S01]  /*18910*/  IMAD.MOV.U32 R5, RZ, RZ, R9 ;  /* 0x000000ffff057224 */ /* 0x004fe200078e0009 */
[----:B------:R-:W-:Y:S01]  /*18920*/  MOV R3, 0x1 ;  /* 0x0000000100037802 */ /* 0x000fe20000000f00 */
        /* <DEDUP_REMOVED lines=10> */
.L_x_1732:
[----:B-1----:R-:W-:Y:S01]  /*189d0*/  IMAD.MOV.U32 R5, RZ, RZ, R9 ;  /* 0x000000ffff057224 */ /* 0x002fe200078e0009 */
[----:B------:R-:W-:Y:S01]  /*189e0*/  MOV R3, 0x2 ;  /* 0x0000000200037802 */ /* 0x000fe20000000f00 */
[----:B----4-:R-:W-:Y:S01]  /*189f0*/  IMAD.MOV.U32 R0, RZ, RZ, 0x1c1f ;  /* 0x00001c1fff007424 */ /* 0x010fe200078e00ff */
[----:B------:R-:W-:Y:S02]  /*18a00*/  MOV R2, 0x18a20 ;  /* 0x00018a2000027802 */ /* 0x000fe40000000f00 */
[----:B--23--:R-:W-:Y:S05]  /*18a10*/  CALL.REL.NOINC `($__internal_31_$__cuda_sm70_shflsync_idx_p) ;  /* 0x000007b000007944 */ /* 0x00cfea0003c00000 */
[----:B------:R-:W-:Y:S01]  /*18a20*/  MOV R8, R0 ;  /* 0x0000000000087202 */ /* 0x000fe20000000f00 */
[----:B------:R-:W-:Y:S05]  /*18a30*/  BRA `(.L_x_1782) ;  /* 0xffffdf3000007947 */ /* 0x000fea000383ffff */
.L_x_1733:
[----:B------:R-:W-:Y:S01]  /*18a40*/  IMAD.MOV.U32 R5, RZ, RZ, R12 ;  /* 0x000000ffff057224 */ /* 0x000fe200078e000c */
[----:B------:R-:W-:Y:S01]  /*18a50*/  MOV R3, 0x2 ;  /* 0x0000000200037802 */ /* 0x000fe20000000f00 */
[----:B----4-:R-:W-:Y:S01]  /*18a60*/  IMAD.MOV.U32 R0, RZ, RZ, 0x1c1f ;  /* 0x00001c1fff007424 */ /* 0x010fe200078e00ff */
[----:B------:R-:W-:Y:S02]  /*18a70*/  MOV R2, 0x18a90 ;  /* 0x00018a9000027802 */ /* 0x000fe40000000f00 */
[----:B-123--:R-:W-:Y:S05]  /*18a80*/  CALL.REL.NOINC `($__internal_31_$__cuda_sm70_shflsync_idx_p) ;  /* 0x0000074000007944 */ /* 0x00efea0003c00000 */
[----:B------:R-:W-:Y:S05]  /*18a90*/  BRA `(.L_x_1783) ;  /* 0xffffdef000007947 */ /* 0x000fea000383ffff */
.L_x_1736:
[----:B-1----:R-:W-:Y:S01]  /*18aa0*/  IMAD.MOV.U32 R5, RZ, RZ, R9 ;  /* 0x000000ffff057224 */ /* 0x002fe200078e0009 */
[----:B------:R-:W-:Y:S01]  /*18ab0*/  MOV R3, 0x3 ;  /* 0x0000000300037802 */ /* 0x000fe20000000f00 */
        /* <DEDUP_REMOVED lines=10> */
.L_x_1738:
[----:B------:R-:W-:Y:S01]  /*18b60*/  IMAD.MOV.U32 R5, RZ, RZ, R78 ;  /* 0x000000ffff057224 */ /* 0x000fe200078e004e */
[----:B------:R-:W-:Y:S01]  /*18b70*/  MOV R3, RZ ;  /* 0x000000ff00037202 */ /* 0x000fe20000000f00 */
[----:B------:R-:W-:Y:S01]  /*18b80*/  IMAD.MOV.U32 R0, RZ, RZ, 0x1f ;  /* 0x0000001fff007424 */ /* 0x000fe200078e00ff */
[----:B------:R-:W-:Y:S02]  /*18b90*/  MOV R2, 0x18bb0 ;  /* 0x00018bb000027802 */ /* 0x000fe40000000f00 */
[----:B--2---:R-:W-:Y:S05]  /*18ba0*/  CALL.REL.NOINC `($__internal_31_$__cuda_sm70_shflsync_idx_p) ;  /* 0x0000062000007944 */ /* 0x004fea0003c00000 */
[----:B------:R-:W-:Y:S01]  /*18bb0*/  MOV R9, R0 ;  /* 0x0000000000097202 */ /* 0x000fe20000000f00 */
[----:B------:R-:W-:Y:S05]  /*18bc0*/  BRA `(.L_x_1785) ;  /* 0xffffe13000007947 */ /* 0x000fea000383ffff */
.L_x_1739:
[----:B------:R-:W-:Y:S01]  /*18bd0*/  IMAD.MOV.U32 R5, RZ, RZ, R78 ;  /* 0x000000ffff057224 */ /* 0x000fe200078e004e */
[----:B------:R-:W-:Y:S01]  /*18be0*/  MOV R3, 0x1 ;  /* 0x0000000100037802 */ /* 0x000fe20000000f00 */
[----:B------:R-:W-:Y:S01]  /*18bf0*/  IMAD.MOV.U32 R0, RZ, RZ, 0x1f ;  /* 0x0000001fff007424 */ /* 0x000fe200078e00ff */
[----:B------:R-:W-:Y:S02]  /*18c00*/  MOV R2, 0x18c20 ;  /* 0x00018c2000027802 */ /* 0x000fe40000000f00 */
[----:B-12---:R-:W-:Y:S05]  /*18c10*/  CALL.REL.NOINC `($__internal_31_$__cuda_sm70_shflsync_idx_p) ;  /* 0x000005b000007944 */ /* 0x006fea0003c00000 */
[----:B------:R-:W-:Y:S01]  /*18c20*/  MOV R8, R0 ;  /* 0x0000000000087202 */ /* 0x000fe20000000f00 */
[----:B------:R-:W-:Y:S05]  /*18c30*/  BRA `(.L_x_1786) ;  /* 0xffffe0e000007947 */ /* 0x000fea000383ffff */
.L_x_1740:
[----:B------:R-:W-:Y:S02]  /*18c40*/  MOV R2, 0x1 ;  /* 0x0000000100027802 */ /* 0x000fe40000000f00 */
[----:B------:R-:W-:-:S02]  /*18c50*/  MOV R3, 0x18c70 ;  /* 0x00018c7000037802 */ /* 0x000fc40000000f00 */
[----:B-1234-:R-:W-:Y:S05]  /*18c60*/  CALL.REL.NOINC `($__internal_32_$__cuda_sm70_shflsync_up_p) ;  /* 0x000005b000007944 */ /* 0x01efea0003c00000 */
[----:B------:R-:W-:Y:S05]  /*18c70*/  BRA `(.L_x_1787) ;  /* 0xffffe1d000007947 */ /* 0x000fea000383ffff */
.L_x_1741:
[----:B------:R-:W-:Y:S02]  /*18c80*/  MOV R2, 0x2 ;  /* 0x0000000200027802 */ /* 0x000fe40000000f00 */
[----:B------:R-:W-:-:S02]  /*18c90*/  MOV R3, 0x18cb0 ;  /* 0x00018cb000037802 */ /* 0x000fc40000000f00 */
[----:B--2-4-:R-:W-:Y:S05]  /*18ca0*/  CALL.REL.NOINC `($__internal_32_$__cuda_sm70_shflsync_up_p) ;  /* 0x0000057000007944 */ /* 0x014fea0003c00000 */
        /* <DEDUP_REMOVED lines=23> */
.L_x_1745:
[----:B------:R-:W-:Y:S02]  /*18e20*/  MOV R2, 0x1 ;  /* 0x0000000100027802 */ /* 0x000fe40000000f00 */
[----:B------:R-:W-:Y:S02]  /*18e30*/  MOV R3, 0x18e50 ;  /* 0x00018e5000037802 */ /* 0x000fe40000000f00 */
[----:B------:R-:W-:Y:S05]  /*18e40*/  CALL.REL.NOINC `($__internal_32_$__cuda_sm70_shflsync_up_p) ;  /* 0x000003d000007944 */ /* 0x000fea0003c00000 */
[----:B------:R-:W-:Y:S01]  /*18e50*/  MOV R2, R4 ;  /* 0x0000000400027202 */ /* 0x000fe20000000f00 */
[----:B------:R-:W-:Y:S05]  /*18e60*/  BRA `(.L_x_1789) ;  /* 0xffffe24000007947 */ /* 0x000fea000383ffff */
.L_x_1746:
        /* <DEDUP_REMOVED lines=26> */
.L_x_1748:
[----:B------:R-:W-:Y:S02]  /*19010*/  SEL R0, RZ, 0x1, P0 ;  /* 0x00000001ff007807 */ /* 0x000fe40000000000 */
[----:B------:R-:W-:Y:S02]  /*19020*/  MOV R2, 0x19040 ;  /* 0x0001904000027802 */ /* 0x000fe40000000f00 */
[----:B-1----:R-:W-:Y:S05]  /*19030*/  CALL.REL.NOINC `($__internal_33_$__cuda_sm70_votesync_ballot) ;  /* 0x0000025000007944 */ /* 0x002fea0003c00000 */
[----:B------:R-:W-:Y:S01]  /*19040*/  MOV R11, R0 ;  /* 0x00000000000b7202 */ /* 0x000fe20000000f00 */
[----:B------:R-:W-:Y:S05]  /*19050*/  BRA `(.L_x_1791) ;  /* 0xffffe1e000007947 */ /* 0x000fea000383ffff */
.L_x_1749:
[----:B------:R-:W-:Y:S01]  /*19060*/  IMAD.MOV.U32 R5, RZ, RZ, R6 ;  /* 0x000000ffff057224 */ /* 0x000fe200078e0006 */
[----:B---3--:R-:W-:Y:S01]  /*19070*/  MOV R3, R10 ;  /* 0x0000000a00037202 */ /* 0x008fe20000000f00 */
[----:B------:R-:W-:Y:S01]  /*19080*/  IMAD.MOV.U32 R0, RZ, RZ, 0x1f ;  /* 0x0000001fff007424 */ /* 0x000fe200078e00ff */
[----:B------:R-:W-:Y:S02]  /*19090*/  MOV R2, 0x190b0 ;  /* 0x000190b000027802 */ /* 0x000fe40000000f00 */
[----:B-12---:R-:W-:Y:S05]  /*190a0*/  CALL.REL.NOINC `($__internal_31_$__cuda_sm70_shflsync_idx_p) ;  /* 0x0000012000007944 */ /* 0x006fea0003c00000 */
[----:B------:R-:W-:Y:S01]  /*190b0*/  IMAD.MOV.U32 R8, RZ, RZ, R0 ;  /* 0x000000ffff087224 */ /* 0x000fe200078e0000 */
[----:B------:R-:W-:Y:S01]  /*190c0*/  MOV R3, R10 ;  /* 0x0000000a00037202 */ /* 0x000fe20000000f00 */
[----:B------:R-:W-:Y:S01]  /*190d0*/  IMAD.MOV.U32 R5, RZ, RZ, R7 ;  /* 0x000000ffff057224 */ /* 0x000fe200078e0007 */
[----:B------:R-:W-:Y:S02]  /*190e0*/  MOV R0, 0x1f ;  /* 0x0000001f00007802 */ /* 0x000fe40000000f00 */
[----:B------:R-:W-:-:S02]  /*190f0*/  MOV R2, 0x19110 ;  /* 0x0001911000027802 */ /* 0x000fc40000000f00 */
[----:B------:R-:W-:Y:S05]  /*19100*/  CALL.REL.NOINC `($__internal_31_$__cuda_sm70_shflsync_idx_p) ;  /* 0x000000c000007944 */ /* 0x000fea0003c00000 */
[----:B------:R-:W-:Y:S01]  /*19110*/  MOV R7, R0 ;  /* 0x0000000000077202 */ /* 0x000fe20000000f00 */
[----:B------:R-:W-:Y:S05]  /*19120*/  BRA `(.L_x_1792) ;  /* 0xffffe15000007947 */ /* 0x000fea000383ffff */
.L_x_1752:
[----:B------:R-:W-:Y:S01]  /*19130*/  IMAD.MOV.U32 R5, RZ, RZ, R4 ;  /* 0x000000ffff057224 */ /* 0x000fe200078e0004 */
[----:B------:R-:W-:-:S02]  /*19140*/  MOV R0, 0x1f ;  /* 0x0000001f00007802 */ /* 0x000fc40000000f00 */
[----:B------:R-:W-:Y:S02]  /*19150*/  MOV R2, 0x19170 ;  /* 0x0001917000027802 */ /* 0x000fe40000000f00 */
[----:B-1234-:R-:W-:Y:S05]  /*19160*/  CALL.REL.NOINC `($__internal_31_$__cuda_sm70_shflsync_idx_p) ;  /* 0x0000006000007944 */ /* 0x01efea0003c00000 */
[----:B------:R-:W-:Y:S01]  /*19170*/  MOV R13, R0 ;  /* 0x00000000000d7202 */ /* 0x000fe20000000f00 */
[----:B------:R-:W-:Y:S05]  /*19180*/  BRA `(.L_x_1751) ;  /* 0xffffe15000007947 */ /* 0x000fea000383ffff */
        .weak           $__internal_30_$__cuda_sm70_shflsync_bfly_p
        .type           $__internal_30_$__cuda_sm70_shflsync_bfly_p,@function
        .size           $__internal_30_$__cuda_sm70_shflsync_bfly_p,($__internal_31_$__cuda_sm70_shflsync_idx_p - $__internal_30_$__cuda_sm70_shflsync_bfly_p)
$__internal_30_$__cuda_sm70_shflsync_bfly_p:
[----:B------:R-:W-:Y:S04]  /*19190*/  WARPSYNC R8 ;  /* 0x0000000800007348 */ /* 0x000fe80003800000 */
[----:B------:R1:W2:Y:S02]  /*191a0*/  SHFL.BFLY PT, R0, R0, R3, R9 ;  /* 0x0c00000300007389 */ /* 0x0002a400000e0009 */
[----:B-1----:R-:W-:-:S04]  /*191b0*/  MOV R3, 0x0 ;  /* 0x0000000000037802 */ /* 0x002fc80000000f00 */
[----:B--2---:R-:W-:Y:S05]  /*191c0*/  RET.REL.NODEC R2 `(_ZN7cutlass13device_kernelIN5flash19enable_sm80_to_sm89INS1_16FlashAttnFwdSm80INS1_25CollectiveMainloopFwdSm80ILi4ELi1ELb0EN4cute5tupleIJNS5_1CILi128EEENS7_ILi48EEENS7_ILi96EEEEEELi96ENS_6half_tEfNS_4arch4Sm80ELb0ELb0ELb0ELb1ELb0ELb1ELb1ELb1EEENS1_21CollectiveEpilogueFwdINS6_IJS8_SA_S9_EEENS6_IJNS7_ILi1EEESI_SI_EEESC_SE_Li128ELb1ELb1ELb1ELb0EEENS1_36VarlenDynamicPersistentTileSchedulerILi128ELi48ELi128ELi128ELb1ELb1ELb0ELb0ELb1ELb1EEEEEEEEEvNT_6ParamsE) ;  /* 0xfffe6e3002007950 */ /* 0x004fea0003c3ffff */
        .weak           $__internal_31_$__cuda_sm70_shflsync_idx_p
        .type           $__internal_31_$__cuda_sm70_shflsync_idx_p,@function
        .size           $__internal_31_$__cuda_sm70_shflsync_idx_p,($__internal_32_$__cuda_sm70_shflsync_up_p - $__internal_31_$__cuda_sm70_shflsync_idx_p)
$__internal_31_$__cuda_sm70_shflsync_idx_p:
[----:B------:R-:W-:-:S04]  /*191d0*/  MOV R79, 0xffffffff ;  /* 0xffffffff004f7802 */ /* 0x000fc80000000f00 */
[----:B------:R-:W-:Y:S04]  /*191e0*/  WARPSYNC R79 ;  /* 0x0000004f00007348 */ /* 0x000fe80003800000 */
[----:B------:R1:W2:Y:S02]  /*191f0*/  SHFL.IDX PT, R0, R5, R3, R0 ;  /* 0x0000000305007389 */ /* 0x0002a400000e0000 */
[----:B-1----:R-:W-:-:S04]  /*19200*/  MOV R3, 0x0 ;  /* 0x0000000000037802 */ /* 0x002fc80000000f00 */
[----:B--2---:R-:W-:Y:S05]  /*19210*/  RET.REL.NODEC R2 `(_ZN7cutlass13device_kernelIN5flash19enable_sm80_to_sm89INS1_16FlashAttnFwdSm80INS1_25CollectiveMainloopFwdSm80ILi4ELi1ELb0EN4cute5tupleIJNS5_1CILi128EEENS7_ILi48EEENS7_ILi96EEEEEELi96ENS_6half_tEfNS_4arch4Sm80ELb0ELb0ELb0ELb1ELb0ELb1ELb1ELb1EEENS1_21CollectiveEpilogueFwdINS6_IJS8_SA_S9_EEENS6_IJNS7_ILi1EEESI_SI_EEESC_SE_Li128ELb1ELb1ELb1ELb0EEENS1_36VarlenDynamicPersistentTileSchedulerILi128ELi48ELi128ELi128ELb1ELb1ELb0ELb0ELb1ELb1EEEEEEEEEvNT_6ParamsE) ;  /* 0xfffe6de002007950 */ /* 0x004fea0003c3ffff */
        .weak           $__internal_32_$__cuda_sm70_shflsync_up_p
        .type           $__internal_32_$__cuda_sm70_shflsync_up_p,@function
        .size           $__internal_32_$__cuda_sm70_shflsync_up_p,($__internal_33_$__cuda_sm70_votesync_ballot - $__internal_32_$__cuda_sm70_shflsync_up_p)
$__internal_32_$__cuda_sm70_shflsync_up_p:
[----:B------:R-:W-:Y:S02]  /*19220*/  IMAD.MOV.U32 R4, RZ, RZ, RZ ;  /* 0x000000ffff047224 */ /* 0x000fe400078e00ff */
[----:B------:R-:W-:-:S04]  /*19230*/  IMAD.MOV.U32 R10, RZ, RZ, -0x1 ;  /* 0xffffffffff0a7424 */ /* 0x000fc800078e00ff */
[----:B------:R-:W-:Y:S04]  /*19240*/  WARPSYNC R10 ;  /* 0x0000000a00007348 */ /* 0x000fe80003800000 */
[----:B------:R1:W2:Y:S02]  /*19250*/  SHFL.UP PT, R4, R0, R2, R4 ;  /* 0x0400000200047389 */ /* 0x0002a400000e0004 */
[----:B-1----:R-:W-:Y:S02]  /*19260*/  MOV R2, R3 ;  /* 0x0000000300027202 */ /* 0x002fe40000000f00 */
[----:B------:R-:W-:-:S04]  /*19270*/  MOV R3, 0x0 ;  /* 0x0000000000037802 */ /* 0x000fc80000000f00 */
[----:B--2---:R-:W-:Y:S05]  /*19280*/  RET.REL.NODEC R2 `(_ZN7cutlass13device_kernelIN5flash19enable_sm80_to_sm89INS1_16FlashAttnFwdSm80INS1_25CollectiveMainloopFwdSm80ILi4ELi1ELb0EN4cute5tupleIJNS5_1CILi128EEENS7_ILi48EEENS7_ILi96EEEEEELi96ENS_6half_tEfNS_4arch4Sm80ELb0ELb0ELb0ELb1ELb0ELb1ELb1ELb1EEENS1_21CollectiveEpilogueFwdINS6_IJS8_SA_S9_EEENS6_IJNS7_ILi1EEESI_SI_EEESC_SE_Li128ELb1ELb1ELb1ELb0EEENS1_36VarlenDynamicPersistentTileSchedulerILi128ELi48ELi128ELi128ELb1ELb1ELb0ELb0ELb1ELb1EEEEEEEEEvNT_6ParamsE) ;  /* 0xfffe6d7002007950 */ /* 0x004fea0003c3ffff */
        .weak           $__internal_33_$__cuda_sm70_votesync_ballot
        .type           $__internal_33_$__cuda_sm70_votesync_ballot,@function
        .size           $__internal_33_$__cuda_sm70_votesync_ballot,(.L_x_2889 - $__internal_33_$__cuda_sm70_votesync_ballot)
$__internal_33_$__cuda_sm70_votesync_ballot:
[----:B------:R-:W-:Y:S01]  /*19290*/  ISETP.NE.U32.AND P0, PT, R0, 0x1, PT ;  /* 0x000000010000780c */ /* 0x000fe20003f05070 */
[----:B------:R-:W-:-:S04]  /*192a0*/  IMAD.MOV.U32 R3, RZ, RZ, -0x1 ;  /* 0xffffffffff037424 */ /* 0x000fc800078e00ff */
[----:B------:R-:W-:Y:S08]  /*192b0*/  WARPSYNC R3 ;  /* 0x0000000300007348 */ /* 0x000ff00003800000 */
[----:B------:R-:W-:-:S04]  /*192c0*/  VOTE.ANY R0, PT, !P0 ;  /* 0x0000000000007806 */ /* 0x000fc800040e0100 */
[----:B------:R-:W-:Y:S01]  /*192d0*/  LOP3.LUT R0, R0, R3, RZ, 0xc0, !PT ;  /* 0x0000000300007212 */ /* 0x000fe200078ec0ff */
[----:B------:R-:W-:-:S04]  /*192e0*/  IMAD.MOV.U32 R3, RZ, RZ, 0x0 ;  /* 0x00000000ff037424 */ /* 0x000fc800078e00ff */
[----:B------:R-:W-:Y:S05]  /*192f0*/  RET.REL.NODEC R2 `(_ZN7cutlass13device_kernelIN5flash19enable_sm80_to_sm89INS1_16FlashAttnFwdSm80INS1_25CollectiveMainloopFwdSm80ILi4ELi1ELb0EN4cute5tupleIJNS5_1CILi128EEENS7_ILi48EEENS7_ILi96EEEEEELi96ENS_6half_tEfNS_4arch4Sm80ELb0ELb0ELb0ELb1ELb0ELb1ELb1ELb1EEENS1_21CollectiveEpilogueFwdINS6_IJS8_SA_S9_EEENS6_IJNS7_ILi1EEESI_SI_EEESC_SE_Li128ELb1ELb1ELb1ELb0EEENS1_36VarlenDynamicPersistentTileSchedulerILi128ELi48ELi128ELi128ELb1ELb1ELb0ELb0ELb1ELb1EEEEEEEEEvNT_6ParamsE) ;  /* 0xfffe6d0002007950 */ /* 0x000fea0003c3ffff */
.L_x_1793:
        /* <DEDUP_REMOVED lines=16> */
.L_x_2889:


//--------------------- .text._ZN7cutlass13device_kernelIN5flash19enable_sm80_to_sm89INS1_16FlashAttnFwdSm80INS1_25CollectiveMainloopFwdSm80ILi4ELi1ELb0EN4cute5tupleIJNS5_1CILi128EEENS7_ILi48EEENS7_ILi96EEEEEELi96ENS_6half_tEfNS_4arch4Sm80ELb0ELb1ELb0ELb0ELb0ELb0ELb1ELb1EEENS1_21CollectiveEpilogueFwdINS6_IJS8_SA_S9_EEENS6_IJNS7_ILi1EEESI_SI_EEESC_SE_Li128ELb0ELb1ELb1ELb0EEENS1_19SingleTileSchedulerILb0ELb1ELb1ELi128EEEEEEEEEvNT_6ParamsE --------------------------
	.section	.text._ZN7cutlass13device_kernelIN5flash19enable_sm80_to_sm89INS1_16FlashAttnFwdSm80INS1_25CollectiveMainloopFwdSm80ILi4ELi1ELb0EN4cute5tupleIJNS5_1CILi128EEENS7_ILi48EEENS7_ILi96EEEEEELi96ENS_6half_tEfNS_4arch4Sm80ELb0ELb1ELb0ELb0ELb0ELb0ELb1ELb1EEENS1_21CollectiveEpilogueFwdINS6_IJS8_SA_S9_EEENS6_IJNS7_ILi1EEESI_SI_EEESC_SE_Li128ELb0ELb1ELb1ELb0EEENS1_19SingleTileSchedulerILb0ELb1ELb1ELi128EEEEEEEEEvNT_6ParamsE,"ax",@progbits
	.sectioninfo	@"SHI_REGISTERS=255"
	.align	128
.text._ZN7cutlass13device_kernelIN5flash19enable_sm80_to_sm89INS1_16FlashAttnFwdSm80INS1_25CollectiveMainloopFwdSm80ILi4ELi1ELb0EN4cute5tupleIJNS5_1CILi128EEENS7_ILi48EEENS7_ILi96EEEEEELi96ENS_6half_tEfNS_4arch4Sm80ELb0ELb1ELb0ELb0ELb0ELb0ELb1ELb1EEENS1_21CollectiveEpilogueFwdINS6_IJS8_SA_S9_EEENS6_IJNS7_ILi1EEESI_SI_EEESC_SE_Li128ELb0ELb1ELb1ELb0EEENS1_19SingleTileSchedulerILb0ELb1ELb1ELi128EEEEEEEEEvNT_6ParamsE:
        .type           _ZN7cutlass13device_kernelIN5flash19enable_sm80_to_sm89INS1_16FlashAttnFwdSm80INS1_25CollectiveMainloopFwdSm80ILi4ELi1ELb0EN4cute5tupleIJNS5_1CILi128EEENS7_ILi48EEENS7_ILi96EEEEEELi96ENS_6half_tEfNS_4arch4Sm80ELb0ELb1ELb0ELb0ELb0ELb0ELb1ELb1EEENS1_21CollectiveEpilogueFwdINS6_IJS8_SA_S9_EEENS6_IJNS7_ILi1EEESI_SI_EEESC_SE_Li128ELb0ELb1ELb1ELb0EEENS1_19SingleTileSchedulerILb0ELb1ELb1ELi128EEEEEEEEEvNT_6ParamsE,@function
        .size           _ZN7cutlass13device_kernelIN5flash19enable_sm80_to_sm89INS1_16FlashAttnFwdSm80INS1_25CollectiveMainloopFwdSm80ILi4ELi1ELb0EN4cute5tupleIJNS5_1CILi128EEENS7_ILi48EEENS7_ILi96EEEEEELi96ENS_6half_tEfNS_4arch4Sm80ELb0ELb1ELb0ELb0ELb0ELb0ELb1ELb1EEENS1_21CollectiveEpilogueFwdINS6_IJS8_SA_S9_EEENS6_IJNS7_ILi1EEESI_SI_EEESC_SE_Li128ELb0ELb1ELb1ELb0EEENS1_19SingleTileSchedulerILb0ELb1ELb1ELi128EEEEEEEEEvNT_6ParamsE,(.L_x_2894 - _ZN7cutlass13device_kernelIN5flash19enable_sm80_to_sm89INS1_16FlashAttnFwdSm80INS1_25CollectiveMainloopFwdSm80ILi4ELi1ELb0EN4cute5tupleIJNS5_1CILi128EEENS7_ILi48EEENS7_ILi96EEEEEELi96ENS_6half_tEfNS_4arch4Sm80ELb0ELb1ELb0ELb0ELb0ELb0ELb1ELb1EEENS1_21CollectiveEpilogueFwdINS6_IJS8_SA_S9_EEENS6_IJNS7_ILi1EEESI_SI_EEESC_SE_Li128ELb0ELb1ELb1ELb0EEENS1_19SingleTileSchedulerILb0ELb1ELb1ELi128EEEEEEEEEvNT_6ParamsE)
        .other          _ZN7cutlass13device_kernelIN5flash19enable_sm80_to_sm89INS1_16FlashAttnFwdSm80INS1_25CollectiveMainloopFwdSm80ILi4ELi1ELb0EN4cute5tupleIJNS5_1CILi128EEENS7_ILi48EEENS7_ILi96EEEEEELi96ENS_6half_tEfNS_4arch4Sm80ELb0ELb1ELb0ELb0ELb0ELb0ELb1ELb1EEENS1_21CollectiveEpilogueFwdINS6_IJS8_SA_S9_EEENS6_IJNS7_ILi1EEESI_SI_EEESC_SE_Li128ELb0ELb1ELb1ELb0EEENS1_19SingleTileSchedulerILb0ELb1ELb1ELi128EEEEEEEEEvNT_6ParamsE,@"STO_CUDA_ENTRY STV_DEFAULT"
_ZN7cutlass13device_kernelIN5flash19enable_sm80_to_sm89INS1_16FlashAttnFwdSm80INS1_25CollectiveMainloopFwdSm80ILi4ELi1ELb0EN4cute5tupleIJNS5_1CILi128EEENS7_ILi48EEENS7_ILi96EEEEEELi96ENS_6half_tEfNS_4arch4Sm80ELb0ELb1ELb0ELb0ELb0ELb0ELb1ELb1EEENS1_21CollectiveEpilogueFwdINS6_IJS8_SA_S9_EEENS6_IJNS7_ILi1EEESI_SI_EEESC_SE_Li128ELb0ELb1ELb1ELb0EEENS1_19SingleTileSchedulerILb0ELb1ELb1ELi128EEEEEEEEEvNT_6ParamsE:
        /* <DEDUP_REMOVED lines=17> */
.L_x_1794:
[----:B---3--:R-:W-:Y:S02]  /*0110*/  ULDC.64 UR4, c[0x0][0x550] ;  /* 0x0001540000047ab9 */ /* 0x008fe40000000a00 */
[----:B------:R-:W-:Y:S02]  /*0120*/  UISETP.NE.AND UP0, UPT, UR4, 0x1, UPT ;  /* 0x000000010400788c */ /* 0x000fe4000bf05270 */
[----:B------:R-:W-:-:S02]  /*0130*/  UIMAD.WIDE.U32 UR10, UR6, UR5, URZ ;  /* 0x00000005060a72a5 */ /* 0x000fc4000f8e003f */
[----:B------:R-:W-:Y:S02]  /*0140*/  ULDC UR4, c[0x0][0x558] ;  /* 0x0001560000047ab9 */ /* 0x000fe40000000800 */
[----:B------:R-:W-:-:S05]  /*0150*/  UMOV UR9, UR6 ;  /* 0x0000000600097c82 */ /* 0x000fca0008000000 */
[----:B------:R-:W-:-:S03]  /*0160*/  @UP0 USHF.R.U32.HI UR9, URZ, UR4, UR11 ;  /* 0x000000043f090299 */ /* 0x000fc6000801160b */
.L_x_1795:
        /* <DEDUP_REMOVED lines=35> */
.L_x_1797:
[----:B------:R-:W-:Y:S02]  /*03a0*/  ULDC UR4, c[0x0][0x32c] ;  /* 0x0000cb0000047ab9 */ /* 0x000fe40000000800 */
[----:B------:R-:W-:-:S03]  /*03b0*/  UISETP.NE.AND UP0, UPT, UR10, UR4, UPT ;  /* 0x000000040a00728c */ /* 0x000fc6000bf05270 */
[----:B------:R-:W-:Y:S02]  /*03c0*/  ULDC.64 UR4, c[0x0][0x330] ;  /* 0x0000cc0000047ab9 */ /* 0x000fe40000000a00 */
[----:B------:R-:W-:-:S06]  /*03d0*/  UIMAD.WIDE.U32 UR10, UR7, UR4, URZ ;  /* 0x00000004070a72a5 */ /* 0x000fcc000f8e003f */
[----:B------:R-:W-:Y:S02]  /*03e0*/  @UP0 USHF.R.U32.HI UR7, URZ, UR5, UR11 ;  /* 0x000000053f070299 */ /* 0x000fe4000801160b */
.L_x_1798:
[----:B------:R-:W-:Y:S02]  /*03f0*/  ULDC UR4, c[0x0][0x32c] ;  /* 0x0000cb0000047ab9 */ /* 0x000fe40000000800 */
[----:B------:R-:W-:-:S04]  /*0400*/  UIMAD UR4, UR7, UR4, UR4 ;  /* 0x00000004070472a4 */ /* 0x000fc8000f8e0204 */
[----:B------:R-:W-:-:S04]  /*0410*/  UISETP.LT.AND UP0, UPT, UR6, UR4, UPT ;  /* 0x000000040600728c */ /* 0x000fc8000bf01270 */
[----:B------:R-:W-:-:S03]  /*0420*/  USEL UR6, UR6, UR4, UP0 ;  /* 0x0000000406067287 */ /* 0x000fc60008000000 */
.L_x_1796:
        /* <DEDUP_REMOVED lines=34> */
.L_x_1800:
[----:B------:R-:W-:-:S04]  /*0650*/  MOV R2, c[0x0][0x32c] ;  /* 0x0000cb0000027a02 */ /* 0x000fc80000000f00 */
[----:B------:R-:W-:-:S13]  /*0660*/  ISETP.NE.AND P0, PT, R2, 0x1, PT ;  /* 0x000000010200780c */ /* 0x000fda0003f05270 */
[----:B------:R-:W-:-:S05]  /*0670*/  @P0 IMAD.HI.U32 R2, R4, c[0x0][0x330], RZ ;  /* 0x0000cc0004020a27 */ /* 0x000fca00078e00ff */
[----:B------:R-:W-:-:S05]  /*0680*/  @P0 SHF.R.U32.HI R4, RZ, c[0x0][0x334], R2 ;  /* 0x0000cd00ff040a19 */ /* 0x000fca0000011602 */
.L_x_1801:
[----:B------:R-:W-:-:S05]  /*0690*/  IMAD R4, R4, c[0x0][0x32c], RZ ;  /* 0x0000cb0004047a24 */ /* 0x000fca00078e02ff */
[----:B------:R-:W-:-:S05]  /*06a0*/  IMNMX R3, R3, R4, !PT ;  /* 0x0000000403037217 */ /* 0x000fca0007800200 */
.L_x_1799:
        /* <DEDUP_REMOVED lines=39> */
.L_x_1802:
        /* <DEDUP_REMOVED lines=67> */
[CC--:B------:R-:W-:Y:S01]  /*0d50*/  LEA.HI R9, R96.reuse, R93.reuse, RZ, 0x2 ;  /* 0x0000005d60097211 */ /* 0x0c0fe200078f10ff */
        /* <DEDUP_REMOVED lines=11> */
[----:B------:R-:W-:Y:S01]  /*0e10*/  LEA.HI R8, R96, R93, RZ, 0x3 ;  /* 0x0000005d60087211 */ /* 0x000fe200078f18ff */
[--C-:B------:R-:W-:Y:S01]  /*0e20*/  IMAD R6, R97, 0x20, R232.reuse ;  /* 0x0000002061067824 */ /* 0x100fe200078e02e8 */
[----:B------:R-:W-:Y:S01]  /*0e30*/  SHF.R.S32.HI R13, RZ, 0x1f, R232 ;  /* 0x0000001fff0d7819 */ /* 0x000fe200000114e8 */
[----:B------:R-:W-:Y:S01]  /*0e40*/  IMAD R3, R7, c[0x0][0x1c0], RZ ;  /* 0x0000700007037a24 */ /* 0x000fe200078e02ff */
[----:B------:R-:W-:Y:S01]  /*0e50*/  SHF.R.S32.HI R4, RZ, 0x3, R8 ;  /* 0x00000003ff047819 */ /* 0x000fe20000011408 */
[----:B------:R-:W-:Y:S01]  /*0e60*/  IMAD.U32 R11, RZ, RZ, UR7 ;  /* 0x00000007ff0b7e24 */ /* 0x000fe2000f8e00ff */
[----:B------:R-:W-:Y:S01]  /*0e70*/  IADD3 R6, R6, UR13, RZ ;  /* 0x0000000d06067c10 */ /* 0x000fe2000fffe0ff */
[----:B------:R-:W-:Y:S01]  /*0e80*/  IMAD R15, R13, c[0x0][0x1e0], RZ ;  /* 0x000078000d0f7a24 */ /* 0x000fe200078e02ff */
[----:B------:R-:W-:Y:S01]  /*0e90*/  SHF.L.U32 R16, R97, 0x3, RZ ;  /* 0x0000000361107819 */ /* 0x000fe200000006ff */
[----:B------:R-:W-:Y:S01]  /*0ea0*/  IMAD R13, R13, c[0x0][0x208], RZ ;  /* 0x000082000d0d7a24 */ /* 0x000fe200078e02ff */
[----:B------:R-:W-:Y:S01]  /*0eb0*/  BSSY B0, `(.L_x_1804) ;  /* 0x0000073000007945 */ /* 0x000fe20003800000 */
[----:B------:R-:W-:Y:S01]  /*0ec0*/  @P2 IMAD.HI.U32 R2, R6, c[0x0][0x2c8], RZ ;  /* 0x0000b20006022a27 */ /* 0x000fe200078e00ff */
[----:B------:R-:W-:-:S02]  /*0ed0*/  SHF.R.S32.HI R17, RZ, 0x1f, R16 ;  /* 0x0000001fff117819 */ /* 0x000fc40000011410 */
[----:B------:R-:W-:Y:S01]  /*0ee0*/  ISETP.GE.AND P6, PT, R16, c[0x0][0x1d4], PT ;  /* 0x0000750010007a0c */ /* 0x000fe20003fc6270 */
[----:B------:R-:W-:Y:S01]  /*0ef0*/  IMAD.MOV.U32 R5, RZ, RZ, R6 ;  /* 0x000000ffff057224 */ /* 0x000fe200078e0006 */
[----:B------:R-:W-:Y:S01]  /*0f00*/  @P1 SHF.R.U32.HI R5, RZ, c[0x0][0x2cc], R2 ;  /* 0x0000b300ff051a19 */ /* 0x000fe20000011602 */
[----:B------:R-:W-:Y:S02]  /*0f10*/  IMAD R2, R0, c[0x0][0x1c4], R3 ;  /* 0x0000710000027a24 */ /* 0x000fe400078e0203 */
        /* <DEDUP_REMOVED lines=8> */
[----:B------:R-:W-:Y:S01]  /*0fa0*/  IMAD R14, R232, c[0x0][0x20c], R13 ;  /* 0x00008300e80e7a24 */ /* 0x000fe200078e020d */
[----:B------:R-:W-:Y:S01]  /*0fb0*/  LOP3.LUT R15, R3, 0x18, R16, 0xf8, !PT ;  /* 0x00000018030f7812 */ /* 0x000fe200078ef810 */
[----:B------:R-:W-:Y:S01]  /*0fc0*/  IMAD.WIDE.U32 R10, R0, c[0x0][0x1c0], R10 ;  /* 0x00007000000a7a25 */ /* 0x000fe200078e000a */
[----:B------:R-:W-:Y:S01]  /*0fd0*/  SHF.R.U32.HI R218, RZ, 0x3, R3 ;  /* 0x00000003ffda7819 */ /* 0x000fe20000011603 */
[----:B------:R-:W-:-:S02]  /*0fe0*/  UIMAD UR4, UR8, UR4, URZ ;  /* 0x00000004080472a4 */ /* 0x000fc4000f8e023f */
[----:B------:R-:W-:Y:S01]  /*0ff0*/  IMAD.WIDE.U32 R12, R232, c[0x0][0x208], R16 ;  /* 0x00008200e80c7a25 */ /* 0x000fe200078e0010 */
[----:B------:R-:W-:Y:S01]  /*1000*/  LOP3.LUT R218, R15, R218, RZ, 0x3c, !PT ;  /* 0x000000da0fda7212 */ /* 0x000fe200078e3cff */
[----:B------:R-:W-:Y:S02]  /*1010*/  UIMAD UR4, UR9, UR5, UR4 ;  /* 0x00000005090472a4 */ /* 0x000fe4000f8e0204 */
[----:B------:R-:W-:Y:S01]  /*1020*/  IMAD.IADD R3, R11, 0x1, R2 ;  /* 0x000000010b037824 */ /* 0x000fe200078e0202 */
[----:B------:R-:W-:Y:S01]  /*1030*/  ULDC UR5, c[0x0][0x2c4] ;  /* 0x0000b10000057ab9 */ /* 0x000fe20000000800 */
[----:B------:R-:W-:Y:S01]  /*1040*/  IMAD.IADD R15, R13, 0x1, R14 ;  /* 0x000000010d0f7824 */ /* 0x000fe200078e020e */
[----:B------:R-:W-:Y:S01]  /*1050*/  MOV R14, R12 ;  /* 0x0000000c000e7202 */ /* 0x000fe20000000f00 */
[----:B------:R-:W-:Y:S01]  /*1060*/  IMAD.MOV R11, RZ, RZ, -R5 ;  /* 0x000000ffff0b7224 */ /* 0x000fe200078e0a05 */
[-C--:B------:R-:W-:Y:S01]  /*1070*/  LEA.HI R12, R96, R93.reuse, RZ, 0x4 ;  /* 0x0000005d600c7211 */ /* 0x080fe200078f20ff */
[----:B------:R-:W-:Y:S01]  /*1080*/  IMAD.MOV.U32 R2, RZ, RZ, R10 ;  /* 0x000000ffff027224 */ /* 0x000fe200078e000a */
[----:B------:R-:W-:Y:S01]  /*1090*/  UIMAD UR6, UR8, UR6, URZ ;  /* 0x00000006080672a4 */ /* 0x000fe2000f8e023f */
[----:B------:R-:W-:Y:S01]  /*10a0*/  IMAD R10, R11, c[0x0][0x2c4], R6 ;  /* 0x0000b1000b0a7a24 */ /* 0x000fe200078e0206 */
[----:B------:R-:W-:Y:S01]  /*10b0*/  LOP3.LUT R6, R12, 0xfffffff0, RZ, 0xc0, !PT ;  /* 0xfffffff00c067812 */ /* 0x000fe200078ec0ff */
[----:B------:R-:W-:Y:S01]  /*10c0*/  IMAD R18, R18, c[0x0][0x1b0], RZ ;  /* 0x00006c0012127a24 */ /* 0x000fe200078e02ff */
[----:B------:R-:W-:Y:S01]  /*10d0*/  IADD3 R13, R232, UR13, RZ ;  /* 0x0000000de80d7c10 */ /* 0x000fe2000fffe0ff */
[----:B------:R-:W-:Y:S01]  /*10e0*/  IMAD.WIDE.U32 R220, R220, c[0x0][0x210], R14 ;  /* 0x00008400dcdc7a25 */ /* 0x000fe200078e000e */
[----:B------:R-:W-:Y:S01]  /*10f0*/  SHF.R.S32.HI R11, RZ, 0x1f, R10 ;  /* 0x0000001fff0b7819 */ /* 0x000fe2000001140a */
[----:B------:R-:W-:Y:S01]  /*1100*/  UIMAD UR6, UR9, UR7, UR6 ;  /* 0x00000007090672a4 */ /* 0x000fe2000f8e0206 */
[----:B------:R-:W-:Y:S01]  /*1110*/  LEA.HI R96, R96, R93, RZ, 0x5 ;  /* 0x0000005d60607211 */ /* 0x000fe200078f28ff */
[----:B------:R-:W-:Y:S01]  /*1120*/  IMAD.IADD R6, R93, 0x1, -R6 ;  /* 0x000000015d067824 */ /* 0x000fe200078e0a06 */
[----:B------:R-:W-:Y:S01]  /*1130*/  IADD3 R221, R221, UR4, RZ ;  /* 0x00000004dddd7c10 */ /* 0x000fe2000fffe0ff */
[C---:B------:R-:W-:Y:S01]  /*1140*/  IMAD.WIDE.U32 R2, R5.reuse, c[0x0][0x1b0], R2 ;  /* 0x00006c0005027a25 */ /* 0x040fe200078e0002 */
[----:B------:R-:W-:Y:S01]  /*1150*/  ULDC UR4, c[0x0][0x168] ;  /* 0x00005a0000047ab9 */ /* 0x000fe20000000800 */
[----:B------:R-:W-:Y:S01]  /*1160*/  SHF.R.S32.HI R95, RZ, 0x5, R96 ;  /* 0x00000005ff5f7819 */ /* 0x000fe20000011460 */
[----:B------:R-:W-:Y:S01]  /*1170*/  UIMAD UR4, UR5, UR4, URZ ;  /* 0x00000004050472a4 */ /* 0x000fe2000f8e023f */
[----:B------:R-:W-:Y:S01]  /*1180*/  LEA.HI R101, R6, R6, RZ, 0x1 ;  /* 0x0000000606657211 */ /* 0x000fe200078f08ff */
[----:B------:R-:W-:-:S02]  /*1190*/  IMAD R18, R5, c[0x0][0x1b4], R18 ;  /* 0x00006d0005127a24 */ /* 0x000fc400078e0212 */
[----:B------:R-:W-:Y:S01]  /*11a0*/  IMAD R11, R11, c[0x0][0x1a8], RZ ;  /* 0x00006a000b0b7a24 */ /* 0x000fe200078e02ff */
[--C-:B------:R-:W-:Y:S01]  /*11b0*/  SHF.R.S32.HI R14, RZ, 0x1, R101.reuse ;  /* 0x00000001ff0e7819 */ /* 0x100fe20000011465 */
[----:B------:R-:W-:Y:S01]  /*11c0*/  IMAD.IADD R19, R3, 0x1, R18 ;  /* 0x0000000103137824 */ /* 0x000fe200078e0212 */
[----:B------:R-:W-:Y:S01]  /*11d0*/  SHF.R.S32.HI R5, RZ, 0x1f, R101 ;  /* 0x0000001fff057819 */ /* 0x000fe20000011465 */
[----:B------:R-:W-:Y:S01]  /*11e0*/  IMAD.WIDE.U32 R24, R232, c[0x0][0x1e0], R16 ;  /* 0x00007800e8187a25 */ /* 0x000fe200078e0010 */
[----:B------:R-:W-:Y:S02]  /*11f0*/  IADD3 R3, R16, 0x40, RZ ;  /* 0x0000004010037810 */ /* 0x000fe40007ffe0ff */
[----:B------:R-:W-:Y:S01]  /*1200*/  LEA.HI R5, R5, R14, RZ, 0x2 ;  /* 0x0000000e05057211 */ /* 0x000fe200078f10ff */
[----:B------:R-:W-:Y:S01]  /*1210*/  IMAD.MOV.U32 R18, RZ, RZ, R2 ;  /* 0x000000ffff127224 */ /* 0x000fe200078e0002 */
[----:B------:R-:W-:Y:S01]  /*1220*/  ISETP.GE.AND P4, PT, R3, c[0x0][0x1d4], PT ;  /* 0x0000750003007a0c */ /* 0x000fe20003f86270 */
[----:B------:R-:W-:Y:S01]  /*1230*/  IMAD R2, R10, c[0x0][0x1ac], R11 ;  /* 0x00006b000a027a24 */ /* 0x000fe200078e020b */
[----:B------:R-:W-:Y:S01]  /*1240*/  LOP3.LUT R5, R5, 0xfffffffc, RZ, 0xc0, !PT ;  /* 0xfffffffc05057812 */ /* 0x000fe200078ec0ff */
[----:B------:R-:W-:-:S02]  /*1250*/  IMAD.IADD R23, R25, 0x1, R22 ;  /* 0x0000000119177824 */ /* 0x000fc400078e0216 */
[----:B------:R-:W-:Y:S01]  /*1260*/  IMAD.WIDE.U32 R10, R10, c[0x0][0x1a8], R18 ;  /* 0x00006a000a0a7a25 */ /* 0x000fe200078e0012 */
[----:B------:R-:W-:Y:S02]  /*1270*/  IADD3 R5, R14, -R5, RZ ;  /* 0x800000050e057210 */ /* 0x000fe40007ffe0ff */
[----:B------:R-:W-:Y:S01]  /*1280*/  IADD3 R14, R16, 0x20, RZ ;  /* 0x00000020100e7810 */ /* 0x000fe20007ffe0ff */
[----:B------:R-:W-:Y:S01]  /*1290*/  IMAD.MOV.U32 R22, RZ, RZ, R24 ;  /* 0x000000ffff167224 */ /* 0x000fe200078e0018 */
[----:B------:R-:W-:Y:S01]  /*12a0*/  LEA R3, P1, R10, c[0x0][0x160], 0x1 ;  /* 0x000058000a037a11 */ /* 0x000fe200078208ff */
[----:B------:R-:W-:Y:S01]  /*12b0*/  IMAD.U32 R224, RZ, RZ, UR9 ;  /* 0x00000009ffe07e24 */ /* 0x000fe2000f8e00ff */
[C---:B------:R-:W-:Y:S01]  /*12c0*/  ISETP.GE.AND P2, PT, R14.reuse, c[0x0][0x198], PT ;  /* 0x000066000e007a0c */ /* 0x040fe20003f46270 */
[----:B------:R-:W-:Y:S01]  /*12d0*/  IMAD.IADD R2, R11, 0x1, R2 ;  /* 0x000000010b027824 */ /* 0x000fe200078e0202 */
[----:B------:R-:W-:Y:S01]  /*12e0*/  ISETP.GE.AND P5, PT, R14, c[0x0][0x1d4], PT ;  /* 0x000075000e007a0c */ /* 0x000fe20003fa6270 */
[----:B------:R-:W-:Y:S01]  /*12f0*/  IMAD.WIDE.U32 R224, R224, c[0x0][0x1e8], R22 ;  /* 0x00007a00e0e07a25 */ /* 0x000fe200078e0016 */
[----:B------:R-:W-:Y:S01]  /*1300*/  P2R R15, PR, RZ, 0x4 ;  /* 0x00000004ff0f7803 */ /* 0x000fe20000000000 */
[----:B------:R1:W3:Y:S01]  /*1310*/  SHFL.IDX PT, R18, R3, RZ, 0x1c1f ;  /* 0x001c1fff03127589 */ /* 0x0002e200000e0000 */
[----:B------:R-:W-:Y:S01]  /*1320*/  LEA.HI.X R2, R10, c[0x0][0x164], R2, 0x1, P1 ;  /* 0x000059000a027a11 */ /* 0x000fe200008f0c02 */
[----:B------:R-:W-:Y:S01]  /*1330*/  IMAD.SHL.U32 R11, R97, 0x8, RZ ;  /* 0x00000008610b7824 */ /* 0x000fe200078e00ff */
[----:B------:R-:W-:-:S02]  /*1340*/  IADD3 R225, R225, UR6, RZ ;  /* 0x00000006e1e17c10 */ /* 0x000fc4000fffe0ff */
[----:B------:R-:W-:Y:S01]  /*1350*/  LOP3.LUT P1, RZ, R5, 0x2, RZ, 0xc0, !PT ;  /* 0x0000000205ff7812 */ /* 0x000fe2000782c0ff */
[----:B------:R1:W4:Y:S01]  /*1360*/  SHFL.IDX PT, R19, R2, RZ, 0x1c1f ;  /* 0x001c1fff02137589 */ /* 0x00032200000e0000 */
[----:B------:R-:W-:Y:S02]  /*1370*/  ISETP.GE.AND P3, PT, R11, c[0x0][0x198], PT ;  /* 0x000066000b007a0c */ /* 0x000fe40003f66270 */
[----:B--2---:R-:W-:Y:S01]  /*1380*/  @P0 SHF.R.S32.HI R21, RZ, 0x1f, R20 ;  /* 0x0000001fff150819 */ /* 0x004fe20000011414 */
[----:B------:R-:W-:Y:S01]  /*1390*/  @!P0 IMAD.MOV.U32 R21, RZ, RZ, R7 ;  /* 0x000000ffff158224 */ /* 0x000fe200078e0007 */
[----:B------:R-:W-:Y:S01]  /*13a0*/  LEA.HI R7, R9, R232, RZ, 0x1 ;  /* 0x000000e809077211 */ /* 0x000fe200078f08ff */
[----:B------:R-:W-:Y:S01]  /*13b0*/  @!P0 IMAD.MOV.U32 R20, RZ, RZ, R0 ;  /* 0x000000ffff148224 */ /* 0x000fe200078e0000 */
[----:B------:R-:W-:Y:S01]  /*13c0*/  ISETP.GE.AND P0, PT, R13, UR4, PT ;  /* 0x000000040d007c0c */ /* 0x000fe2000bf06270 */
[----:B------:R-:W-:Y:S01]  /*13d0*/  IMAD R229, R21, c[0x0][0x1f0], RZ ;  /* 0x00007c0015e57a24 */ /* 0x000fe200078e02ff */
[----:B------:R-:W-:Y:S01]  /*13e0*/  LOP3.LUT R7, R7, 0x7fffffe, RZ, 0xc0, !PT ;  /* 0x07fffffe07077812 */ /* 0x000fe200078ec0ff */
[----:B------:R-:W-:-:S02]  /*13f0*/  IMAD R227, R21, c[0x0][0x218], RZ ;  /* 0x0000860015e37a24 */ /* 0x000fc400078e02ff */
[----:B------:R-:W-:Y:S01]  /*1400*/  IMAD.MOV.U32 R0, RZ, RZ, 0x10 ;  /* 0x00000010ff007424 */ /* 0x000fe200078e00ff */
[----:B------:R-:W-:Y:S01]  /*1410*/  IADD3 R10, R232, -R7, RZ ;  /* 0x80000007e80a7210 */ /* 0x000fe20007ffe0ff */
[C---:B------:R-:W-:Y:S01]  /*1420*/  IMAD R229, R20.reuse, c[0x0][0x1f4], R229 ;  /* 0x00007d0014e57a24 */ /* 0x040fe200078e02e5 */
[----:B------:R-:W-:Y:S01]  /*1430*/  IADD3 R7, R11, 0x40, RZ ;  /* 0x000000400b077810 */ /* 0x000fe20007ffe0ff */
[----:B------:R-:W-:Y:S01]  /*1440*/  IMAD R227, R20, c[0x0][0x21c], R227 ;  /* 0x0000870014e37a24 */ /* 0x000fe200078e02e3 */
[----:B------:R-:W-:Y:S01]  /*1450*/  SEL R0, R0, 0xfffffff0, !P1 ;  /* 0xfffffff000007807 */ /* 0x000fe20004800000 */
[----:B------:R-:W-:Y:S01]  /*1460*/  IMAD R9, R95, 0x8, R10 ;  /* 0x000000085f097824 */ /* 0x000fe200078e020a */
[----:B------:R-:W-:Y:S01]  /*1470*/  ISETP.NE.AND P1, PT, R15, RZ, PT ;  /* 0x000000ff0f00720c */ /* 0x000fe20003f25270 */
[----:B------:R-:W-:Y:S01]  /*1480*/  IMAD.WIDE.U32 R224, R20, c[0x0][0x1f0], R224 ;  /* 0x00007c0014e07a25 */ /* 0x000fe200078e00e0 */
[----:B------:R-:W-:-:S03]  /*1490*/  ISETP.GE.AND P2, PT, R7, c[0x0][0x198], PT ;  /* 0x0000660007007a0c */ /* 0x000fc60003f46270 */
[----:B------:R-:W-:-:S04]  /*14a0*/  IMAD.WIDE.U32 R220, R20, c[0x0][0x218], R220 ;  /* 0x0000860014dc7a25 */ /* 0x000fc800078e00dc */
[----:B------:R-:W-:Y:S02]  /*14b0*/  IMAD.U32 R218, R9, 0x20, R218 ;  /* 0x0000002009da7824 */ /* 0x000fe400078e00da */
        /* <DEDUP_REMOVED lines=18> */
.L_x_1805:
[----:B-1-34-:R-:W-:Y:S05]  /*15e0*/  BSYNC B0 ;  /* 0x0000000000007941 */ /* 0x01afea0003800000 */
.L_x_1804:
        /* <DEDUP_REMOVED lines=22> */
.L_x_1807:
[----:B------:R-:W-:Y:S05]  /*1750*/  BSYNC B0 ;  /* 0x0000000000007941 */ /* 0x000fea0003800000 */
.L_x_1806:
        /* <DEDUP_REMOVED lines=22> */
.L_x_1809:
[----:B------:R-:W-:Y:S05]  /*18c0*/  BSYNC B0 ;  /* 0x0000000000007941 */ /* 0x000fea0003800000 */
.L_x_1808:
[----:B---3--:R3:W5:Y:S01]  /*18d0*/  SHFL.IDX PT, R18, R3, 0x3, 0x1c1f ;  /* 0x007c1f0003127f89 */ /* 0x00876200000e0000 */
[----:B------:R-:W-:Y:S01]  /*18e0*/  IADD3 R13, R13, 0x60, RZ ;  /* 0x000000600d0d7810 */ /* 0x000fe20007ffe0ff */
[----:B------:R-:W-:Y:S01]  /*18f0*/  IMAD.MOV.U32 R99, RZ, RZ, 0x30 ;  /* 0x00000030ff637424 */ /* 0x000fe200078e00ff */
[----:B------:R-:W-:Y:S01]  /*1900*/  UMOV UR6, 0x5 ;  /* 0x0000000500067882 */ /* 0x000fe20000000000 */
[----:B----4-:R-:W4:Y:S01]  /*1910*/  SHFL.IDX PT, R19, R2, 0x3, 0x1c1f ;  /* 0x007c1f0002137f89 */ /* 0x010f2200000e0000 */
[----:B------:R-:W-:Y:S01]  /*1920*/  ISETP.GE.AND P1, PT, R13, UR4, PT ;  /* 0x000000040d007c0c */ /* 0x000fe2000bf26270 */
[----:B------:R-:W-:Y:S01]  /*1930*/  IMAD R94, R148, -0x30, R99 ;  /* 0xffffffd0945e7824 */ /* 0x000fe200078e0263 */
[----:B------:R-:W-:Y:S01]  /*1940*/  ULDC.64 UR4, c[0x0][0x1e0] ;  /* 0x0000780000047ab9 */ /* 0x000fe20000000a00 */
[----:B------:R-:W-:Y:S01]  /*1950*/  IMAD.SHL.U32 R218, R218, 0x2, RZ ;  /* 0x00000002dada7824 */ /* 0x000fe200078e00ff */
[----:B------:R-:W-:Y:S01]  /*1960*/  USHF.L.U32 UR7, UR4, 0x5, URZ ;  /* 0x0000000504077899 */ /* 0x000fe2000800063f */
[----:B------:R-:W-:Y:S01]  /*1970*/  IMAD.MOV.U32 R228, RZ, RZ, R224 ;  /* 0x000000ffffe47224 */ /* 0x000fe200078e00e0 */
[----:B------:R-:W-:Y:S01]  /*1980*/  IADD3 R92, R94, c[0x0][0x1d0], RZ ;  /* 0x000074005e5c7a10 */ /* 0x000fe20007ffe0ff */
[----:B------:R-:W-:Y:S01]  /*1990*/  USHF.L.U64.HI UR6, UR4, UR6, UR5 ;  /* 0x0000000604067299 */ /* 0x000fe20008010205 */
[----:B------:R-:W-:Y:S01]  /*19a0*/  IMAD.SHL.U32 R4, R4, 0x8, RZ ;  /* 0x0000000804047824 */ /* 0x000fe200078e00ff */
[----:B------:R-:W-:Y:S01]  /*19b0*/  LOP3.LUT R101, R101, 0x7fffffe, RZ, 0xc0, !PT ;  /* 0x07fffffe65657812 */ /* 0x000fe200078ec0ff */
[----:B------:R-:W-:Y:S01]  /*19c0*/  IMAD.MOV.U32 R226, RZ, RZ, R220 ;  /* 0x000000ffffe27224 */ /* 0x000fe200078e00dc */
[----:B------:R-:W-:-:S02]  /*19d0*/  SEL R73, RZ, 0x1, P6 ;  /* 0x00000001ff497807 */ /* 0x000fc40003000000 */
[----:B------:R-:W-:Y:S01]  /*19e0*/  @!P1 SHF.R.S32.HI R9, RZ, 0x1f, R14 ;  /* 0x0000001fff099819 */ /* 0x000fe2000001140e */
[----:B------:R-:W-:Y:S01]  /*19f0*/  IMAD.IADD R101, R6, 0x1, -R101 ;  /* 0x0000000106657824 */ /* 0x000fe200078e0a65 */
[----:B------:R-:W-:Y:S02]  /*1a00*/  @!P1 IADD3 R10, R11, 0x40, RZ ;  /* 0x000000400b0a9810 */ /* 0x000fe40007ffe0ff */
[----:B------:R-:W-:Y:S01]  /*1a10*/  @!P1 LEA.HI R9, R9, R14, RZ, 0x3 ;  /* 0x0000000e09099211 */ /* 0x000fe200078f18ff */
[----:B-123--:R-:W-:Y:S01]  /*1a20*/  IMAD R3, R99, c[0x0][0x1e4], RZ ;  /* 0x0000790063037a24 */ /* 0x00efe200078e02ff */
[----:B-----5:R-:W-:Y:S01]  /*1a30*/  @!P1 LEA R16, P0, R11, R18, 0x1 ;  /* 0x000000120b109211 */ /* 0x020fe200078008ff */
[----:B------:R-:W-:Y:S01]  /*1a40*/  IMAD.WIDE.U32 R98, R99, c[0x0][0x1e0], RZ ;  /* 0x0000780063627a25 */ /* 0x000fe200078e00ff */
[----:B------:R-:W-:Y:S02]  /*1a50*/  @!P1 SHF.R.S32.HI R7, RZ, 0x1f, R10 ;  /* 0x0000001fff079819 */ /* 0x000fe4000001140a */
[----:B----4-:R-:W-:Y:S01]  /*1a60*/  @!P1 LEA.HI.X R17, R11, R19, R17, 0x1, P0 ;  /* 0x000000130b119211 */ /* 0x010fe200000f0c11 */
[----:B------:R-:W-:Y:S01]  /*1a70*/  IMAD.IADD R3, R99, 0x1, R3 ;  /* 0x0000000163037824 */ /* 0x000fe200078e0203 */
[----:B------:R-:W-:-:S02]  /*1a80*/  @!P1 LOP3.LUT R9, R9, 0xfffffff8, RZ, 0xc0, !PT ;  /* 0xfffffff809099812 */ /* 0x000fc400078ec0ff */
[----:B------:R-:W-:Y:S01]  /*1a90*/  ISETP.NE.AND P0, PT, R15, RZ, PT ;  /* 0x000000ff0f00720c */ /* 0x000fe20003f05270 */
[----:B------:R-:W-:Y:S01]  /*1aa0*/  @!PT LDS RZ, [RZ] ;  /* 0x00000000fffff984 */ /* 0x000fe20000000800 */
[----:B------:R1:W-:Y:S01]  /*1ab0*/  @!P1 LDGSTS.E.BYPASS.LTC128B.128 [R218+0x6100], [R16.64], !P3 ;  /* 0x0610000010da9fae */ /* 0x0003e2000d901d4a */
[----:B------:R-:W-:Y:S01]  /*1ac0*/  @!P1 LEA.HI R7, R7, R10, RZ, 0x3 ;  /* 0x0000000a07079211 */ /* 0x000fe200078f18ff */
[----:B------:R-:W-:Y:S01]  /*1ad0*/  @!P1 IMAD.WIDE R14, R9, 0x2, R18 ;  /* 0x00000002090e9825 */ /* 0x000fe200078e0212 */
[----:B------:R-:W-:Y:S02]  /*1ae0*/  IMNMX R9, R92, 0x30, PT ;  /* 0x000000305c097817 */ /* 0x000fe40003800200 */
[----:B------:R-:W-:Y:S02]  /*1af0*/  @!P1 LOP3.LUT R7, R7, 0xfffffff8, RZ, 0xc0, !PT ;  /* 0xfffffff807079812 */ /* 0x000fe400078ec0ff */
[----:B------:R-:W-:Y:S01]  /*1b00*/  IADD3 R2, R148, -0x1, RZ ;  /* 0xffffffff94027810 */ /* 0x000fe20007ffe0ff */
[----:B------:R-:W-:Y:S01]  /*1b10*/  IMAD.IADD R9, R9, 0x1, -R232 ;  /* 0x0000000109097824 */ /* 0x000fe200078e0ae8 */
[----:B------:R-:W-:Y:S01]  /*1b20*/  SEL R54, RZ, 0x2, P5 ;  /* 0x00000002ff367807 */ /* 0x000fe20002800000 */
[----:B------:R-:W-:Y:S01]  /*1b30*/  @!P1 IMAD.WIDE R20, R7, 0x2, R18 ;  /* 0x0000000207149825 */ /* 0x000fe200078e0212 */
[----:B------:R-:W-:Y:S01]  /*1b40*/  SEL R76, RZ, 0x4, P4 ;  /* 0x00000004ff4c7807 */ /* 0x000fe20002000000 */
[----:B------:R2:W-:Y:S01]  /*1b50*/  @!P1 LDGSTS.E.BYPASS.LTC128B.128 [R218+0x8100], [R14.64], !P0 ;  /* 0x081000000eda9fae */ /* 0x0005e2000c101d4a */
[----:B------:R-:W-:Y:S01]  /*1b60*/  ISETP.GE.AND P3, PT, R9, 0x1, PT ;  /* 0x000000010900780c */ /* 0x000fe20003f66270 */
[----:B------:R-:W-:Y:S01]  /*1b70*/  IMAD R10, R3, R2, RZ ;  /* 0x00000002030a7224 */ /* 0x000fe200078e02ff */
[----:B------:R-:W-:Y:S01]  /*1b80*/  ISETP.GE.AND P0, PT, R9, 0x21, PT ;  /* 0x000000210900780c */ /* 0x000fe20003f06270 */
[----:B------:R3:W-:Y:S01]  /*1b90*/  @!P1 LDGSTS.E.BYPASS.LTC128B.128 [R218+0xa100], [R20.64], !P2 ;  /* 0x0a10000014da9fae */ /* 0x0007e2000d101d4a */
[----:B------:R-:W-:Y:S01]  /*1ba0*/  SHF.R.S32.HI R9, RZ, 0x1f, R2 ;  /* 0x0000001fff097819 */ /* 0x000fe20000011402 */
[----:B------:R-:W-:Y:S01]  /*1bb0*/  IMAD.WIDE.U32 R78, R2, c[0x0][0x208], RZ ;  /* 0x00008200024e7a25 */ /* 0x000fe200078e00ff */
[----:B------:R-:W-:Y:S01]  /*1bc0*/  IADD3 R72, R94, c[0x0][0x1d0], -R232 ;  /* 0x000074005e487a10 */ /* 0x000fe20007ffe8e8 */
[----:B------:R-:W0:Y:S02]  /*1bd0*/  LDGDEPBAR ;  /* 0x00000000000079af */ /* 0x000e240000000000 */
[C---:B------:R-:W-:Y:S01]  /*1be0*/  IMAD R7, R9.reuse, R98, R10 ;  /* 0x0000006209077224 */ /* 0x040fe200078e020a */
[----:B------:R-:W-:Y:S01]  /*1bf0*/  LOP3.LUT R10, R8, 0xfffffff8, RZ, 0xc0, !PT ;  /* 0xfffffff8080a7812 */ /* 0x000fe200078ec0ff */
[----:B------:R-:W-:-:S02]  /*1c00*/  IMAD R53, R9, c[0x0][0x208], RZ ;  /* 0x0000820009357a24 */ /* 0x000fc400078e02ff */
[----:B------:R-:W-:Y:S01]  /*1c10*/  IMAD.IADD R73, R54, 0x1, R73 ;  /* 0x0000000136497824 */ /* 0x000fe200078e0249 */
[----:B-1----:R-:W-:Y:S01]  /*1c20*/  SHF.R.S32.HI R17, RZ, 0x4, R12 ;  /* 0x00000004ff117819 */ /* 0x002fe2000001140c */
[----:B------:R-:W-:Y:S02]  /*1c30*/  IMAD.IADD R13, R93, 0x1, -R10 ;  /* 0x000000015d0d7824 */ /* 0x000fe400078e0a0a */
[----:B------:R-:W-:Y:S01]  /*1c40*/  IMAD R53, R2, c[0x0][0x20c], R53 ;  /* 0x0000830002357a24 */ /* 0x000fe200078e0235 */
[----:B------:R-:W-:Y:S01]  /*1c50*/  LEA.HI R12, R12, R17, RZ, 0x1 ;  /* 0x000000110c0c7211 */ /* 0x000fe200078f08ff */
[----:B------:R-:W-:Y:S01]  /*1c60*/  IMAD.IADD R76, R76, 0x1, R73 ;  /* 0x000000014c4c7824 */ /* 0x000fe200078e0249 */
[----:B------:R-:W-:Y:S01]  /*1c70*/  LEA.HI R11, R13, R13, RZ, 0x1 ;  /* 0x0000000d0d0b7211 */ /* 0x000fe200078f08ff */
[----:B------:R-:W-:Y:S01]  /*1c80*/  IMAD.IADD R53, R79, 0x1, R53 ;  /* 0x000000014f357824 */ /* 0x000fe200078e0235 */
[----:B------:R-:W-:Y:S01]  /*1c90*/  LOP3.LUT R12, R12, 0xfffffffe, RZ, 0xc0, !PT ;  /* 0xfffffffe0c0c7812 */ /* 0x000fe200078ec0ff */
[----:B------:R-:W-:Y:S01]  /*1ca0*/  IMAD.WIDE.U32 R78, R78, 0x30, R226 ;  /* 0x000000304e4e7825 */ /* 0x000fe200078e00e2 */
[----:B------:R-:W-:-:S03]  /*1cb0*/  LOP3.LUT R10, R11, 0x3fffffe, RZ, 0xc0, !PT ;  /* 0x03fffffe0b0a7812 */ /* 0x000fc600078ec0ff */
[----:B--2---:R-:W-:-:S04]  /*1cc0*/  IMAD.WIDE.U32 R14, R2, R98, R228 ;  /* 0x00000062020e7225 */ /* 0x004fc800078e00e4 */
[----:B------:R-:W-:Y:S01]  /*1cd0*/  IMAD.IADD R7, R15, 0x1, R7 ;  /* 0x000000010f077824 */ /* 0x000fe200078e0207 */
[----:B------:R-:W-:Y:S01]  /*1ce0*/  BAR.SYNC.DEFER_BLOCKING 0x0 ;  /* 0x0000000000007b1d */ /* 0x000fe20000010000 */
[C---:B------:R-:W-:Y:S01]  /*1cf0*/  @P3 LEA R18, P2, R14.reuse, c[0x0][0x1c8], 0x1 ;  /* 0x000072000e123a11 */ /* 0x040fe200078408ff */
[----:B------:R-:W-:Y:S01]  /*1d00*/  IMAD.IADD R12, R17, 0x1, -R12 ;  /* 0x00000001110c7824 */ /* 0x000fe200078e0a0c */
[C---:B------:R-:W-:Y:S01]  /*1d10*/  @P0 IADD3 R8, P1, R14.reuse, UR7, RZ ;  /* 0x000000070e080c10 */ /* 0x040fe2000ff3e0ff */
[----:B------:R-:W-:Y:S01]  /*1d20*/  IMAD.IADD R13, R13, 0x1, -R10 ;  /* 0x000000010d0d7824 */ /* 0x000fe200078e0a0a */
[----:B------:R-:W-:Y:S01]  /*1d30*/  @P3 LEA.HI.X R19, R14, c[0x0][0x1cc], R7, 0x1, P2 ;  /* 0x000073000e133a11 */ /* 0x000fe200010f0c07 */
[C---:B------:R-:W-:Y:S01]  /*1d40*/  IMAD.SHL.U32 R100, R12.reuse, 0x8, RZ ;  /* 0x000000080c647824 */ /* 0x040fe200078e00ff */
[----:B------:R-:W-:Y:S01]  /*1d50*/  @P0 IADD3.X R7, R7, UR6, RZ, P1, !PT ;  /* 0x0000000607070c10 */ /* 0x000fe20008ffe4ff */
[----:B------:R-:W-:Y:S01]  /*1d60*/  IMAD R13, R12, 0x8, R13 ;  /* 0x000000080c0d7824 */ /* 0x000fe200078e020d */
[----:B------:R-:W-:Y:S01]  /*1d70*/  @P0 LEA R16, P1, R8, c[0x0][0x1c8], 0x1 ;  /* 0x0000720008100a11 */ /* 0x000fe200078208ff */
[----:B------:R-:W-:Y:S01]  /*1d80*/  IMAD R53, R53, 0x30, RZ ;  /* 0x0000003035357824 */ /* 0x000fe200078e02ff */
[----:B------:R-:W-:-:S02]  /*1d90*/  SHF.R.S32.HI R15, RZ, 0x1f, R6 ;  /* 0x0000001fff0f7819 */ /* 0x000fc40000011406 */
[----:B------:R-:W-:Y:S01]  /*1da0*/  @P0 LEA.HI.X R17, R8, c[0x0][0x1cc], R7, 0x1, P1 ;  /* 0x0000730008110a11 */ /* 0x000fe200008f0c07 */
[----:B------:R-:W-:Y:S01]  /*1db0*/  IMAD.SHL.U32 R7, R5, 0x40, RZ ;  /* 0x0000004005077824 */ /* 0x000fe200078e00ff */
[----:B------:R-:W-:Y:S01]  /*1dc0*/  SHF.R.S32.HI R8, RZ, 0x1, R11 ;  /* 0x00000001ff087819 */ /* 0x000fe2000001140b */
[----:B------:R-:W-:Y:S01]  /*1dd0*/  IMAD.IADD R52, R79, 0x1, R53 ;  /* 0x000000014f347824 */ /* 0x000fe200078e0235 */
[----:B------:R-:W-:Y:S02]  /*1de0*/  LEA.HI R15, R15, R6, RZ, 0x3 ;  /* 0x000000060f0f7211 */ /* 0x000fe400078f18ff */
[----:B------:R-:W-:Y:S01]  /*1df0*/  LOP3.LUT R7, R7, 0xc0, RZ, 0xc0, !PT ;  /* 0x000000c007077812 */ /* 0x000fe200078ec0ff */
[----:B------:R-:W-:Y:S01]  /*1e00*/  IMAD.SHL.U32 R5, R8, 0x40, RZ ;  /* 0x0000004008057824 */ /* 0x000fe200078e00ff */
[----:B------:R-:W-:Y:S01]  /*1e10*/  LOP3.LUT P1, RZ, R76, 0x1, RZ, 0xc0, !PT ;  /* 0x000000014cff7812 */ /* 0x000fe2000782c0ff */
[----:B------:R-:W-:Y:S01]  /*1e20*/  IMAD.SHL.U32 R15, R15, 0x20, RZ ;  /* 0x000000200f0f7824 */ /* 0x000fe200078e00ff */
[----:B------:R-:W-:Y:S01]  /*1e30*/  LOP3.LUT R100, R7, 0x8, R100, 0xf8, !PT ;  /* 0x0000000807647812 */ /* 0x000fe200078ef864 */
[----:B------:R-:W-:Y:S01]  /*1e40*/  @!PT LDS RZ, [RZ] ;  /* 0x00000000fffff984 */ /* 0x000fe20000000800 */
[----:B------:R-:W-:Y:S01]  /*1e50*/  @!PT LDS RZ, [RZ] ;  /* 0x00000000fffff984 */ /* 0x000fe20000000800 */
[----:B------:R-:W-:Y:S01]  /*1e60*/  @!PT LDS RZ, [RZ] ;  /* 0x00000000fffff984 */ /* 0x000fe20000000800 */
[----:B------:R1:W-:Y:S01]  /*1e70*/  @P3 LDGSTS.E.BYPASS.LTC128B.128 [R218+0x2500], [R18.64], !P6 ;  /* 0x0250000012da3fae */ /* 0x0003e2000f101d4a */
[----:B------:R-:W-:-:S02]  /*1e80*/  LOP3.LUT R5, R5, 0xc0, RZ, 0xc0, !PT ;  /* 0x000000c005057812 */ /* 0x000fc400078ec0ff */
[----:B------:R-:W-:Y:S01]  /*1e90*/  LOP3.LUT R102, R15, 0xffffff00, RZ, 0xc0, !PT ;  /* 0xffffff000f667812 */ /* 0x000fe200078ec0ff */
[----:B------:R1:W-:Y:S01]  /*1ea0*/  @P3 LDGSTS.E.BYPASS.LTC128B.128 [R218+0x3100], [R18.64+0x40], !P5 ;  /* 0x0310004012da3fae */ /* 0x0003e2000e901d4a */
[----:B------:R-:W-:Y:S02]  /*1eb0*/  LOP3.LUT R4, R5, 0x8, R4, 0xf8, !PT ;  /* 0x0000000805047812 */ /* 0x000fe400078ef804 */
[----:B------:R-:W-:Y:S01]  /*1ec0*/  SHF.R.U32.HI R7, RZ, 0x3, R7 ;  /* 0x00000003ff077819 */ /* 0x000fe20000011607 */
[----:B------:R1:W-:Y:S01]  /*1ed0*/  @P3 LDGSTS.E.BYPASS.LTC128B.128 [R218+0x3d00], [R18.64+0x80], !P4 ;  /* 0x03d0008012da3fae */ /* 0x0003e2000e101d4a */
[----:B------:R-:W-:Y:S01]  /*1ee0*/  SHF.R.U32.HI R5, RZ, 0x3, R5 ;  /* 0x00000003ff057819 */ /* 0x000fe20000011605 */
[----:B------:R-:W-:Y:S01]  /*1ef0*/  IMAD R6, R95, 0x200, R102 ;  /* 0x000002005f067824 */ /* 0x000fe200078e0266 */
[----:B------:R-:W-:Y:S01]  /*1f00*/  LOP3.LUT R100, R100, R7, RZ, 0x3c, !PT ;  /* 0x0000000764647212 */ /* 0x000fe200078e3cff */
[----:B------:R1:W-:Y:S01]  /*1f10*/  @P0 LDGSTS.E.BYPASS.LTC128B.128 [R218+0x2d00], [R16.64], !P6 ;  /* 0x02d0000010da0fae */ /* 0x0003e2000f101d4a */
[----:B------:R-:W-:Y:S01]  /*1f20*/  LOP3.LUT R4, R4, R5, RZ, 0x3c, !PT ;  /* 0x0000000504047212 */ /* 0x000fe200078e3cff */
[----:B------:R-:W-:Y:S01]  /*1f30*/  IMAD R217, R101, 0x20, R6 ;  /* 0x0000002065d97824 */ /* 0x000fe200078e0206 */
[----:B------:R-:W-:Y:S01]  /*1f40*/  ISETP.GT.AND P3, PT, R93, 0x3f, PT ;  /* 0x0000003f5d00780c */ /* 0x000fe20003f64270 */
[----:B------:R1:W-:Y:S01]  /*1f50*/  @P0 LDGSTS.E.BYPASS.LTC128B.128 [R218+0x3900], [R16.64+0x40], !P5 ;  /* 0x0390004010da0fae */ /* 0x0003e2000e901d4a */
[----:B------:R-:W-:Y:S01]  /*1f60*/  ISETP.LT.OR P1, PT, R72, 0x1, !P1 ;  /* 0x000000014800780c */ /* 0x000fe20004f21670 */
[----:B------:R-:W-:Y:S01]  /*1f70*/  IMAD.IADD R217, R100, 0x1, R217 ;  /* 0x0000000164d97824 */ /* 0x000fe200078e02d9 */
[----:B------:R-:W-:Y:S01]  /*1f80*/  LOP3.LUT P2, RZ, R76, 0x4, RZ, 0xc0, !PT ;  /* 0x000000044cff7812 */ /* 0x000fe2000784c0ff */
[----:B------:R1:W-:Y:S01]  /*1f90*/  @P0 LDGSTS.E.BYPASS.LTC128B.128 [R218+0x4500], [R16.64+0x80], !P4 ;  /* 0x0450008010da0fae */ /* 0x0003e2000e101d4a */
[----:B------:R-:W-:Y:S01]  /*1fa0*/  IMAD.U32 R216, R13, 0x20, R4 ;  /* 0x000000200dd87824 */ /* 0x000fe200078e0004 */
[----:B------:R-:W-:Y:S01]  /*1fb0*/  LOP3.LUT P0, RZ, R8, 0x2, RZ, 0xc0, !PT ;  /* 0x0000000208ff7812 */ /* 0x000fe2000780c0ff */
[----:B------:R-:W-:Y:S01]  /*1fc0*/  IMAD.SHL.U32 R217, R217, 0x2, RZ ;  /* 0x00000002d9d97824 */ /* 0x000fe200078e00ff */
[----:B------:R-:W0:Y:S01]  /*1fd0*/  LDGDEPBAR ;  /* 0x00000000000079af */ /* 0x000e220000000000 */
[----:B------:R-:W-:Y:S01]  /*1fe0*/  IMAD.SHL.U32 R216, R216, 0x2, RZ ;  /* 0x00000002d8d87824 */ /* 0x000fe200078e00ff */
[----:B------:R-:W-:Y:S01]  /*1ff0*/  ISETP.LT.OR P2, PT, R72, 0x1, !P2 ;  /* 0x000000014800780c */ /* 0x000fe20005741670 */
[----:B------:R-:W-:-:S02]  /*2000*/  IMAD R213, R0, 0x2, R217 ;  /* 0x0000000200d57824 */ /* 0x000fc400078e02d9 */
[----:B------:R-:W-:Y:S01]  /*2010*/  @!P3 IMAD.MOV.U32 R79, RZ, RZ, c[0x0][0x208] ;  /* 0x00008200ff4fb624 */ /* 0x000fe200078e00ff */
[C---:B------:R-:W-:Y:S01]  /*2020*/  IADD3 R8, R216.reuse, 0x2500, RZ ;  /* 0x00002500d8087810 */ /* 0x040fe20007ffe0ff */
[----:B------:R-:W-:Y:S01]  /*2030*/  @!P3 IMAD.MOV.U32 R77, RZ, RZ, c[0x0][0x20c] ;  /* 0x00008300ff4db624 */ /* 0x000fe200078e00ff */
[----:B------:R-:W-:Y:S01]  /*2040*/  IADD3 R215, R216, 0x2520, RZ ;  /* 0x00002520d8d77810 */ /* 0x000fe20007ffe0ff */
[----:B------:R-:W-:Y:S02]  /*2050*/  IMAD R101, R101, 0x20, R102 ;  /* 0x0000002065657824 */ /* 0x000fe400078e0266 */
[----:B------:R-:W-:Y:S02]  /*2060*/  @P0 IADD3 R215, R8, -0x20, RZ ;  /* 0xffffffe008d70810 */ /* 0x000fe40007ffe0ff */
[----:B------:R-:W-:Y:S02]  /*2070*/  LEA R74, P0, R78, c[0x0][0x1f8], 0x1 ;  /* 0x00007e004e4a7a11 */ /* 0x000fe400078008ff */
[----:B------:R-:W-:-:S02]  /*2080*/  IADD3 R211, R215, 0x400, RZ ;  /* 0x00000400d7d37810 */ /* 0x000fc40007ffe0ff */
[----:B------:R-:W-:Y:S02]  /*2090*/  LEA.HI.X R75, R78, c[0x0][0x1fc], R52, 0x1, P0 ;  /* 0x00007f004e4b7a11 */ /* 0x000fe400000f0c34 */
[----:B------:R-:W-:Y:S02]  /*20a0*/  @!P3 LEA R104, P0, R79, R74, 0x6 ;  /* 0x0000004a4f68b211 */ /* 0x000fe400078030ff */
[----:B------:R-:W-:Y:S02]  /*20b0*/  IADD3 R210, R215, 0x800, RZ ;  /* 0x00000800d7d27810 */ /* 0x000fe40007ffe0ff */
[----:B------:R-:W-:Y:S01]  /*20c0*/  @!P3 LEA.HI.X R105, R79, R75, R77, 0x6, P0 ;  /* 0x0000004b4f69b211 */ /* 0x000fe200000f344d */
[----:B------:R-:W-:-:S04]  /*20d0*/  DEPBAR.LE SB0, 0x1 ;  /* 0x000080400000791a */ /* 0x000fc80000000000 */
[----:B------:R-:W-:-:S04]  /*20e0*/  DEPBAR.LE SB0, 0x0 ;  /* 0x000080000000791a */ /* 0x000fc80000000000 */
[----:B------:R-:W-:Y:S01]  /*20f0*/  BAR.SYNC.DEFER_BLOCKING 0x0 ;  /* 0x0000000000007b1d */ /* 0x000fe20000010000 */
[----:B------:R-:W-:Y:S02]  /*2100*/  LOP3.LUT P0, RZ, R76, 0x2, RZ, 0xc0, !PT ;  /* 0x000000024cff7812 */ /* 0x000fe4000780c0ff */
[C---:B------:R-:W-:Y:S02]  /*2110*/  IADD3 R209, R215.reuse, 0xc00, RZ ;  /* 0x00000c00d7d17810 */ /* 0x040fe40007ffe0ff */
[----:B------:R-:W-:Y:S02]  /*2120*/  ISETP.LT.OR P0, PT, R72, 0x1, !P0 ;  /* 0x000000014800780c */ /* 0x000fe40004701670 */
[C---:B------:R-:W-:Y:S02]  /*2130*/  IADD3 R208, R215.reuse, 0x1000, RZ ;  /* 0x00001000d7d07810 */ /* 0x040fe40007ffe0ff */
[C---:B------:R-:W-:Y:S02]  /*2140*/  IADD3 R207, R215.reuse, 0x1400, RZ ;  /* 0x00001400d7cf7810 */ /* 0x040fe40007ffe0ff */
[----:B------:R-:W-:-:S02]  /*2150*/  IADD3 R206, R215, 0x1800, RZ ;  /* 0x00001800d7ce7810 */ /* 0x000fc40007ffe0ff */
[C---:B------:R-:W-:Y:S02]  /*2160*/  IADD3 R205, R215.reuse, 0x1c00, RZ ;  /* 0x00001c00d7cd7810 */ /* 0x040fe40007ffe0ff */
[----:B------:R-:W-:Y:S01]  /*2170*/  IADD3 R204, R215, 0x2000, RZ ;  /* 0x00002000d7cc7810 */ /* 0x000fe20007ffe0ff */
[----:B------:R-:W-:Y:S04]  /*2180*/  LDSM.16.M88.4 R48, [R217+0x5900] ;  /* 0x00590000d930783b */ /* 0x000fe80000000200 */
[----:B------:R-:W2:Y:S04]  /*2190*/  LDSM.16.M88.4 R64, [R216+0x2500] ;  /* 0x00250000d840783b */ /* 0x000ea80000000200 */
[----:B------:R-:W4:Y:S04]  /*21a0*/  LDSM.16.M88.4 R56, [R216+0x2900] ;  /* 0x00290000d838783b */ /* 0x000f280000000200 */
[----:B------:R-:W5:Y:S04]  /*21b0*/  LDSM.16.M88.4 R44, [R217+0x4900] ;  /* 0x00490000d92c783b */ /* 0x000f680000000200 */
[----:B------:R-:W5:Y:S04]  /*21c0*/  LDSM.16.M88.4 R4, [R216+0x2d00] ;  /* 0x002d0000d804783b */ /* 0x000f680000000200 */
[----:B------:R-:W-:Y:S04]  /*21d0*/  LDSM.16.M88.4 R40, [R213+0x5900] ;  /* 0x00590000d528783b */ /* 0x000fe80000000200 */
[----:B-1----:R-:W1:Y:S04]  /*21e0*/  LDSM.16.M88.4 R16, [R215+0x400] ;  /* 0x00040000d710783b */ /* 0x002e680000000200 */
[----:B------:R-:W1:Y:S04]  /*21f0*/  LDSM.16.M88.4 R8, [R215+0x800] ;  /* 0x00080000d708783b */ /* 0x000e680000000200 */
[----:B---3--:R-:W3:Y:S01]  /*2200*/  LDSM.16.M88.4 R20, [R215] ;  /* 0x00000000d714783b */ /* 0x008ee20000000200 */
[C---:B--2---:R-:W-:Y:S08]  /*2210*/  HMMA.16816.F32 R36, R48.reuse, R64, RZ ;  /* 0x000000403024723c */ /* 0x044ff000000018ff */
[C---:B----4-:R-:W-:Y:S08]  /*2220*/  HMMA.16816.F32 R28, R48.reuse, R56, RZ ;  /* 0x00000038301c723c */ /* 0x050ff000000018ff */
[C---:B------:R-:W-:Y:S08]  /*2230*/  HMMA.16816.F32 R32, R48.reuse, R66, RZ ;  /* 0x000000423020723c */ /* 0x040ff000000018ff */
[----:B------:R-:W-:Y:S08]  /*2240*/  HMMA.16816.F32 R24, R48, R58, RZ ;  /* 0x0000003a3018723c */ /* 0x000ff000000018ff */
[C---:B-----5:R-:W-:Y:S08]  /*2250*/  HMMA.16816.F32 R68, R44.reuse, R64, RZ ;  /* 0x000000402c44723c */ /* 0x060ff000000018ff */
[----:B------:R-:W-:Y:S08]  /*2260*/  HMMA.16816.F32 R60, R44, R56, RZ ;  /* 0x000000382c3c723c */ /* 0x000ff000000018ff */
[----:B------:R-:W-:Y:S08]  /*2270*/  HMMA.16816.F32 R12, R48, R4, RZ ;  /* 0x00000004300c723c */ /* 0x000ff000000018ff */
[C---:B------:R-:W-:Y:S08]  /*2280*/  HMMA.16816.F32 R64, R44.reuse, R66, RZ ;  /* 0x000000422c40723c */ /* 0x040ff000000018ff */
[C---:B------:R-:W-:Y:S08]  /*2290*/  HMMA.16816.F32 R56, R44.reuse, R58, RZ ;  /* 0x0000003a2c38723c */ /* 0x040ff000000018ff */
[----:B------:R-:W-:Y:S08]  /*22a0*/  HMMA.16816.F32 R52, R44, R4, RZ ;  /* 0x000000042c34723c */ /* 0x000ff000000018ff */
[-C--:B------:R-:W-:Y:S08]  /*22b0*/  HMMA.16816.F32 R48, R48, R6.reuse, RZ ;  /* 0x000000063030723c */ /* 0x080ff000000018ff */
[----:B------:R-:W-:Y:S01]  /*22c0*/  HMMA.16816.F32 R44, R44, R6, RZ ;  /* 0x000000062c2c723c */ /* 0x000fe200000018ff */
[----:B------:R-:W2:Y:S04]  /*22d0*/  LDSM.16.M88.4 R4, [R213+0x4900] ;  /* 0x00490000d504783b */ /* 0x000ea80000000200 */
[----:B------:R-:W-:Y:S01]  /*22e0*/  @!PT LDS RZ, [RZ] ;  /* 0x00000000fffff984 */ /* 0x000fe20000000800 */
[----:B------:R-:W-:Y:S01]  /*22f0*/  @!PT LDS RZ, [RZ] ;  /* 0x00000000fffff984 */ /* 0x000fe20000000800 */
[----:B------:R-:W-:Y:S01]  /*2300*/  @!PT LDS RZ, [RZ] ;  /* 0x00000000fffff984 */ /* 0x000fe20000000800 */
[----:B------:R4:W-:Y:S01]  /*2310*/  LDGSTS.E.BYPASS.LTC128B.128 [R218+0x100], [R74.64], !P1 ;  /* 0x001000004ada7fae */ /* 0x0009e2000c901d4a */
[----:B------:R-:W-:-:S02]  /*2320*/  @!P3 LOP3.LUT P1, RZ, R73, 0x1, RZ, 0xc0, !PT ;  /* 0x0000000149ffb812 */ /* 0x000fc4000782c0ff */
[C---:B-1----:R-:W-:Y:S01]  /*2330*/  HMMA.16816.F32 R24, R40.reuse, R18, R24 ;  /* 0x000000122818723c */ /* 0x042fe20000001818 */
        /* <DEDUP_REMOVED lines=8> */
[C---:B---3--:R-:W-:Y:S03]  /*23c0*/  HMMA.16816.F32 R36, R40.reuse, R20, R36 ;  /* 0x000000142824723c */ /* 0x048fe60000001824 */
[----:B------:R1:W-:Y:S04]  /*23d0*/  @!P3 LDGSTS.E.BYPASS.LTC128B.128 [R218+0x1500], [R104.64+0x40], !P2 ;  /* 0x0150004068dabfae */ /* 0x0003e8000d101d4a */
[----:B------:R1:W-:Y:S01]  /*23e0*/  @!P3 LDGSTS.E.BYPASS.LTC128B.128 [R218+0x2100], [R104.64+0x80], !P0 ;  /* 0x0210008068dabfae */ /* 0x0003e2000c101d4a */
[C---:B------:R-:W-:Y:S01]  /*23f0*/  HMMA.16816.F32 R28, R40.reuse, R16, R28 ;  /* 0x00000010281c723c */ /* 0x040fe2000000181c */
[----:B------:R-:W-:Y:S01]  /*2400*/  ISETP.GT.AND P0, PT, R2, R219, PT ;  /* 0x000000db0200720c */ /* 0x000fe20003f04270 */
[----:B------:R-:W-:Y:S01]  /*2410*/  IMAD.IADD R2, R100, 0x1, R101 ;  /* 0x0000000164027824 */ /* 0x000fe200078e0265 */
[----:B------:R-:W-:Y:S04]  /*2420*/  LDSM.16.M88.4 R88, [R217+0x7900] ;  /* 0x00790000d958783b */ /* 0x000fe80000000200 */
[----:B------:R-:W3:Y:S01]  /*2430*/  LDSM.16.M88.4 R80, [R216+0x3500] ;  /* 0x00350000d850783b */ /* 0x000ee20000000200 */
[C---:B------:R-:W-:Y:S03]  /*2440*/  HMMA.16816.F32 R32, R40.reuse, R22, R32 ;  /* 0x000000162820723c */ /* 0x040fe60000001820 */
[----:B------:R-:W5:Y:S04]  /*2450*/  LDSM.16.M88.4 R76, [R216+0x3900] ;  /* 0x00390000d84c783b */ /* 0x000f680000000200 */
[----:B------:R-:W1:Y:S01]  /*2460*/  LDSM.16.M88.4 R84, [R216+0x3100] ;  /* 0x00310000d854783b */ /* 0x000e620000000200 */
[----:B------:R-:W-:Y:S03]  /*2470*/  HMMA.16816.F32 R48, R40, R10, R48 ;  /* 0x0000000a2830723c */ /* 0x000fe60000001830 */
[----:B----4-:R-:W4:Y:S04]  /*2480*/  LDSM.16.M88.4 R72, [R217+0x6900] ;  /* 0x00690000d948783b */ /* 0x010f280000000200 */
[----:B------:R-:W-:Y:S01]  /*2490*/  LDSM.16.M88.4 R40, [R213+0x7900] ;  /* 0x00790000d528783b */ /* 0x000fe20000000200 */
[C---:B--2---:R-:W-:Y:S03]  /*24a0*/  HMMA.16816.F32 R68, R4.reuse, R20, R68 ;  /* 0x000000140444723c */ /* 0x044fe60000001844 */
[----:B------:R-:W0:Y:S05]  /*24b0*/  LDGDEPBAR ;  /* 0x00000000000079af */ /* 0x000e2a0000000000 */
[C---:B------:R-:W-:Y:S08]  /*24c0*/  HMMA.16816.F32 R60, R4.reuse, R16, R60 ;  /* 0x00000010043c723c */ /* 0x040ff0000000183c */
[C---:B------:R-:W-:Y:S08]  /*24d0*/  HMMA.16816.F32 R52, R4.reuse, R8, R52 ;  /* 0x000000080434723c */ /* 0x040ff00000001834 */
[C---:B------:R-:W-:Y:S01]  /*24e0*/  HMMA.16816.F32 R64, R4.reuse, R22, R64 ;  /* 0x000000160440723c */ /* 0x040fe20000001840 */
[----:B------:R-:W-:Y:S07]  /*24f0*/  LDSM.16.M88.4 R20, [R215+0x1400] ;  /* 0x00140000d714783b */ /* 0x000fee0000000200 */
[C---:B------:R-:W-:Y:S01]  /*2500*/  HMMA.16816.F32 R56, R4.reuse, R18, R56 ;  /* 0x000000120438723c */ /* 0x040fe20000001838 */
[----:B------:R-:W-:Y:S07]  /*2510*/  LDSM.16.M88.4 R16, [R215+0xc00] ;  /* 0x000c0000d710783b */ /* 0x000fee0000000200 */
[----:B------:R-:W-:Y:S01]  /*2520*/  HMMA.16816.F32 R44, R4, R10, R44 ;  /* 0x0000000a042c723c */ /* 0x000fe2000000182c */
[----:B------:R-:W2:Y:S04]  /*2530*/  LDSM.16.M88.4 R8, [R215+0x1000] ;  /* 0x00100000d708783b */ /* 0x000ea80000000200 */
[----:B------:R-:W2:Y:S03]  /*2540*/  LDSM.16.M88.4 R4, [R213+0x6900] ;  /* 0x00690000d504783b */ /* 0x000ea60000000200 */
[C---:B---3--:R-:W-:Y:S08]  /*2550*/  HMMA.16816.F32 R24, R88.reuse, R82, R24 ;  /* 0x000000525818723c */ /* 0x048ff00000001818 */
[C---:B-----5:R-:W-:Y:S08]  /*2560*/  HMMA.16816.F32 R12, R88.reuse, R76, R12 ;  /* 0x0000004c580c723c */ /* 0x060ff0000000180c */
[C---:B-1----:R-:W-:Y:S08]  /*2570*/  HMMA.16816.F32 R36, R88.reuse, R84, R36 ;  /* 0x000000545824723c */ /* 0x042ff00000001824 */
[C---:B------:R-:W-:Y:S08]  /*2580*/  HMMA.16816.F32 R28, R88.reuse, R80, R28 ;  /* 0x00000050581c723c */ /* 0x040ff0000000181c */
[C---:B------:R-:W-:Y:S08]  /*2590*/  HMMA.16816.F32 R32, R88.reuse, R86, R32 ;  /* 0x000000565820723c */ /* 0x040ff00000001820 */
[----:B------:R-:W-:Y:S01]  /*25a0*/  HMMA.16816.F32 R48, R88, R78, R48 ;  /* 0x0000004e5830723c */ /* 0x000fe20000001830 */
[----:B------:R-:W-:Y:S07]  /*25b0*/  LDSM.16.M88.4 R88, [R217+0x8900] ;  /* 0x00890000d958783b */ /* 0x000fee0000000200 */
[C---:B----4-:R-:W-:Y:S08]  /*25c0*/  HMMA.16816.F32 R68, R72.reuse, R84, R68 ;  /* 0x000000544844723c */ /* 0x050ff00000001844 */
[C---:B------:R-:W-:Y:S01]  /*25d0*/  HMMA.16816.F32 R64, R72.reuse, R86, R64 ;  /* 0x000000564840723c */ /* 0x040fe20000001840 */
[----:B------:R-:W-:Y:S07]  /*25e0*/  LDSM.16.M88.4 R84, [R217+0x9900] ;  /* 0x00990000d954783b */ /* 0x000fee0000000200 */
[C---:B------:R-:W-:Y:S08]  /*25f0*/  HMMA.16816.F32 R60, R72.reuse, R80, R60 ;  /* 0x00000050483c723c */ /* 0x040ff0000000183c */
[C---:B------:R-:W-:Y:S01]  /*2600*/  HMMA.16816.F32 R56, R72.reuse, R82, R56 ;  /* 0x000000524838723c */ /* 0x040fe20000001838 */
[----:B------:R-:W-:Y:S07]  /*2610*/  LDSM.16.M88.4 R80, [R216+0x3d00] ;  /* 0x003d0000d850783b */ /* 0x000fee0000000200 */
[C---:B------:R-:W-:Y:S08]  /*2620*/  HMMA.16816.F32 R52, R72.reuse, R76, R52 ;  /* 0x0000004c4834723c */ /* 0x040ff00000001834 */
[----:B------:R-:W-:Y:S01]  /*2630*/  HMMA.16816.F32 R44, R72, R78, R44 ;  /* 0x0000004e482c723c */ /* 0x000fe2000000182c */
[----:B------:R-:W1:Y:S04]  /*2640*/  LDSM.16.M88.4 R76, [R216+0x4100] ;  /* 0x00410000d84c783b */ /* 0x000e680000000200 */
[----:B------:R-:W3:Y:S03]  /*2650*/  LDSM.16.M88.4 R72, [R216+0x4500] ;  /* 0x00450000d848783b */ /* 0x000ee60000000200 */
[C---:B--2---:R-:W-:Y:S08]  /*2660*/  HMMA.16816.F32 R24, R40.reuse, R10, R24 ;  /* 0x0000000a2818723c */ /* 0x044ff00000001818 */
        /* <DEDUP_REMOVED lines=8> */
[----:B------:R-:W-:Y:S07]  /*26f0*/  LDSM.16.M88.4 R16, [R215+0x1800] ;  /* 0x00180000d710783b */ /* 0x000fee0000000200 */
[C---:B------:R-:W-:Y:S08]  /*2700*/  HMMA.16816.F32 R60, R4.reuse, R8, R60 ;  /* 0x00000008043c723c */ /* 0x040ff0000000183c */
[C---:B------:R-:W-:Y:S01]  /*2710*/  HMMA.16816.F32 R56, R4.reuse, R10, R56 ;  /* 0x0000000a0438723c */ /* 0x040fe20000001838 */
[----:B------:R-:W2:Y:S07]  /*2720*/  LDSM.16.M88.4 R8, [R215+0x1c00] ;  /* 0x001c0000d708783b */ /* 0x000eae0000000200 */
[C---:B------:R-:W-:Y:S08]  /*2730*/  HMMA.16816.F32 R52, R4.reuse, R20, R52 ;  /* 0x000000140434723c */ /* 0x040ff00000001834 */
[----:B------:R-:W-:Y:S01]  /*2740*/  HMMA.16816.F32 R44, R4, R22, R44 ;  /* 0x00000016042c723c */ /* 0x000fe2000000182c */
[----:B------:R-:W4:Y:S04]  /*2750*/  LDSM.16.M88.4 R4, [R215+0x2000] ;  /* 0x00200000d704783b */ /* 0x000f280000000200 */
[----:B------:R-:W5:Y:S01]  /*2760*/  LDSM.16.M88.4 R20, [R213+0x8900] ;  /* 0x00890000d514783b */ /* 0x000f620000000200 */
[----:B------:R-:W-:-:S04]  /*2770*/  DEPBAR.LE SB0, 0x0 ;  /* 0x000080000000791a */ /* 0x000fc80000000000 */
[C---:B-1----:R-:W-:Y:S08]  /*2780*/  HMMA.16816.F32 R24, R84.reuse, R78, R24 ;  /* 0x0000004e5418723c */ /* 0x042ff00000001818 */
[C---:B---3--:R-:W-:Y:S08]  /*2790*/  HMMA.16816.F32 R12, R84.reuse, R72, R12 ;  /* 0x00000048540c723c */ /* 0x048ff0000000180c */
        /* <DEDUP_REMOVED lines=9> */
[----:B------:R-:W-:Y:S08]  /*2830*/  HMMA.16816.F32 R44, R88, R74, R44 ;  /* 0x0000004a582c723c */ /* 0x000ff0000000182c */
[C---:B--2---:R-:W-:Y:S08]  /*2840*/  HMMA.16816.F32 R72, R40.reuse, R10, R24 ;  /* 0x0000000a2848723c */ /* 0x044ff00000001818 */
[C---:B----4-:R-:W-:Y:S08]  /*2850*/  HMMA.16816.F32 R24, R40.reuse, R4, R12 ;  /* 0x000000042818723c */ /* 0x050ff0000000180c */
[C---:B------:R-:W-:Y:S08]  /*2860*/  HMMA.16816.F32 R36, R40.reuse, R16, R36 ;  /* 0x000000102824723c */ /* 0x040ff00000001824 */
[C---:B------:R-:W-:Y:S08]  /*2870*/  HMMA.16816.F32 R32, R40.reuse, R18, R32 ;  /* 0x000000122820723c */ /* 0x040ff00000001820 */
[C---:B------:R-:W-:Y:S08]  /*2880*/  HMMA.16816.F32 R28, R40.reuse, R8, R28 ;  /* 0x00000008281c723c */ /* 0x040ff0000000181c */
[----:B------:R-:W-:Y:S08]  /*2890*/  HMMA.16816.F32 R12, R40, R6, R48 ;  /* 0x00000006280c723c */ /* 0x000ff00000001830 */
[C---:B-----5:R-:W-:Y:S08]  /*28a0*/  HMMA.16816.F32 R68, R20.reuse, R16, R68 ;  /* 0x000000101444723c */ /* 0x060ff00000001844 */
        /* <DEDUP_REMOVED lines=15> */
[----:B------:R-:W-:-:S04]  /*29a0*/  @P2 IADD3 R6, P1, P0, R224, UR7, R8 ;  /* 0x00000007e0062c10 */ /* 0x000fc8000f83e008 */
[----:B------:R-:W-:Y:S02]  /*29b0*/  @P2 IADD3.X R5, R229, UR6, R3, P1, P0 ;  /* 0x00000006e5052c10 */ /* 0x000fe40008fe0403 */
        /* <DEDUP_REMOVED lines=16> */
.L_x_1810:
[----:B------:R-:W-:Y:S01]  /*2ac0*/  LOP3.LUT R96, R96, 0xffffffe0, RZ, 0xc0, !PT ;  /* 0xffffffe060607812 */ /* 0x000fe200078ec0ff */
[----:B------:R-:W-:Y:S01]  /*2ad0*/  ULDC UR8, c[0x0][0x324] ;  /* 0x0000c90000087ab9 */ /* 0x000fe20000000800 */
[----:B------:R-:W-:Y:S01]  /*2ae0*/  SHF.R.S32.HI R8, RZ, 0x1f, R95 ;  /* 0x0000001fff087819 */ /* 0x000fe2000001145f */
[----:B------:R-:W-:Y:S01]  /*2af0*/  ULOP3.LUT UR8, URZ, UR8, URZ, 0x33, !UPT ;  /* 0x000000083f087292 */ /* 0x000fe2000f8e333f */
[----:B------:R-:W-:Y:S01]  /*2b00*/  PLOP3.LUT P1, PT, PT, PT, UP2, 0x80, 0x0 ;  /* 0x000000000000781c */ /* 0x000fe20003f2f028 */
[----:B------:R-:W-:Y:S01]  /*2b10*/  IMAD.IADD R93, R93, 0x1, -R96 ;  /* 0x000000015d5d7824 */ /* 0x000fe200078e0a60 */
[----:B------:R-:W-:Y:S01]  /*2b20*/  LEA.HI R8, R8, R95, RZ, 0x2 ;  /* 0x0000005f08087211 */ /* 0x000fe200078f10ff */
[----:B------:R-:W0:Y:S01]  /*2b30*/  LDGDEPBAR ;  /* 0x00000000000079af */ /* 0x000e220000000000 */
[----:B------:R-:W-:-:S02]  /*2b40*/  PLOP3.LUT P0, PT, PT, PT, UP2, 0x80, 0x0 ;  /* 0x000000000000781c */ /* 0x000fc40003f0f028 */
[----:B-1----:R-:W-:Y:S02]  /*2b50*/  SHF.R.S32.HI R4, RZ, 0x1f, R93 ;  /* 0x0000001fff047819 */ /* 0x002fe4000001145d */
[----:B------:R-:W-:Y:S02]  /*2b60*/  LOP3.LUT R8, R8, 0xffffffc, RZ, 0xc0, !PT ;  /* 0x0ffffffc08087812 */ /* 0x000fe400078ec0ff */
[----:B------:R-:W-:Y:S02]  /*2b70*/  LEA.HI R3, R4, R93, RZ, 0x2 ;  /* 0x0000005d04037211 */ /* 0x000fe400078f10ff */
[----:B------:R-:W-:Y:S01]  /*2b80*/  LEA.HI R4, R97, R97, RZ, 0x1 ;  /* 0x0000006161047211 */ /* 0x000fe200078f08ff */
[----:B------:R-:W-:Y:S01]  /*2b90*/  IMAD.IADD R8, R95, 0x1, -R8 ;  /* 0x000000015f087824 */ /* 0x000fe200078e0a08 */
[----:B------:R-:W-:-:S03]  /*2ba0*/  LEA.HI.SX32 R5, R3, UR13, 0x1e ;  /* 0x0000000d03057c11 */ /* 0x000fc6000f8ff2ff */
[C---:B------:R-:W-:Y:S01]  /*2bb0*/  IMAD.SHL.U32 R6, R4.reuse, 0x20, RZ ;  /* 0x0000002004067824 */ /* 0x040fe200078e00ff */
[----:B------:R-:W-:Y:S01]  /*2bc0*/  LOP3.LUT R4, R4, 0x1ffffffe, RZ, 0xc0, !PT ;  /* 0x1ffffffe04047812 */ /* 0x000fe200078ec0ff */
[----:B------:R-:W-:-:S03]  /*2bd0*/  IMAD R5, R8, 0x10, R5 ;  /* 0x0000001008057824 */ /* 0x000fc600078e0205 */
[----:B------:R-:W-:Y:S01]  /*2be0*/  LOP3.LUT R6, R6, 0xffffffc0, RZ, 0xc0, !PT ;  /* 0xffffffc006067812 */ /* 0x000fe200078ec0ff */
[----:B------:R-:W-:-:S04]  /*2bf0*/  IMAD.IADD R4, R97, 0x1, -R4 ;  /* 0x0000000161047824 */ /* 0x000fc800078e0a04 */
[----:B------:R-:W-:-:S04]  /*2c00*/  IMAD.IADD R5, R6, 0x1, R5 ;  /* 0x0000000106057824 */ /* 0x000fc800078e0205 */
[----:B------:R-:W-:-:S04]  /*2c10*/  IMAD R222, R4, 0x8, R5 ;  /* 0x0000000804de7824 */ /* 0x000fc800078e0205 */
[----:B------:R-:W-:-:S04]  /*2c20*/  @P1 IMAD.HI.U32 R4, R222, c[0x0][0x2c8], RZ ;  /* 0x0000b200de041a27 */ /* 0x000fc800078e00ff */
[----:B------:R-:W-:Y:S01]  /*2c30*/  IMAD.MOV.U32 R49, RZ, RZ, R222 ;  /* 0x000000ffff317224 */ /* 0x000fe200078e00de */
[----:B------:R-:W-:Y:S02]  /*2c40*/  @P0 SHF.R.U32.HI R49, RZ, c[0x0][0x2cc], R4 ;  /* 0x0000b300ff310a19 */ /* 0x000fe40000011604 */
[----:B------:R-:W-:Y:S02]  /*2c50*/  LOP3.LUT R4, R3, 0x7ffffffc, RZ, 0xc0, !PT ;  /* 0x7ffffffc03047812 */ /* 0x000fe400078ec0ff */
[----:B------:R-:W-:Y:S01]  /*2c60*/  PLOP3.LUT P0, PT, PT, PT, UP1, 0x40, 0x0 ;  /* 0x000000000000781c */ /* 0x000fe20003f0e818 */
[----:B------:R-:W1:Y:S02]  /*2c70*/  SHFL.IDX PT, R3, R49, RZ, 0x1c1f ;  /* 0x001c1fff31037589 */ /* 0x000e6400000e0000 */
[----:B------:R-:W-:-:S04]  /*2c80*/  IMAD.IADD R4, R93, 0x1, -R4 ;  /* 0x000000015d047824 */ /* 0x000fc800078e0a04 */
[----:B------:R-:W-:-:S04]  /*2c90*/  IMAD.SHL.U32 R223, R4, 0x2, RZ ;  /* 0x0000000204df7824 */ /* 0x000fc800078e00ff */
[----:B------:R-:W-:Y:S01]  /*2ca0*/  IMAD.IADD R48, R94, 0x1, -R223 ;  /* 0x000000015e307824 */ /* 0x000fe200078e0adf */
[C---:B------:R-:W-:Y:S02]  /*2cb0*/  IADD3 R23, -R223.reuse, 0x1, R92 ;  /* 0x00000001df177810 */ /* 0x040fe40007ffe15c */
[----:B------:R-:W-:Y:S02]  /*2cc0*/  IADD3 R77, -R223, c[0x0][0x1d0], R94 ;  /* 0x00007400df4d7a10 */ /* 0x000fe40007ffe15e */
[----:B------:R-:W-:-:S04]  /*2cd0*/  IADD3 R23, R23, -c[0x0][0x168], RZ ;  /* 0x80005a0017177a10 */ /* 0x000fc80007ffe0ff */
[C---:B------:R-:W-:Y:S02]  /*2ce0*/  IADD3 R78, R23.reuse, c[0x0][0x328], RZ ;  /* 0x0000ca00174e7a10 */ /* 0x040fe40007ffe0ff */
[----:B------:R-:W-:-:S03]  /*2cf0*/  IADD3 R23, R23, UR8, RZ ;  /* 0x0000000817177c10 */ /* 0x000fc6000fffe0ff */
[--C-:B-1----:R-:W-:Y:S02]  /*2d00*/  IMAD.IADD R4, R78, 0x1, R3.reuse ;  /* 0x000000014e047824 */ /* 0x102fe400078e0203 */
[----:B------:R-:W-:-:S03]  /*2d10*/  IMAD.IADD R5, R23, 0x1, R3 ;  /* 0x0000000117057824 */ /* 0x000fc600078e0203 */
[----:B------:R-:W-:Y:S01]  /*2d20*/  IMNMX R9, R4, R77, PT ;  /* 0x0000004d04097217 */ /* 0x000fe20003800200 */
[----:B------:R-:W-:Y:S05]  /*2d30*/  @P0 BRA `(.L_x_1811) ;  /* 0x0000015000000947 */ /* 0x000fea0003800000 */
[----:B------:R-:W-:Y:S01]  /*2d40*/  IADD3 R3, R3, c[0x0][0x1d0], RZ ;  /* 0x0000740003037a10 */ /* 0x000fe20007ffe0ff */
        /* <DEDUP_REMOVED lines=11> */
.L_x_1813:
[----:B------:R-:W-:-:S04]  /*2e00*/  MOV R3, c[0x0][0x32c] ;  /* 0x0000cb0000037a02 */ /* 0x000fc80000000f00 */
[----:B------:R-:W-:-:S13]  /*2e10*/  ISETP.NE.AND P0, PT, R3, 0x1, PT ;  /* 0x000000010300780c */ /* 0x000fda0003f05270 */
[----:B------:R-:W-:-:S05]  /*2e20*/  @P0 IMAD.HI.U32 R3, R7, c[0x0][0x330], RZ ;  /* 0x0000cc0007030a27 */ /* 0x000fca00078e00ff */
[----:B------:R-:W-:Y:S02]  /*2e30*/  @P0 SHF.R.U32.HI R7, RZ, c[0x0][0x334], R3 ;  /* 0x0000cd00ff070a19 */ /* 0x000fe40000011603 */
.L_x_1814:
[----:B------:R-:W-:Y:S05]  /*2e40*/  BSYNC B0 ;  /* 0x0000000000007941 */ /* 0x000fea0003800000 */
.L_x_1812:
[----:B------:R-:W-:-:S05]  /*2e50*/  IMAD R6, R7, c[0x0][0x32c], R48 ;  /* 0x0000cb0007067a24 */ /* 0x000fca00078e0230 */
[----:B------:R-:W-:Y:S02]  /*2e60*/  IADD3 R4, R6, c[0x0][0x32c], RZ ;  /* 0x0000cb0006047a10 */ /* 0x000fe40007ffe0ff */
[----:B------:R-:W-:Y:S02]  /*2e70*/  IMNMX R5, R5, R6, !PT ;  /* 0x0000000605057217 */ /* 0x000fe40007800200 */
[----:B------:R-:W-:Y:S02]  /*2e80*/  IMNMX R9, R9, R4, PT ;  /* 0x0000000409097217 */ /* 0x000fe40003800200 */
.L_x_1811:
[----:B------:R-:W1:Y:S01]  /*2e90*/  SHFL.IDX PT, R4, R49, 0x1, 0x1c1f ;  /* 0x003c1f0031047f89 */ /* 0x000e6200000e0000 */
[----:B------:R-:W-:Y:S01]  /*2ea0*/  PLOP3.LUT P0, PT, PT, PT, UP1, 0x40, 0x0 ;  /* 0x000000000000781c */ /* 0x000fe20003f0e818 */
[--C-:B-1----:R-:W-:Y:S02]  /*2eb0*/  IMAD.IADD R6, R78, 0x1, R4.reuse ;  /* 0x000000014e067824 */ /* 0x102fe400078e0204 */
[----:B------:R-:W-:-:S03]  /*2ec0*/  IMAD.IADD R3, R23, 0x1, R4 ;  /* 0x0000000117037824 */ /* 0x000fc600078e0204 */
[----:B------:R-:W-:-:S07]  /*2ed0*/  IMNMX R79, R6, R77, PT ;  /* 0x0000004d064f7217 */ /* 0x000fce0003800200 */
        /* <DEDUP_REMOVED lines=13> */
.L_x_1817:
[----:B------:R-:W-:-:S04]  /*2fb0*/  MOV R4, c[0x0][0x32c] ;  /* 0x0000cb0000047a02 */ /* 0x000fc80000000f00 */
[----:B------:R-:W-:-:S13]  /*2fc0*/  ISETP.NE.AND P0, PT, R4, 0x1, PT ;  /* 0x000000010400780c */ /* 0x000fda0003f05270 */
[----:B------:R-:W-:-:S05]  /*2fd0*/  @P0 IMAD.HI.U32 R4, R7, c[0x0][0x330], RZ ;  /* 0x0000cc0007040a27 */ /* 0x000fca00078e00ff */
[----:B------:R-:W-:Y:S02]  /*2fe0*/  @P0 SHF.R.U32.HI R7, RZ, c[0x0][0x334], R4 ;  /* 0x0000cd00ff070a19 */ /* 0x000fe40000011604 */
.L_x_1818:
[----:B------:R-:W-:Y:S05]  /*2ff0*/  BSYNC B0 ;  /* 0x0000000000007941 */ /* 0x000fea0003800000 */
.L_x_1816:
[----:B------:R-:W-:-:S05]  /*3000*/  IMAD R6, R7, c[0x0][0x32c], R48 ;  /* 0x0000cb0007067a24 */ /* 0x000fca00078e0230 */
[----:B------:R-:W-:Y:S02]  /*3010*/  IADD3 R4, R6, c[0x0][0x32c], RZ ;  /* 0x0000cb0006047a10 */ /* 0x000fe40007ffe0ff */
[----:B------:R-:W-:Y:S02]  /*3020*/  IMNMX R3, R3, R6, !PT ;  /* 0x0000000603037217 */ /* 0x000fe40007800200 */
[----:B------:R-:W-:Y:S02]  /*3030*/  IMNMX R79, R79, R4, PT ;  /* 0x000000044f4f7217 */ /* 0x000fe40003800200 */
.L_x_1815:
[C---:B------:R-:W-:Y:S02]  /*3040*/  ISETP.GE.AND P0, PT, R94.reuse, 0x2, PT ;  /* 0x000000025e00780c */ /* 0x040fe40003f06270 */
[----:B------:R-:W-:Y:S02]  /*3050*/  ISETP.GE.AND P1, PT, R94, 0x9, PT ;  /* 0x000000095e00780c */ /* 0x000fe40003f26270 */
[----:B------:R-:W-:Y:S02]  /*3060*/  P2R R7, PR, RZ, 0x1 ;  /* 0x00000001ff077803 */ /* 0x000fe40000000000 */
[----:B------:R-:W-:-:S02]  /*3070*/  ISETP.GT.AND P0, PT, R5, 0x1, !P0 ;  /* 0x000000010500780c */ /* 0x000fc40004704270 */
[----:B------:R-:W-:Y:S02]  /*3080*/  P2R R76, PR, RZ, 0x2 ;  /* 0x00000002ff4c7803 */ /* 0x000fe40000000000 */
[----:B------:R-:W-:Y:S02]  /*3090*/  ISETP.LT.OR P0, PT, R9, 0x2, P0 ;  /* 0x000000020900780c */ /* 0x000fe40000701670 */
[C---:B------:R-:W-:Y:S02]  /*30a0*/  ISETP.GE.AND P2, PT, R94.reuse, 0x29, PT ;  /* 0x000000295e00780c */ /* 0x040fe40003f46270 */
        /* <DEDUP_REMOVED lines=8> */
[----:B------:R-:W-:-:S04]  /*3130*/  ISETP.LT.OR P0, PT, R9, 0xa, P0 ;  /* 0x0000000a0900780c */ /* 0x000fc80000701670 */
[----:B------:R-:W-:Y:S02]  /*3140*/  FSEL R4, R65, -INF , !P0 ;  /* 0xff80000041047808 */ /* 0x000fe40004000000 */
[----:B------:R-:W-:Y:S02]  /*3150*/  ISETP.GT.AND P0, PT, R5, 0x10, !P1 ;  /* 0x000000100500780c */ /* 0x000fe40004f04270 */
[----:B------:R-:W-:Y:S02]  /*3160*/  P2R R65, PR, RZ, 0x2 ;  /* 0x00000002ff417803 */ /* 0x000fe40000000000 */
[----:B------:R-:W-:Y:S02]  /*3170*/  ISETP.LT.OR P0, PT, R9, 0x11, P0 ;  /* 0x000000110900780c */ /* 0x000fe40000701670 */
[----:B------:R-:W-:Y:S02]  /*3180*/  ISETP.GE.AND P1, PT, R94, 0x12, PT ;  /* 0x000000125e00780c */ /* 0x000fe40003f26270 */
[----:B------:R-:W-:-:S02]  /*3190*/  FSEL R40, R60, -INF , !P0 ;  /* 0xff8000003c287808 */ /* 0x000fc40004000000 */
[----:B------:R-:W-:Y:S02]  /*31a0*/  ISETP.GT.AND P0, PT, R5, 0x11, !P1 ;  /* 0x000000110500780c */ /* 0x000fe40004f04270 */
[----:B------:R-:W-:Y:S02]  /*31b0*/  P2R R60, PR, RZ, 0x2 ;  /* 0x00000002ff3c7803 */ /* 0x000fe40000000000 */
[----:B------:R-:W-:Y:S02]  /*31c0*/  ISETP.LT.OR P0, PT, R9, 0x12, P0 ;  /* 0x000000120900780c */ /* 0x000fe40000701670 */
[----:B------:R-:W-:Y:S02]  /*31d0*/  ISETP.GE.AND P1, PT, R94, 0x19, PT ;  /* 0x000000195e00780c */ /* 0x000fe40003f26270 */
[----:B------:R-:W-:Y:S02]  /*31e0*/  FSEL R10, R61, -INF , !P0 ;  /* 0xff8000003d0a7808 */ /* 0x000fe40004000000 */
[----:B------:R-:W-:-:S02]  /*31f0*/  ISETP.GT.AND P0, PT, R5, 0x18, !P1 ;  /* 0x000000180500780c */ /* 0x000fc40004f04270 */
[----:B------:R-:W-:Y:S02]  /*3200*/  P2R R51, PR, RZ, 0x2 ;  /* 0x00000002ff337803 */ /* 0x000fe40000000000 */
[----:B------:R-:W-:Y:S02]  /*3210*/  ISETP.LT.OR P0, PT, R9, 0x19, P0 ;  /* 0x000000190900780c */ /* 0x000fe40000701670 */
[----:B------:R-:W-:Y:S02]  /*3220*/  ISETP.GE.AND P1, PT, R94, 0x1a, PT ;  /* 0x0000001a5e00780c */ /* 0x000fe40003f26270 */
[----:B------:R-:W-:Y:S02]  /*3230*/  FSEL R56, R56, -INF , !P0 ;  /* 0xff80000038387808 */ /* 0x000fe40004000000 */
[----:B------:R-:W-:Y:S02]  /*3240*/  ISETP.GT.AND P0, PT, R5, 0x19, !P1 ;  /* 0x000000190500780c */ /* 0x000fe40004f04270 */
[----:B------:R-:W-:-:S02]  /*3250*/  P2R R50, PR, RZ, 0x2 ;  /* 0x00000002ff327803 */ /* 0x000fc40000000000 */
[----:B------:R-:W-:Y:S02]  /*3260*/  ISETP.LT.OR P0, PT, R9, 0x1a, P0 ;  /* 0x0000001a0900780c */ /* 0x000fe40000701670 */
[----:B------:R-:W-:Y:S02]  /*3270*/  ISETP.GE.AND P1, PT, R94, 0x21, PT ;  /* 0x000000215e00780c */ /* 0x000fe40003f26270 */
[----:B------:R-:W-:Y:S02]  /*3280*/  FSEL R8, R57, -INF , !P0 ;  /* 0xff80000039087808 */ /* 0x000fe40004000000 */
[----:B------:R-:W-:Y:S02]  /*3290*/  ISETP.GT.AND P0, PT, R5, 0x20, !P1 ;  /* 0x000000200500780c */ /* 0x000fe40004f04270 */
[----:B------:R-:W-:Y:S02]  /*32a0*/  P2R R43, PR, RZ, 0x2 ;  /* 0x00000002ff2b7803 */ /* 0x000fe40000000000 */
[----:B------:R-:W-:-:S02]  /*32b0*/  ISETP.LT.OR P0, PT, R9, 0x21, P0 ;  /* 0x000000210900780c */ /* 0x000fc40000701670 */
[----:B------:R-:W-:Y:S02]  /*32c0*/  ISETP.GE.AND P1, PT, R94, 0x22, PT ;  /* 0x000000225e00780c */ /* 0x000fe40003f26270 */
[----:B------:R-:W-:Y:S02]  /*32d0*/  FSEL R22, R52, -INF , !P0 ;  /* 0xff80000034167808 */ /* 0x000fe40004000000 */
[----:B------:R-:W-:Y:S02]  /*32e0*/  ISETP.GT.AND P0, PT, R5, 0x21, !P1 ;  /* 0x000000210500780c */ /* 0x000fe40004f04270 */
[----:B------:R-:W-:Y:S02]  /*32f0*/  P2R R42, PR, RZ, 0x2 ;  /* 0x00000002ff2a7803 */ /* 0x000fe40000000000 */
[----:B------:R-:W-:Y:S02]  /*3300*/  ISETP.LT.OR P0, PT, R9, 0x22, P0 ;  /* 0x000000220900780c */ /* 0x000fe40000701670 */
[----:B------:R-:W-:-:S02]  /*3310*/  ISETP.GE.AND P1, PT, R94, 0x1, PT ;  /* 0x000000015e00780c */ /* 0x000fc40003f26270 */
[----:B------:R-:W-:Y:S02]  /*3320*/  FSEL R21, R53, -INF , !P0 ;  /* 0xff80000035157808 */ /* 0x000fe40004000000 */
[----:B------:R-:W-:-:S04]  /*3330*/  ISETP.GT.AND P0, PT, R5, 0x28, !P2 ;  /* 0x000000280500780c */ /* 0x000fc80005704270 */
[----:B------:R-:W-:-:S04]  /*3340*/  ISETP.LT.OR P0, PT, R9, 0x29, P0 ;  /* 0x000000290900780c */ /* 0x000fc80000701670 */
[----:B------:R-:W-:Y:S02]  /*3350*/  FSEL R20, R44, -INF , !P0 ;  /* 0xff8000002c147808 */ /* 0x000fe40004000000 */
[----:B------:R-:W-:Y:S02]  /*3360*/  ISETP.GT.AND P0, PT, R5, RZ, !P1 ;  /* 0x000000ff0500720c */ /* 0x000fe40004f04270 */
[----:B------:R-:W-:Y:S02]  /*3370*/  P2R R44, PR, RZ, 0x2 ;  /* 0x00000002ff2c7803 */ /* 0x000fe40000000000 */
[----:B------:R-:W-:Y:S02]  /*3380*/  ISETP.LT.OR P0, PT, R9, 0x1, P0 ;  /* 0x000000010900780c */ /* 0x000fe40000701670 */
[----:B------:R-:W-:Y:S02]  /*3390*/  ISETP.GE.AND P1, PT, R94, 0x2a, PT ;  /* 0x0000002a5e00780c */ /* 0x000fe40003f26270 */
[----:B------:R-:W-:-:S02]  /*33a0*/  FSEL R68, R68, -INF , !P0 ;  /* 0xff80000044447808 */ /* 0x000fc40004000000 */
[----:B------:R-:W-:Y:S02]  /*33b0*/  ISETP.GT.AND P0, PT, R5, 0x29, !P1 ;  /* 0x000000290500780c */ /* 0x000fe40004f04270 */
[----:B------:R-:W1:Y:S02]  /*33c0*/  SHFL.IDX PT, R5, R49, 0x2, 0x1c1f ;  /* 0x005c1f0031057f89 */ /* 0x000e6400000e0000 */
[----:B------:R-:W-:-:S04]  /*33d0*/  ISETP.LT.OR P0, PT, R9, 0x2a, P0 ;  /* 0x0000002a0900780c */ /* 0x000fc80000701670 */
[----:B------:R-:W-:Y:S02]  /*33e0*/  FSEL R18, R45, -INF , !P0 ;  /* 0xff8000002d127808 */ /* 0x000fe40004000000 */
        /* <DEDUP_REMOVED lines=17> */
.L_x_1821:
[----:B------:R-:W-:-:S04]  /*3500*/  MOV R5, c[0x0][0x32c] ;  /* 0x0000cb0000057a02 */ /* 0x000fc80000000f00 */
[----:B------:R-:W-:-:S13]  /*3510*/  ISETP.NE.AND P0, PT, R5, 0x1, PT ;  /* 0x000000010500780c */ /* 0x000fda0003f05270 */
[----:B------:R-:W-:-:S05]  /*3520*/  @P0 IMAD.HI.U32 R5, R9, c[0x0][0x330], RZ ;  /* 0x0000cc0009050a27 */ /* 0x000fca00078e00ff */
[----:B------:R-:W-:Y:S02]  /*3530*/  @P0 SHF.R.U32.HI R9, RZ, c[0x0][0x334], R5 ;  /* 0x0000cd00ff090a19 */ /* 0x000fe40000011605 */
.L_x_1822:
[----:B------:R-:W-:Y:S05]  /*3540*/  BSYNC B0 ;  /* 0x0000000000007941 */ /* 0x000fea0003800000 */
.L_x_1820:
[----:B------:R-:W-:-:S05]  /*3550*/  IMAD R16, R9, c[0x0][0x32c], R48 ;  /* 0x0000cb0009107a24 */ /* 0x000fca00078e0230 */
[----:B------:R-:W-:Y:S02]  /*3560*/  IADD3 R5, R16, c[0x0][0x32c], RZ ;  /* 0x0000cb0010057a10 */ /* 0x000fe40007ffe0ff */
[----:B------:R-:W-:Y:S02]  /*3570*/  IMNMX R45, R45, R16, !PT ;  /* 0x000000102d2d7217 */ /* 0x000fe40007800200 */
[----:B------:R-:W-:Y:S02]  /*3580*/  IMNMX R52, R52, R5, PT ;  /* 0x0000000534347217 */ /* 0x000fe40003800200 */
.L_x_1819:
[----:B------:R-:W-:Y:S02]  /*3590*/  ISETP.NE.AND P0, PT, R76, RZ, PT ;  /* 0x000000ff4c00720c */ /* 0x000fe40003f05270 */
[----:B------:R-:W-:Y:S02]  /*35a0*/  P2R R80, PR, RZ, 0x40 ;  /* 0x00000040ff507803 */ /* 0x000fe40000000000 */
[----:B------:R-:W-:Y:S02]  /*35b0*/  ISETP.GT.AND P0, PT, R3, 0x8, !P0 ;  /* 0x000000080300780c */ /* 0x000fe40004704270 */
[----:B------:R-:W-:-:S02]  /*35c0*/  ISETP.NE.AND P6, PT, R51, RZ, PT ;  /* 0x000000ff3300720c */ /* 0x000fc40003fc5270 */
[----:B------:R-:W-:Y:S02]  /*35d0*/  ISETP.LT.OR P0, PT, R79, 0x9, P0 ;  /* 0x000000094f00780c */ /* 0x000fe40000701670 */
[----:B------:R-:W-:Y:S02]  /*35e0*/  P2R R61, PR, RZ, 0x20 ;  /* 0x00000020ff3d7803 */ /* 0x000fe40000000000 */
[----:B------:R-:W-:Y:S02]  /*35f0*/  FSEL R5, R66, -INF , !P0 ;  /* 0xff80000042057808 */ /* 0x000fe40004000000 */
[----:B------:R-:W-:Y:S02]  /*3600*/  ISETP.NE.AND P0, PT, R69, RZ, PT ;  /* 0x000000ff4500720c */ /* 0x000fe40003f05270 */
[----:B------:R-:W-:Y:S02]  /*3610*/  ISETP.NE.AND P5, PT, R50, RZ, PT ;  /* 0x000000ff3200720c */ /* 0x000fe40003fa5270 */
[----:B------:R-:W-:-:S02]  /*3620*/  ISETP.GT.AND P0, PT, R3, 0x9, !P0 ;  /* 0x000000090300780c */ /* 0x000fc40004704270 */
[----:B------:R-:W-:Y:S02]  /*3630*/  P2R R57, PR, RZ, 0x10 ;  /* 0x00000010ff397803 */ /* 0x000fe40000000000 */
[----:B------:R-:W-:Y:S02]  /*3640*/  ISETP.LT.OR P0, PT, R79, 0xa, P0 ;  /* 0x0000000a4f00780c */ /* 0x000fe40000701670 */
[----:B------:R-:W-:Y:S02]  /*3650*/  ISETP.NE.AND P4, PT, R43, RZ, PT ;  /* 0x000000ff2b00720c */ /* 0x000fe40003f85270 */
[----:B------:R-:W-:Y:S02]  /*3660*/  FSEL R67, R67, -INF , !P0 ;  /* 0xff80000043437808 */ /* 0x000fe40004000000 */
[----:B------:R-:W-:Y:S02]  /*3670*/  ISETP.NE.AND P0, PT, R65, RZ, PT ;  /* 0x000000ff4100720c */ /* 0x000fe40003f05270 */
[----:B------:R-:W-:-:S02]  /*3680*/  P2R R53, PR, RZ, 0x8 ;  /* 0x00000008ff357803 */ /* 0x000fc40000000000 */
[----:B------:R-:W-:Y:S02]  /*3690*/  ISETP.GT.AND P0, PT, R3, 0x10, !P0 ;  /* 0x000000100300780c */ /* 0x000fe40004704270 */
[----:B------:R-:W-:Y:S02]  /*36a0*/  ISETP.NE.AND P3, PT, R42, RZ, PT ;  /* 0x000000ff2a00720c */ /* 0x000fe40003f65270 */
[----:B------:R-:W-:-:S04]  /*36b0*/  ISETP.LT.OR P0, PT, R79, 0x11, P0 ;  /* 0x000000114f00780c */ /* 0x000fc80000701670 */
[----:B------:R-:W-:Y:S02]  /*36c0*/  FSEL R41, R62, -INF , !P0 ;  /* 0xff8000003e297808 */ /* 0x000fe40004000000 */
[----:B------:R-:W-:Y:S02]  /*36d0*/  ISETP.NE.AND P0, PT, R60, RZ, PT ;  /* 0x000000ff3c00720c */ /* 0x000fe40003f05270 */
[----:B------:R-:W-:Y:S02]  /*36e0*/  P2R R62, PR, RZ, 0x40 ;  /* 0x00000040ff3e7803 */ /* 0x000fe40000000000 */
[----:B------:R-:W-:-:S04]  /*36f0*/  ISETP.GT.AND P0, PT, R3, 0x11, !P0 ;  /* 0x000000110300780c */ /* 0x000fc80004704270 */
[----:B------:R-:W-:-:S04]  /*3700*/  ISETP.LT.OR P0, PT, R79, 0x12, P0 ;  /* 0x000000124f00780c */ /* 0x000fc80000701670 */
        /* <DEDUP_REMOVED lines=15> */
[----:B------:R-:W-:-:S04]  /*3800*/  ISETP.GT.AND P0, PT, R3, 0x1, !P0 ;  /* 0x000000010300780c */ /* 0x000fc80004704270 */
[----:B------:R-:W-:-:S04]  /*3810*/  ISETP.LT.OR P0, PT, R79, 0x2, P0 ;  /* 0x000000024f00780c */ /* 0x000fc80000701670 */
[----:B------:R-:W-:Y:S02]  /*3820*/  FSEL R71, R71, -INF , !P0 ;  /* 0xff80000047477808 */ /* 0x000fe40004000000 */
[----:B------:R-:W-:-:S04]  /*3830*/  ISETP.GT.AND P0, PT, R3, RZ, !P6 ;  /* 0x000000ff0300720c */ /* 0x000fc80007704270 */
        /* <DEDUP_REMOVED lines=8> */
[----:B------:R-:W-:Y:S02]  /*38c0*/  ISETP.GT.AND P0, PT, R45, RZ, !P6 ;  /* 0x000000ff2d00720c */ /* 0x000fe40007704270 */
[----:B------:R-:W-:Y:S02]  /*38d0*/  ISETP.NE.AND P6, PT, R62, RZ, PT ;  /* 0x000000ff3e00720c */ /* 0x000fe40003fc5270 */
        /* <DEDUP_REMOVED lines=22> */
[----:B------:R-:W-:Y:S02]  /*3a40*/  ISETP.GT.AND P0, PT, R45, 0x18, !P6 ;  /* 0x000000182d00780c */ /* 0x000fe40007704270 */
[----:B------:R-:W-:Y:S02]  /*3a50*/  ISETP.NE.AND P6, PT, R80, RZ, PT ;  /* 0x000000ff5000720c */ /* 0x000fe40003fc5270 */
        /* <DEDUP_REMOVED lines=17> */
[----:B------:R-:W1:Y:S01]  /*3b70*/  SHFL.IDX PT, R12, R49, 0x3, 0x1c1f ;  /* 0x007c1f00310c7f89 */ /* 0x000e6200000e0000 */
[----:B------:R-:W-:-:S04]  /*3b80*/  ISETP.GT.AND P0, PT, R45, 0x29, !P1 ;  /* 0x000000292d00780c */ /* 0x000fc80004f04270 */
        /* <DEDUP_REMOVED lines=19> */
.L_x_1825:
[----:B------:R-:W-:-:S04]  /*3cc0*/  MOV R12, c[0x0][0x32c] ;  /* 0x0000cb00000c7a02 */ /* 0x000fc80000000f00 */
[----:B------:R-:W-:-:S13]  /*3cd0*/  ISETP.NE.AND P0, PT, R12, 0x1, PT ;  /* 0x000000010c00780c */ /* 0x000fda0003f05270 */
[----:B------:R-:W-:-:S05]  /*3ce0*/  @P0 IMAD.HI.U32 R12, R25, c[0x0][0x330], RZ ;  /* 0x0000cc00190c0a27 */ /* 0x000fca00078e00ff */
[----:B------:R-:W-:Y:S02]  /*3cf0*/  @P0 SHF.R.U32.HI R25, RZ, c[0x0][0x334], R12 ;  /* 0x0000cd00ff190a19 */ /* 0x000fe4000001160c */
.L_x_1826:
[----:B------:R-:W-:Y:S05]  /*3d00*/  BSYNC B0 ;  /* 0x0000000000007941 */ /* 0x000fea0003800000 */
.L_x_1824:
[----:B------:R-:W-:-:S05]  /*3d10*/  IMAD R48, R25, c[0x0][0x32c], R48 ;  /* 0x0000cb0019307a24 */ /* 0x000fca00078e0230 */
[----:B------:R-:W-:Y:S02]  /*3d20*/  IADD3 R12, R48, c[0x0][0x32c], RZ ;  /* 0x0000cb00300c7a10 */ /* 0x000fe40007ffe0ff */
[----:B------:R-:W-:Y:S02]  /*3d30*/  IMNMX R23, R23, R48, !PT ;  /* 0x0000003017177217 */ /* 0x000fe40007800200 */
[----:B------:R-:W-:Y:S02]  /*3d40*/  IMNMX R13, R13, R12, PT ;  /* 0x0000000c0d0d7217 */ /* 0x000fe40003800200 */
.L_x_1823:
[----:B------:R-:W-:Y:S01]  /*3d50*/  ISETP.NE.AND P0, PT, R76, RZ, PT ;  /* 0x000000ff4c00720c */ /* 0x000fe20003f05270 */
[----:B------:R-:W-:Y:S01]  /*3d60*/  IMAD.SHL.U32 R214, R2, 0x2, RZ ;  /* 0x0000000202d67824 */ /* 0x000fe200078e00ff */
[C---:B------:R-:W-:Y:S01]  /*3d70*/  ISETP.GT.AND P2, PT, R23.reuse, 0x28, !P2 ;  /* 0x000000281700780c */ /* 0x040fe20005744270 */
[----:B------:R-:W-:Y:S01]  /*3d80*/  ULDC.64 UR4, c[0x0][0x2c8] ;  /* 0x0000b20000047ab9 */ /* 0x000fe20000000a00 */
[C---:B------:R-:W-:Y:S01]  /*3d90*/  ISETP.GT.AND P0, PT, R23.reuse, 0x8, !P0 ;  /* 0x000000081700780c */ /* 0x040fe20004704270 */
[----:B------:R-:W-:Y:S01]  /*3da0*/  IMAD R212, R0, 0x2, R214 ;  /* 0x0000000200d47824 */ /* 0x000fe200078e02d6 */
[----:B------:R-:W-:Y:S01]  /*3db0*/  ISETP.GT.AND P1, PT, R23, 0x29, !P1 ;  /* 0x000000291700780c */ /* 0x000fe20004f24270 */
[----:B------:R-:W-:Y:S01]  /*3dc0*/  LDSM.16.MT88.4 R136, [R214+0x100] ;  /* 0x00010000d688783b */ /* 0x000fe20000004200 */
[C---:B------:R-:W-:Y:S01]  /*3dd0*/  ISETP.LT.OR P0, PT, R13.reuse, 0x9, P0 ;  /* 0x000000090d00780c */ /* 0x040fe20000701670 */
[----:B------:R-:W-:Y:S01]  /*3de0*/  UIMAD.WIDE.U32 UR14, UR13, UR4, URZ ;  /* 0x000000040d0e72a5 */ /* 0x000fe2000f8e003f */
[----:B------:R-:W-:Y:S01]  /*3df0*/  ISETP.LT.OR P2, PT, R13, 0x29, P2 ;  /* 0x000000290d00780c */ /* 0x000fe20001741670 */
[----:B------:R-:W-:Y:S01]  /*3e00*/  LDSM.16.MT88.4 R112, [R212+0x100] ;  /* 0x00010000d470783b */ /* 0x000fe20000004200 */
[----:B------:R-:W-:Y:S01]  /*3e10*/  FSEL R92, R34, -INF , !P0 ;  /* 0xff800000225c7808 */ /* 0x000fe20004000000 */
[----:B------:R-:W-:Y:S01]  /*3e20*/  @UP2 USHF.R.U32.HI UR13, URZ, UR5, UR15 ;  /* 0x000000053f0d2299 */ /* 0x000fe2000801160f */
[----:B------:R-:W-:Y:S01]  /*3e30*/  ISETP.NE.AND P0, PT, R69, RZ, PT ;  /* 0x000000ff4500720c */ /* 0x000fe20003f05270 */
[----:B------:R-:W-:Y:S01]  /*3e40*/  LDSM.16.MT88.4 R132, [R214+0xd00] ;  /* 0x000d0000d684783b */ /* 0x000fe20000004200 */
[----:B------:R-:W-:Y:S01]  /*3e50*/  ISETP.LT.OR P1, PT, R13, 0x2a, P1 ;  /* 0x0000002a0d00780c */ /* 0x000fe20000f21670 */
[----:B------:R-:W-:Y:S01]  /*3e60*/  UIADD3 UR4, UR12, UR13, URZ ;  /* 0x0000000d0c047290 */ /* 0x000fe2000fffe03f */
[----:B------:R-:W-:Y:S01]  /*3e70*/  ISETP.GT.AND P0, PT, R23, 0x9, !P0 ;  /* 0x000000091700780c */ /* 0x000fe20004704270 */
[----:B------:R-:W-:Y:S01]  /*3e80*/  LDSM.16.MT88.4 R76, [R214+0x1900] ;  /* 0x00190000d64c783b */ /* 0x000fe20000004200 */
[----:B------:R-:W-:Y:S01]  /*3e90*/  FSEL R187, R14, -INF , !P2 ;  /* 0xff8000000ebb7808 */ /* 0x000fe20005000000 */
[----:B------:R-:W-:Y:S01]  /*3ea0*/  ULDC UR13, c[0x0][0x328] ;  /* 0x0000ca00000d7ab9 */ /* 0x000fe20000000800 */
[----:B------:R-:W-:Y:S01]  /*3eb0*/  ISETP.LT.OR P0, PT, R13, 0xa, P0 ;  /* 0x0000000a0d00780c */ /* 0x000fe20000701670 */
[----:B------:R-:W-:Y:S01]  /*3ec0*/  LDSM.16.MT88.4 R156, [R214+0x500] ;  /* 0x00050000d69c783b */ /* 0x000fe20000004200 */
[----:B------:R-:W-:Y:S01]  /*3ed0*/  FSEL R189, R15, -INF , !P1 ;  /* 0xff8000000fbd7808 */ /* 0x000fe20004800000 */
[----:B------:R-:W-:Y:S01]  /*3ee0*/  UIADD3 UR13, UR4, UR13, URZ ;  /* 0x0000000d040d7290 */ /* 0x000fe2000fffe03f */
[----:B------:R-:W-:-:S02]  /*3ef0*/  FSEL R90, R35, -INF , !P0 ;  /* 0xff800000235a7808 */ /* 0x000fc40004000000 */
[----:B------:R-:W-:Y:S01]  /*3f00*/  ISETP.NE.AND P0, PT, R65, RZ, PT ;  /* 0x000000ff4100720c */ /* 0x000fe20003f05270 */
[----:B------:R-:W-:Y:S01]  /*3f10*/  LDSM.16.MT88.4 R32, [R212+0x1d00] ;  /* 0x001d0000d420783b */ /* 0x000fe20000004200 */
[----:B------:R-:W-:Y:S02]  /*3f20*/  IADD3 R230, R148, -0x2, RZ ;  /* 0xfffffffe94e67810 */ /* 0x000fe40007ffe0ff */
[----:B------:R-:W-:-:S04]  /*3f30*/  ISETP.GT.AND P0, PT, R23, 0x10, !P0 ;  /* 0x000000101700780c */ /* 0x000fc80004704270 */
[----:B------:R-:W-:-:S04]  /*3f40*/  ISETP.LT.OR P0, PT, R13, 0x11, P0 ;  /* 0x000000110d00780c */ /* 0x000fc80000701670 */
[----:B------:R-:W-:Y:S02]  /*3f50*/  FSEL R88, R30, -INF , !P0 ;  /* 0xff8000001e587808 */ /* 0x000fe40004000000 */
[----:B------:R-:W-:Y:S02]  /*3f60*/  ISETP.NE.AND P0, PT, R60, RZ, PT ;  /* 0x000000ff3c00720c */ /* 0x000fe40003f05270 */
[----:B------:R-:W-:Y:S02]  /*3f70*/  LDSM.16.MT88.4 R60, [R212+0xd00] ;  /* 0x000d0000d43c783b */ /* 0x000fe40000004200 */
[----:B------:R-:W-:-:S04]  /*3f80*/  ISETP.GT.AND P0, PT, R23, 0x11, !P0 ;  /* 0x000000111700780c */ /* 0x000fc80004704270 */
[----:B------:R-:W-:-:S04]  /*3f90*/  ISETP.LT.OR P0, PT, R13, 0x12, P0 ;  /* 0x000000120d00780c */ /* 0x000fc80000701670 */
[----:B------:R-:W-:Y:S02]  /*3fa0*/  FSEL R72, R31, -INF , !P0 ;  /* 0xff8000001f487808 */ /* 0x000fe40004000000 */
[----:B------:R-:W-:-:S04]  /*3fb0*/  ISETP.NE.AND P0, PT, R51, RZ, PT ;  /* 0x000000ff3300720c */ /* 0x000fc80003f05270 */
        /* <DEDUP_REMOVED lines=8> */
[----:B------:R-:W-:Y:S02]  /*4040*/  ISETP.NE.AND P0, PT, R7, RZ, PT ;  /* 0x000000ff0700720c */ /* 0x000fe40003f05270 */
[----:B------:R-:W-:Y:S02]  /*4050*/  FMNMX.FTZ R7, R68, R6, !PT ;  /* 0x0000000644077209 */ /* 0x000fe40007810000 */
[----:B------:R-:W-:Y:S02]  /*4060*/  ISETP.GT.AND P0, PT, R23, 0x1, !P0 ;  /* 0x000000011700780c */ /* 0x000fe40004704270 */
[----:B------:R-:W-:Y:S02]  /*4070*/  FMNMX.FTZ R7, R64, R7, !PT ;  /* 0x0000000740077209 */ /* 0x000fe40007810000 */
[----:B------:R-:W-:-:S02]  /*4080*/  ISETP.LT.OR P0, PT, R13, 0x2, P0 ;  /* 0x000000020d00780c */ /* 0x000fc40000701670 */
[----:B------:R-:W-:Y:S02]  /*4090*/  FMNMX.FTZ R7, R4, R7, !PT ;  /* 0x0000000704077209 */ /* 0x000fe40007810000 */
[----:B------:R-:W-:Y:S02]  /*40a0*/  FSEL R94, R39, -INF , !P0 ;  /* 0xff800000275e7808 */ /* 0x000fe40004000000 */
[----:B------:R-:W-:Y:S02]  /*40b0*/  FMNMX.FTZ R7, R40, R7, !PT ;  /* 0x0000000728077209 */ /* 0x000fe40007810000 */
[----:B------:R-:W-:Y:S02]  /*40c0*/  ISETP.NE.AND P0, PT, R44, RZ, PT ;  /* 0x000000ff2c00720c */ /* 0x000fe40003f05270 */
[----:B------:R-:W-:Y:S01]  /*40d0*/  FMNMX.FTZ R7, R10, R7, !PT ;  /* 0x000000070a077209 */ /* 0x000fe20007810000 */
[----:B------:R-:W-:Y:S01]  /*40e0*/  LDSM.16.MT88.4 R44, [R214+0x1100] ;  /* 0x00110000d62c783b */ /* 0x000fe20000004200 */
[----:B------:R-:W-:-:S02]  /*40f0*/  ISETP.GT.AND P0, PT, R23, RZ, !P0 ;  /* 0x000000ff1700720c */ /* 0x000fc40004704270 */
[----:B------:R-:W-:Y:S02]  /*4100*/  FMNMX.FTZ R7, R56, R7, !PT ;  /* 0x0000000738077209 */ /* 0x000fe40007810000 */
[----:B------:R-:W-:Y:S02]  /*4110*/  ISETP.LT.OR P0, PT, R13, 0x1, P0 ;  /* 0x000000010d00780c */ /* 0x000fe40000701670 */
[----:B------:R-:W-:Y:S02]  /*4120*/  FMNMX.FTZ R7, R8, R7, !PT ;  /* 0x0000000708077209 */ /* 0x000fe40007810000 */
[----:B------:R-:W-:Y:S02]  /*4130*/  FSEL R108, R38, -INF , !P0 ;  /* 0xff800000266c7808 */ /* 0x000fe40004000000 */
[----:B------:R-:W-:Y:S01]  /*4140*/  FMNMX.FTZ R12, R22, R7, !PT ;  /* 0x00000007160c7209 */ /* 0x000fe20007810000 */
[----:B------:R-:W-:Y:S01]  /*4150*/  LDSM.16.MT88.4 R36, [R214+0x1d00] ;  /* 0x001d0000d624783b */ /* 0x000fe20000004200 */
[----:B------:R-:W-:-:S02]  /*4160*/  ISETP.NE.AND P0, PT, R43, RZ, PT ;  /* 0x000000ff2b00720c */ /* 0x000fc40003f05270 */
[----:B------:R-:W-:Y:S02]  /*4170*/  FMNMX.FTZ R7, R21, R12, !PT ;  /* 0x0000000c15077209 */ /* 0x000fe40007810000 */
[----:B------:R-:W-:Y:S02]  /*4180*/  FMNMX.FTZ R12, R70, R71, !PT ;  /* 0x00000047460c7209 */ /* 0x000fe40007810000 */
[----:B------:R-:W-:Y:S02]  /*4190*/  FMNMX.FTZ R7, R20, R7, !PT ;  /* 0x0000000714077209 */ /* 0x000fe40007810000 */
[----:B------:R-:W-:Y:S02]  /*41a0*/  FMNMX.FTZ R12, R5, R12, !PT ;  /* 0x0000000c050c7209 */ /* 0x000fe40007810000 */
[----:B------:R-:W-:Y:S02]  /*41b0*/  FMNMX.FTZ R7, R18, R7, !PT ;  /* 0x0000000712077209 */ /* 0x000fe40007810000 */
[----:B------:R-:W-:-:S02]  /*41c0*/  FMNMX.FTZ R12, R67, R12, !PT ;  /* 0x0000000c430c7209 */ /* 0x000fc40007810000 */
[----:B------:R-:W-:Y:S01]  /*41d0*/  ISETP.GT.AND P0, PT, R23, 0x20, !P0 ;  /* 0x000000201700780c */ /* 0x000fe20004704270 */
[----:B------:R-:W1:Y:S01]  /*41e0*/  SHFL.BFLY PT, R24, R7, 0x2, 0x1f ;  /* 0x0c401f0007187f89 */ /* 0x000e6200000e0000 */
[----:B------:R-:W-:Y:S02]  /*41f0*/  FMNMX.FTZ R12, R41, R12, !PT ;  /* 0x0000000c290c7209 */ /* 0x000fe40007810000 */
[----:B------:R-:W-:Y:S02]  /*4200*/  ISETP.LT.OR P0, PT, R13, 0x21, P0 ;  /* 0x000000210d00780c */ /* 0x000fe40000701670 */
[----:B------:R-:W-:Y:S02]  /*4210*/  FMNMX.FTZ R12, R11, R12, !PT ;  /* 0x0000000c0b0c7209 */ /* 0x000fe40007810000 */
[----:B------:R-:W-:Y:S02]  /*4220*/  FSEL R178, R26, -INF , !P0 ;  /* 0xff8000001ab27808 */ /* 0x000fe40004000000 */
[----:B------:R-:W-:-:S02]  /*4230*/  FMNMX.FTZ R12, R9, R12, !PT ;  /* 0x0000000c090c7209 */ /* 0x000fc40007810000 */
[----:B------:R-:W-:Y:S02]  /*4240*/  FMNMX.FTZ R31, R108, R94, !PT ;  /* 0x0000005e6c1f7209 */ /* 0x000fe40007810000 */
[----:B------:R-:W-:Y:S02]  /*4250*/  FMNMX.FTZ R12, R59, R12, !PT ;  /* 0x0000000c3b0c7209 */ /* 0x000fe40007810000 */
[----:B------:R-:W-:Y:S02]  /*4260*/  FMNMX.FTZ R31, R92, R31, !PT ;  /* 0x0000001f5c1f7209 */ /* 0x000fe40007810000 */
[----:B------:R-:W-:Y:S02]  /*4270*/  FMNMX.FTZ R12, R19, R12, !PT ;  /* 0x0000000c130c7209 */ /* 0x000fe40007810000 */
[----:B------:R-:W-:Y:S02]  /*4280*/  FMNMX.FTZ R31, R90, R31, !PT ;  /* 0x0000001f5a1f7209 */ /* 0x000fe40007810000 */
[----:B-1----:R-:W-:-:S02]  /*4290*/  FMNMX.FTZ R24, R7, R24, !PT ;  /* 0x0000001807187209 */ /* 0x002fc40007810000 */
[----:B------:R-:W-:-:S03]  /*42a0*/  FMNMX.FTZ R7, R17, R12, !PT ;  /* 0x0000000c11077209 */ /* 0x000fc60007810000 */
[----:B------:R-:W1:Y:S01]  /*42b0*/  SHFL.BFLY PT, R151, R24, 0x1, 0x1f ;  /* 0x0c201f0018977f89 */ /* 0x000e6200000e0000 */
[----:B------:R-:W-:-:S04]  /*42c0*/  FMNMX.FTZ R12, R16, R7, !PT ;  /* 0x00000007100c7209 */ /* 0x000fc80007810000 */
[----:B------:R-:W-:Y:S02]  /*42d0*/  FMNMX.FTZ R7, R3, R12, !PT ;  /* 0x0000000c03077209 */ /* 0x000fe40007810000 */
[----:B-1----:R-:W-:-:S03]  /*42e0*/  FMNMX.FTZ R151, R24, R151, !PT ;  /* 0x0000009718977209 */ /* 0x002fc60007810000 */
[----:B------:R-:W1:Y:S01]  /*42f0*/  SHFL.BFLY PT, R24, R7, 0x2, 0x1f ;  /* 0x0c401f0007187f89 */ /* 0x000e6200000e0000 */
[C---:B------:R-:W-:Y:S01]  /*4300*/  FSETP.NEU.FTZ.AND P0, PT, R151.reuse, -INF , PT ;  /* 0xff8000009700780b */ /* 0x040fe20003f1d000 */
[----:B------:R-:W-:-:S05]  /*4310*/  FMUL.FTZ R25, R151, c[0x0][0x2d0] ;  /* 0x0000b40097197a20 */ /* 0x000fca0000410000 */
[----:B------:R-:W-:-:S05]  /*4320*/  FSEL R25, R25, RZ, P0 ;  /* 0x000000ff19197208 */ /* 0x000fca0000000000 */
[--C-:B------:R-:W-:Y:S02]  /*4330*/  FFMA.FTZ R155, R56, c[0x0][0x2d0], -R25.reuse ;  /* 0x0000b400389b7a23 */ /* 0x100fe40000010819 */
[--C-:B------:R-:W-:Y:S02]  /*4340*/  FFMA.FTZ R170, R20, c[0x0][0x2d0], -R25.reuse ;  /* 0x0000b40014aa7a23 */ /* 0x100fe40000010819 */
[--C-:B------:R-:W-:Y:S02]  /*4350*/  FFMA.FTZ R164, R6, c[0x0][0x2d0], -R25.reuse ;  /* 0x0000b40006a47a23 */ /* 0x100fe40000010819 */
[--C-:B------:R-:W-:Y:S01]  /*4360*/  FFMA.FTZ R160, R4, c[0x0][0x2d0], -R25.reuse ;  /* 0x0000b40004a07a23 */ /* 0x100fe20000010819 */
[----:B------:R-:W-:Y:S01]  /*4370*/  MUFU.EX2 R155, R155 ;  /* 0x0000009b009b7308 */ /* 0x000fe20000000800 */
[--C-:B------:R-:W-:Y:S02]  /*4380*/  FFMA.FTZ R173, R21, c[0x0][0x2d0], -R25.reuse ;  /* 0x0000b40015ad7a23 */ /* 0x100fe40000010819 */
[--C-:B------:R-:W-:Y:S01]  /*4390*/  FFMA.FTZ R169, R68, c[0x0][0x2d0], -R25.reuse ;  /* 0x0000b40044a97a23 */ /* 0x100fe20000010819 */
[----:B-1----:R-:W-:Y:S01]  /*43a0*/  FMNMX.FTZ R24, R7, R24, !PT ;  /* 0x0000001807187209 */ /* 0x002fe20007810000 */
[----:B------:R-:W-:-:S02]  /*43b0*/  FFMA.FTZ R165, R64, c[0x0][0x2d0], -R25 ;  /* 0x0000b40040a57a23 */ /* 0x000fc40000010819 */
[--C-:B------:R-:W-:Y:S01]  /*43c0*/  FFMA.FTZ R163, R40, c[0x0][0x2d0], -R25.reuse ;  /* 0x0000b40028a37a23 */ /* 0x100fe20000010819 */
[----:B------:R-:W-:Y:S01]  /*43d0*/  MUFU.EX2 R164, R164 ;  /* 0x000000a400a47308 */ /* 0x000fe20000000800 */
[----:B------:R-:W1:Y:S01]  /*43e0*/  SHFL.BFLY PT, R149, R24, 0x1, 0x1f ;  /* 0x0c201f0018957f89 */ /* 0x000e6200000e0000 */
[--C-:B------:R-:W-:Y:S02]  /*43f0*/  FFMA.FTZ R154, R10, c[0x0][0x2d0], -R25.reuse ;  /* 0x0000b4000a9a7a23 */ /* 0x100fe40000010819 */
[--C-:B------:R-:W-:Y:S02]  /*4400*/  FFMA.FTZ R2, R8, c[0x0][0x2d0], -R25.reuse ;  /* 0x0000b40008027a23 */ /* 0x100fe40000010819 */
[--C-:B------:R-:W-:Y:S02]  /*4410*/  FFMA.FTZ R168, R22, c[0x0][0x2d0], -R25.reuse ;  /* 0x0000b40016a87a23 */ /* 0x100fe40000010819 */
[----:B------:R-:W2:Y:S01]  /*4420*/  MUFU.EX2 R169, R169 ;  /* 0x000000a900a97308 */ /* 0x000ea20000000800 */
[----:B------:R-:W-:-:S07]  /*4430*/  FFMA.FTZ R237, R18, c[0x0][0x2d0], -R25 ;  /* 0x0000b40012ed7a23 */ /* 0x000fce0000010819 */
[----:B------:R-:W-:Y:S08]  /*4440*/  MUFU.EX2 R165, R165 ;  /* 0x000000a500a57308 */ /* 0x000ff00000000800 */
[----:B------:R-:W3:Y:S01]  /*4450*/  MUFU.EX2 R160, R160 ;  /* 0x000000a000a07308 */ /* 0x000ee20000000800 */
[----:B-1----:R-:W-:Y:S02]  /*4460*/  FMNMX.FTZ R149, R24, R149, !PT ;  /* 0x0000009518957209 */ /* 0x002fe40007810000 */
[----:B------:R-:W-:-:S02]  /*4470*/  FMNMX.FTZ R24, R110, R111, !PT ;  /* 0x0000006f6e187209 */ /* 0x000fc40007810000 */
[C---:B------:R-:W-:Y:S01]  /*4480*/  FSETP.NEU.FTZ.AND P0, PT, R149.reuse, -INF , PT ;  /* 0xff8000009500780b */ /* 0x040fe20003f1d000 */
[----:B------:R-:W-:Y:S01]  /*4490*/  FMUL.FTZ R12, R149, c[0x0][0x2d0] ;  /* 0x0000b400950c7a20 */ /* 0x000fe20000410000 */
[----:B------:R-:W-:Y:S01]  /*44a0*/  FMNMX.FTZ R24, R109, R24, !PT ;  /* 0x000000186d187209 */ /* 0x000fe20007810000 */
[----:B------:R-:W-:Y:S01]  /*44b0*/  MUFU.EX2 R163, R163 ;  /* 0x000000a300a37308 */ /* 0x000fe20000000800 */
[----:B--2---:R-:W-:Y:S01]  /*44c0*/  F2FP.PACK_AB R96, R164, R169 ;  /* 0x000000a9a460723e */ /* 0x004fe200000000ff */
[----:B------:R-:W-:Y:S01]  /*44d0*/  FADD.FTZ R164, R169, R164 ;  /* 0x000000a4a9a47221 */ /* 0x000fe20000010000 */
[----:B------:R-:W-:Y:S02]  /*44e0*/  FMNMX.FTZ R24, R95, R24, !PT ;  /* 0x000000185f187209 */ /* 0x000fe40007810000 */
[----:B------:R-:W-:Y:S02]  /*44f0*/  FSEL R12, R12, RZ, P0 ;  /* 0x000000ff0c0c7208 */ /* 0x000fe40000000000 */
[----:B------:R-:W-:Y:S01]  /*4500*/  FMNMX.FTZ R24, R93, R24, !PT ;  /* 0x000000185d187209 */ /* 0x000fe20007810000 */
[----:B------:R-:W1:Y:S01]  /*4510*/  MUFU.EX2 R154, R154 ;  /* 0x0000009a009a7308 */ /* 0x000e620000000800 */
[----:B------:R-:W-:Y:S01]  /*4520*/  ISETP.NE.AND P0, PT, R42, RZ, PT ;  /* 0x000000ff2a00720c */ /* 0x000fe20003f05270 */
[--C-:B------:R-:W-:Y:S01]  /*4530*/  FFMA.FTZ R167, R5, c[0x0][0x2d0], -R12.reuse ;  /* 0x0000b40005a77a23 */ /* 0x100fe2000001080c */
[----:B------:R-:W-:Y:S01]  /*4540*/  FMNMX.FTZ R24, R91, R24, !PT ;  /* 0x000000185b187209 */ /* 0x000fe20007810000 */
[----:B------:R-:W-:Y:S01]  /*4550*/  LDSM.16.MT88.4 R4, [R212+0x1900] ;  /* 0x00190000d404783b */ /* 0x000fe20000004200 */
[----:B------:R-:W-:Y:S01]  /*4560*/  ISETP.GT.AND P0, PT, R23, 0x21, !P0 ;  /* 0x000000211700780c */ /* 0x000fe20004704270 */
[--C-:B------:R-:W-:Y:S01]  /*4570*/  FFMA.FTZ R0, R59, c[0x0][0x2d0], -R12.reuse ;  /* 0x0000b4003b007a23 */ /* 0x100fe2000001080c */
        /* <DEDUP_REMOVED lines=10> */
[----:B---3--:R-:W-:Y:S01]  /*4620*/  F2FP.PACK_AB R98, R160, R165 ;  /* 0x000000a5a062723e */ /* 0x008fe200000000ff */
[----:B------:R-:W-:Y:S01]  /*4630*/  LDSM.16.MT88.4 R40, [R212+0x1100] ;  /* 0x00110000d428783b */ /* 0x000fe20000004200 */
[----:B------:R-:W-:Y:S01]  /*4640*/  FMNMX.FTZ R24, R179, R24, !PT ;  /* 0x00000018b3187209 */ /* 0x000fe20007810000 */
[--C-:B------:R-:W-:Y:S01]  /*4650*/  FFMA.FTZ R150, R11, c[0x0][0x2d0], -R12.reuse ;  /* 0x0000b4000b967a23 */ /* 0x100fe2000001080c */
[----:B-1----:R-:W-:Y:S01]  /*4660*/  F2FP.PACK_AB R8, R154, R163 ;  /* 0x000000a39a08723e */ /* 0x002fe200000000ff */
[----:B------:R-:W1:Y:S01]  /*4670*/  MUFU.EX2 R166, R166 ;  /* 0x000000a600a67308 */ /* 0x000e620000000800 */
[----:B------:R-:W-:Y:S01]  /*4680*/  FMNMX.FTZ R29, R177, R24, !PT ;  /* 0x00000018b11d7209 */ /* 0x000fe20007810000 */
[--C-:B------:R-:W-:Y:S01]  /*4690*/  FFMA.FTZ R153, R9, c[0x0][0x2d0], -R12.reuse ;  /* 0x0000b40009997a23 */ /* 0x100fe2000001080c */
[----:B------:R-:W-:Y:S01]  /*46a0*/  LDSM.16.MT88.4 R24, [R212+0x900] ;  /* 0x00090000d418783b */ /* 0x000fe20000004200 */
[--C-:B------:R-:W-:Y:S01]  /*46b0*/  FFMA.FTZ R235, R3, c[0x0][0x2d0], -R12.reuse ;  /* 0x0000b40003eb7a23 */ /* 0x100fe2000001080c */
[----:B------:R-:W-:Y:S01]  /*46c0*/  FMNMX.FTZ R56, R176, R29, !PT ;  /* 0x0000001db0387209 */ /* 0x000fe20007810000 */
[--C-:B------:R-:W-:Y:S01]  /*46d0*/  FFMA.FTZ R172, R19, c[0x0][0x2d0], -R12.reuse ;  /* 0x0000b40013ac7a23 */ /* 0x100fe2000001080c */
[----:B------:R-:W-:Y:S01]  /*46e0*/  FMNMX.FTZ R29, R88, R31, !PT ;  /* 0x0000001f581d7209 */ /* 0x000fe20007810000 */
[----:B------:R-:W-:Y:S01]  /*46f0*/  MUFU.EX2 R167, R167 ;  /* 0x000000a700a77308 */ /* 0x000fe20000000800 */
[--C-:B------:R-:W-:Y:S01]  /*4700*/  FFMA.FTZ R175, R17, c[0x0][0x2d0], -R12.reuse ;  /* 0x0000b40011af7a23 */ /* 0x100fe2000001080c */
[----:B------:R-:W2:Y:S01]  /*4710*/  SHFL.BFLY PT, R21, R56, 0x2, 0x1f ;  /* 0x0c401f0038157f89 */ /* 0x000ea200000e0000 */
[----:B------:R-:W-:Y:S01]  /*4720*/  FMNMX.FTZ R29, R72, R29, !PT ;  /* 0x0000001d481d7209 */ /* 0x000fe20007810000 */
[----:B------:R-:W-:-:S02]  /*4730*/  FFMA.FTZ R174, R16, c[0x0][0x2d0], -R12 ;  /* 0x0000b40010ae7a23 */ /* 0x000fc4000001080c */
[----:B------:R-:W-:Y:S01]  /*4740*/  LDSM.16.MT88.4 R16, [R212+0x1500] ;  /* 0x00150000d410783b */ /* 0x000fe20000004200 */
[----:B------:R-:W-:Y:S01]  /*4750*/  FMNMX.FTZ R20, R74, R29, !PT ;  /* 0x0000001d4a147209 */ /* 0x000fe20007810000 */
[----:B------:R-:W3:Y:S01]  /*4760*/  MUFU.EX2 R162, R162 ;  /* 0x000000a200a27308 */ /* 0x000ee20000000800 */
[----:B-1----:R-:W-:Y:S01]  /*4770*/  F2FP.PACK_AB R97, R166, R171 ;  /* 0x000000aba661723e */ /* 0x002fe200000000ff */
[----:B------:R-:W-:Y:S01]  /*4780*/  LDSM.16.MT88.4 R28, [R214+0x900] ;  /* 0x00090000d61c783b */ /* 0x000fe20000004200 */
[----:B------:R-:W-:Y:S01]  /*4790*/  FMNMX.FTZ R23, R75, R20, !PT ;  /* 0x000000144b177209 */ /* 0x000fe20007810000 */
[----:B------:R-:W-:Y:S02]  /*47a0*/  FADD.FTZ R166, R171, R166 ;  /* 0x000000a6aba67221 */ /* 0x000fe40000010000 */
[----:B------:R-:W-:Y:S01]  /*47b0*/  FADD.FTZ R165, R165, R164 ;  /* 0x000000a4a5a57221 */ /* 0x000fe20000010000 */
[----:B------:R-:W-:Y:S01]  /*47c0*/  FMNMX.FTZ R13, R178, R23, !PT ;  /* 0x00000017b20d7209 */ /* 0x000fe20007810000 */
[----:B------:R-:W1:Y:S02]  /*47d0*/  MUFU.EX2 R2, R2 ;  /* 0x0000000200027308 */ /* 0x000e640000000800 */
[----:B------:R-:W-:Y:S01]  /*47e0*/  FADD.FTZ R160, R160, R165 ;  /* 0x000000a5a0a07221 */ /* 0x000fe20000010000 */
[----:B------:R-:W-:-:S02]  /*47f0*/  FMNMX.FTZ R152, R186, R13, !PT ;  /* 0x0000000dba987209 */ /* 0x000fc40007810000 */
[----:B------:R-:W-:Y:S01]  /*4800*/  LDSM.16.MT88.4 R12, [R214+0x2100] ;  /* 0x00210000d60c783b */ /* 0x000fe20000004200 */
[----:B------:R-:W-:Y:S01]  /*4810*/  FADD.FTZ R163, R163, R160 ;  /* 0x000000a0a3a37221 */ /* 0x000fe20000010000 */
[----:B------:R-:W-:Y:S01]  /*4820*/  FMNMX.FTZ R152, R187, R152, !PT ;  /* 0x00000098bb987209 */ /* 0x000fe20007810000 */
[----:B------:R-:W-:Y:S01]  /*4830*/  MUFU.EX2 R161, R161 ;  /* 0x000000a100a17308 */ /* 0x000fe20000000800 */
[----:B---3--:R-:W-:Y:S01]  /*4840*/  F2FP.PACK_AB R99, R162, R167 ;  /* 0x000000a7a263723e */ /* 0x008fe200000000ff */
[----:B------:R-:W-:Y:S01]  /*4850*/  FADD.FTZ R167, R167, R166 ;  /* 0x000000a6a7a77221 */ /* 0x000fe20000010000 */
[----:B------:R-:W-:Y:S01]  /*4860*/  FMNMX.FTZ R152, R189, R152, !PT ;  /* 0x00000098bd987209 */ /* 0x000fe20007810000 */
[----:B------:R-:W-:Y:S01]  /*4870*/  FADD.FTZ R154, R154, R163 ;  /* 0x000000a39a9a7221 */ /* 0x000fe20000010000 */
[----:B--2---:R-:W-:Y:S01]  /*4880*/  FMNMX.FTZ R56, R56, R21, !PT ;  /* 0x0000001538387209 */ /* 0x004fe20007810000 */
[----:B------:R-:W-:Y:S01]  /*4890*/  FADD.FTZ R162, R162, R167 ;  /* 0x000000a7a2a27221 */ /* 0x000fe20000010000 */
[----:B------:R-:W-:Y:S01]  /*48a0*/  LDSM.16.MT88.4 R20, [R214+0x1500] ;  /* 0x00150000d614783b */ /* 0x000fe20000004200 */
[----:B------:R-:W-:Y:S01]  /*48b0*/  HMMA.16816.F32 R144, R96, R136, RZ ;  /* 0x000000886090723c */ /* 0x000fe200000018ff */
[----:B------:R-:W2:Y:S01]  /*48c0*/  MUFU.EX2 R150, R150 ;  /* 0x0000009600967308 */ /* 0x000ea20000000800 */
[----:B-1----:R-:W-:Y:S01]  /*48d0*/  F2FP.PACK_AB R10, R2, R155 ;  /* 0x0000009b020a723e */ /* 0x002fe200000000ff */
[----:B------:R-:W1:Y:S01]  /*48e0*/  SHFL.BFLY PT, R59, R152, 0x2, 0x1f ;  /* 0x0c401f00983b7f89 */ /* 0x000e6200000e0000 */
[----:B------:R-:W-:-:S03]  /*48f0*/  FADD.FTZ R155, R155, R154 ;  /* 0x0000009a9b9b7221 */ /* 0x000fc60000010000 */
[----:B------:R-:W3:Y:S01]  /*4900*/  SHFL.BFLY PT, R57, R56, 0x1, 0x1f ;  /* 0x0c201f0038397f89 */ /* 0x000ee200000e0000 */
[----:B------:R-:W-:Y:S01]  /*4910*/  HMMA.16816.F32 R104, R96, R112, RZ ;  /* 0x000000706068723c */ /* 0x000fe200000018ff */
[----:B------:R-:W-:Y:S01]  /*4920*/  MUFU.EX2 R153, R153 ;  /* 0x0000009900997308 */ /* 0x000fe20000000800 */
[----:B------:R-:W-:-:S06]  /*4930*/  FADD.FTZ R155, R2, R155 ;  /* 0x0000009b029b7221 */ /* 0x000fcc0000010000 */
[----:B------:R-:W-:Y:S01]  /*4940*/  HMMA.16816.F32 R120, R96, R132, RZ ;  /* 0x000000846078723c */ /* 0x000fe200000018ff */
[----:B------:R-:W4:Y:S01]  /*4950*/  MUFU.EX2 R0, R0 ;  /* 0x0000000000007308 */ /* 0x000f220000000800 */
[----:B--2---:R-:W-:Y:S01]  /*4960*/  F2FP.PACK_AB R9, R150, R161 ;  /* 0x000000a19609723e */ /* 0x004fe200000000ff */
[----:B------:R-:W-:-:S04]  /*4970*/  FADD.FTZ R161, R161, R162 ;  /* 0x000000a2a1a17221 */ /* 0x000fc80000010000 */
[----:B------:R-:W-:Y:S01]  /*4980*/  FADD.FTZ R150, R150, R161 ;  /* 0x000000a196967221 */ /* 0x000fe20000010000 */
[----:B------:R-:W-:Y:S01]  /*4990*/  HMMA.16816.F32 R52, R96, R60, RZ ;  /* 0x0000003c6034723c */ /* 0x000fe200000018ff */
[----:B------:R-:W-:Y:S01]  /*49a0*/  MUFU.EX2 R168, R168 ;  /* 0x000000a800a87308 */ /* 0x000fe20000000800 */
[----:B-1----:R-:W-:Y:S02]  /*49b0*/  FMNMX.FTZ R152, R152, R59, !PT ;  /* 0x0000003b98987209 */ /* 0x002fe40007810000 */
[----:B---3--:R-:W-:-:S03]  /*49c0*/  FMNMX.FTZ R3, R56, R57, !PT ;  /* 0x0000003938037209 */ /* 0x008fc60007810000 */
[----:B------:R-:W1:Y:S01]  /*49d0*/  SHFL.BFLY PT, R125, R152, 0x1, 0x1f ;  /* 0x0c201f00987d7f89 */ /* 0x000e6200000e0000 */
[----:B------:R-:W-:Y:S01]  /*49e0*/  HMMA.16816.F32 R68, R96, R76, RZ ;  /* 0x0000004c6044723c */ /* 0x000fe200000018ff */
[----:B----4-:R-:W-:Y:S01]  /*49f0*/  F2FP.PACK_AB R11, R0, R153 ;  /* 0x00000099000b723e */ /* 0x010fe200000000ff */
[----:B------:R-:W2:Y:S01]  /*4a00*/  MUFU.EX2 R173, R173 ;  /* 0x000000ad00ad7308 */ /* 0x000ea20000000800 */
[C---:B------:R-:W-:Y:S01]  /*4a10*/  FMUL.FTZ R200, R3.reuse, c[0x0][0x2d0] ;  /* 0x0000b40003c87a20 */ /* 0x040fe20000410000 */
[----:B------:R-:W-:Y:S01]  /*4a20*/  FSETP.NEU.FTZ.AND P0, PT, R3, -INF , PT ;  /* 0xff8000000300780b */ /* 0x000fe20003f1d000 */
[----:B------:R-:W-:-:S03]  /*4a30*/  FADD.FTZ R153, R153, R150 ;  /* 0x0000009699997221 */ /* 0x000fc60000010000 */
[----:B------:R-:W-:Y:S01]  /*4a40*/  HMMA.16816.F32 R84, R96, R4, RZ ;  /* 0x000000046054723c */ /* 0x000fe200000018ff */
[----:B------:R-:W-:Y:S01]  /*4a50*/  FSEL R200, R200, RZ, P0 ;  /* 0x000000ffc8c87208 */ /* 0x000fe20000000000 */
[----:B------:R-:W-:Y:S01]  /*4a60*/  MUFU.EX2 R170, R170 ;  /* 0x000000aa00aa7308 */ /* 0x000fe20000000800 */
[----:B------:R-:W-:-:S03]  /*4a70*/  FADD.FTZ R153, R0, R153 ;  /* 0x0000009900997221 */ /* 0x000fc60000010000 */
[--C-:B------:R-:W-:Y:S02]  /*4a80*/  FFMA.FTZ R181, R110, c[0x0][0x2d0], -R200.reuse ;  /* 0x0000b4006eb57a23 */ /* 0x100fe400000108c8 */
[C---:B------:R-:W-:Y:S01]  /*4a90*/  HMMA.16816.F32 R100, R96.reuse, R138, RZ ;  /* 0x0000008a6064723c */ /* 0x040fe200000018ff */
[--C-:B------:R-:W-:Y:S01]  /*4aa0*/  FFMA.FTZ R182, R111, c[0x0][0x2d0], -R200.reuse ;  /* 0x0000b4006fb67a23 */ /* 0x100fe200000108c8 */
[----:B------:R-:W3:Y:S01]  /*4ab0*/  MUFU.EX2 R237, R237 ;  /* 0x000000ed00ed7308 */ /* 0x000ee20000000800 */
[--C-:B------:R-:W-:Y:S01]  /*4ac0*/  FFMA.FTZ R183, R109, c[0x0][0x2d0], -R200.reuse ;  /* 0x0000b4006db77a23 */ /* 0x100fe200000108c8 */
[----:B--2---:R-:W-:Y:S01]  /*4ad0*/  F2FP.PACK_AB R56, R173, R168 ;  /* 0x000000a8ad38723e */ /* 0x004fe200000000ff */
[--C-:B------:R-:W-:Y:S01]  /*4ae0*/  FFMA.FTZ R184, R95, c[0x0][0x2d0], -R200.reuse ;  /* 0x0000b4005fb87a23 */ /* 0x100fe200000108c8 */
[----:B-1----:R-:W-:Y:S02]  /*4af0*/  FMNMX.FTZ R152, R152, R125, !PT ;  /* 0x0000007d98987209 */ /* 0x002fe40007810000 */
[----:B------:R-:W-:Y:S01]  /*4b00*/  HMMA.16816.F32 R116, R96, R114, RZ ;  /* 0x000000726074723c */ /* 0x000fe200000018ff */
[----:B------:R-:W-:Y:S01]  /*4b10*/  FFMA.FTZ R192, R93, c[0x0][0x2d0], -R200 ;  /* 0x0000b4005dc07a23 */ /* 0x000fe200000108c8 */
[----:B------:R-:W-:Y:S01]  /*4b20*/  MUFU.EX2 R181, R181 ;  /* 0x000000b500b57308 */ /* 0x000fe20000000800 */
[C---:B------:R-:W-:Y:S01]  /*4b30*/  FSETP.NEU.FTZ.AND P0, PT, R152.reuse, -INF , PT ;  /* 0xff8000009800780b */ /* 0x040fe20003f1d000 */
[----:B------:R-:W-:-:S02]  /*4b40*/  FMUL.FTZ R201, R152, c[0x0][0x2d0] ;  /* 0x0000b40098c97a20 */ /* 0x000fc40000410000 */
[--C-:B------:R-:W-:Y:S02]  /*4b50*/  FFMA.FTZ R195, R91, c[0x0][0x2d0], -R200.reuse ;  /* 0x0000b4005bc37a23 */ /* 0x100fe400000108c8 */
[C---:B------:R-:W-:Y:S01]  /*4b60*/  HMMA.16816.F32 R128, R96.reuse, R134, RZ ;  /* 0x000000866080723c */ /* 0x040fe200000018ff */
[----:B------:R-:W-:Y:S01]  /*4b70*/  FSEL R201, R201, RZ, P0 ;  /* 0x000000ffc9c97208 */ /* 0x000fe20000000000 */
[----:B------:R-:W1:Y:S01]  /*4b80*/  MUFU.EX2 R182, R182 ;  /* 0x000000b600b67308 */ /* 0x000e620000000800 */
[----:B---3--:R-:W-:Y:S01]  /*4b90*/  F2FP.PACK_AB R58, R237, R170 ;  /* 0x000000aaed3a723e */ /* 0x008fe200000000ff */
[----:B------:R-:W-:Y:S01]  /*4ba0*/  FFMA.FTZ R194, R89, c[0x0][0x2d0], -R200 ;  /* 0x0000b40059c27a23 */ /* 0x000fe200000108c8 */
[----:B------:R-:W-:Y:S01]  /*4bb0*/  PLOP3.LUT P0, PT, PT, PT, UP1, 0x40, 0x0 ;  /* 0x000000000000781c */ /* 0x000fe20003f0e818 */
[--C-:B------:R-:W-:Y:S02]  /*4bc0*/  FFMA.FTZ R185, R108, c[0x0][0x2d0], -R201.reuse ;  /* 0x0000b4006cb97a23 */ /* 0x100fe400000108c9 */
[----:B------:R-:W-:Y:S01]  /*4bd0*/  HMMA.16816.F32 R64, R96, R62, RZ ;  /* 0x0000003e6040723c */ /* 0x000fe200000018ff */
[--C-:B------:R-:W-:Y:S01]  /*4be0*/  FFMA.FTZ R188, R94, c[0x0][0x2d0], -R201.reuse ;  /* 0x0000b4005ebc7a23 */ /* 0x100fe200000108c9 */
[----:B------:R-:W-:Y:S01]  /*4bf0*/  MUFU.EX2 R183, R183 ;  /* 0x000000b700b77308 */ /* 0x000fe20000000800 */
[----:B------:R-:W-:-:S02]  /*4c00*/  FFMA.FTZ R191, R92, c[0x0][0x2d0], -R201 ;  /* 0x0000b4005cbf7a23 */ /* 0x000fc400000108c9 */
[--C-:B------:R-:W-:Y:S02]  /*4c10*/  FFMA.FTZ R190, R90, c[0x0][0x2d0], -R201.reuse ;  /* 0x0000b4005abe7a23 */ /* 0x100fe400000108c9 */
[----:B------:R-:W-:Y:S01]  /*4c20*/  FFMA.FTZ R193, R73, c[0x0][0x2d0], -R200 ;  /* 0x0000b40049c17a23 */ /* 0x000fe200000108c8 */
[C---:B------:R-:W-:Y:S01]  /*4c30*/  HMMA.16816.F32 R80, R96.reuse, R78, RZ ;  /* 0x0000004e6050723c */ /* 0x040fe200000018ff */
[--C-:B------:R-:W-:Y:S01]  /*4c40*/  FFMA.FTZ R199, R88, c[0x0][0x2d0], -R201.reuse ;  /* 0x0000b40058c77a23 */ /* 0x100fe200000108c9 */
[----:B------:R-:W2:Y:S01]  /*4c50*/  MUFU.EX2 R184, R184 ;  /* 0x000000b800b87308 */ /* 0x000ea20000000800 */
[----:B-1----:R-:W-:Y:S01]  /*4c60*/  F2FP.PACK_AB R92, R182, R181 ;  /* 0x000000b5b65c723e */ /* 0x002fe200000000ff */
[--C-:B------:R-:W-:Y:S02]  /*4c70*/  FFMA.FTZ R196, R72, c[0x0][0x2d0], -R201.reuse ;  /* 0x0000b40048c47a23 */ /* 0x100fe400000108c9 */
[--C-:B------:R-:W-:Y:S02]  /*4c80*/  FFMA.FTZ R197, R74, c[0x0][0x2d0], -R201.reuse ;  /* 0x0000b4004ac57a23 */ /* 0x100fe400000108c9 */
[----:B------:R-:W-:Y:S01]  /*4c90*/  HMMA.16816.F32 R96, R96, R6, RZ ;  /* 0x000000066060723c */ /* 0x000fe200000018ff */
[----:B------:R-:W-:Y:S01]  /*4ca0*/  FFMA.FTZ R198, R75, c[0x0][0x2d0], -R201 ;  /* 0x0000b4004bc67a23 */ /* 0x000fe200000108c9 */
[----:B------:R-:W-:Y:S01]  /*4cb0*/  MUFU.EX2 R185, R185 ;  /* 0x000000b900b97308 */ /* 0x000fe20000000800 */
[----:B------:R-:W-:-:S02]  /*4cc0*/  FADD.FTZ R182, R181, R182 ;  /* 0x000000b6b5b67221 */ /* 0x000fc40000010000 */
[----:B------:R-:W-:Y:S02]  /*4cd0*/  FFMA.FTZ R233, R176, c[0x0][0x2d0], -R200 ;  /* 0x0000b400b0e97a23 */ /* 0x000fe400000108c8 */
[----:B------:R-:W-:Y:S01]  /*4ce0*/  FFMA.FTZ R231, R189, c[0x0][0x2d0], -R201 ;  /* 0x0000b400bde77a23 */ /* 0x000fe200000108c9 */
[C---:B------:R-:W-:Y:S01]  /*4cf0*/  HMMA.16816.F32 R144, R8.reuse, R156, R144 ;  /* 0x0000009c0890723c */ /* 0x040fe20000001890 */
[----:B------:R-:W-:Y:S01]  /*4d00*/  FADD.FTZ R168, R168, R155 ;  /* 0x0000009ba8a87221 */ /* 0x000fe20000010000 */
[----:B------:R-:W1:Y:S01]  /*4d10*/  MUFU.EX2 R188, R188 ;  /* 0x000000bc00bc7308 */ /* 0x000e620000000800 */
[C---:B--2---:R-:W-:Y:S01]  /*4d20*/  F2FP.PACK_AB R94, R184.reuse, R183 ;  /* 0x000000b7b85e723e */ /* 0x044fe200000000ff */
[----:B------:R-:W-:Y:S02]  /*4d30*/  FADD.FTZ R183, R183, R182 ;  /* 0x000000b6b7b77221 */ /* 0x000fe40000010000 */
[----:B------:R-:W-:Y:S02]  /*4d40*/  FADD.FTZ R173, R173, R168 ;  /* 0x000000a8adad7221 */ /* 0x000fe40000010000 */
[----:B------:R-:W-:Y:S01]  /*4d50*/  HMMA.16816.F32 R104, R8, R48, R104 ;  /* 0x000000300868723c */ /* 0x000fe20000001868 */
[----:B------:R-:W-:Y:S01]  /*4d60*/  FADD.FTZ R183, R184, R183 ;  /* 0x000000b7b8b77221 */ /* 0x000fe20000010000 */
[----:B------:R-:W-:Y:S01]  /*4d70*/  MUFU.EX2 R191, R191 ;  /* 0x000000bf00bf7308 */ /* 0x000fe20000000800 */
[----:B------:R-:W-:-:S04]  /*4d80*/  FADD.FTZ R170, R170, R173 ;  /* 0x000000adaaaa7221 */ /* 0x000fc80000010000 */
[----:B------:R-:W-:Y:S01]  /*4d90*/  FADD.FTZ R237, R237, R170 ;  /* 0x000000aaeded7221 */ /* 0x000fe20000010000 */
[----:B------:R-:W-:Y:S02]  /*4da0*/  HMMA.16816.F32 R120, R8, R44, R120 ;  /* 0x0000002c0878723c */ /* 0x000fe40000001878 */
[----:B------:R-:W2:Y:S01]  /*4db0*/  MUFU.EX2 R190, R190 ;  /* 0x000000be00be7308 */ /* 0x000ea20000000800 */
[----:B-1----:R-:W-:Y:S01]  /*4dc0*/  F2FP.PACK_AB R93, R188, R185 ;  /* 0x000000b9bc5d723e */ /* 0x002fe200000000ff */
[----:B------:R-:W-:-:S04]  /*4dd0*/  FADD.FTZ R188, R185, R188 ;  /* 0x000000bcb9bc7221 */ /* 0x000fc80000010000 */
[C---:B------:R-:W-:Y:S02]  /*4de0*/  HMMA.16816.F32 R52, R8.reuse, R40, R52 ;  /* 0x000000280834723c */ /* 0x040fe40000001834 */
[----:B------:R-:W-:Y:S06]  /*4df0*/  MUFU.EX2 R172, R172 ;  /* 0x000000ac00ac7308 */ /* 0x000fec0000000800 */
[----:B------:R-:W-:Y:S02]  /*4e00*/  HMMA.16816.F32 R68, R8, R36, R68 ;  /* 0x000000240844723c */ /* 0x000fe40000001844 */
[----:B------:R-:W1:Y:S01]  /*4e10*/  MUFU.EX2 R175, R175 ;  /* 0x000000af00af7308 */ /* 0x000e620000000800 */
[----:B--2---:R-:W-:Y:S01]  /*4e20*/  F2FP.PACK_AB R95, R190, R191 ;  /* 0x000000bfbe5f723e */ /* 0x004fe200000000ff */
[----:B------:R-:W-:-:S04]  /*4e30*/  FADD.FTZ R191, R191, R188 ;  /* 0x000000bcbfbf7221 */ /* 0x000fc80000010000 */
[C---:B------:R-:W-:Y:S01]  /*4e40*/  HMMA.16816.F32 R84, R8.reuse, R32, R84 ;  /* 0x000000200854723c */ /* 0x040fe20000001854 */
[----:B------:R-:W-:Y:S01]  /*4e50*/  FADD.FTZ R190, R190, R191 ;  /* 0x000000bfbebe7221 */ /* 0x000fe20000010000 */
[----:B------:R-:W-:Y:S06]  /*4e60*/  MUFU.EX2 R174, R174 ;  /* 0x000000ae00ae7308 */ /* 0x000fec0000000800 */
[----:B------:R-:W-:Y:S02]  /*4e70*/  HMMA.16816.F32 R100, R8, R158, R100 ;  /* 0x0000009e0864723c */ /* 0x000fe40000001864 */
[----:B------:R-:W2:Y:S01]  /*4e80*/  MUFU.EX2 R235, R235 ;  /* 0x000000eb00eb7308 */ /* 0x000ea20000000800 */
[----:B-1----:R-:W-:Y:S01]  /*4e90*/  F2FP.PACK_AB R57, R175, R172 ;  /* 0x000000acaf39723e */ /* 0x002fe200000000ff */
[----:B------:R-:W-:-:S04]  /*4ea0*/  FADD.FTZ R172, R172, R153 ;  /* 0x00000099acac7221 */ /* 0x000fc80000010000 */
[C---:B------:R-:W-:Y:S01]  /*4eb0*/  HMMA.16816.F32 R116, R8.reuse, R50, R116 ;  /* 0x000000320874723c */ /* 0x040fe20000001874 */
[----:B------:R-:W-:Y:S01]  /*4ec0*/  FADD.FTZ R175, R175, R172 ;  /* 0x000000acafaf7221 */ /* 0x000fe20000010000 */
[----:B------:R-:W-:Y:S06]  /*4ed0*/  MUFU.EX2 R192, R192 ;  /* 0x000000c000c07308 */ /* 0x000fec0000000800 */
[----:B------:R-:W-:Y:S01]  /*4ee0*/  HMMA.16816.F32 R128, R8, R46, R128 ;  /* 0x0000002e0880723c */ /* 0x000fe20000001880 */
[----:B--2---:R-:W-:Y:S01]  /*4ef0*/  F2FP.PACK_AB R59, R235, R174 ;  /* 0x000000aeeb3b723e */ /* 0x004fe200000000ff */
[----:B------:R-:W1:Y:S01]  /*4f00*/  MUFU.EX2 R195, R195 ;  /* 0x000000c300c37308 */ /* 0x000e620000000800 */
[----:B------:R-:W-:-:S05]  /*4f10*/  FADD.FTZ R174, R174, R175 ;  /* 0x000000afaeae7221 */ /* 0x000fca0000010000 */
[C---:B------:R-:W-:Y:S01]  /*4f20*/  HMMA.16816.F32 R64, R8.reuse, R42, R64 ;  /* 0x0000002a0840723c */ /* 0x040fe20000001840 */
[----:B------:R-:W-:Y:S01]  /*4f30*/  FADD.FTZ R235, R235, R174 ;  /* 0x000000aeebeb7221 */ /* 0x000fe20000010000 */
[----:B------:R-:W-:Y:S06]  /*4f40*/  MUFU.EX2 R194, R194 ;  /* 0x000000c200c27308 */ /* 0x000fec0000000800 */
[C---:B------:R-:W-:Y:S02]  /*4f50*/  HMMA.16816.F32 R80, R8.reuse, R38, R80 ;  /* 0x000000260850723c */ /* 0x040fe40000001850 */
[----:B------:R-:W-:Y:S06]  /*4f60*/  MUFU.EX2 R193, R193 ;  /* 0x000000c100c17308 */ /* 0x000fec0000000800 */
[----:B------:R-:W-:Y:S01]  /*4f70*/  HMMA.16816.F32 R96, R8, R34, R96 ;  /* 0x000000220860723c */ /* 0x000fe20000001860 */
[----:B------:R-:W2:Y:S01]  /*4f80*/  LDSM.16.MT88.4 R8, [R212+0x2100] ;  /* 0x00210000d408783b */ /* 0x000ea20000004200 */
[----:B------:R-:W-:Y:S06]  /*4f90*/  MUFU.EX2 R199, R199 ;  /* 0x000000c700c77308 */ /* 0x000fec0000000800 */
[C---:B------:R-:W-:Y:S02]  /*4fa0*/  HMMA.16816.F32 R108, R92.reuse, R112, RZ ;  /* 0x000000705c6c723c */ /* 0x040fe400000018ff */
[----:B------:R-:W3:Y:S06]  /*4fb0*/  MUFU.EX2 R196, R196 ;  /* 0x000000c400c47308 */ /* 0x000eec0000000800 */
[C---:B------:R-:W-:Y:S02]  /*4fc0*/  HMMA.16816.F32 R124, R92.reuse, R132, RZ ;  /* 0x000000845c7c723c */ /* 0x040fe400000018ff */
[----:B------:R-:W-:Y:S06]  /*4fd0*/  MUFU.EX2 R197, R197 ;  /* 0x000000c500c57308 */ /* 0x000fec0000000800 */
[----:B------:R-:W-:Y:S02]  /*4fe0*/  HMMA.16816.F32 R88, R92, R4, RZ ;  /* 0x000000045c58723c */ /* 0x000fe400000018ff */
[----:B------:R-:W4:Y:S05]  /*4ff0*/  MUFU.EX2 R198, R198 ;  /* 0x000000c600c67308 */ /* 0x000f2a0000000800 */
[----:B-1----:R-:W-:Y:S01]  /*5000*/  F2FP.PACK_AB R4, R195, R192 ;  /* 0x000000c0c304723e */ /* 0x002fe200000000ff */
[----:B------:R-:W-:Y:S01]  /*5010*/  HMMA.16816.F32 R144, R56, R28, R144 ;  /* 0x0000001c3890723c */ /* 0x000fe20000001890 */
[----:B---3--:R-:W-:Y:S01]  /*5020*/  F2FP.PACK_AB R5, R196, R199 ;  /* 0x000000c7c405723e */ /* 0x008fe200000000ff */
[----:B------:R-:W-:Y:S01]  /*5030*/  FADD.FTZ R192, R192, R183 ;  /* 0x000000b7c0c07221 */ /* 0x000fe20000010000 */
[----:B------:R-:W-:Y:S01]  /*5040*/  MUFU.EX2 R233, R233 ;  /* 0x000000e900e97308 */ /* 0x000fe20000000800 */
[----:B------:R-:W-:-:S02]  /*5050*/  FADD.FTZ R199, R199, R190 ;  /* 0x000000bec7c77221 */ /* 0x000fc40000010000 */
[----:B------:R-:W-:Y:S02]  /*5060*/  FADD.FTZ R195, R195, R192 ;  /* 0x000000c0c3c37221 */ /* 0x000fe40000010000 */
[C---:B------:R-:W-:Y:S01]  /*5070*/  HMMA.16816.F32 R104, R56.reuse, R24, R104 ;  /* 0x000000183868723c */ /* 0x040fe20000001868 */
[----:B------:R-:W-:Y:S02]  /*5080*/  FADD.FTZ R196, R196, R199 ;  /* 0x000000c7c4c47221 */ /* 0x000fe40000010000 */
[----:B------:R-:W-:Y:S05]  /*5090*/  MUFU.EX2 R231, R231 ;  /* 0x000000e700e77308 */ /* 0x000fea0000000800 */
        /* <DEDUP_REMOVED lines=36> */
[----:B------:R-:W-:Y:S01]  /*52e0*/  FFMA.FTZ R40, R177, c[0x0][0x2d0], -R200 ;  /* 0x0000b400b1287a23 */ /* 0x000fe200000108c8 */
[C---:B------:R-:W-:Y:S05]  /*52f0*/  HMMA.16816.F32 R72, R4.reuse, R36, R72 ;  /* 0x000000240448723c */ /* 0x040fea0000001848 */
[----:B------:R-:W2:Y:S02]  /*5300*/  MUFU.EX2 R33, R33 ;  /* 0x0000002100217308 */ /* 0x000ea40000000800 */
[----:B------:R-:W-:Y:S01]  /*5310*/  FFMA.FTZ R36, R187, c[0x0][0x2d0], -R201 ;  /* 0x0000b400bb247a23 */ /* 0x000fe200000108c9 */
[C---:B------:R-:W-:Y:S05]  /*5320*/  HMMA.16816.F32 R140, R4.reuse, R156, R140 ;  /* 0x0000009c048c723c */ /* 0x040fea000000188c */
[----:B------:R-:W3:Y:S03]  /*5330*/  MUFU.EX2 R40, R40 ;  /* 0x0000002800287308 */ /* 0x000ee60000000800 */
[C---:B------:R-:W-:Y:S05]  /*5340*/  HMMA.16816.F32 R136, R4.reuse, R158, R136 ;  /* 0x0000009e0488723c */ /* 0x040fea0000001888 */
[----:B------:R-:W4:Y:S03]  /*5350*/  MUFU.EX2 R36, R36 ;  /* 0x0000002400247308 */ /* 0x000f260000000800 */
[C---:B------:R-:W-:Y:S08]  /*5360*/  HMMA.16816.F32 R112, R4.reuse, R50, R112 ;  /* 0x000000320470723c */ /* 0x040ff00000001870 */
        /* <DEDUP_REMOVED lines=41> */
.L_x_1828:
[----:B------:R-:W-:Y:S02]  /*5600*/  UISETP.NE.AND UP0, UPT, UR12, 0x1, UPT ;  /* 0x000000010c00788c */ /* 0x000fe4000bf05270 */
[----:B------:R-:W-:Y:S02]  /*5610*/  ULDC.64 UR4, c[0x0][0x330] ;  /* 0x0000cc0000047ab9 */ /* 0x000fe40000000a00 */
[----:B------:R-:W-:-:S07]  /*5620*/  UIMAD.WIDE.U32 UR16, UR14, UR4, URZ ;  /* 0x000000040e1072a5 */ /* 0x000fce000f8e003f */
[----:B------:R-:W-:Y:S02]  /*5630*/  @UP0 UMOV UR15, UR17 ;  /* 0x00000011000f0c82 */ /* 0x000fe40008000000 */
[----:B------:R-:W-:Y:S02]  /*5640*/  @UP0 USHF.R.U32.HI UR14, URZ, UR5, UR15 ;  /* 0x000000053f0e0299 */ /* 0x000fe4000801160f */
.L_x_1829:
[----:B------:R-:W-:Y:S02]  /*5650*/  ULDC UR4, c[0x0][0x32c] ;  /* 0x0000cb0000047ab9 */ /* 0x000fe40000000800 */
[----:B------:R-:W-:-:S04]  /*5660*/  UIMAD UR4, UR14, UR12, UR4 ;  /* 0x0000000c0e0472a4 */ /* 0x000fc8000f8e0204 */
[----:B------:R-:W-:-:S04]  /*5670*/  UISETP.LT.AND UP0, UPT, UR13, UR4, UPT ;  /* 0x000000040d00728c */ /* 0x000fc8000bf01270 */
[----:B------:R-:W-:-:S03]  /*5680*/  USEL UR13, UR13, UR4, UP0 ;  /* 0x000000040d0d7287 */ /* 0x000fc60008000000 */
.L_x_1827:
        /* <DEDUP_REMOVED lines=20> */
.L_x_1849:
        /* <DEDUP_REMOVED lines=16> */
[----:B------:R-:W-:Y:S02]  /*58d0*/  IMAD R3, R3, c[0x0][0x208], RZ ;  /* 0x0000820003037a24 */ /* 0x000fe400078e02ff */
[----:B------:R-:W-:Y:S02]  /*58e0*/  @!P3 IMAD.MOV.U32 R9, RZ, RZ, c[0x0][0x208] ;  /* 0x00008200ff09b624 */ /* 0x000fe400078e00ff */
[----:B------:R-:W-:Y:S02]  /*58f0*/  IMAD R3, R230, c[0x0][0x20c], R3 ;  /* 0x00008300e6037a24 */ /* 0x000fe400078e0203 */
[----:B------:R-:W-:Y:S02]  /*5900*/  @!P3 IMAD.MOV.U32 R4, RZ, RZ, c[0x0][0x20c] ;  /* 0x00008300ff04b624 */ /* 0x000fe400078e00ff */
[----:B------:R-:W-:Y:S02]  /*5910*/  IMAD.IADD R3, R7, 0x1, R3 ;  /* 0x0000000107037824 */ /* 0x000fe400078e0203 */
[----:B------:R-:W-:Y:S04]  /*5920*/  IMAD.WIDE.U32 R6, R6, 0x30, RZ ;  /* 0x0000003006067825 */ /* 0x000fe800078e00ff */
[----:B------:R-:W-:Y:S01]  /*5930*/  IMAD R3, R3, 0x30, RZ ;  /* 0x0000003003037824 */ /* 0x000fe200078e02ff */
[-C--:B------:R-:W-:Y:S02]  /*5940*/  IADD3 R5, P2, R220, R6.reuse, RZ ;  /* 0x00000006dc057210 */ /* 0x080fe40007f5e0ff */
[-C--:B------:R-:W-:Y:S01]  /*5950*/  @!P3 LEA R11, P0, R9, R6.reuse, 0x5 ;  /* 0x00000006090bb211 */ /* 0x080fe200078028ff */
[----:B------:R-:W-:Y:S01]  /*5960*/  IMAD.IADD R3, R7, 0x1, R3 ;  /* 0x0000000107037824 */ /* 0x000fe200078e0203 */
[-C--:B------:R-:W-:Y:S04]  /*5970*/  IADD3 R7, P1, R239, R6.reuse, RZ ;  /* 0x00000006ef077210 */ /* 0x080fe80007f3e0ff */
[----:B------:R-:W-:Y:S01]  /*5980*/  @!P3 LEA.HI.X R9, R9, R3, R4, 0x5, P0 ;  /* 0x000000030909b211 */ /* 0x000fe200000f2c04 */
[----:B------:R-:W-:Y:S01]  /*5990*/  IMAD.X R4, R3, 0x1, R227, P2 ;  /* 0x0000000103047824 */ /* 0x000fe200010e06e3 */
[----:B------:R-:W-:Y:S02]  /*59a0*/  LEA R14, P2, R5, c[0x0][0x1f8], 0x1 ;  /* 0x00007e00050e7a11 */ /* 0x000fe400078408ff */
[----:B------:R-:W-:Y:S01]  /*59b0*/  IADD3 R8, P0, R236, R6, RZ ;  /* 0x00000006ec087210 */ /* 0x000fe20007f1e0ff */
[----:B------:R-:W-:Y:S01]  /*59c0*/  IMAD.X R6, R3, 0x1, R238, P1 ;  /* 0x0000000103067824 */ /* 0x000fe200008e06ee */
[----:B------:R-:W-:Y:S02]  /*59d0*/  LEA.HI.X R15, R5, c[0x0][0x1fc], R4, 0x1, P2 ;  /* 0x00007f00050f7a11 */ /* 0x000fe400010f0c04 */
[----:B------:R-:W-:Y:S01]  /*59e0*/  LEA R12, P1, R7, c[0x0][0x1f8], 0x1 ;  /* 0x00007e00070c7a11 */ /* 0x000fe200078208ff */
[----:B------:R-:W-:Y:S01]  /*59f0*/  IMAD.X R3, R3, 0x1, R234, P0 ;  /* 0x0000000103037824 */ /* 0x000fe200000e06ea */
[C---:B------:R-:W-:Y:S01]  /*5a00*/  LEA R16, P0, R8.reuse, c[0x0][0x1f8], 0x1 ;  /* 0x00007e0008107a11 */ /* 0x040fe200078008ff */
[----:B------:R-:W-:Y:S01]  /*5a10*/  @!PT LDS RZ, [RZ] ;  /* 0x00000000fffff984 */ /* 0x000fe20000000800 */
[----:B------:R-:W-:Y:S01]  /*5a20*/  @!PT LDS RZ, [RZ] ;  /* 0x00000000fffff984 */ /* 0x000fe20000000800 */
[----:B------:R-:W-:Y:S01]  /*5a30*/  @!PT LDS RZ, [RZ] ;  /* 0x00000000fffff984 */ /* 0x000fe20000000800 */
[----:B------:R4:W-:Y:S01]  /*5a40*/  LDGSTS.E.BYPASS.LTC128B.128 [R218+0x100], [R14.64], !P6 ;  /* 0x001000000eda7fae */ /* 0x0009e2000f101d4a */
[----:B------:R-:W-:Y:S02]  /*5a50*/  LEA.HI.X R13, R7, c[0x0][0x1fc], R6, 0x1, P1 ;  /* 0x00007f00070d7a11 */ /* 0x000fe400008f0c06 */
[C---:B------:R-:W-:Y:S02]  /*5a60*/  @!P3 IADD3 R4, P2, R11.reuse, R220, RZ ;  /* 0x000000dc0b04b210 */ /* 0x040fe40007f5e0ff */
[----:B------:R-:W-:Y:S01]  /*5a70*/  LEA.HI.X R17, R8, c[0x0][0x1fc], R3, 0x1, P0 ;  /* 0x00007f0008117a11 */ /* 0x000fe200000f0c03 */
[----:B------:R4:W-:Y:S01]  /*5a80*/  LDGSTS.E.BYPASS.LTC128B.128 [R218+0xd00], [R12.64], !P5 ;  /* 0x00d000000cda7fae */ /* 0x0009e2000e901d4a */
[----:B------:R-:W-:Y:S01]  /*5a90*/  @!P3 IADD3 R3, P1, R11, R239, RZ ;  /* 0x000000ef0b03b210 */ /* 0x000fe20007f3e0ff */
[----:B------:R-:W-:Y:S01]  /*5aa0*/  @!P3 IMAD.X R5, R9, 0x1, R227, P2 ;  /* 0x000000010905b824 */ /* 0x000fe200010e06e3 */
[C---:B------:R-:W-:Y:S02]  /*5ab0*/  @!P3 LEA R20, P2, R4.reuse, c[0x0][0x1f8], 0x1 ;  /* 0x00007e000414ba11 */ /* 0x040fe400078408ff */
[----:B------:R4:W-:Y:S01]  /*5ac0*/  LDGSTS.E.BYPASS.LTC128B.128 [R218+0x1900], [R16.64], !P4 ;  /* 0x0190000010da7fae */ /* 0x0009e2000e101d4a */
[----:B------:R-:W-:Y:S01]  /*5ad0*/  @!P3 IADD3 R11, P0, R11, R236, RZ ;  /* 0x000000ec0b0bb210 */ /* 0x000fe20007f1e0ff */
[----:B------:R-:W-:Y:S01]  /*5ae0*/  @!P3 IMAD.X R6, R9, 0x1, R238, P1 ;  /* 0x000000010906b824 */ /* 0x000fe200008e06ee */
        /* <DEDUP_REMOVED lines=9> */
.L_x_1831:
        /* <DEDUP_REMOVED lines=13> */
[----:B------:R-:W-:Y:S07]  /*5c50*/  LDSM.16.M88.4 R164, [R213+0x6900] ;  /* 0x00690000d5a4783b */ /* 0x000fee0000000200 */
[-C--:B------:R-:W-:Y:S08]  /*5c60*/  HMMA.16816.F32 R36, R152, R168.reuse, RZ ;  /* 0x000000a89824723c */ /* 0x080ff000000018ff */
[C---:B------:R-:W-:Y:S08]  /*5c70*/  HMMA.16816.F32 R40, R160.reuse, R168, RZ ;  /* 0x000000a8a028723c */ /* 0x040ff000000018ff */
[-C--:B------:R-:W-:Y:S01]  /*5c80*/  HMMA.16816.F32 R44, R160, R170.reuse, RZ ;  /* 0x000000aaa02c723c */ /* 0x080fe200000018ff */
[----:B------:R-:W-:Y:S07]  /*5c90*/  LDSM.16.M88.4 R160, [R216+0x3900] ;  /* 0x00390000d8a0783b */ /* 0x000fee0000000200 */
[----:B------:R-:W-:Y:S01]  /*5ca0*/  HMMA.16816.F32 R48, R152, R170, RZ ;  /* 0x000000aa9830723c */ /* 0x000fe200000018ff */
[----:B------:R-:W1:Y:S07]  /*5cb0*/  LDSM.16.M88.4 R152, [R216+0x3500] ;  /* 0x00350000d898783b */ /* 0x000e6e0000000200 */
[-C--:B------:R-:W-:Y:S01]  /*5cc0*/  HMMA.16816.F32 R4, R172, R176.reuse, R4 ;  /* 0x000000b0ac04723c */ /* 0x080fe20000001804 */
[----:B------:R-:W3:Y:S07]  /*5cd0*/  LDSM.16.M88.4 R168, [R209] ;  /* 0x00000000d1a8783b */ /* 0x000eee0000000200 */
        /* <DEDUP_REMOVED lines=14> */
[----:B------:R-:W5:Y:S07]  /*5dc0*/  LDSM.16.M88.4 R172, [R208] ;  /* 0x00000000d0ac783b */ /* 0x000f6e0000000200 */
[-C--:B--2---:R-:W-:Y:S01]  /*5dd0*/  HMMA.16816.F32 R4, R156, R192.reuse, R4 ;  /* 0x000000c09c04723c */ /* 0x084fe20000001804 */
[----:B------:R-:W-:Y:S07]  /*5de0*/  LDSM.16.M88.4 R188, [R213+0x9900] ;  /* 0x00990000d5bc783b */ /* 0x000fee0000000200 */
        /* <DEDUP_REMOVED lines=12> */
[----:B------:R-:W-:Y:S01]  /*5eb0*/  HMMA.16816.F32 R48, R156, R162, R48 ;  /* 0x000000a29c30723c */ /* 0x000fe20000001830 */
[----:B------:R-:W1:Y:S07]  /*5ec0*/  LDSM.16.M88.4 R156, [R216+0x3d00] ;  /* 0x003d0000d89c783b */ /* 0x000e6e0000000200 */
[-C--:B---3--:R-:W-:Y:S01]  /*5ed0*/  HMMA.16816.F32 R4, R164, R168.reuse, R4 ;  /* 0x000000a8a404723c */ /* 0x088fe20000001804 */
[----:B------:R-:W2:Y:S07]  /*5ee0*/  LDSM.16.M88.4 R160, [R217+0x9900] ;  /* 0x00990000d9a0783b */ /* 0x000eae0000000200 */
[C---:B----4-:R-:W-:Y:S08]  /*5ef0*/  HMMA.16816.F32 R8, R176.reuse, R168, R8 ;  /* 0x000000a8b008723c */ /* 0x050ff00000001808 */
[-C--:B------:R-:W-:Y:S08]  /*5f00*/  HMMA.16816.F32 R12, R176, R170.reuse, R12 ;  /* 0x000000aab00c723c */ /* 0x080ff0000000180c */
[C---:B------:R-:W-:Y:S01]  /*5f10*/  HMMA.16816.F32 R16, R164.reuse, R170, R16 ;  /* 0x000000aaa410723c */ /* 0x040fe20000001810 */
[----:B------:R-:W3:Y:S07]  /*5f20*/  LDSM.16.M88.4 R168, [R216+0x4500] ;  /* 0x00450000d8a8783b */ /* 0x000eee0000000200 */
[-C--:B-----5:R-:W-:Y:S08]  /*5f30*/  HMMA.16816.F32 R20, R164, R172.reuse, R20 ;  /* 0x000000aca414723c */ /* 0x0a0ff00000001814 */
[C---:B------:R-:W-:Y:S08]  /*5f40*/  HMMA.16816.F32 R24, R176.reuse, R172, R24 ;  /* 0x000000acb018723c */ /* 0x040ff00000001818 */
[-C--:B------:R-:W-:Y:S08]  /*5f50*/  HMMA.16816.F32 R28, R176, R174.reuse, R28 ;  /* 0x000000aeb01c723c */ /* 0x080ff0000000181c */
[C---:B------:R-:W-:Y:S01]  /*5f60*/  HMMA.16816.F32 R32, R164.reuse, R174, R32 ;  /* 0x000000aea420723c */ /* 0x040fe20000001820 */
[----:B------:R-:W-:Y:S07]  /*5f70*/  LDSM.16.M88.4 R172, [R213+0x8900] ;  /* 0x00890000d5ac783b */ /* 0x000fee0000000200 */
[-C--:B------:R-:W-:Y:S08]  /*5f80*/  HMMA.16816.F32 R36, R164, R180.reuse, R36 ;  /* 0x000000b4a424723c */ /* 0x080ff00000001824 */
[C---:B------:R-:W-:Y:S08]  /*5f90*/  HMMA.16816.F32 R40, R176.reuse, R180, R40 ;  /* 0x000000b4b028723c */ /* 0x040ff00000001828 */
[-C--:B------:R-:W-:Y:S01]  /*5fa0*/  HMMA.16816.F32 R44, R176, R182.reuse, R44 ;  /* 0x000000b6b02c723c */ /* 0x080fe2000000182c */
[----:B------:R-:W4:Y:S07]  /*5fb0*/  LDSM.16.M88.4 R176, [R206] ;  /* 0x00000000ceb0783b */ /* 0x000f2e0000000200 */
[----:B------:R-:W-:Y:S01]  /*5fc0*/  HMMA.16816.F32 R48, R164, R182, R48 ;  /* 0x000000b6a430723c */ /* 0x000fe20000001830 */
[----:B------:R-:W5:Y:S01]  /*5fd0*/  LDSM.16.M88.4 R164, [R204] ;  /* 0x00000000cca4783b */ /* 0x000f620000000200 */
[----:B------:R-:W-:Y:S06]  /*5fe0*/  DEPBAR.LE SB0, 0x0 ;  /* 0x000080000000791a */ /* 0x000fec0000000000 */
[-C--:B-1----:R-:W-:Y:S01]  /*5ff0*/  HMMA.16816.F32 R4, R152, R156.reuse, R4 ;  /* 0x0000009c9804723c */ /* 0x082fe20000001804 */
[----:B------:R-:W-:Y:S07]  /*6000*/  BAR.SYNC.DEFER_BLOCKING 0x0 ;  /* 0x0000000000007b1d */ /* 0x000fee0000010000 */
[C---:B--2---:R-:W-:Y:S08]  /*6010*/  HMMA.16816.F32 R8, R160.reuse, R156, R8 ;  /* 0x0000009ca008723c */ /* 0x044ff00000001808 */
        /* <DEDUP_REMOVED lines=9> */
[----:B------:R-:W-:Y:S08]  /*60b0*/  HMMA.16816.F32 R48, R152, R170, R48 ;  /* 0x000000aa9830723c */ /* 0x000ff00000001830 */
[-C--:B----4-:R-:W-:Y:S08]  /*60c0*/  HMMA.16816.F32 R4, R172, R176.reuse, R4 ;  /* 0x000000b0ac04723c */ /* 0x090ff00000001804 */
[C---:B------:R-:W-:Y:S08]  /*60d0*/  HMMA.16816.F32 R8, R188.reuse, R176, R8 ;  /* 0x000000b0bc08723c */ /* 0x040ff00000001808 */
[-C--:B------:R-:W-:Y:S08]  /*60e0*/  HMMA.16816.F32 R12, R188, R178.reuse, R12 ;  /* 0x000000b2bc0c723c */ /* 0x080ff0000000180c */
[C---:B------:R-:W-:Y:S08]  /*60f0*/  HMMA.16816.F32 R16, R172.reuse, R178, R16 ;  /* 0x000000b2ac10723c */ /* 0x040ff00000001810 */
[-C--:B------:R-:W-:Y:S08]  /*6100*/  HMMA.16816.F32 R20, R172, R192.reuse, R20 ;  /* 0x000000c0ac14723c */ /* 0x080ff00000001814 */
[C---:B------:R-:W-:Y:S08]  /*6110*/  HMMA.16816.F32 R24, R188.reuse, R192, R24 ;  /* 0x000000c0bc18723c */ /* 0x040ff00000001818 */
[-C--:B------:R-:W-:Y:S08]  /*6120*/  HMMA.16816.F32 R28, R188, R194.reuse, R28 ;  /* 0x000000c2bc1c723c */ /* 0x080ff0000000181c */
[C---:B------:R-:W-:Y:S08]  /*6130*/  HMMA.16816.F32 R32, R172.reuse, R194, R32 ;  /* 0x000000c2ac20723c */ /* 0x040ff00000001820 */
[-C--:B-----5:R-:W-:Y:S08]  /*6140*/  HMMA.16816.F32 R36, R172, R164.reuse, R36 ;  /* 0x000000a4ac24723c */ /* 0x0a0ff00000001824 */
[C---:B------:R-:W-:Y:S08]  /*6150*/  HMMA.16816.F32 R40, R188.reuse, R164, R40 ;  /* 0x000000a4bc28723c */ /* 0x040ff00000001828 */
[-C--:B------:R-:W-:Y:S08]  /*6160*/  HMMA.16816.F32 R44, R188, R166.reuse, R44 ;  /* 0x000000a6bc2c723c */ /* 0x080ff0000000182c */
[----:B------:R-:W-:Y:S01]  /*6170*/  HMMA.16816.F32 R48, R172, R166, R48 ;  /* 0x000000a6ac30723c */ /* 0x000fe20000001830 */
[----:B------:R-:W-:-:S07]  /*6180*/  @!P0 BRA `(.L_x_1832) ;  /* 0x000002f000008947 */ /* 0x000fce0003800000 */
[----:B------:R-:W-:Y:S02]  /*6190*/  IADD3 R152, R230, -0x1, RZ ;  /* 0xffffffffe6987810 */ /* 0x000fe40007ffe0ff */
[----:B------:R-:W-:Y:S02]  /*61a0*/  IADD3 R3, -R232, 0x30, RZ ;  /* 0x00000030e8037810 */ /* 0x000fe40007ffe1ff */
[----:B------:R-:W-:Y:S01]  /*61b0*/  SHF.R.S32.HI R149, RZ, 0x1f, R152 ;  /* 0x0000001fff957819 */ /* 0x000fe20000011498 */
[C---:B------:R-:W-:Y:S01]  /*61c0*/  IMAD.WIDE.U32 R162, R152.reuse, c[0x0][0x1e0], RZ ;  /* 0x0000780098a27a25 */ /* 0x040fe200078e00ff */
        /* <DEDUP_REMOVED lines=9> */
[C---:B------:R-:W-:Y:S01]  /*6260*/  @P1 IMAD.X R151, R149.reuse, 0x1, R229, P0 ;  /* 0x0000000195971824 */ /* 0x040fe200000e06e5 */
        /* <DEDUP_REMOVED lines=10> */
[----:B------:R-:W-:Y:S04]  /*6310*/  @P1 IADD3 R152, P2, R201, R162, RZ ;  /* 0x000000a2c9981210 */ /* 0x000fe80007f5e0ff */
[----:B------:R1:W-:Y:S01]  /*6320*/  @P1 LDGSTS.E.BYPASS.LTC128B.128 [R218+0x3100], [R156.64], !P5 ;  /* 0x031000009cda1fae */ /* 0x0003e2000e901d4a */
[C---:B------:R-:W-:Y:S01]  /*6330*/  @P1 IMAD.X R3, R149.reuse, 0x1, R200, P2 ;  /* 0x0000000195031824 */ /* 0x040fe200010e06c8 */
[C---:B------:R-:W-:Y:S04]  /*6340*/  @P1 LEA R160, P2, R152.reuse, c[0x0][0x1c8], 0x1 ;  /* 0x0000720098a01a11 */ /* 0x040fe800078408ff */
[----:B------:R-:W-:Y:S02]  /*6350*/  @P1 LEA.HI.X R161, R152, c[0x0][0x1cc], R3, 0x1, P2 ;  /* 0x0000730098a11a11 */ /* 0x000fe400010f0c03 */
[----:B------:R-:W-:Y:S03]  /*6360*/  @P0 IADD3 R152, P2, R162, UR7, RZ ;  /* 0x00000007a2980c10 */ /* 0x000fe6000ff5e0ff */
[----:B------:R1:W-:Y:S01]  /*6370*/  @P1 LDGSTS.E.BYPASS.LTC128B.128 [R218+0x3d00], [R160.64], !P4 ;  /* 0x03d00000a0da1fae */ /* 0x0003e2000e101d4a */
[----:B------:R-:W-:Y:S02]  /*6380*/  @P0 IADD3.X R149, R149, UR6, RZ, P2, !PT ;  /* 0x0000000695950c10 */ /* 0x000fe400097fe4ff */
[----:B------:R-:W-:Y:S05]  /*6390*/  @P0 IADD3 R154, P2, R152, R224, RZ ;  /* 0x000000e0989a0210 */ /* 0x000fea0007f5e0ff */
[C---:B------:R-:W-:Y:S01]  /*63a0*/  @P0 IMAD.X R3, R149.reuse, 0x1, R229, P2 ;  /* 0x0000000195030824 */ /* 0x040fe200010e06e5 */
[C---:B------:R-:W-:Y:S04]  /*63b0*/  @P0 LEA R162, P2, R154.reuse, c[0x0][0x1c8], 0x1 ;  /* 0x000072009aa20a11 */ /* 0x040fe800078408ff */
[----:B------:R-:W-:Y:S02]  /*63c0*/  @P0 LEA.HI.X R163, R154, c[0x0][0x1cc], R3, 0x1, P2 ;  /* 0x000073009aa30a11 */ /* 0x000fe400010f0c03 */
[----:B------:R-:W-:Y:S03]  /*63d0*/  @P0 IADD3 R154, P2, R152, R203, RZ ;  /* 0x000000cb989a0210 */ /* 0x000fe60007f5e0ff */
[----:B------:R1:W-:Y:S02]  /*63e0*/  @P0 LDGSTS.E.BYPASS.LTC128B.128 [R218+0x2d00], [R162.64], !P6 ;  /* 0x02d00000a2da0fae */ /* 0x0003e4000f101d4a */
[C---:B------:R-:W-:Y:S01]  /*63f0*/  @P0 IMAD.X R3, R149.reuse, 0x1, R202, P2 ;  /* 0x0000000195030824 */ /* 0x040fe200010e06ca */
        /* <DEDUP_REMOVED lines=8> */
.L_x_1832:
[----:B------:R-:W-:Y:S01]  /*6480*/  PLOP3.LUT P1, PT, PT, PT, UP2, 0x80, 0x0 ;  /* 0x000000000000781c */ /* 0x000fe20003f2f028 */
        /* <DEDUP_REMOVED lines=30> */
.L_x_1835:
[----:B------:R-:W-:Y:S04]  /*6670*/  MOV R3, c[0x0][0x32c] ;  /* 0x0000cb0000037a02 */ /* 0x000fe80000000f00 */
[----:B------:R-:W-:Y:S11]  /*6680*/  ISETP.NE.AND P0, PT, R3, 0x1, PT ;  /* 0x000000010300780c */ /* 0x000ff60003f05270 */
[----:B------:R-:W-:Y:S02]  /*6690*/  @!UPT UIADD3 URZ, URZ, URZ, URZ ;  /* 0x0000003f3f3ff290 */ /* 0x000fe4000fffe03f */
[----:B------:R-:W-:Y:S05]  /*66a0*/  @P0 IMAD.HI.U32 R3, R149, c[0x0][0x330], RZ ;  /* 0x0000cc0095030a27 */ /* 0x000fea00078e00ff */
[----:B------:R-:W-:Y:S02]  /*66b0*/  @P0 SHF.R.U32.HI R149, RZ, c[0x0][0x334], R3 ;  /* 0x0000cd00ff950a19 */ /* 0x000fe40000011603 */
.L_x_1836:
[----:B------:R-:W-:Y:S05]  /*66c0*/  BSYNC B0 ;  /* 0x0000000000007941 */ /* 0x000fea0003800000 */
.L_x_1834:
[----:B------:R-:W-:Y:S04]  /*66d0*/  IMAD.IADD R152, R156, 0x1, -R223 ;  /* 0x000000019c987824 */ /* 0x000fe800078e0adf */
[----:B------:R-:W-:Y:S05]  /*66e0*/  IMAD R149, R149, c[0x0][0x32c], R152 ;  /* 0x0000cb0095957a24 */ /* 0x000fea00078e0298 */
[----:B------:R-:W-:Y:S02]  /*66f0*/  IADD3 R152, R149, c[0x0][0x32c], RZ ;  /* 0x0000cb0095987a10 */ /* 0x000fe40007ffe0ff */
[----:B------:R-:W-:Y:S02]  /*6700*/  IMNMX R168, R168, R149, !PT ;  /* 0x00000095a8a87217 */ /* 0x000fe40007800200 */
[----:B------:R-:W-:Y:S02]  /*6710*/  IMNMX R171, R171, R152, PT ;  /* 0x00000098abab7217 */ /* 0x000fe40003800200 */
.L_x_1833:
[----:B------:R-:W-:Y:S01]  /*6720*/  PLOP3.LUT P0, PT, PT, PT, UP1, 0x40, 0x0 ;  /* 0x000000000000781c */ /* 0x000fe20003f0e818 */
[----:B------:R-:W1:Y:S02]  /*6730*/  SHFL.IDX PT, R152, R158, 0x1, 0x1c1f ;  /* 0x003c1f009e987f89 */ /* 0x000e6400000e0000 */
[----:B-1----:R-:W-:Y:S01]  /*6740*/  IADD3 R166, R153, R152, RZ ;  /* 0x0000009899a67210 */ /* 0x002fe20007ffe0ff */
[----:B------:R-:W-:Y:S09]  /*6750*/  IMAD.IADD R173, R155, 0x1, R152 ;  /* 0x000000019bad7824 */ /* 0x000ff200078e0298 */
        /* <DEDUP_REMOVED lines=15> */
.L_x_1839:
[----:B------:R-:W-:Y:S04]  /*6850*/  MOV R3, c[0x0][0x32c] ;  /* 0x0000cb0000037a02 */ /* 0x000fe80000000f00 */
[----:B------:R-:W-:Y:S11]  /*6860*/  ISETP.NE.AND P0, PT, R3, 0x1, PT ;  /* 0x000000010300780c */ /* 0x000ff60003f05270 */
[----:B------:R-:W-:Y:S02]  /*6870*/  @!UPT UIADD3 URZ, URZ, URZ, URZ ;  /* 0x0000003f3f3ff290 */ /* 0x000fe4000fffe03f */
[----:B------:R-:W-:Y:S05]  /*6880*/  @P0 IMAD.HI.U32 R3, R152, c[0x0][0x330], RZ ;  /* 0x0000cc0098030a27 */ /* 0x000fea00078e00ff */
[----:B------:R-:W-:Y:S02]  /*6890*/  @P0 SHF.R.U32.HI R152, RZ, c[0x0][0x334], R3 ;  /* 0x0000cd00ff980a19 */ /* 0x000fe40000011603 */
.L_x_1840:
[----:B------:R-:W-:Y:S05]  /*68a0*/  BSYNC B0 ;  /* 0x0000000000007941 */ /* 0x000fea0003800000 */
.L_x_1838:
[----:B------:R-:W-:Y:S04]  /*68b0*/  IMAD.IADD R3, R156, 0x1, -R223 ;  /* 0x000000019c037824 */ /* 0x000fe800078e0adf */
[----:B------:R-:W-:Y:S05]  /*68c0*/  IMAD R3, R152, c[0x0][0x32c], R3 ;  /* 0x0000cb0098037a24 */ /* 0x000fea00078e0203 */
[----:B------:R-:W-:Y:S02]  /*68d0*/  IADD3 R152, R3, c[0x0][0x32c], RZ ;  /* 0x0000cb0003987a10 */ /* 0x000fe40007ffe0ff */
[----:B------:R-:W-:Y:S02]  /*68e0*/  IMNMX R166, R166, R3, !PT ;  /* 0x00000003a6a67217 */ /* 0x000fe40007800200 */
[----:B------:R-:W-:Y:S02]  /*68f0*/  IMNMX R173, R173, R152, PT ;  /* 0x00000098adad7217 */ /* 0x000fe40003800200 */
.L_x_1837:
        /* <DEDUP_REMOVED lines=19> */
.L_x_1843:
[----:B------:R-:W-:Y:S04]  /*6a30*/  MOV R3, c[0x0][0x32c] ;  /* 0x0000cb0000037a02 */ /* 0x000fe80000000f00 */
[----:B------:R-:W-:Y:S11]  /*6a40*/  ISETP.NE.AND P0, PT, R3, 0x1, PT ;  /* 0x000000010300780c */ /* 0x000ff60003f05270 */
[----:B------:R-:W-:Y:S02]  /*6a50*/  @!UPT UIADD3 URZ, URZ, URZ, URZ ;  /* 0x0000003f3f3ff290 */ /* 0x000fe4000fffe03f */
[----:B------:R-:W-:Y:S05]  /*6a60*/  @P0 IMAD.HI.U32 R3, R152, c[0x0][0x330], RZ ;  /* 0x0000cc0098030a27 */ /* 0x000fea00078e00ff */
[----:B------:R-:W-:Y:S02]  /*6a70*/  @P0 SHF.R.U32.HI R152, RZ, c[0x0][0x334], R3 ;  /* 0x0000cd00ff980a19 */ /* 0x000fe40000011603 */
.L_x_1844:
[----:B------:R-:W-:Y:S05]  /*6a80*/  BSYNC B0 ;  /* 0x0000000000007941 */ /* 0x000fea0003800000 */
.L_x_1842:
[----:B------:R-:W-:Y:S04]  /*6a90*/  IMAD.IADD R3, R156, 0x1, -R223 ;  /* 0x000000019c037824 */ /* 0x000fe800078e0adf */
[----:B------:R-:W-:Y:S05]  /*6aa0*/  IMAD R3, R152, c[0x0][0x32c], R3 ;  /* 0x0000cb0098037a24 */ /* 0x000fea00078e0203 */
[----:B------:R-:W-:Y:S02]  /*6ab0*/  IADD3 R149, R3, c[0x0][0x32c], RZ ;  /* 0x0000cb0003957a10 */ /* 0x000fe40007ffe0ff */
[----:B------:R-:W-:Y:S02]  /*6ac0*/  IMNMX R161, R161, R3, !PT ;  /* 0x00000003a1a17217 */ /* 0x000fe40007800200 */
[----:B------:R-:W-:Y:S02]  /*6ad0*/  IMNMX R162, R162, R149, PT ;  /* 0x00000095a2a27217 */ /* 0x000fe40003800200 */
.L_x_1841:
[C---:B------:R-:W-:Y:S02]  /*6ae0*/  ISETP.GE.AND P2, PT, R156.reuse, 0x9, PT ;  /* 0x000000099c00780c */ /* 0x040fe40003f46270 */
[----:B------:R-:W-:Y:S02]  /*6af0*/  ISETP.GE.AND P1, PT, R156, 0xa, PT ;  /* 0x0000000a9c00780c */ /* 0x000fe40003f26270 */
[----:B------:R-:W-:Y:S02]  /*6b00*/  ISETP.GT.AND P0, PT, R168, 0x8, !P2 ;  /* 0x00000008a800780c */ /* 0x000fe40005704270 */
[----:B------:R-:W-:Y:S02]  /*6b10*/  P2R R151, PR, RZ, 0x4 ;  /* 0x00000004ff977803 */ /* 0x000fe40000000000 */
[C---:B------:R-:W-:Y:S02]  /*6b20*/  ISETP.LT.OR P0, PT, R171.reuse, 0x9, P0 ;  /* 0x00000009ab00780c */ /* 0x040fe40000701670 */
[----:B------:R-:W-:Y:S02]  /*6b30*/  P2R R149, PR, RZ, 0x2 ;  /* 0x00000002ff957803 */ /* 0x000fe40000000000 */
[----:B------:R-:W-:Y:S02]  /*6b40*/  FSEL R154, R16, -INF , !P0 ;  /* 0xff800000109a7808 */ /* 0x000fe40004000000 */
[----:B------:R-:W-:Y:S02]  /*6b50*/  ISETP.GT.AND P0, PT, R168, 0x9, !P1 ;  /* 0x00000009a800780c */ /* 0x000fe40004f04270 */
[----:B------:R-:W-:Y:S02]  /*6b60*/  P2R R169, PR, RZ, 0x40 ;  /* 0x00000040ffa97803 */ /* 0x000fe40000000000 */
[----:B------:R-:W-:Y:S02]  /*6b70*/  ISETP.LT.OR P0, PT, R171, 0xa, P0 ;  /* 0x0000000aab00780c */ /* 0x000fe40000701670 */
[----:B------:R-:W-:Y:S02]  /*6b80*/  ISETP.GE.AND P6, PT, R156, 0x1a, PT ;  /* 0x0000001a9c00780c */ /* 0x000fe40003fc6270 */
        /* <DEDUP_REMOVED lines=39> */
[----:B------:R-:W-:Y:S02]  /*6e00*/  P2R R175, PR, RZ, 0x8 ;  /* 0x00000008ffaf7803 */ /* 0x000fe40000000000 */
[----:B------:R-:W-:Y:S02]  /*6e10*/  FSEL R246, R33, -INF , !P0 ;  /* 0xff80000021f67808 */ /* 0x000fe40004000000 */
[----:B------:R-:W-:Y:S02]  /*6e20*/  ISETP.GT.AND P0, PT, R166, 0x18, !P1 ;  /* 0x00000018a600780c */ /* 0x000fe40004f04270 */
[----:B------:R-:W-:Y:S02]  /*6e30*/  ISETP.GE.AND P1, PT, R156, 0x29, PT ;  /* 0x000000299c00780c */ /* 0x000fe40003f26270 */
[C---:B------:R-:W-:Y:S04]  /*6e40*/  ISETP.LT.OR P0, PT, R173.reuse, 0x19, P0 ;  /* 0x00000019ad00780c */ /* 0x040fe80000701670 */
[----:B------:R-:W-:Y:S02]  /*6e50*/  FSEL R196, R34, -INF , !P0 ;  /* 0xff80000022c47808 */ /* 0x000fe40004000000 */
[----:B------:R-:W-:Y:S02]  /*6e60*/  ISETP.GT.AND P0, PT, R166, 0x19, !P6 ;  /* 0x00000019a600780c */ /* 0x000fe40007704270 */
[----:B------:R-:W-:Y:S02]  /*6e70*/  ISETP.GE.AND P6, PT, R156, 0x2, PT ;  /* 0x000000029c00780c */ /* 0x000fe40003fc6270 */
[----:B------:R-:W-:Y:S02]  /*6e80*/  ISETP.LT.OR P0, PT, R173, 0x1a, P0 ;  /* 0x0000001aad00780c */ /* 0x000fe40000701670 */
[----:B------:R-:W-:Y:S02]  /*6e90*/  P2R R174, PR, RZ, 0x40 ;  /* 0x00000040ffae7803 */ /* 0x000fe40000000000 */
[----:B------:R-:W-:Y:S02]  /*6ea0*/  FSEL R199, R35, -INF , !P0 ;  /* 0xff80000023c77808 */ /* 0x000fe40004000000 */
[----:B------:R-:W-:Y:S04]  /*6eb0*/  ISETP.GT.AND P0, PT, R168, 0x20, !P5 ;  /* 0x00000020a800780c */ /* 0x000fe80006f04270 */
[C---:B------:R-:W-:Y:S04]  /*6ec0*/  ISETP.LT.OR P0, PT, R171.reuse, 0x21, P0 ;  /* 0x00000021ab00780c */ /* 0x040fe80000701670 */
[----:B------:R-:W-:Y:S02]  /*6ed0*/  FSEL R198, R36, -INF , !P0 ;  /* 0xff80000024c67808 */ /* 0x000fe40004000000 */
[----:B------:R-:W-:Y:S02]  /*6ee0*/  ISETP.GT.AND P0, PT, R168, 0x21, !P4 ;  /* 0x00000021a800780c */ /* 0x000fe40006704270 */
[----:B------:R-:W-:Y:S02]  /*6ef0*/  P2R R36, PR, RZ, 0x10 ;  /* 0x00000010ff247803 */ /* 0x000fe40000000000 */
        /* <DEDUP_REMOVED lines=8> */
[----:B------:R-:W-:Y:S04]  /*6f80*/  ISETP.GT.AND P0, PT, R168, RZ, !P3 ;  /* 0x000000ffa800720c */ /* 0x000fe80005f04270 */
[C---:B------:R-:W-:Y:S04]  /*6f90*/  ISETP.LT.OR P0, PT, R171.reuse, 0x1, P0 ;  /* 0x00000001ab00780c */ /* 0x040fe80000701670 */
[----:B------:R-:W-:Y:S02]  /*6fa0*/  FSEL R38, R4, -INF , !P0 ;  /* 0xff80000004267808 */ /* 0x000fe40004000000 */
[----:B------:R-:W-:Y:S04]  /*6fb0*/  ISETP.GT.AND P0, PT, R168, 0x1, !P6 ;  /* 0x00000001a800780c */ /* 0x000fe80007704270 */
[----:B------:R-:W-:Y:S04]  /*6fc0*/  ISETP.LT.OR P0, PT, R171, 0x2, P0 ;  /* 0x00000002ab00780c */ /* 0x000fe80000701670 */
[----:B------:R-:W-:Y:S02]  /*6fd0*/  FSEL R4, R5, -INF , !P0 ;  /* 0xff80000005047808 */ /* 0x000fe40004000000 */
[C---:B------:R-:W-:Y:S04]  /*6fe0*/  ISETP.GT.AND P0, PT, R166.reuse, 0x1, !P6 ;  /* 0x00000001a600780c */ /* 0x040fe80007704270 */
[----:B------:R-:W-:Y:S04]  /*6ff0*/  ISETP.LT.OR P0, PT, R173, 0x2, P0 ;  /* 0x00000002ad00780c */ /* 0x000fe80000701670 */
[----:B------:R-:W-:Y:S02]  /*7000*/  FSEL R5, R7, -INF , !P0 ;  /* 0xff80000007057808 */ /* 0x000fe40004000000 */
[----:B------:R-:W-:Y:S04]  /*7010*/  ISETP.GT.AND P0, PT, R166, RZ, !P3 ;  /* 0x000000ffa600720c */ /* 0x000fe80005f04270 */
[----:B------:R-:W-:Y:S04]  /*7020*/  ISETP.LT.OR P0, PT, R173, 0x1, P0 ;  /* 0x00000001ad00780c */ /* 0x000fe80000701670 */
[----:B------:R-:W-:Y:S02]  /*7030*/  FSEL R39, R6, -INF , !P0 ;  /* 0xff80000006277808 */ /* 0x000fe40004000000 */
[----:B------:R-:W-:Y:S04]  /*7040*/  ISETP.GT.AND P0, PT, R168, 0x28, !P1 ;  /* 0x00000028a800780c */ /* 0x000fe80004f04270 */
[C---:B------:R-:W-:Y:S04]  /*7050*/  ISETP.LT.OR P0, PT, R171.reuse, 0x29, P0 ;  /* 0x00000029ab00780c */ /* 0x040fe80000701670 */
[----:B------:R-:W-:Y:S02]  /*7060*/  FSEL R192, R48, -INF , !P0 ;  /* 0xff80000030c07808 */ /* 0x000fe40004000000 */
[----:B------:R-:W-:Y:S04]  /*7070*/  ISETP.GE.AND P0, PT, R156, 0x2a, PT ;  /* 0x0000002a9c00780c */ /* 0x000fe80003f06270 */
[----:B------:R-:W-:Y:S04]  /*7080*/  ISETP.GT.AND P2, PT, R168, 0x29, !P0 ;  /* 0x00000029a800780c */ /* 0x000fe80004744270 */
        /* <DEDUP_REMOVED lines=8> */
[----:B------:R-:W-:Y:S02]  /*7110*/  ISETP.GT.AND P2, PT, R161, 0x1, !P6 ;  /* 0x00000001a100780c */ /* 0x000fe40007744270 */
[----:B------:R-:W-:Y:S02]  /*7120*/  ISETP.NE.AND P6, PT, R176, RZ, PT ;  /* 0x000000ffb000720c */ /* 0x000fe40003fc5270 */
        /* <DEDUP_REMOVED lines=22> */
[----:B------:R-:W-:Y:S02]  /*7290*/  ISETP.GT.AND P2, PT, R161, 0x19, !P6 ;  /* 0x00000019a100780c */ /* 0x000fe40007744270 */
[----:B------:R-:W-:Y:S02]  /*72a0*/  ISETP.NE.AND P6, PT, R169, RZ, PT ;  /* 0x000000ffa900720c */ /* 0x000fe40003fc5270 */
[----:B------:R-:W-:Y:S04]  /*72b0*/  ISETP.LT.OR P2, PT, R162, 0x1a, P2 ;  /* 0x0000001aa200780c */ /* 0x000fe80001741670 */
[----:B------:R-:W-:Y:S02]  /*72c0*/  FSEL R245, R29, -INF , !P2 ;  /* 0xff8000001df57808 */ /* 0x000fe40005000000 */
[C---:B------:R-:W-:Y:S02]  /*72d0*/  ISETP.GT.AND P2, PT, R161.reuse, 0x20, !P5 ;  /* 0x00000020a100780c */ /* 0x040fe40006f44270 */
[----:B------:R-:W-:Y:S02]  /*72e0*/  ISETP.NE.AND P5, PT, R164, RZ, PT ;  /* 0x000000ffa400720c */ /* 0x000fe40003fa5270 */
[----:B------:R-:W-:Y:S04]  /*72f0*/  ISETP.LT.OR P2, PT, R162, 0x21, P2 ;  /* 0x00000021a200780c */ /* 0x000fe80001741670 */
[----:B------:R-:W-:Y:S02]  /*7300*/  FSEL R169, R40, -INF , !P2 ;  /* 0xff80000028a97808 */ /* 0x000fe40005000000 */
[----:B------:R-:W-:Y:S02]  /*7310*/  ISETP.GT.AND P2, PT, R161, 0x21, !P4 ;  /* 0x00000021a100780c */ /* 0x000fe40006744270 */
[----:B------:R-:W-:Y:S02]  /*7320*/  ISETP.NE.AND P4, PT, R163, RZ, PT ;  /* 0x000000ffa300720c */ /* 0x000fe40003f85270 */
[C---:B------:R-:W-:Y:S04]  /*7330*/  ISETP.LT.OR P2, PT, R162.reuse, 0x22, P2 ;  /* 0x00000022a200780c */ /* 0x040fe80001741670 */
[----:B------:R-:W-:Y:S02]  /*7340*/  FSEL R164, R41, -INF , !P2 ;  /* 0xff80000029a47808 */ /* 0x000fe40005000000 */
[C---:B------:R-:W-:Y:S04]  /*7350*/  ISETP.GT.AND P2, PT, R161.reuse, 0x28, !P1 ;  /* 0x00000028a100780c */ /* 0x040fe80004f44270 */
[----:B------:R-:W-:Y:S04]  /*7360*/  ISETP.LT.OR P2, PT, R162, 0x29, P2 ;  /* 0x00000029a200780c */ /* 0x000fe80001741670 */
[----:B------:R-:W-:Y:S02]  /*7370*/  FSEL R163, R44, -INF , !P2 ;  /* 0xff8000002ca37808 */ /* 0x000fe40005000000 */
[----:B------:R-:W-:Y:S02]  /*7380*/  ISETP.GT.AND P2, PT, R161, RZ, !P3 ;  /* 0x000000ffa100720c */ /* 0x000fe40005f44270 */
[----:B------:R-:W-:Y:S02]  /*7390*/  ISETP.NE.AND P3, PT, R165, RZ, PT ;  /* 0x000000ffa500720c */ /* 0x000fe40003f65270 */
[----:B------:R-:W-:Y:S04]  /*73a0*/  ISETP.LT.OR P2, PT, R162, 0x1, P2 ;  /* 0x00000001a200780c */ /* 0x000fe80001741670 */
        /* <DEDUP_REMOVED lines=23> */
.L_x_1847:
[----:B------:R-:W-:Y:S04]  /*7520*/  MOV R8, c[0x0][0x32c] ;  /* 0x0000cb0000087a02 */ /* 0x000fe80000000f00 */
[----:B------:R-:W-:Y:S11]  /*7530*/  ISETP.NE.AND P2, PT, R8, 0x1, PT ;  /* 0x000000010800780c */ /* 0x000ff60003f45270 */
[----:B------:R-:W-:Y:S02]  /*7540*/  @!UPT UIADD3 URZ, URZ, URZ, URZ ;  /* 0x0000003f3f3ff290 */ /* 0x000fe4000fffe03f */
[----:B------:R-:W-:Y:S05]  /*7550*/  @P2 IMAD.HI.U32 R8, R9, c[0x0][0x330], RZ ;  /* 0x0000cc0009082a27 */ /* 0x000fea00078e00ff */
[----:B------:R-:W-:Y:S02]  /*7560*/  @P2 SHF.R.U32.HI R9, RZ, c[0x0][0x334], R8 ;  /* 0x0000cd00ff092a19 */ /* 0x000fe40000011608 */
.L_x_1848:
[----:B------:R-:W-:Y:S05]  /*7570*/  BSYNC B0 ;  /* 0x0000000000007941 */ /* 0x000fea0003800000 */
.L_x_1846:
[----:B------:R-:W-:Y:S04]  /*7580*/  IMAD.IADD R156, R156, 0x1, -R223 ;  /* 0x000000019c9c7824 */ /* 0x000fe800078e0adf */
[----:B------:R-:W-:Y:S05]  /*7590*/  IMAD R156, R9, c[0x0][0x32c], R156 ;  /* 0x0000cb00099c7a24 */ /* 0x000fea00078e029c */
[----:B------:R-:W-:Y:S02]  /*75a0*/  IADD3 R9, R156, c[0x0][0x32c], RZ ;  /* 0x0000cb009c097a10 */ /* 0x000fe40007ffe0ff */
[----:B------:R-:W-:Y:S02]  /*75b0*/  IMNMX R153, R153, R156, !PT ;  /* 0x0000009c99997217 */ /* 0x000fe40007800200 */
[----:B------:R-:W-:Y:S02]  /*75c0*/  IMNMX R6, R6, R9, PT ;  /* 0x0000000906067217 */ /* 0x000fe40003800200 */
.L_x_1845:
[----:B------:R-:W-:Y:S01]  /*75d0*/  ISETP.NE.AND P2, PT, R175, RZ, PT ;  /* 0x000000ffaf00720c */ /* 0x000fe20003f45270 */
[----:B------:R-:W-:Y:S01]  /*75e0*/  LDSM.16.MT88.4 R20, [R214+0x100] ;  /* 0x00010000d614783b */ /* 0x000fe20000004200 */
        /* <DEDUP_REMOVED lines=30> */
[----:B------:R-:W-:Y:S02]  /*77d0*/  FMNMX.FTZ R10, R192, R19, !PT ;  /* 0x00000013c00a7209 */ /* 0x000fe40007810000 */
[----:B------:R-:W-:Y:S02]  /*77e0*/  ISETP.GT.AND P2, PT, R153, 0x10, !P2 ;  /* 0x000000109900780c */ /* 0x000fe40005744270 */
[----:B------:R-:W-:Y:S02]  /*77f0*/  FMNMX.FTZ R8, R195, R8, !PT ;  /* 0x00000008c3087209 */ /* 0x000fe40007810000 */
[----:B------:R-:W-:Y:S02]  /*7800*/  FMNMX.FTZ R17, R171, R10, !PT ;  /* 0x0000000aab117209 */ /* 0x000fe40007810000 */
[----:B------:R-:W-:Y:S02]  /*7810*/  ISETP.LT.OR P2, PT, R6, 0x11, P2 ;  /* 0x000000110600780c */ /* 0x000fe40001741670 */
        /* <DEDUP_REMOVED lines=15> */
[----:B-1----:R-:W-:Y:S02]  /*7910*/  FMNMX.FTZ R8, R17, R8, !PT ;  /* 0x0000000811087209 */ /* 0x002fe40007810000 */
[----:B------:R-:W-:Y:S02]  /*7920*/  FSEL R249, R30, -INF , !P2 ;  /* 0xff8000001ef97808 */ /* 0x000fe40005000000 */
[----:B------:R-:W-:Y:S01]  /*7930*/  ISETP.NE.AND P2, PT, R167, RZ, PT ;  /* 0x000000ffa700720c */ /* 0x000fe20003f45270 */
[----:B------:R-:W1:Y:S01]  /*7940*/  SHFL.BFLY PT, R151, R8, 0x1, 0x1f ;  /* 0x0c201f0008977f89 */ /* 0x000e6200000e0000 */
        /* <DEDUP_REMOVED lines=18> */
[----:B-1----:R-:W-:Y:S02]  /*7a70*/  FMNMX.FTZ R151, R8, R151, !PT ;  /* 0x0000009708977209 */ /* 0x002fe40007810000 */
[----:B------:R-:W-:Y:S02]  /*7a80*/  FMNMX.FTZ R10, R245, R10, !PT ;  /* 0x0000000af50a7209 */ /* 0x000fe40007810000 */
[----:B------:R-:W-:Y:S01]  /*7a90*/  ISETP.LT.OR P2, PT, R6, 0x22, P2 ;  /* 0x000000220600780c */ /* 0x000fe20001741670 */
[----:B------:R-:W-:Y:S01]  /*7aa0*/  FMUL.FTZ R241, R151, c[0x0][0x2d0] ;  /* 0x0000b40097f17a20 */ /* 0x000fe20000410000 */
[----:B--2---:R-:W-:Y:S02]  /*7ab0*/  FMNMX.FTZ R149, R12, R149, !PT ;  /* 0x000000950c957209 */ /* 0x004fe40007810000 */
[----:B------:R-:W-:Y:S02]  /*7ac0*/  FMNMX.FTZ R17, R169, R10, !PT ;  /* 0x0000000aa9117209 */ /* 0x000fe40007810000 */
[----:B------:R-:W-:Y:S01]  /*7ad0*/  FSEL R165, R43, -INF , !P2 ;  /* 0xff8000002ba57808 */ /* 0x000fe20005000000 */
[----:B------:R-:W1:Y:S01]  /*7ae0*/  SHFL.BFLY PT, R10, R149, 0x1, 0x1f ;  /* 0x0c201f00950a7f89 */ /* 0x000e6200000e0000 */
[----:B------:R-:W-:Y:S02]  /*7af0*/  FSETP.NEU.FTZ.AND P2, PT, R151, -INF , PT ;  /* 0xff8000009700780b */ /* 0x000fe40003f5d000 */
[----:B------:R-:W-:Y:S02]  /*7b00*/  FMNMX.FTZ R12, R13, R0, !PT ;  /* 0x000000000d0c7209 */ /* 0x000fe40007810000 */
[----:B------:R-:W-:Y:S02]  /*7b10*/  FSEL R241, R241, RZ, P2 ;  /* 0x000000fff1f17208 */ /* 0x000fe40001000000 */
[----:B------:R-:W-:Y:S02]  /*7b20*/  FMNMX.FTZ R8, R164, R17, !PT ;  /* 0x00000011a4087209 */ /* 0x000fe40007810000 */
[----:B------:R-:W-:Y:S01]  /*7b30*/  ISETP.GT.AND P1, PT, R153, 0x28, !P1 ;  /* 0x000000289900780c */ /* 0x000fe20004f24270 */
[--C-:B------:R-:W-:Y:S01]  /*7b40*/  FFMA.FTZ R155, R4, c[0x0][0x2d0], -R241.reuse ;  /* 0x0000b400049b7a23 */ /* 0x100fe200000108f1 */
[----:B------:R-:W-:Y:S01]  /*7b50*/  FMNMX.FTZ R4, R11, R12, !PT ;  /* 0x0000000c0b047209 */ /* 0x000fe20007810000 */
[--C-:B------:R-:W-:Y:S01]  /*7b60*/  FFMA.FTZ R175, R152, c[0x0][0x2d0], -R241.reuse ;  /* 0x0000b40098af7a23 */ /* 0x100fe200000108f1 */
[----:B------:R-:W-:Y:S01]  /*7b70*/  FMNMX.FTZ R8, R163, R8, !PT ;  /* 0x00000008a3087209 */ /* 0x000fe20007810000 */
[--C-:B------:R-:W-:Y:S01]  /*7b80*/  FFMA.FTZ R172, R38, c[0x0][0x2d0], -R241.reuse ;  /* 0x0000b40026ac7a23 */ /* 0x100fe200000108f1 */
[----:B------:R-:W-:Y:S01]  /*7b90*/  FMNMX.FTZ R4, R9, R4, !PT ;  /* 0x0000000409047209 */ /* 0x000fe20007810000 */
[--C-:B------:R-:W-:Y:S01]  /*7ba0*/  FFMA.FTZ R154, R154, c[0x0][0x2d0], -R241.reuse ;  /* 0x0000b4009a9a7a23 */ /* 0x100fe200000108f1 */
[----:B------:R-:W-:Y:S01]  /*7bb0*/  FMNMX.FTZ R17, R161, R8, !PT ;  /* 0x00000008a1117209 */ /* 0x000fe20007810000 */
[----:B------:R-:W-:Y:S01]  /*7bc0*/  MUFU.EX2 R155, R155 ;  /* 0x0000009b009b7308 */ /* 0x000fe20000000800 */
[----:B------:R-:W-:Y:S01]  /*7bd0*/  FMNMX.FTZ R19, R15, R4, !PT ;  /* 0x000000040f137209 */ /* 0x000fe20007810000 */
[--C-:B------:R-:W-:Y:S01]  /*7be0*/  FFMA.FTZ R186, R186, c[0x0][0x2d0], -R241.reuse ;  /* 0x0000b400baba7a23 */ /* 0x100fe200000108f1 */
[----:B------:R-:W-:Y:S01]  /*7bf0*/  ISETP.LT.OR P1, PT, R6, 0x29, P1 ;  /* 0x000000290600780c */ /* 0x000fe20000f21670 */
[----:B------:R-:W2:Y:S01]  /*7c00*/  SHFL.BFLY PT, R8, R17, 0x2, 0x1f ;  /* 0x0c401f0011087f89 */ /* 0x000ea200000e0000 */
[----:B------:R-:W-:Y:S01]  /*7c10*/  FMNMX.FTZ R4, R244, R19, !PT ;  /* 0x00000013f4047209 */ /* 0x000fe20007810000 */
[--C-:B------:R-:W-:Y:S01]  /*7c20*/  FFMA.FTZ R187, R188, c[0x0][0x2d0], -R241.reuse ;  /* 0x0000b400bcbb7a23 */ /* 0x100fe200000108f1 */
[----:B-1----:R-:W-:Y:S01]  /*7c30*/  FMNMX.FTZ R149, R149, R10, !PT ;  /* 0x0000000a95957209 */ /* 0x002fe20007810000 */
[--C-:B------:R-:W-:Y:S01]  /*7c40*/  FFMA.FTZ R190, R190, c[0x0][0x2d0], -R241.reuse ;  /* 0x0000b400bebe7a23 */ /* 0x100fe200000108f1 */
[----:B------:R-:W-:Y:S01]  /*7c50*/  FMNMX.FTZ R4, R247, R4, !PT ;  /* 0x00000004f7047209 */ /* 0x000fe20007810000 */
[----:B------:R-:W1:Y:S01]  /*7c60*/  MUFU.EX2 R172, R172 ;  /* 0x000000ac00ac7308 */ /* 0x000e620000000800 */
[----:B------:R-:W-:Y:S01]  /*7c70*/  FSEL R160, R46, -INF , !P1 ;  /* 0xff8000002ea07808 */ /* 0x000fe20004800000 */
[----:B------:R-:W-:Y:S01]  /*7c80*/  FMUL.FTZ R194, R149, c[0x0][0x2d0] ;  /* 0x0000b40095c27a20 */ /* 0x000fe20000410000 */
[----:B------:R-:W-:Y:S01]  /*7c90*/  FMNMX.FTZ R4, R249, R4, !PT ;  /* 0x00000004f9047209 */ /* 0x000fe20007810000 */
[--C-:B------:R-:W-:Y:S01]  /*7ca0*/  FFMA.FTZ R198, R198, c[0x0][0x2d0], -R241.reuse ;  /* 0x0000b400c6c67a23 */ /* 0x100fe200000108f1 */
[----:B------:R-:W-:Y:S01]  /*7cb0*/  FSETP.NEU.FTZ.AND P1, PT, R149, -INF , PT ;  /* 0xff8000009500780b */ /* 0x000fe20003f3d000 */
[--C-:B------:R-:W-:Y:S01]  /*7cc0*/  FFMA.FTZ R197, R197, c[0x0][0x2d0], -R241.reuse ;  /* 0x0000b400c5c57a23 */ /* 0x100fe200000108f1 */
[----:B------:R-:W-:Y:S02]  /*7cd0*/  FMNMX.FTZ R4, R251, R4, !PT ;  /* 0x00000004fb047209 */ /* 0x000fe40007810000 */
[----:B------:R-:W-:Y:S01]  /*7ce0*/  FSEL R194, R194, RZ, P1 ;  /* 0x000000ffc2c27208 */ /* 0x000fe20000800000 */
[----:B------:R-:W-:Y:S01]  /*7cf0*/  MUFU.EX2 R154, R154 ;  /* 0x0000009a009a7308 */ /* 0x000fe20000000800 */
[----:B------:R-:W-:Y:S02]  /*7d00*/  FMNMX.FTZ R4, R167, R4, !PT ;  /* 0x00000004a7047209 */ /* 0x000fe40007810000 */
        /* <DEDUP_REMOVED lines=9> */
[----:B------:R-:W3:Y:S01]  /*7da0*/  MUFU.EX2 R175, R175 ;  /* 0x000000af00af7308 */ /* 0x000ee20000000800 */
[----:B--2---:R-:W-:Y:S01]  /*7db0*/  FMNMX.FTZ R17, R17, R8, !PT ;  /* 0x0000000811117209 */ /* 0x004fe20007810000 */
[--C-:B------:R-:W-:Y:S01]  /*7dc0*/  FFMA.FTZ R250, R168, c[0x0][0x2d0], -R194.reuse ;  /* 0x0000b400a8fa7a23 */ /* 0x100fe200000108c2 */
[----:B------:R-:W-:Y:S01]  /*7dd0*/  FMNMX.FTZ R4, R153, R6, !PT ;  /* 0x0000000699047209 */ /* 0x000fe20007810000 */
[--C-:B------:R-:W-:Y:S01]  /*7de0*/  FFMA.FTZ R188, R195, c[0x0][0x2d0], -R194.reuse ;  /* 0x0000b400c3bc7a23 */ /* 0x100fe200000108c2 */
[----:B-1----:R-:W-:Y:S01]  /*7df0*/  F2FP.PACK_AB R156, R155, R172 ;  /* 0x000000ac9b9c723e */ /* 0x002fe200000000ff */
[----:B------:R-:W1:Y:S01]  /*7e00*/  SHFL.BFLY PT, R8, R17, 0x1, 0x1f ;  /* 0x0c201f0011087f89 */ /* 0x000e6200000e0000 */
[--C-:B------:R-:W-:Y:S02]  /*7e10*/  FFMA.FTZ R189, R189, c[0x0][0x2d0], -R194.reuse ;  /* 0x0000b400bdbd7a23 */ /* 0x100fe400000108c2 */
[--C-:B------:R-:W-:Y:S01]  /*7e20*/  FFMA.FTZ R195, R246, c[0x0][0x2d0], -R241.reuse ;  /* 0x0000b400f6c37a23 */ /* 0x100fe200000108f1 */
[----:B------:R-:W-:Y:S01]  /*7e30*/  MUFU.EX2 R173, R173 ;  /* 0x000000ad00ad7308 */ /* 0x000fe20000000800 */
[--C-:B------:R-:W-:Y:S02]  /*7e40*/  FFMA.FTZ R196, R196, c[0x0][0x2d0], -R194.reuse ;  /* 0x0000b400c4c47a23 */ /* 0x100fe400000108c2 */
[--C-:B------:R-:W-:Y:S01]  /*7e50*/  FFMA.FTZ R199, R199, c[0x0][0x2d0], -R194.reuse ;  /* 0x0000b400c7c77a23 */ /* 0x100fe200000108c2 */
[----:B------:R-:W2:Y:S01]  /*7e60*/  SHFL.BFLY PT, R5, R4, 0x2, 0x1f ;  /* 0x0c401f0004057f89 */ /* 0x000ea200000e0000 */
[--C-:B------:R-:W-:Y:S02]  /*7e70*/  FFMA.FTZ R248, R191, c[0x0][0x2d0], -R194.reuse ;  /* 0x0000b400bff87a23 */ /* 0x100fe400000108c2 */
[--C-:B------:R-:W-:Y:S02]  /*7e80*/  FFMA.FTZ R191, R192, c[0x0][0x2d0], -R241.reuse ;  /* 0x0000b400c0bf7a23 */ /* 0x100fe400000108f1 */
[----:B------:R-:W-:Y:S01]  /*7e90*/  FFMA.FTZ R241, R171, c[0x0][0x2d0], -R241 ;  /* 0x0000b400abf17a23 */ /* 0x000fe200000108f1 */
[----:B------:R-:W4:Y:S01]  /*7ea0*/  MUFU.EX2 R174, R174 ;  /* 0x000000ae00ae7308 */ /* 0x000f220000000800 */
[--C-:B------:R-:W-:Y:S02]  /*7eb0*/  FFMA.FTZ R193, R193, c[0x0][0x2d0], -R194.reuse ;  /* 0x0000b400c1c17a23 */ /* 0x100fe400000108c2 */
[----:B------:R-:W-:Y:S01]  /*7ec0*/  FFMA.FTZ R194, R166, c[0x0][0x2d0], -R194 ;  /* 0x0000b400a6c27a23 */ /* 0x000fe200000108c2 */
[----:B---3--:R-:W-:Y:S02]  /*7ed0*/  F2FP.PACK_AB R158, R175, R154 ;  /* 0x0000009aaf9e723e */ /* 0x008fe400000000ff */
[----:B-1----:R-:W-:Y:S04]  /*7ee0*/  FMNMX.FTZ R3, R17, R8, !PT ;  /* 0x0000000811037209 */ /* 0x002fe80007810000 */
[----:B------:R-:W-:Y:S01]  /*7ef0*/  MUFU.EX2 R179, R179 ;  /* 0x000000b300b37308 */ /* 0x000fe20000000800 */
[C---:B------:R-:W-:Y:S01]  /*7f00*/  FSETP.NEU.FTZ.AND P0, PT, R3.reuse, -INF , PT ;  /* 0xff8000000300780b */ /* 0x040fe20003f1d000 */
[----:B------:R-:W-:Y:S01]  /*7f10*/  FMUL.FTZ R170, R3, c[0x0][0x2d0] ;  /* 0x0000b40003aa7a20 */ /* 0x000fe20000410000 */
[----:B--2---:R-:W-:Y:S04]  /*7f20*/  FMNMX.FTZ R5, R4, R5, !PT ;  /* 0x0000000504057209 */ /* 0x004fe80007810000 */
[----:B------:R-:W-:Y:S03]  /*7f30*/  FSEL R170, R170, RZ, P0 ;  /* 0x000000ffaaaa7208 */ /* 0x000fe60000000000 */
[----:B------:R-:W1:Y:S01]  /*7f40*/  MUFU.EX2 R178, R178 ;  /* 0x000000b200b27308 */ /* 0x000e620000000800 */
[----:B------:R-:W2:Y:S01]  /*7f50*/  SHFL.BFLY PT, R152, R5, 0x1, 0x1f ;  /* 0x0c201f0005987f89 */ /* 0x000ea200000e0000 */
[----:B----4-:R-:W-:Y:S01]  /*7f60*/  F2FP.PACK_AB R157, R174, R173 ;  /* 0x000000adae9d723e */ /* 0x010fe200000000ff */
[--C-:B------:R-:W-:Y:S01]  /*7f70*/  FFMA.FTZ R181, R7, c[0x0][0x2d0], -R170.reuse ;  /* 0x0000b40007b57a23 */ /* 0x100fe200000108aa */
[----:B------:R-:W-:Y:S01]  /*7f80*/  FSEL R7, R151, RZ, P2 ;  /* 0x000000ff97077208 */ /* 0x000fe20001000000 */
[--C-:B------:R-:W-:Y:S02]  /*7f90*/  FFMA.FTZ R176, R37, c[0x0][0x2d0], -R170.reuse ;  /* 0x0000b40025b07a23 */ /* 0x100fe400000108aa */
[----:B------:R-:W-:Y:S02]  /*7fa0*/  FFMA.FTZ R177, R25, c[0x0][0x2d0], -R170 ;  /* 0x0000b40019b17a23 */ /* 0x000fe400000108aa */
[----:B------:R-:W-:Y:S01]  /*7fb0*/  FADD.FTZ R4, -R7, R150 ;  /* 0x0000009607047221 */ /* 0x000fe20000010100 */
[----:B------:R-:W-:Y:S01]  /*7fc0*/  FSEL R7, R149, RZ, P1 ;  /* 0x000000ff95077208 */ /* 0x000fe20000800000 */
[----:B------:R-:W-:Y:S01]  /*7fd0*/  FFMA.FTZ R180, R35, c[0x0][0x2d0], -R170 ;  /* 0x0000b40023b47a23 */ /* 0x000fe200000108aa */
[----:B------:R-:W-:Y:S01]  /*7fe0*/  MUFU.EX2 R176, R176 ;  /* 0x000000b000b07308 */ /* 0x000fe20000000800 */
[----:B------:R-:W-:Y:S01]  /*7ff0*/  FMUL.FTZ R150, R4, c[0x0][0x2d0] ;  /* 0x0000b40004967a20 */ /* 0x000fe20000410000 */
[----:B------:R-:W3:Y:S01]  /*8000*/  LDSM.16.MT88.4 R36, [R212+0x100] ;  /* 0x00010000d424783b */ /* 0x000ee20000004200 */
[----:B------:R-:W-:Y:S01]  /*8010*/  FADD.FTZ R4, -R7, R148 ;  /* 0x0000009407047221 */ /* 0x000fe20000010100 */
[----:B------:R-:W-:Y:S01]  /*8020*/  FSEL R7, R3, RZ, P0 ;  /* 0x000000ff03077208 */ /* 0x000fe20000000000 */
[----:B------:R-:W-:Y:S02]  /*8030*/  FFMA.FTZ R252, R169, c[0x0][0x2d0], -R170 ;  /* 0x0000b400a9fc7a23 */ /* 0x000fe400000108aa */
[----:B------:R-:W-:Y:S02]  /*8040*/  FMUL.FTZ R148, R4, c[0x0][0x2d0] ;  /* 0x0000b40004947a20 */ /* 0x000fe40000410000 */
[----:B------:R-:W-:Y:S01]  /*8050*/  FADD.FTZ R2, -R7, R2 ;  /* 0x0000000207027221 */ /* 0x000fe20000010100 */
[----:B------:R-:W4:Y:S01]  /*8060*/  MUFU.EX2 R150, R150 ;  /* 0x0000009600967308 */ /* 0x000f220000000800 */
[----:B-1----:R-:W-:Y:S01]  /*8070*/  F2FP.PACK_AB R159, R178, R179 ;  /* 0x000000b3b29f723e */ /* 0x002fe200000000ff */
[--C-:B------:R-:W-:Y:S01]  /*8080*/  FFMA.FTZ R240, R240, c[0x0][0x2d0], -R170.reuse ;  /* 0x0000b400f0f07a23 */ /* 0x100fe200000108aa */
[----:B--2---:R-:W-:Y:S01]  /*8090*/  FMNMX.FTZ R152, R5, R152, !PT ;  /* 0x0000009805987209 */ /* 0x004fe20007810000 */
[----:B------:R-:W-:Y:S02]  /*80a0*/  FMUL.FTZ R6, R2, c[0x0][0x2d0] ;  /* 0x0000b40002067a20 */ /* 0x000fe40000410000 */
[--C-:B------:R-:W-:Y:S01]  /*80b0*/  FFMA.FTZ R243, R243, c[0x0][0x2d0], -R170.reuse ;  /* 0x0000b400f3f37a23 */ /* 0x100fe200000108aa */
[C---:B------:R-:W-:Y:S01]  /*80c0*/  FSETP.NEU.FTZ.AND P0, PT, R152.reuse, -INF , PT ;  /* 0xff8000009800780b */ /* 0x040fe20003f1d000 */
[C---:B------:R-:W-:Y:S02]  /*80d0*/  FMUL.FTZ R162, R152.reuse, c[0x0][0x2d0] ;  /* 0x0000b40098a27a20 */ /* 0x040fe40000410000 */
[----:B------:R-:W1:Y:S01]  /*80e0*/  MUFU.EX2 R148, R148 ;  /* 0x0000009400947308 */ /* 0x000e620000000800 */
[----:B------:R-:W-:Y:S01]  /*80f0*/  FSEL R5, R152, RZ, P0 ;  /* 0x000000ff98057208 */ /* 0x000fe20000000000 */
[--C-:B------:R-:W-:Y:S01]  /*8100*/  FFMA.FTZ R242, R242, c[0x0][0x2d0], -R170.reuse ;  /* 0x0000b400f2f27a23 */ /* 0x100fe200000108aa */
[----:B------:R-:W-:Y:S01]  /*8110*/  FSEL R162, R162, RZ, P0 ;  /* 0x000000ffa2a27208 */ /* 0x000fe20000000000 */
[----:B------:R-:W-:Y:S01]  /*8120*/  FFMA.FTZ R245, R245, c[0x0][0x2d0], -R170 ;  /* 0x0000b400f5f57a23 */ /* 0x000fe200000108aa */
[C---:B------:R-:W-:Y:S01]  /*8130*/  ISETP.GT.AND P0, PT, R230.reuse, UR4, PT ;  /* 0x00000004e6007c0c */ /* 0x040fe2000bf04270 */
[----:B------:R-:W-:Y:S01]  /*8140*/  FADD.FTZ R5, -R5, R0 ;  /* 0x0000000005057221 */ /* 0x000fe20000010100 */
[----:B------:R-:W-:Y:S01]  /*8150*/  IADD3 R230, R230, -0x1, RZ ;  /* 0xffffffffe6e67810 */ /* 0x000fe20007ffe0ff */
[--C-:B------:R-:W-:Y:S02]  /*8160*/  FFMA.FTZ R185, R13, c[0x0][0x2d0], -R162.reuse ;  /* 0x0000b4000db97a23 */ /* 0x100fe400000108a2 */
[----:B------:R2:W5:Y:S01]  /*8170*/  MUFU.EX2 R2, R6 ;  /* 0x0000000600027308 */ /* 0x0005620000000800 */
[--C-:B------:R-:W-:Y:S02]  /*8180*/  FFMA.FTZ R182, R15, c[0x0][0x2d0], -R162.reuse ;  /* 0x0000b4000fb67a23 */ /* 0x100fe400000108a2 */
[----:B------:R-:W-:Y:S02]  /*8190*/  FMUL.FTZ R0, R5, c[0x0][0x2d0] ;  /* 0x0000b40005007a20 */ /* 0x000fe40000410000 */
[--C-:B------:R-:W-:Y:S02]  /*81a0*/  FFMA.FTZ R184, R11, c[0x0][0x2d0], -R162.reuse ;  /* 0x0000b4000bb87a23 */ /* 0x100fe400000108a2 */
[--C-:B------:R-:W-:Y:S02]  /*81b0*/  FFMA.FTZ R183, R9, c[0x0][0x2d0], -R162.reuse ;  /* 0x0000b40009b77a23 */ /* 0x100fe400000108a2 */
[C---:B----4-:R-:W-:Y:S01]  /*81c0*/  FMUL.FTZ R4, R150.reuse, R144 ;  /* 0x0000009096047220 */ /* 0x050fe20000410000 */
[----:B------:R-:W4:Y:S01]  /*81d0*/  MUFU.EX2 R0, R0 ;  /* 0x0000000000007308 */ /* 0x000f220000000800 */
[C---:B------:R-:W-:Y:S02]  /*81e0*/  FMUL.FTZ R5, R150.reuse, R145 ;  /* 0x0000009196057220 */ /* 0x040fe40000410000 */
[----:B------:R-:W-:Y:S02]  /*81f0*/  FMUL.FTZ R16, R150, R100 ;  /* 0x0000006496107220 */ /* 0x000fe40000410000 */
[----:B-1----:R-:W-:Y:S02]  /*8200*/  FMUL.FTZ R7, R148, R147 ;  /* 0x0000009394077220 */ /* 0x002fe40000410000 */
[----:B------:R-:W-:Y:S02]  /*8210*/  FMUL.FTZ R17, R150, R101 ;  /* 0x0000006596117220 */ /* 0x000fe40000410000 */
[C---:B------:R-:W-:Y:S01]  /*8220*/  FMUL.FTZ R18, R148.reuse, R102 ;  /* 0x0000006694127220 */ /* 0x040fe20000410000 */
[----:B------:R-:W1:Y:S01]  /*8230*/  MUFU.EX2 R177, R177 ;  /* 0x000000b100b17308 */ /* 0x000e620000000800 */
[C---:B------:R-:W-:Y:S02]  /*8240*/  FMUL.FTZ R19, R148.reuse, R103 ;  /* 0x0000006794137220 */ /* 0x040fe40000410000 */
[----:B------:R-:W3:Y:S01]  /*8250*/  LDSM.16.MT88.4 R100, [R214+0xd00] ;  /* 0x000d0000d664783b */ /* 0x000ee20000004200 */
[----:B--2---:R-:W-:Y:S02]  /*8260*/  FMUL.FTZ R6, R148, R146 ;  /* 0x0000009294067220 */ /* 0x004fe40000410000 */
[C---:B-----5:R-:W-:Y:S02]  /*8270*/  FMUL.FTZ R24, R2.reuse, R108 ;  /* 0x0000006c02187220 */ /* 0x060fe40000410000 */
[C---:B------:R-:W-:Y:S02]  /*8280*/  FMUL.FTZ R25, R2.reuse, R109 ;  /* 0x0000006d02197220 */ /* 0x040fe40000410000 */
[----:B------:R-:W-:Y:S01]  /*8290*/  MUFU.EX2 R181, R181 ;  /* 0x000000b500b57308 */ /* 0x000fe20000000800 */
[-C--:B------:R-:W-:Y:S01]  /*82a0*/  HMMA.16816.F32 R4, R156, R20.reuse, R4 ;  /* 0x000000149c04723c */ /* 0x080fe20000001804 */
[C---:B------:R-:W-:Y:S02]  /*82b0*/  FMUL.FTZ R8, R2.reuse, R140 ;  /* 0x0000008c02087220 */ /* 0x040fe40000410000 */
[----:B------:R-:W-:Y:S02]  /*82c0*/  FMUL.FTZ R9, R2, R141 ;  /* 0x0000008d02097220 */ /* 0x000fe40000410000 */
[C---:B----4-:R-:W-:Y:S02]  /*82d0*/  FMUL.FTZ R10, R0.reuse, R142 ;  /* 0x0000008e000a7220 */ /* 0x050fe40000410000 */
[----:B------:R-:W-:Y:S02]  /*82e0*/  FMUL.FTZ R11, R0, R143 ;  /* 0x0000008f000b7220 */ /* 0x000fe40000410000 */
[----:B------:R-:W2:Y:S03]  /*82f0*/  MUFU.EX2 R180, R180 ;  /* 0x000000b400b47308 */ /* 0x000ea60000000800 */
[----:B------:R-:W-:Y:S01]  /*8300*/  FMUL.FTZ R12, R2, R136 ;  /* 0x00000088020c7220 */ /* 0x000fe20000410000 */
[----:B-1----:R-:W-:Y:S01]  /*8310*/  F2FP.PACK_AB R144, R176, R177 ;  /* 0x000000b1b090723e */ /* 0x002fe200000000ff */
[----:B------:R-:W-:Y:S02]  /*8320*/  FMUL.FTZ R13, R2, R137 ;  /* 0x00000089020d7220 */ /* 0x000fe40000410000 */
[C---:B------:R-:W-:Y:S02]  /*8330*/  FMUL.FTZ R15, R0.reuse, R139 ;  /* 0x0000008b000f7220 */ /* 0x040fe40000410000 */
[C---:B------:R-:W-:Y:S01]  /*8340*/  FMUL.FTZ R14, R0.reuse, R138 ;  /* 0x0000008a000e7220 */ /* 0x040fe20000410000 */
[----:B------:R-:W-:Y:S01]  /*8350*/  MUFU.EX2 R185, R185 ;  /* 0x000000b900b97308 */ /* 0x000fe20000000800 */
[C---:B------:R-:W-:Y:S02]  /*8360*/  FMUL.FTZ R26, R0.reuse, R110 ;  /* 0x0000006e001a7220 */ /* 0x040fe40000410000 */
[----:B------:R-:W-:Y:S02]  /*8370*/  FMUL.FTZ R27, R0, R111 ;  /* 0x0000006f001b7220 */ /* 0x000fe40000410000 */
[----:B------:R-:W-:Y:S01]  /*8380*/  LDSM.16.MT88.4 R108, [R214+0x500] ;  /* 0x00050000d66c783b */ /* 0x000fe20000004200 */
[C---:B------:R-:W-:Y:S02]  /*8390*/  FMUL.FTZ R28, R2.reuse, R112 ;  /* 0x00000070021c7220 */ /* 0x040fe40000410000 */
[----:B------:R-:W-:Y:S02]  /*83a0*/  FMUL.FTZ R29, R2, R113 ;  /* 0x00000071021d7220 */ /* 0x000fe40000410000 */
[----:B------:R-:W1:Y:S01]  /*83b0*/  MUFU.EX2 R184, R184 ;  /* 0x000000b800b87308 */ /* 0x000e620000000800 */
[C---:B------:R-:W-:Y:S02]  /*83c0*/  FMUL.FTZ R30, R0.reuse, R114 ;  /* 0x00000072001e7220 */ /* 0x040fe40000410000 */
[----:B------:R-:W-:Y:S01]  /*83d0*/  FMUL.FTZ R31, R0, R115 ;  /* 0x00000073001f7220 */ /* 0x000fe20000410000 */
[----:B--2---:R-:W-:Y:S01]  /*83e0*/  F2FP.PACK_AB R146, R180, R181 ;  /* 0x000000b5b492723e */ /* 0x004fe200000000ff */
[----:B------:R-:W-:Y:S01]  /*83f0*/  LDSM.16.MT88.4 R112, [R212+0x500] ;  /* 0x00050000d470783b */ /* 0x000fe20000004200 */
[C---:B------:R-:W-:Y:S02]  /*8400*/  FMUL.FTZ R32, R150.reuse, R116 ;  /* 0x0000007496207220 */ /* 0x040fe40000410000 */
[----:B------:R-:W-:Y:S02]  /*8410*/  FMUL.FTZ R33, R150, R117 ;  /* 0x0000007596217220 */ /* 0x000fe40000410000 */
[----:B------:R-:W-:Y:S01]  /*8420*/  MUFU.EX2 R183, R183 ;  /* 0x000000b700b77308 */ /* 0x000fe20000000800 */
[C---:B------:R-:W-:Y:S02]  /*8430*/  FMUL.FTZ R34, R148.reuse, R118 ;  /* 0x0000007694227220 */ /* 0x040fe40000410000 */
[----:B------:R-:W-:Y:S02]  /*8440*/  FMUL.FTZ R35, R148, R119 ;  /* 0x0000007794237220 */ /* 0x000fe40000410000 */
[----:B------:R-:W-:Y:S01]  /*8450*/  LDSM.16.MT88.4 R116, [R214+0x1100] ;  /* 0x00110000d674783b */ /* 0x000fe20000004200 */
[C---:B------:R-:W-:Y:S02]  /*8460*/  FMUL.FTZ R48, R150.reuse, R128 ;  /* 0x0000008096307220 */ /* 0x040fe40000410000 */
[----:B------:R-:W-:Y:S02]  /*8470*/  FMUL.FTZ R49, R150, R129 ;  /* 0x0000008196317220 */ /* 0x000fe40000410000 */
[----:B------:R-:W2:Y:S01]  /*8480*/  MUFU.EX2 R182, R182 ;  /* 0x000000b600b67308 */ /* 0x000ea20000000800 */
[C---:B------:R-:W-:Y:S02]  /*8490*/  FMUL.FTZ R50, R148.reuse, R130 ;  /* 0x0000008294327220 */ /* 0x040fe40000410000 */
[----:B------:R-:W-:Y:S01]  /*84a0*/  FMUL.FTZ R51, R148, R131 ;  /* 0x0000008394337220 */ /* 0x000fe20000410000 */
[----:B-1----:R-:W-:Y:S01]  /*84b0*/  F2FP.PACK_AB R145, R184, R185 ;  /* 0x000000b9b891723e */ /* 0x002fe200000000ff */
[----:B------:R-:W-:Y:S01]  /*84c0*/  LDSM.16.MT88.4 R128, [R214+0x1500] ;  /* 0x00150000d680783b */ /* 0x000fe20000004200 */
[--C-:B------:R-:W-:Y:S02]  /*84d0*/  FFMA.FTZ R167, R167, c[0x0][0x2d0], -R162.reuse ;  /* 0x0000b400a7a77a23 */ /* 0x100fe400000108a2 */
[----:B------:R-:W-:Y:S02]  /*84e0*/  FFMA.FTZ R165, R165, c[0x0][0x2d0], -R162 ;  /* 0x0000b400a5a57a23 */ /* 0x000fe400000108a2 */
[----:B------:R-:W-:Y:S01]  /*84f0*/  MUFU.EX2 R136, R167 ;  /* 0x000000a700887308 */ /* 0x000fe20000000800 */
[C---:B------:R-:W-:Y:S02]  /*8500*/  FMUL.FTZ R40, R2.reuse, R124 ;  /* 0x0000007c02287220 */ /* 0x040fe40000410000 */
[----:B------:R-:W-:Y:S02]  /*8510*/  FMUL.FTZ R41, R2, R125 ;  /* 0x0000007d02297220 */ /* 0x000fe40000410000 */
[C---:B------:R-:W-:Y:S02]  /*8520*/  FMUL.FTZ R42, R0.reuse, R126 ;  /* 0x0000007e002a7220 */ /* 0x040fe40000410000 */
[----:B------:R-:W-:Y:S02]  /*8530*/  FMUL.FTZ R43, R0, R127 ;  /* 0x0000007f002b7220 */ /* 0x000fe40000410000 */
[C---:B------:R-:W-:Y:S01]  /*8540*/  FMUL.FTZ R44, R2.reuse, R132 ;  /* 0x00000084022c7220 */ /* 0x040fe20000410000 */
[----:B------:R-:W1:Y:S01]  /*8550*/  MUFU.EX2 R137, R165 ;  /* 0x000000a500897308 */ /* 0x000e620000000800 */
[----:B------:R-:W-:Y:S02]  /*8560*/  FMUL.FTZ R45, R2, R133 ;  /* 0x00000085022d7220 */ /* 0x000fe40000410000 */
[----:B------:R-:W-:Y:S01]  /*8570*/  FMUL.FTZ R46, R0, R134 ;  /* 0x00000086002e7220 */ /* 0x000fe20000410000 */
[----:B--2---:R-:W-:Y:S01]  /*8580*/  F2FP.PACK_AB R147, R182, R183 ;  /* 0x000000b7b693723e */ /* 0x004fe200000000ff */
[----:B------:R-:W-:Y:S02]  /*8590*/  FMUL.FTZ R47, R0, R135 ;  /* 0x00000087002f7220 */ /* 0x000fe40000410000 */
[C---:B------:R-:W-:Y:S02]  /*85a0*/  FMUL.FTZ R52, R150.reuse, R52 ;  /* 0x0000003496347220 */ /* 0x040fe40000410000 */
[----:B------:R-:W-:Y:S01]  /*85b0*/  FMUL.FTZ R53, R150, R53 ;  /* 0x0000003596357220 */ /* 0x000fe20000410000 */
[----:B------:R2:W-:Y:S01]  /*85c0*/  MUFU.EX2 R192, R241 ;  /* 0x000000f100c07308 */ /* 0x0005e20000000800 */
[C---:B------:R-:W-:Y:S01]  /*85d0*/  HMMA.16816.F32 R8, R144.reuse, R20, R8 ;  /* 0x000000149008723c */ /* 0x040fe20000001808 */
[C---:B------:R-:W-:Y:S02]  /*85e0*/  FMUL.FTZ R54, R148.reuse, R54 ;  /* 0x0000003694367220 */ /* 0x040fe40000410000 */
[----:B------:R-:W-:Y:S02]  /*85f0*/  FMUL.FTZ R55, R148, R55 ;  /* 0x0000003794377220 */ /* 0x000fe40000410000 */
[----:B------:R-:W-:Y:S02]  /*8600*/  FMUL.FTZ R56, R2, R56 ;  /* 0x0000003802387220 */ /* 0x000fe40000410000 */
[C---:B------:R-:W-:Y:S01]  /*8610*/  FMUL.FTZ R20, R150.reuse, R104 ;  /* 0x0000006896147220 */ /* 0x040fe20000410000 */
[-C--:B------:R-:W-:Y:S01]  /*8620*/  HMMA.16816.F32 R12, R144, R22.reuse, R12 ;  /* 0x00000016900c723c */ /* 0x080fe2000000180c */
[----:B------:R-:W-:Y:S01]  /*8630*/  FMUL.FTZ R21, R150, R105 ;  /* 0x0000006996157220 */ /* 0x000fe20000410000 */
[----:B------:R-:W-:Y:S02]  /*8640*/  MUFU.EX2 R186, R186 ;  /* 0x000000ba00ba7308 */ /* 0x000fe40000000800 */
[----:B------:R-:W-:Y:S02]  /*8650*/  FMUL.FTZ R57, R2, R57 ;  /* 0x0000003902397220 */ /* 0x000fe40000410000 */
[C---:B------:R-:W-:Y:S02]  /*8660*/  FMUL.FTZ R58, R0.reuse, R58 ;  /* 0x0000003a003a7220 */ /* 0x040fe40000410000 */
[C---:B------:R-:W-:Y:S01]  /*8670*/  HMMA.16816.F32 R16, R156.reuse, R22, R16 ;  /* 0x000000169c10723c */ /* 0x040fe20000001810 */
[----:B------:R-:W-:Y:S03]  /*8680*/  FMUL.FTZ R59, R0, R59 ;  /* 0x0000003b003b7220 */ /* 0x000fe60000410000 */
[C---:B------:R-:W-:Y:S01]  /*8690*/  FMUL.FTZ R60, R2.reuse, R60 ;  /* 0x0000003c023c7220 */ /* 0x040fe20000410000 */
[----:B------:R-:W4:Y:S01]  /*86a0*/  MUFU.EX2 R187, R187 ;  /* 0x000000bb00bb7308 */ /* 0x000f220000000800 */
[----:B------:R-:W-:Y:S02]  /*86b0*/  FMUL.FTZ R61, R2, R61 ;  /* 0x0000003d023d7220 */ /* 0x000fe40000410000 */
[C---:B------:R-:W-:Y:S04]  /*86c0*/  FMUL.FTZ R22, R148.reuse, R106 ;  /* 0x0000006a94167220 */ /* 0x040fe80000410000 */
[----:B------:R-:W-:Y:S02]  /*86d0*/  FMUL.FTZ R23, R148, R107 ;  /* 0x0000006b94177220 */ /* 0x000fe40000410000 */
[----:B------:R-:W5:Y:S01]  /*86e0*/  LDSM.16.MT88.4 R104, [R212+0xd00] ;  /* 0x000d0000d468783b */ /* 0x000f620000004200 */
[--C-:B--2---:R-:W-:Y:S01]  /*86f0*/  FFMA.FTZ R241, R164, c[0x0][0x2d0], -R170.reuse ;  /* 0x0000b400a4f17a23 */ /* 0x104fe200000108aa */
[----:B------:R-:W-:Y:S01]  /*8700*/  MUFU.EX2 R188, R188 ;  /* 0x000000bc00bc7308 */ /* 0x000fe20000000800 */
[C---:B------:R-:W-:Y:S02]  /*8710*/  FMUL.FTZ R62, R0.reuse, R62 ;  /* 0x0000003e003e7220 */ /* 0x040fe40000410000 */
[-C--:B---3--:R-:W-:Y:S01]  /*8720*/  HMMA.16816.F32 R20, R156, R36.reuse, R20 ;  /* 0x000000249c14723c */ /* 0x088fe20000001814 */
[----:B------:R-:W-:Y:S02]  /*8730*/  FMUL.FTZ R63, R0, R63 ;  /* 0x0000003f003f7220 */ /* 0x000fe40000410000 */
[----:B------:R-:W-:Y:S01]  /*8740*/  LDSM.16.MT88.4 R164, [R212+0x1500] ;  /* 0x00150000d4a4783b */ /* 0x000fe20000004200 */
[C---:B------:R-:W-:Y:S02]  /*8750*/  FMUL.FTZ R64, R150.reuse, R64 ;  /* 0x0000004096407220 */ /* 0x040fe40000410000 */
[----:B------:R-:W-:Y:S01]  /*8760*/  FMUL.FTZ R65, R150, R65 ;  /* 0x0000004196417220 */ /* 0x000fe20000410000 */
[----:B------:R-:W2:Y:S01]  /*8770*/  MUFU.EX2 R189, R189 ;  /* 0x000000bd00bd7308 */ /* 0x000ea20000000800 */
[C---:B------:R-:W-:Y:S01]  /*8780*/  HMMA.16816.F32 R24, R144.reuse, R36, R24 ;  /* 0x000000249018723c */ /* 0x040fe20000001818 */
[C---:B------:R-:W-:Y:S03]  /*8790*/  FMUL.FTZ R66, R148.reuse, R66 ;  /* 0x0000004294427220 */ /* 0x040fe60000410000 */
[----:B------:R-:W-:Y:S02]  /*87a0*/  FMUL.FTZ R67, R148, R67 ;  /* 0x0000004394437220 */ /* 0x000fe40000410000 */
[--C-:B------:R-:W-:Y:S02]  /*87b0*/  FFMA.FTZ R163, R163, c[0x0][0x2d0], -R170.reuse ;  /* 0x0000b400a3a37a23 */ /* 0x100fe400000108aa */
[-C--:B------:R-:W-:Y:S01]  /*87c0*/  HMMA.16816.F32 R28, R144, R38.reuse, R28 ;  /* 0x00000026901c723c */ /* 0x080fe2000000181c */
[C---:B------:R-:W-:Y:S01]  /*87d0*/  FMUL.FTZ R36, R150.reuse, R120 ;  /* 0x0000007896247220 */ /* 0x040fe20000410000 */
[----:B------:R-:W-:Y:S02]  /*87e0*/  MUFU.EX2 R190, R190 ;  /* 0x000000be00be7308 */ /* 0x000fe40000000800 */
[----:B------:R-:W-:Y:S02]  /*87f0*/  FMUL.FTZ R37, R150, R121 ;  /* 0x0000007996257220 */ /* 0x000fe40000410000 */
[----:B------:R-:W-:Y:S01]  /*8800*/  FFMA.FTZ R170, R161, c[0x0][0x2d0], -R170 ;  /* 0x0000b400a1aa7a23 */ /* 0x000fe200000108aa */
[----:B-1----:R-:W-:Y:S01]  /*8810*/  F2FP.PACK_AB R161, R137, R136 ;  /* 0x0000008889a1723e */ /* 0x002fe200000000ff */
[C---:B------:R-:W-:Y:S01]  /*8820*/  HMMA.16816.F32 R32, R156.reuse, R38, R32 ;  /* 0x000000269c20723c */ /* 0x040fe20000001820 */
[C---:B------:R-:W-:Y:S03]  /*8830*/  FMUL.FTZ R72, R2.reuse, R72 ;  /* 0x0000004802487220 */ /* 0x040fe60000410000 */
[----:B------:R1:W-:Y:S01]  /*8840*/  MUFU.EX2 R139, R170 ;  /* 0x000000aa008b7308 */ /* 0x0003e20000000800 */
[----:B------:R-:W-:Y:S02]  /*8850*/  FMUL.FTZ R73, R2, R73 ;  /* 0x0000004902497220 */ /* 0x000fe40000410000 */
[C---:B------:R-:W-:Y:S02]  /*8860*/  FMUL.FTZ R38, R148.reuse, R122 ;  /* 0x0000007a94267220 */ /* 0x040fe40000410000 */
[----:B------:R-:W-:Y:S02]  /*8870*/  FMUL.FTZ R39, R148, R123 ;  /* 0x0000007b94277220 */ /* 0x000fe40000410000 */
[----:B------:R-:W-:Y:S01]  /*8880*/  LDSM.16.MT88.4 R120, [R212+0x900] ;  /* 0x00090000d478783b */ /* 0x000fe20000004200 */
[C---:B------:R-:W-:Y:S02]  /*8890*/  FMUL.FTZ R74, R0.reuse, R74 ;  /* 0x0000004a004a7220 */ /* 0x040fe40000410000 */
[----:B------:R-:W-:Y:S01]  /*88a0*/  FMUL.FTZ R75, R0, R75 ;  /* 0x0000004b004b7220 */ /* 0x000fe20000410000 */
[----:B------:R-:W3:Y:S01]  /*88b0*/  MUFU.EX2 R195, R195 ;  /* 0x000000c300c37308 */ /* 0x000ee20000000800 */
[-C--:B------:R-:W-:Y:S01]  /*88c0*/  HMMA.16816.F32 R36, R156, R100.reuse, R36 ;  /* 0x000000649c24723c */ /* 0x080fe20000001824 */
[C---:B------:R-:W-:Y:S02]  /*88d0*/  FMUL.FTZ R76, R2.reuse, R76 ;  /* 0x0000004c024c7220 */ /* 0x040fe40000410000 */
[----:B------:R-:W-:Y:S02]  /*88e0*/  FMUL.FTZ R77, R2, R77 ;  /* 0x0000004d024d7220 */ /* 0x000fe40000410000 */
[C---:B------:R-:W-:Y:S02]  /*88f0*/  FMUL.FTZ R78, R0.reuse, R78 ;  /* 0x0000004e004e7220 */ /* 0x040fe40000410000 */
[----:B------:R-:W-:Y:S01]  /*8900*/  FMUL.FTZ R79, R0, R79 ;  /* 0x0000004f004f7220 */ /* 0x000fe20000410000 */
[C---:B------:R-:W-:Y:S01]  /*8910*/  HMMA.16816.F32 R40, R144.reuse, R100, R40 ;  /* 0x000000649028723c */ /* 0x040fe20000001828 */
[----:B------:R-:W-:Y:S01]  /*8920*/  MUFU.EX2 R196, R196 ;  /* 0x000000c400c47308 */ /* 0x000fe20000000800 */
[----:B-1----:R-:W-:Y:S02]  /*8930*/  LDSM.16.MT88.4 R168, [R214+0x2100] ;  /* 0x00210000d6a8783b */ /* 0x002fe40000004200 */
[C---:B------:R-:W-:Y:S02]  /*8940*/  FMUL.FTZ R88, R2.reuse, R88 ;  /* 0x0000005802587220 */ /* 0x040fe40000410000 */
[----:B------:R-:W-:Y:S02]  /*8950*/  FMUL.FTZ R89, R2, R89 ;  /* 0x0000005902597220 */ /* 0x000fe40000410000 */
[-C--:B------:R-:W-:Y:S01]  /*8960*/  HMMA.16816.F32 R44, R144, R102.reuse, R44 ;  /* 0x00000066902c723c */ /* 0x080fe2000000182c */
[C---:B------:R-:W-:Y:S02]  /*8970*/  FMUL.FTZ R90, R0.reuse, R90 ;  /* 0x0000005a005a7220 */ /* 0x040fe40000410000 */
[----:B------:R-:W1:Y:S01]  /*8980*/  MUFU.EX2 R199, R199 ;  /* 0x000000c700c77308 */ /* 0x000e620000000800 */
[----:B------:R-:W-:Y:S02]  /*8990*/  FMUL.FTZ R91, R0, R91 ;  /* 0x0000005b005b7220 */ /* 0x000fe40000410000 */
[C---:B------:R-:W-:Y:S02]  /*89a0*/  FMUL.FTZ R92, R2.reuse, R92 ;  /* 0x0000005c025c7220 */ /* 0x040fe40000410000 */
[C---:B------:R-:W-:Y:S01]  /*89b0*/  HMMA.16816.F32 R48, R156.reuse, R102, R48 ;  /* 0x000000669c30723c */ /* 0x040fe20000001830 */
[----:B------:R-:W1:Y:S03]  /*89c0*/  LDSM.16.MT88.4 R100, [R214+0x1900] ;  /* 0x00190000d664783b */ /* 0x000e660000004200 */
[----:B------:R-:W-:Y:S01]  /*89d0*/  FMUL.FTZ R93, R2, R93 ;  /* 0x0000005d025d7220 */ /* 0x000fe20000410000 */
[----:B------:R-:W-:Y:S01]  /*89e0*/  MUFU.EX2 R240, R240 ;  /* 0x000000f000f07308 */ /* 0x000fe20000000800 */
[C---:B------:R-:W-:Y:S02]  /*89f0*/  FMUL.FTZ R94, R0.reuse, R94 ;  /* 0x0000005e005e7220 */ /* 0x040fe40000410000 */
[-C--:B-----5:R-:W-:Y:S01]  /*8a00*/  HMMA.16816.F32 R52, R156, R104.reuse, R52 ;  /* 0x000000689c34723c */ /* 0x0a0fe20000001834 */
[----:B------:R-:W-:Y:S03]  /*8a10*/  FMUL.FTZ R95, R0, R95 ;  /* 0x0000005f005f7220 */ /* 0x000fe60000410000 */
[C---:B------:R-:W-:Y:S02]  /*8a20*/  FMUL.FTZ R96, R150.reuse, R96 ;  /* 0x0000006096607220 */ /* 0x040fe40000410000 */
[----:B------:R-:W-:Y:S01]  /*8a30*/  FMUL.FTZ R97, R150, R97 ;  /* 0x0000006196617220 */ /* 0x000fe20000410000 */
[----:B------:R-:W5:Y:S01]  /*8a40*/  MUFU.EX2 R243, R243 ;  /* 0x000000f300f37308 */ /* 0x000f620000000800 */
[C---:B------:R-:W-:Y:S01]  /*8a50*/  HMMA.16816.F32 R56, R144.reuse, R104, R56 ;  /* 0x000000689038723c */ /* 0x040fe20000001838 */
[C---:B------:R-:W-:Y:S03]  /*8a60*/  FMUL.FTZ R98, R148.reuse, R98 ;  /* 0x0000006294627220 */ /* 0x040fe60000410000 */
        /* <DEDUP_REMOVED lines=8> */
[----:B------:R-:W2:Y:S01]  /*8af0*/  MUFU.EX2 R245, R245 ;  /* 0x000000f500f57308 */ /* 0x000ea20000000800 */
[----:B------:R-:W-:Y:S02]  /*8b00*/  FMUL.FTZ R71, R148, R71 ;  /* 0x0000004794477220 */ /* 0x000fe40000410000 */
[C---:B------:R-:W-:Y:S02]  /*8b10*/  FMUL.FTZ R80, R150.reuse, R80 ;  /* 0x0000005096507220 */ /* 0x040fe40000410000 */
[----:B------:R-:W-:Y:S03]  /*8b20*/  FMUL.FTZ R81, R150, R81 ;  /* 0x0000005196517220 */ /* 0x000fe60000410000 */
[-C--:B-1----:R-:W-:Y:S01]  /*8b30*/  HMMA.16816.F32 R68, R156, R100.reuse, R68 ;  /* 0x000000649c44723c */ /* 0x082fe20000001844 */
[C---:B------:R-:W-:Y:S01]  /*8b40*/  FMUL.FTZ R82, R148.reuse, R82 ;  /* 0x0000005294527220 */ /* 0x040fe20000410000 */
[----:B------:R-:W-:Y:S01]  /*8b50*/  MUFU.EX2 R198, R198 ;  /* 0x000000c600c67308 */ /* 0x000fe20000000800 */
[----:B------:R-:W-:Y:S02]  /*8b60*/  FMUL.FTZ R83, R148, R83 ;  /* 0x0000005394537220 */ /* 0x000fe40000410000 */
[C---:B------:R-:W-:Y:S02]  /*8b70*/  FMUL.FTZ R84, R150.reuse, R84 ;  /* 0x0000005496547220 */ /* 0x040fe40000410000 */
[----:B------:R-:W-:Y:S01]  /*8b80*/  FMUL.FTZ R85, R150, R85 ;  /* 0x0000005596557220 */ /* 0x000fe20000410000 */
[C---:B------:R-:W-:Y:S01]  /*8b90*/  HMMA.16816.F32 R72, R144.reuse, R100, R72 ;  /* 0x000000649048723c */ /* 0x040fe20000001848 */
[C---:B------:R-:W-:Y:S03]  /*8ba0*/  FMUL.FTZ R86, R148.reuse, R86 ;  /* 0x0000005694567220 */ /* 0x040fe60000410000 */
[----:B------:R-:W-:Y:S01]  /*8bb0*/  MUFU.EX2 R197, R197 ;  /* 0x000000c500c57308 */ /* 0x000fe20000000800 */
[----:B------:R-:W-:Y:S02]  /*8bc0*/  FMUL.FTZ R87, R148, R87 ;  /* 0x0000005794577220 */ /* 0x000fe40000410000 */
[----:B----4-:R-:W-:Y:S01]  /*8bd0*/  F2FP.PACK_AB R100, R187, R186 ;  /* 0x000000babb64723e */ /* 0x010fe200000000ff */
[-C--:B------:R-:W-:Y:S01]  /*8be0*/  HMMA.16816.F32 R76, R144, R102.reuse, R76 ;  /* 0x00000066904c723c */ /* 0x080fe2000000184c */
[----:B--2---:R-:W-:Y:S03]  /*8bf0*/  F2FP.PACK_AB R101, R189, R188 ;  /* 0x000000bcbd65723e */ /* 0x004fe600000000ff */
[--C-:B------:R-:W-:Y:S02]  /*8c00*/  FFMA.FTZ R244, R244, c[0x0][0x2d0], -R162.reuse ;  /* 0x0000b400f4f47a23 */ /* 0x100fe400000108a2 */
[----:B------:R-:W-:Y:S01]  /*8c10*/  MUFU.EX2 R193, R193 ;  /* 0x000000c100c17308 */ /* 0x000fe20000000800 */
[--C-:B------:R-:W-:Y:S01]  /*8c20*/  FFMA.FTZ R247, R247, c[0x0][0x2d0], -R162.reuse ;  /* 0x0000b400f7f77a23 */ /* 0x100fe200000108a2 */
[C---:B------:R-:W-:Y:S01]  /*8c30*/  HMMA.16816.F32 R80, R156.reuse, R102, R80 ;  /* 0x000000669c50723c */ /* 0x040fe20000001850 */
[--C-:B------:R-:W-:Y:S03]  /*8c40*/  FFMA.FTZ R249, R249, c[0x0][0x2d0], -R162.reuse ;  /* 0x0000b400f9f97a23 */ /* 0x100fe600000108a2 */
[--C-:B------:R-:W-:Y:S02]  /*8c50*/  FFMA.FTZ R246, R251, c[0x0][0x2d0], -R162.reuse ;  /* 0x0000b400fbf67a23 */ /* 0x100fe400000108a2 */
[--C-:B------:R-:W-:Y:S01]  /*8c60*/  FFMA.FTZ R160, R160, c[0x0][0x2d0], -R162.reuse ;  /* 0x0000b400a0a07a23 */ /* 0x100fe200000108a2 */
[----:B---3--:R-:W-:Y:S01]  /*8c70*/  F2FP.PACK_AB R102, R195, R190 ;  /* 0x000000bec366723e */ /* 0x008fe200000000ff */
[-C--:B------:R-:W-:Y:S01]  /*8c80*/  HMMA.16816.F32 R84, R156, R104.reuse, R84 ;  /* 0x000000689c54723c */ /* 0x080fe20000001854 */
[----:B------:R-:W-:Y:S01]  /*8c90*/  F2FP.PACK_AB R103, R199, R196 ;  /* 0x000000c4c767723e */ /* 0x000fe200000000ff */
[----:B------:R-:W-:Y:S02]  /*8ca0*/  MUFU.EX2 R244, R244 ;  /* 0x000000f400f47308 */ /* 0x000fe40000000800 */
[----:B------:R-:W-:Y:S02]  /*8cb0*/  FFMA.FTZ R162, R153, c[0x0][0x2d0], -R162 ;  /* 0x0000b40099a27a23 */ /* 0x000fe400000108a2 */
[----:B------:R-:W-:Y:S01]  /*8cc0*/  FFMA.FTZ R172, R150, R237, R172 ;  /* 0x000000ed96ac7223 */ /* 0x000fe200000100ac */
[----:B------:R-:W-:Y:S01]  /*8cd0*/  MOV R150, R151 ;  /* 0x0000009700967202 */ /* 0x000fe20000000f00 */
[C---:B------:R-:W-:Y:S01]  /*8ce0*/  HMMA.16816.F32 R88, R144.reuse, R104, R88 ;  /* 0x000000689058723c */ /* 0x040fe20000001858 */
[----:B------:R-:W-:Y:S03]  /*8cf0*/  FFMA.FTZ R173, R148, R235, R173 ;  /* 0x000000eb94ad7223 */ /* 0x000fe600000100ad */
[----:B------:R-:W1:Y:S01]  /*8d00*/  MUFU.EX2 R247, R247 ;  /* 0x000000f700f77308 */ /* 0x000e620000000800 */
[----:B------:R-:W-:Y:S01]  /*8d10*/  FFMA.FTZ R177, R2, R233, R177 ;  /* 0x000000e902b17223 */ /* 0x000fe200000100b1 */
[----:B------:R-:W-:Y:S01]  /*8d20*/  MOV R148, R149 ;  /* 0x0000009500947202 */ /* 0x000fe20000000f00 */
[----:B------:R-:W-:Y:S01]  /*8d30*/  FFMA.FTZ R185, R0, R231, R185 ;  /* 0x000000e700b97223 */ /* 0x000fe200000100b9 */
[-C--:B------:R-:W-:Y:S01]  /*8d40*/  HMMA.16816.F32 R92, R144, R106.reuse, R92 ;  /* 0x0000006a905c723c */ /* 0x080fe2000000185c */
[----:B-----5:R-:W-:Y:S03]  /*8d50*/  F2FP.PACK_AB R104, R243, R240 ;  /* 0x000000f0f368723e */ /* 0x020fe600000000ff */
[----:B------:R-:W-:Y:S01]  /*8d60*/  MOV R2, R3 ;  /* 0x0000000300027202 */ /* 0x000fe20000000f00 */
[----:B------:R-:W-:Y:S01]  /*8d70*/  FADD.FTZ R155, R155, R172 ;  /* 0x000000ac9b9b7221 */ /* 0x000fe20000010000 */
[----:B------:R-:W-:Y:S01]  /*8d80*/  MUFU.EX2 R249, R249 ;  /* 0x000000f900f97308 */ /* 0x000fe20000000800 */
[----:B------:R-:W-:Y:S01]  /*8d90*/  FADD.FTZ R174, R174, R173 ;  /* 0x000000adaeae7221 */ /* 0x000fe20000010000 */
[----:B------:R-:W-:Y:S01]  /*8da0*/  HMMA.16816.F32 R96, R156, R106, R96 ;  /* 0x0000006a9c60723c */ /* 0x000fe20000001860 */
[----:B------:R-:W-:Y:S03]  /*8db0*/  FADD.FTZ R176, R176, R177 ;  /* 0x000000b1b0b07221 */ /* 0x000fe60000010000 */
[----:B------:R-:W-:Y:S02]  /*8dc0*/  FADD.FTZ R184, R184, R185 ;  /* 0x000000b9b8b87221 */ /* 0x000fe40000010000 */
[----:B------:R-:W-:Y:S01]  /*8dd0*/  FADD.FTZ R154, R154, R155 ;  /* 0x0000009b9a9a7221 */ /* 0x000fe20000010000 */
[----:B------:R-:W-:Y:S01]  /*8de0*/  F2FP.PACK_AB R106, R245, R242 ;  /* 0x000000f2f56a723e */ /* 0x000fe200000000ff */
[-C--:B------:R-:W-:Y:S01]  /*8df0*/  HMMA.16816.F32 R4, R100, R108.reuse, R4 ;  /* 0x0000006c6404723c */ /* 0x080fe20000001804 */
[----:B------:R-:W2:Y:S03]  /*8e00*/  MUFU.EX2 R246, R246 ;  /* 0x000000f600f67308 */ /* 0x000ea60000000800 */
[----:B-1----:R-:W-:Y:S01]  /*8e10*/  F2FP.PACK_AB R105, R247, R244 ;  /* 0x000000f4f769723e */ /* 0x002fe200000000ff */
[----:B------:R-:W-:Y:S01]  /*8e20*/  FADD.FTZ R179, R179, R174 ;  /* 0x000000aeb3b37221 */ /* 0x000fe20000010000 */
[----:B------:R-:W-:Y:S01]  /*8e30*/  F2FP.PACK_AB R156, R197, R198 ;  /* 0x000000c6c59c723e */ /* 0x000fe200000000ff */
[----:B------:R-:W-:Y:S02]  /*8e40*/  FADD.FTZ R181, R181, R176 ;  /* 0x000000b0b5b57221 */ /* 0x000fe40000010000 */
[----:B------:R-:W-:Y:S02]  /*8e50*/  FADD.FTZ R183, R183, R184 ;  /* 0x000000b8b7b77221 */ /* 0x000fe40000010000 */
[----:B------:R-:W1:Y:S01]  /*8e60*/  MUFU.EX2 R248, R248 ;  /* 0x000000f800f87308 */ /* 0x000e620000000800 */
[----:B------:R-:W-:Y:S02]  /*8e70*/  FADD.FTZ R175, R175, R154 ;  /* 0x0000009aafaf7221 */ /* 0x000fe40000010000 */
[----:B------:R-:W-:Y:S02]  /*8e80*/  FADD.FTZ R179, R178, R179 ;  /* 0x000000b3b2b37221 */ /* 0x000fe40000010000 */
[----:B------:R-:W-:Y:S02]  /*8e90*/  FADD.FTZ R181, R180, R181 ;  /* 0x000000b5b4b57221 */ /* 0x000fe40000010000 */
[----:B------:R-:W-:Y:S02]  /*8ea0*/  FADD.FTZ R183, R182, R183 ;  /* 0x000000b7b6b77221 */ /* 0x000fe40000010000 */
[----:B------:R-:W-:Y:S01]  /*8eb0*/  FADD.FTZ R186, R186, R175 ;  /* 0x000000afbaba7221 */ /* 0x000fe20000010000 */
[----:B------:R-:W3:Y:S01]  /*8ec0*/  MUFU.EX2 R191, R191 ;  /* 0x000000bf00bf7308 */ /* 0x000ee20000000800 */
[----:B------:R-:W-:Y:S02]  /*8ed0*/  FADD.FTZ R188, R188, R179 ;  /* 0x000000b3bcbc7221 */ /* 0x000fe40000010000 */
[----:B------:R-:W-:Y:S01]  /*8ee0*/  FADD.FTZ R240, R240, R181 ;  /* 0x000000b5f0f07221 */ /* 0x000fe20000010000 */
[----:B--2---:R-:W-:Y:S01]  /*8ef0*/  F2FP.PACK_AB R107, R246, R249 ;  /* 0x000000f9f66b723e */ /* 0x004fe200000000ff */
[----:B------:R-:W-:Y:S02]  /*8f00*/  FADD.FTZ R244, R244, R183 ;  /* 0x000000b7f4f47221 */ /* 0x000fe40000010000 */
[----:B------:R-:W-:Y:S02]  /*8f10*/  FADD.FTZ R187, R187, R186 ;  /* 0x000000babbbb7221 */ /* 0x000fe40000010000 */
[----:B------:R-:W-:Y:S01]  /*8f20*/  FADD.FTZ R189, R189, R188 ;  /* 0x000000bcbdbd7221 */ /* 0x000fe20000010000 */
[----:B------:R-:W-:Y:S01]  /*8f30*/  MUFU.EX2 R250, R250 ;  /* 0x000000fa00fa7308 */ /* 0x000fe20000000800 */
[C---:B------:R-:W-:Y:S01]  /*8f40*/  HMMA.16816.F32 R8, R104.reuse, R108, R8 ;  /* 0x0000006c6808723c */ /* 0x040fe20000001808 */
[----:B------:R-:W-:Y:S01]  /*8f50*/  FADD.FTZ R243, R243, R240 ;  /* 0x000000f0f3f37221 */ /* 0x000fe20000010000 */
[----:B-1----:R-:W-:Y:S01]  /*8f60*/  F2FP.PACK_AB R157, R248, R193 ;  /* 0x000000c1f89d723e */ /* 0x002fe200000000ff */
[----:B------:R-:W-:Y:S02]  /*8f70*/  FADD.FTZ R244, R247, R244 ;  /* 0x000000f4f7f47221 */ /* 0x000fe40000010000 */
[----:B------:R-:W-:Y:S03]  /*8f80*/  FADD.FTZ R190, R190, R187 ;  /* 0x000000bbbebe7221 */ /* 0x000fe60000010000 */
[-C--:B------:R-:W-:Y:S01]  /*8f90*/  HMMA.16816.F32 R12, R104, R110.reuse, R12 ;  /* 0x0000006e680c723c */ /* 0x080fe2000000180c */
[----:B------:R-:W1:Y:S03]  /*8fa0*/  MUFU.EX2 R251, R194 ;  /* 0x000000c200fb7308 */ /* 0x000e660000000800 */
[----:B------:R-:W-:Y:S01]  /*8fb0*/  FADD.FTZ R196, R196, R189 ;  /* 0x000000bdc4c47221 */ /* 0x000fe20000010000 */
[----:B---3--:R-:W-:Y:S01]  /*8fc0*/  F2FP.PACK_AB R158, R192, R191 ;  /* 0x000000bfc09e723e */ /* 0x008fe200000000ff */
[----:B------:R-:W-:Y:S02]  /*8fd0*/  FADD.FTZ R242, R242, R243 ;  /* 0x000000f3f2f27221 */ /* 0x000fe40000010000 */
[C---:B------:R-:W-:Y:S01]  /*8fe0*/  HMMA.16816.F32 R16, R100.reuse, R110, R16 ;  /* 0x0000006e6410723c */ /* 0x040fe20000001810 */
[----:B------:R-:W2:Y:S02]  /*8ff0*/  LDSM.16.MT88.4 R108, [R212+0x1100] ;  /* 0x00110000d46c783b */ /* 0x000ea40000004200 */
[----:B------:R-:W-:Y:S01]  /*9000*/  MUFU.EX2 R252, R252 ;  /* 0x000000fc00fc7308 */ /* 0x000fe20000000800 */
[----:B------:R-:W-:Y:S02]  /*9010*/  FADD.FTZ R249, R249, R244 ;  /* 0x000000f4f9f97221 */ /* 0x000fe40000010000 */
[----:B------:R-:W-:Y:S02]  /*9020*/  FADD.FTZ R195, R195, R190 ;  /* 0x000000bec3c37221 */ /* 0x000fe40000010000 */
[-C--:B------:R-:W-:Y:S01]  /*9030*/  HMMA.16816.F32 R20, R100, R112.reuse, R20 ;  /* 0x000000706414723c */ /* 0x080fe20000001814 */
[----:B------:R-:W-:Y:S03]  /*9040*/  FADD.FTZ R196, R199, R196 ;  /* 0x000000c4c7c47221 */ /* 0x000fe60000010000 */
[----:B------:R-:W-:Y:S01]  /*9050*/  FADD.FTZ R245, R245, R242 ;  /* 0x000000f2f5f57221 */ /* 0x000fe20000010000 */
[----:B------:R-:W3:Y:S01]  /*9060*/  MUFU.EX2 R241, R241 ;  /* 0x000000f100f17308 */ /* 0x000ee20000000800 */
[----:B------:R-:W-:Y:S02]  /*9070*/  FADD.FTZ R249, R246, R249 ;  /* 0x000000f9f6f97221 */ /* 0x000fe40000010000 */
[C---:B------:R-:W-:Y:S01]  /*9080*/  HMMA.16816.F32 R24, R104.reuse, R112, R24 ;  /* 0x000000706818723c */ /* 0x040fe20000001818 */
[----:B-1----:R-:W-:Y:S03]  /*9090*/  F2FP.PACK_AB R159, R251, R250 ;  /* 0x000000fafb9f723e */ /* 0x002fe600000000ff */
[----:B------:R-:W-:Y:S02]  /*90a0*/  FADD.FTZ R198, R198, R195 ;  /* 0x000000c3c6c67221 */ /* 0x000fe40000010000 */
[----:B------:R-:W-:Y:S01]  /*90b0*/  FADD.FTZ R193, R193, R196 ;  /* 0x000000c4c1c17221 */ /* 0x000fe20000010000 */
[----:B------:R-:W1:Y:S01]  /*90c0*/  MUFU.EX2 R194, R163 ;  /* 0x000000a300c27308 */ /* 0x000e620000000800 */
[-C--:B------:R-:W-:Y:S01]  /*90d0*/  HMMA.16816.F32 R28, R104, R114.reuse, R28 ;  /* 0x00000072681c723c */ /* 0x080fe2000000181c */
[----:B------:R-:W-:Y:S03]  /*90e0*/  FADD.FTZ R198, R197, R198 ;  /* 0x000000c6c5c67221 */ /* 0x000fe60000010000 */
[----:B------:R-:W-:Y:S02]  /*90f0*/  FADD.FTZ R193, R248, R193 ;  /* 0x000000c1f8c17221 */ /* 0x000fe40000010000 */
[----:B------:R-:W-:Y:S02]  /*9100*/  FADD.FTZ R191, R191, R198 ;  /* 0x000000c6bfbf7221 */ /* 0x000fe40000010000 */
[C---:B------:R-:W-:Y:S01]  /*9110*/  HMMA.16816.F32 R32, R100.reuse, R114, R32 ;  /* 0x000000726420723c */ /* 0x040fe20000001820 */
[----:B------:R-:W4:Y:S01]  /*9120*/  LDSM.16.MT88.4 R112, [R214+0x1d00] ;  /* 0x001d0000d670783b */ /* 0x000f220000004200 */
[----:B------:R3:W-:Y:S02]  /*9130*/  MUFU.EX2 R138, R160 ;  /* 0x000000a0008a7308 */ /* 0x0007e40000000800 */
[----:B------:R-:W-:Y:S02]  /*9140*/  FADD.FTZ R250, R250, R193 ;  /* 0x000000c1fafa7221 */ /* 0x000fe40000010000 */
[----:B------:R-:W-:Y:S02]  /*9150*/  FADD.FTZ R237, R192, R191 ;  /* 0x000000bfc0ed7221 */ /* 0x000fe40000010000 */
[-C--:B------:R-:W-:Y:S01]  /*9160*/  HMMA.16816.F32 R36, R100, R116.reuse, R36 ;  /* 0x000000746424723c */ /* 0x080fe20000001824 */
[----:B------:R-:W-:Y:S03]  /*9170*/  FADD.FTZ R235, R251, R250 ;  /* 0x000000fafbeb7221 */ /* 0x000fe60000010000 */
[----:B------:R1:W5:Y:S04]  /*9180*/  MUFU.EX2 R153, R162 ;  /* 0x000000a200997308 */ /* 0x0003680000000800 */
[C---:B------:R-:W-:Y:S08]  /*9190*/  HMMA.16816.F32 R40, R104.reuse, R116, R40 ;  /* 0x000000746828723c */ /* 0x040ff00000001828 */
[-C--:B------:R-:W-:Y:S01]  /*91a0*/  HMMA.16816.F32 R44, R104, R118.reuse, R44 ;  /* 0x00000076682c723c */ /* 0x080fe2000000182c */
[----:B---3--:R-:W-:Y:S03]  /*91b0*/  F2FP.PACK_AB R160, R241, R252 ;  /* 0x000000fcf1a0723e */ /* 0x008fe600000000ff */
[----:B------:R-:W-:Y:S04]  /*91c0*/  FADD.FTZ R252, R252, R245 ;  /* 0x000000f5fcfc7221 */ /* 0x000fe80000010000 */
[C---:B------:R-:W-:Y:S01]  /*91d0*/  HMMA.16816.F32 R48, R100.reuse, R118, R48 ;  /* 0x000000766430723c */ /* 0x040fe20000001830 */
[----:B------:R-:W3:Y:S03]  /*91e0*/  LDSM.16.MT88.4 R116, [R212+0x1d00] ;  /* 0x001d0000d474783b */ /* 0x000ee60000004200 */
[----:B-1----:R-:W-:Y:S01]  /*91f0*/  F2FP.PACK_AB R162, R139, R194 ;  /* 0x000000c28ba2723e */ /* 0x002fe200000000ff */
[----:B------:R-:W-:Y:S01]  /*9200*/  FADD.FTZ R241, R241, R252 ;  /* 0x000000fcf1f17221 */ /* 0x000fe20000010000 */
[-C--:B-----5:R-:W-:Y:S02]  /*9210*/  F2FP.PACK_AB R163, R153, R138.reuse ;  /* 0x0000008a99a3723e */ /* 0x0a0fe400000000ff */
[-C--:B--2---:R-:W-:Y:S01]  /*9220*/  HMMA.16816.F32 R52, R100, R108.reuse, R52 ;  /* 0x0000006c6434723c */ /* 0x084fe20000001834 */
[----:B------:R-:W-:Y:S07]  /*9230*/  FADD.FTZ R241, R194, R241 ;  /* 0x000000f1c2f17221 */ /* 0x000fee0000010000 */
        /* <DEDUP_REMOVED lines=8> */
[-C--:B---3--:R-:W-:Y:S08]  /*92c0*/  HMMA.16816.F32 R84, R100, R116.reuse, R84 ;  /* 0x000000746454723c */ /* 0x088ff00000001854 */
[C---:B------:R-:W-:Y:S08]  /*92d0*/  HMMA.16816.F32 R88, R104.reuse, R116, R88 ;  /* 0x000000746858723c */ /* 0x040ff00000001858 */
[-C--:B------:R-:W-:Y:S08]  /*92e0*/  HMMA.16816.F32 R92, R104, R118.reuse, R92 ;  /* 0x00000076685c723c */ /* 0x080ff0000000185c */
[----:B------:R-:W-:Y:S08]  /*92f0*/  HMMA.16816.F32 R96, R100, R118, R96 ;  /* 0x000000766460723c */ /* 0x000ff00000001860 */
[-C--:B-1----:R-:W-:Y:S01]  /*9300*/  HMMA.16816.F32 R144, R156, R108.reuse, R4 ;  /* 0x0000006c9c90723c */ /* 0x082fe20000001804 */
[----:B------:R-:W1:Y:S07]  /*9310*/  LDSM.16.MT88.4 R4, [R212+0x2100] ;  /* 0x00210000d404783b */ /* 0x000e6e0000004200 */
[C---:B------:R-:W-:Y:S07]  /*9320*/  HMMA.16816.F32 R140, R160.reuse, R108, R8 ;  /* 0x0000006ca08c723c */ /* 0x040fee0000001808 */
[----:B------:R-:W-:Y:S02]  /*9330*/  MOV R11, R139 ;  /* 0x0000008b000b7202 */ /* 0x000fe40000000f00 */
[----:B------:R-:W-:Y:S03]  /*9340*/  MOV R10, R138 ;  /* 0x0000008a000a7202 */ /* 0x000fe60000000f00 */
[----:B------:R-:W-:Y:S01]  /*9350*/  MOV R9, R137 ;  /* 0x0000008900097202 */ /* 0x000fe20000000f00 */
[----:B------:R-:W-:Y:S01]  /*9360*/  FADD.FTZ R233, R11, R241 ;  /* 0x000000f10be97221 */ /* 0x000fe20000010000 */
[----:B------:R-:W-:Y:S02]  /*9370*/  MOV R8, R136 ;  /* 0x0000008800087202 */ /* 0x000fe40000000f00 */
[-C--:B------:R-:W-:Y:S03]  /*9380*/  HMMA.16816.F32 R136, R160, R110.reuse, R12 ;  /* 0x0000006ea088723c */ /* 0x080fe6000000180c */
[----:B------:R-:W-:Y:S04]  /*9390*/  FADD.FTZ R249, R8, R249 ;  /* 0x000000f908f97221 */ /* 0x000fe80000010000 */
[----:B------:R-:W-:Y:S01]  /*93a0*/  FADD.FTZ R249, R9, R249 ;  /* 0x000000f909f97221 */ /* 0x000fe20000010000 */
[C---:B------:R-:W-:Y:S04]  /*93b0*/  HMMA.16816.F32 R100, R156.reuse, R110, R16 ;  /* 0x0000006e9c64723c */ /* 0x040fe80000001810 */
[----:B------:R-:W-:Y:S04]  /*93c0*/  FADD.FTZ R0, R10, R249 ;  /* 0x000000f90a007221 */ /* 0x000fe80000010000 */
[-C--:B------:R-:W-:Y:S01]  /*93d0*/  HMMA.16816.F32 R104, R156, R120.reuse, R20 ;  /* 0x000000789c68723c */ /* 0x080fe20000001814 */
[----:B------:R-:W-:Y:S03]  /*93e0*/  FADD.FTZ R231, R153, R0 ;  /* 0x0000000099e77221 */ /* 0x000fe60000010000 */
[----:B------:R-:W-:Y:S04]  /*93f0*/  MOV R0, R152 ;  /* 0x0000009800007202 */ /* 0x000fe80000000f00 */
        /* <DEDUP_REMOVED lines=16> */
[C---:B------:R-:W-:Y:S08]  /*9500*/  HMMA.16816.F32 R88, R160.reuse, R4, R88 ;  /* 0x00000004a058723c */ /* 0x040ff00000001858 */
[-C--:B------:R-:W-:Y:S08]  /*9510*/  HMMA.16816.F32 R92, R160, R6.reuse, R92 ;  /* 0x00000006a05c723c */ /* 0x080ff0000000185c */
[----:B------:R-:W-:Y:S01]  /*9520*/  HMMA.16816.F32 R96, R156, R6, R96 ;  /* 0x000000069c60723c */ /* 0x000fe20000001860 */
[----:B------:R-:W-:-:S07]  /*9530*/  @P0 BRA `(.L_x_1849) ;  /* 0xffffc29000000947 */ /* 0x000fce000383ffff */
.L_x_1830:
        /* <DEDUP_REMOVED lines=25> */
.L_x_1851:
[----:B------:R-:W-:Y:S02]  /*96d0*/  ULDC UR4, c[0x0][0x32c] ;  /* 0x0000cb0000047ab9 */ /* 0x000fe40000000800 */
[----:B------:R-:W-:-:S03]  /*96e0*/  UISETP.NE.AND UP0, UPT, UR4, 0x1, UPT ;  /* 0x000000010400788c */ /* 0x000fc6000bf05270 */
[----:B------:R-:W-:Y:S02]  /*96f0*/  ULDC.64 UR4, c[0x0][0x330] ;  /* 0x0000cc0000047ab9 */ /* 0x000fe40000000a00 */
[----:B------:R-:W-:-:S07]  /*9700*/  UIMAD.WIDE.U32 UR16, UR14, UR4, URZ ;  /* 0x000000040e1072a5 */ /* 0x000fce000f8e003f */
[----:B------:R-:W-:Y:S02]  /*9710*/  @UP0 UMOV UR15, UR17 ;  /* 0x00000011000f0c82 */ /* 0x000fe40008000000 */
[----:B------:R-:W-:Y:S02]  /*9720*/  @UP0 USHF.R.U32.HI UR14, URZ, UR5, UR15 ;  /* 0x000000053f0e0299 */ /* 0x000fe4000801160f */
.L_x_1852:
[----:B------:R-:W-:Y:S02]  /*9730*/  ULDC UR4, c[0x0][0x32c] ;  /* 0x0000cb0000047ab9 */ /* 0x000fe40000000800 */
[----:B------:R-:W-:-:S04]  /*9740*/  UIMAD UR4, UR14, UR4, URZ ;  /* 0x000000040e0472a4 */ /* 0x000fc8000f8e023f */
[----:B------:R-:W-:-:S04]  /*9750*/  UISETP.LT.AND UP0, UPT, UR13, UR4, UPT ;  /* 0x000000040d00728c */ /* 0x000fc8000bf01270 */
[----:B------:R-:W-:-:S04]  /*9760*/  USEL UR13, UR13, UR4, !UP0 ;  /* 0x000000040d0d7287 */ /* 0x000fc8000c000000 */
.L_x_1850:
        /* <DEDUP_REMOVED lines=16> */
.L_x_1856:
        /* <DEDUP_REMOVED lines=32> */
[----:B------:R-:W-:Y:S01]  /*9a70*/  LEA R14, P2, R7, c[0x0][0x1f8], 0x1 ;  /* 0x00007e00070e7a11 */ /* 0x000fe200078408ff */
[----:B------:R-:W-:Y:S01]  /*9a80*/  IMAD.X R6, R5, 0x1, R242, P1 ;  /* 0x0000000105067824 */ /* 0x000fe200008e06f2 */
[----:B------:R-:W-:Y:S02]  /*9a90*/  IADD3 R8, P0, R241, R8, RZ ;  /* 0x00000008f1087210 */ /* 0x000fe40007f1e0ff */
[----:B------:R-:W-:Y:S02]  /*9aa0*/  LEA.HI.X R15, R7, c[0x0][0x1fc], R4, 0x1, P2 ;  /* 0x00007f00070f7a11 */ /* 0x000fe400010f0c04 */
[----:B------:R-:W-:Y:S01]  /*9ab0*/  LEA R12, P1, R9, c[0x0][0x1f8], 0x1 ;  /* 0x00007e00090c7a11 */ /* 0x000fe200078208ff */
[----:B------:R-:W-:Y:S01]  /*9ac0*/  IMAD.X R5, R5, 0x1, R240, P0 ;  /* 0x0000000105057824 */ /* 0x000fe200000e06f0 */
[----:B------:R-:W-:Y:S01]  /*9ad0*/  LEA R16, P0, R8, c[0x0][0x1f8], 0x1 ;  /* 0x00007e0008107a11 */ /* 0x000fe200078008ff */
[----:B------:R-:W-:Y:S01]  /*9ae0*/  @!PT LDS RZ, [RZ] ;  /* 0x00000000fffff984 */ /* 0x000fe20000000800 */
[----:B------:R-:W-:Y:S01]  /*9af0*/  @!PT LDS RZ, [RZ] ;  /* 0x00000000fffff984 */ /* 0x000fe20000000800 */
[----:B------:R-:W-:Y:S01]  /*9b00*/  @!PT LDS RZ, [RZ] ;  /* 0x00000000fffff984 */ /* 0x000fe20000000800 */
[----:B------:R4:W-:Y:S01]  /*9b10*/  LDGSTS.E.BYPASS.LTC128B.128 [R218+0x100], [R14.64], !P6 ;  /* 0x001000000eda7fae */ /* 0x0009e2000f101d4a */
[----:B------:R-:W-:Y:S02]  /*9b20*/  LEA.HI.X R13, R9, c[0x0][0x1fc], R6, 0x1, P1 ;  /* 0x00007f00090d7a11 */ /* 0x000fe400008f0c06 */
[----:B------:R-:W-:Y:S02]  /*9b30*/  @!P3 IADD3 R4, P2, R10, R220, RZ ;  /* 0x000000dc0a04b210 */ /* 0x000fe40007f5e0ff */
[----:B------:R-:W-:Y:S01]  /*9b40*/  LEA.HI.X R17, R8, c[0x0][0x1fc], R5, 0x1, P0 ;  /* 0x00007f0008117a11 */ /* 0x000fe200000f0c05 */
[----:B------:R4:W-:Y:S01]  /*9b50*/  LDGSTS.E.BYPASS.LTC128B.128 [R218+0xd00], [R12.64], !P5 ;  /* 0x00d000000cda7fae */ /* 0x0009e2000e901d4a */
[----:B------:R-:W-:Y:S01]  /*9b60*/  @!P3 IADD3 R5, P1, R10, R243, RZ ;  /* 0x000000f30a05b210 */ /* 0x000fe20007f3e0ff */
[C---:B------:R-:W-:Y:S01]  /*9b70*/  @!P3 IMAD.X R7, R11.reuse, 0x1, R227, P2 ;  /* 0x000000010b07b824 */ /* 0x040fe200010e06e3 */
[----:B------:R-:W-:Y:S02]  /*9b80*/  @!P3 LEA R18, P2, R4, c[0x0][0x1f8], 0x1 ;  /* 0x00007e000412ba11 */ /* 0x000fe400078408ff */
[----:B------:R4:W-:Y:S01]  /*9b90*/  LDGSTS.E.BYPASS.LTC128B.128 [R218+0x1900], [R16.64], !P4 ;  /* 0x0190000010da7fae */ /* 0x0009e2000e101d4a */
[----:B------:R-:W-:Y:S01]  /*9ba0*/  @!P3 IADD3 R10, P0, R10, R241, RZ ;  /* 0x000000f10a0ab210 */ /* 0x000fe20007f1e0ff */
[----:B------:R-:W-:Y:S01]  /*9bb0*/  @!P3 IMAD.X R6, R11, 0x1, R242, P1 ;  /* 0x000000010b06b824 */ /* 0x000fe200008e06f2 */
[----:B------:R-:W-:Y:S02]  /*9bc0*/  @!P3 LEA.HI.X R19, R4, c[0x0][0x1fc], R7, 0x1, P2 ;  /* 0x00007f000413ba11 */ /* 0x000fe400010f0c07 */
[----:B------:R-:W-:Y:S01]  /*9bd0*/  @!P3 LEA R8, P1, R5, c[0x0][0x1f8], 0x1 ;  /* 0x00007e000508ba11 */ /* 0x000fe200078208ff */
[----:B------:R-:W-:Y:S01]  /*9be0*/  @!P3 IMAD.X R11, R11, 0x1, R240, P0 ;  /* 0x000000010b0bb824 */ /* 0x000fe200000e06f0 */
[C---:B------:R-:W-:Y:S01]  /*9bf0*/  @!P3 LEA R20, P0, R10.reuse, c[0x0][0x1f8], 0x1 ;  /* 0x00007e000a14ba11 */ /* 0x040fe200078008ff */
[----:B------:R4:W-:Y:S01]  /*9c00*/  @!P3 LDGSTS.E.BYPASS.LTC128B.128 [R218+0x900], [R18.64], !P6 ;  /* 0x0090000012dabfae */ /* 0x0009e2000f101d4a */
[----:B------:R-:W-:Y:S02]  /*9c10*/  @!P3 LEA.HI.X R9, R5, c[0x0][0x1fc], R6, 0x1, P1 ;  /* 0x00007f000509ba11 */ /* 0x000fe400008f0c06 */
[----:B------:R-:W-:Y:S03]  /*9c20*/  @!P3 LEA.HI.X R21, R10, c[0x0][0x1fc], R11, 0x1, P0 ;  /* 0x00007f000a15ba11 */ /* 0x000fe600000f0c0b */
[----:B------:R4:W-:Y:S05]  /*9c30*/  @!P3 LDGSTS.E.BYPASS.LTC128B.128 [R218+0x1500], [R8.64], !P5 ;  /* 0x0150000008dabfae */ /* 0x0009ea000e901d4a */
[----:B------:R4:W-:Y:S02]  /*9c40*/  @!P3 LDGSTS.E.BYPASS.LTC128B.128 [R218+0x2100], [R20.64], !P4 ;  /* 0x0210000014dabfae */ /* 0x0009e4000e101d4a */
.L_x_1854:
        /* <DEDUP_REMOVED lines=10> */
[----:B------:R-:W-:Y:S07]  /*9cf0*/  LDSM.16.M88.4 R192, [R216+0x3900] ;  /* 0x00390000d8c0783b */ /* 0x000fee0000000200 */
        /* <DEDUP_REMOVED lines=9> */
[----:B------:R-:W1:Y:S07]  /*9d90*/  LDSM.16.M88.4 R156, [R216+0x3500] ;  /* 0x00350000d89c783b */ /* 0x000e6e0000000200 */
[-C--:B------:R-:W-:Y:S08]  /*9da0*/  HMMA.16816.F32 R4, R164, R168.reuse, R4 ;  /* 0x000000a8a404723c */ /* 0x080ff00000001804 */
[C---:B------:R-:W-:Y:S08]  /*9db0*/  HMMA.16816.F32 R8, R172.reuse, R168, R8 ;  /* 0x000000a8ac08723c */ /* 0x040ff00000001808 */
[-C--:B------:R-:W-:Y:S08]  /*9dc0*/  HMMA.16816.F32 R12, R172, R170.reuse, R12 ;  /* 0x000000aaac0c723c */ /* 0x080ff0000000180c */
[C---:B------:R-:W-:Y:S01]  /*9dd0*/  HMMA.16816.F32 R16, R164.reuse, R170, R16 ;  /* 0x000000aaa410723c */ /* 0x040fe20000001810 */
[----:B------:R-:W3:Y:S07]  /*9de0*/  LDSM.16.M88.4 R168, [R213+0x6900] ;  /* 0x00690000d5a8783b */ /* 0x000eee0000000200 */
        /* <DEDUP_REMOVED lines=10> */
[----:B------:R-:W4:Y:S07]  /*9e90*/  LDSM.16.M88.4 R164, [R208] ;  /* 0x00000000d0a4783b */ /* 0x000f2e0000000200 */
[-C--:B--2---:R-:W-:Y:S01]  /*9ea0*/  HMMA.16816.F32 R4, R160, R184.reuse, R4 ;  /* 0x000000b8a004723c */ /* 0x084fe20000001804 */
[----:B------:R-:W-:Y:S07]  /*9eb0*/  LDSM.16.M88.4 R180, [R216+0x4100] ;  /* 0x00410000d8b4783b */ /* 0x000fee0000000200 */
        /* <DEDUP_REMOVED lines=14> */
[----:B------:R-:W1:Y:S07]  /*9fa0*/  LDSM.16.M88.4 R160, [R216+0x3d00] ;  /* 0x003d0000d8a0783b */ /* 0x000e6e0000000200 */
[-C--:B---3--:R-:W-:Y:S01]  /*9fb0*/  HMMA.16816.F32 R4, R168, R196.reuse, R4 ;  /* 0x000000c4a804723c */ /* 0x088fe20000001804 */
[----:B------:R-:W-:Y:S07]  /*9fc0*/  LDSM.16.M88.4 R192, [R213+0x9900] ;  /* 0x00990000d5c0783b */ /* 0x000fee0000000200 */
[C---:B------:R-:W-:Y:S08]  /*9fd0*/  HMMA.16816.F32 R8, R200.reuse, R196, R8 ;  /* 0x000000c4c808723c */ /* 0x040ff00000001808 */
[-C--:B------:R-:W-:Y:S08]  /*9fe0*/  HMMA.16816.F32 R12, R200, R198.reuse, R12 ;  /* 0x000000c6c80c723c */ /* 0x080ff0000000180c */
[C---:B------:R-:W-:Y:S01]  /*9ff0*/  HMMA.16816.F32 R16, R168.reuse, R198, R16 ;  /* 0x000000c6a810723c */ /* 0x040fe20000001810 */
[----:B------:R-:W-:Y:S07]  /*a000*/  LDSM.16.M88.4 R196, [R205] ;  /* 0x00000000cdc4783b */ /* 0x000fee0000000200 */
[-C--:B----4-:R-:W-:Y:S08]  /*a010*/  HMMA.16816.F32 R20, R168, R164.reuse, R20 ;  /* 0x000000a4a814723c */ /* 0x090ff00000001814 */
[C---:B------:R-:W-:Y:S08]  /*a020*/  HMMA.16816.F32 R24, R200.reuse, R164, R24 ;  /* 0x000000a4c818723c */ /* 0x040ff00000001818 */
[-C--:B------:R-:W-:Y:S08]  /*a030*/  HMMA.16816.F32 R28, R200, R166.reuse, R28 ;  /* 0x000000a6c81c723c */ /* 0x080ff0000000181c */
[C---:B------:R-:W-:Y:S01]  /*a040*/  HMMA.16816.F32 R32, R168.reuse, R166, R32 ;  /* 0x000000a6a820723c */ /* 0x040fe20000001820 */
[----:B------:R-:W2:Y:S07]  /*a050*/  LDSM.16.M88.4 R164, [R213+0x8900] ;  /* 0x00890000d5a4783b */ /* 0x000eae0000000200 */
[-C--:B------:R-:W-:Y:S08]  /*a060*/  HMMA.16816.F32 R36, R168, R172.reuse, R36 ;  /* 0x000000aca824723c */ /* 0x080ff00000001824 */
[C---:B------:R-:W-:Y:S08]  /*a070*/  HMMA.16816.F32 R40, R200.reuse, R172, R40 ;  /* 0x000000acc828723c */ /* 0x040ff00000001828 */
[-C--:B------:R-:W-:Y:S08]  /*a080*/  HMMA.16816.F32 R44, R200, R174.reuse, R44 ;  /* 0x000000aec82c723c */ /* 0x080ff0000000182c */
[----:B------:R-:W-:Y:S01]  /*a090*/  HMMA.16816.F32 R48, R168, R174, R48 ;  /* 0x000000aea830723c */ /* 0x000fe20000001830 */
[----:B------:R-:W3:Y:S01]  /*a0a0*/  LDSM.16.M88.4 R168, [R204] ;  /* 0x00000000cca8783b */ /* 0x000ee20000000200 */
[----:B------:R-:W-:Y:S06]  /*a0b0*/  DEPBAR.LE SB0, 0x0 ;  /* 0x000080000000791a */ /* 0x000fec0000000000 */
[-C--:B-1----:R-:W-:Y:S01]  /*a0c0*/  HMMA.16816.F32 R4, R156, R160.reuse, R4 ;  /* 0x000000a09c04723c */ /* 0x082fe20000001804 */
[----:B------:R-:W-:Y:S07]  /*a0d0*/  BAR.SYNC.DEFER_BLOCKING 0x0 ;  /* 0x0000000000007b1d */ /* 0x000fee0000010000 */
        /* <DEDUP_REMOVED lines=10> */
[----:B------:R-:W-:Y:S08]  /*a180*/  HMMA.16816.F32 R48, R156, R186, R48 ;  /* 0x000000ba9c30723c */ /* 0x000ff00000001830 */
[-C--:B--2---:R-:W-:Y:S08]  /*a190*/  HMMA.16816.F32 R4, R164, R188.reuse, R4 ;  /* 0x000000bca404723c */ /* 0x084ff00000001804 */
        /* <DEDUP_REMOVED lines=10> */
[----:B------:R-:W-:Y:S01]  /*a240*/  HMMA.16816.F32 R48, R164, R170, R48 ;  /* 0x000000aaa430723c */ /* 0x000fe20000001830 */
[----:B------:R-:W-:-:S07]  /*a250*/  @!P0 BRA `(.L_x_1855) ;  /* 0x000003a000008947 */ /* 0x000fce0003800000 */
[----:B------:R-:W-:Y:S01]  /*a260*/  IMAD.U32 R164, RZ, RZ, UR7 ;  /* 0x00000007ffa47e24 */ /* 0x000fe2000f8e00ff */
[----:B------:R-:W-:Y:S01]  /*a270*/  IADD3 R154, -R232, 0x30, RZ ;  /* 0x00000030e89a7810 */ /* 0x000fe20007ffe1ff */
[----:B------:R-:W-:Y:S03]  /*a280*/  IMAD.U32 R165, RZ, RZ, UR6 ;  /* 0x00000006ffa57e24 */ /* 0x000fe6000f8e00ff */
        /* <DEDUP_REMOVED lines=17> */
[--C-:B------:R-:W-:Y:S02]  /*a3a0*/  @P1 IADD3.X R161, RZ, c[0x0][0x1cc], R150.reuse, P0, P2 ;  /* 0x00007300ffa11a10 */ /* 0x100fe400007e4496 */
[----:B------:R-:W-:Y:S04]  /*a3b0*/  @P1 IADD3 R158, P2, R153, 0x80, RZ ;  /* 0x00000080999e1810 */ /* 0x000fe80007f5e0ff */
[----:B------:R-:W-:Y:S04]  /*a3c0*/  @P1 IADD3 R158, P0, R158, c[0x0][0x1c8], RZ ;  /* 0x000072009e9e1a10 */ /* 0x000fe80007f1e0ff */
[----:B------:R-:W-:Y:S02]  /*a3d0*/  @P1 IADD3.X R159, RZ, c[0x0][0x1cc], R150, P0, P2 ;  /* 0x00007300ff9f1a10 */ /* 0x000fe400007e4496 */
[----:B------:R-:W-:Y:S11]  /*a3e0*/  ISETP.GE.AND P0, PT, R154, 0x21, PT ;  /* 0x000000219a00780c */ /* 0x000ff60003f06270 */
[----:B------:R-:W-:Y:S02]  /*a3f0*/  @!UPT UIADD3 URZ, URZ, URZ, URZ ;  /* 0x0000003f3f3ff290 */ /* 0x000fe4000fffe03f */
[----:B------:R-:W-:Y:S04]  /*a400*/  @P0 IADD3 R154, R230, -0x1, RZ ;  /* 0xffffffffe69a0810 */ /* 0x000fe80007ffe0ff */
[----:B------:R-:W-:Y:S01]  /*a410*/  @P0 SHF.R.S32.HI R155, RZ, 0x1f, R154 ;  /* 0x0000001fff9b0819 */ /* 0x000fe2000001149a */
[----:B------:R-:W-:Y:S04]  /*a420*/  @P0 IMAD.WIDE.U32 R156, R154, c[0x0][0x1e0], RZ ;  /* 0x000078009a9c0a25 */ /* 0x000fe800078e00ff */
[----:B------:R-:W-:Y:S02]  /*a430*/  @P0 IMAD R155, R155, c[0x0][0x1e0], RZ ;  /* 0x000078009b9b0a24 */ /* 0x000fe400078e02ff */
[----:B------:R-:W-:Y:S04]  /*a440*/  @P0 IMAD.WIDE.U32 R164, R156, 0x30, R164 ;  /* 0x000000309ca40825 */ /* 0x000fe800078e00a4 */
[----:B------:R-:W-:Y:S04]  /*a450*/  @P0 IMAD R155, R154, c[0x0][0x1e4], R155 ;  /* 0x000079009a9b0a24 */ /* 0x000fe800078e029b */
[----:B------:R-:W-:Y:S01]  /*a460*/  @P0 IMAD.IADD R155, R157, 0x1, R155 ;  /* 0x000000019d9b0824 */ /* 0x000fe200078e029b */
[-C--:B------:R-:W-:Y:S03]  /*a470*/  @P0 IADD3 R157, P2, R224, R164.reuse, RZ ;  /* 0x000000a4e09d0210 */ /* 0x080fe60007f5e0ff */
[----:B------:R-:W-:Y:S04]  /*a480*/  @P0 IMAD R155, R155, 0x30, RZ ;  /* 0x000000309b9b0824 */ /* 0x000fe800078e02ff */
        /* <DEDUP_REMOVED lines=23> */
.L_x_1855:
        /* <DEDUP_REMOVED lines=40> */
[C---:B------:R-:W-:Y:S02]  /*a880*/  ISETP.GT.AND P0, PT, R230.reuse, UR4, PT ;  /* 0x00000004e6007c0c */ /* 0x040fe4000bf04270 */
[----:B------:R-:W-:Y:S03]  /*a890*/  IADD3 R230, R230, -0x1, RZ ;  /* 0xffffffffe6e67810 */ /* 0x000fe60007ffe0ff */
[----:B------:R-:W1:Y:S02]  /*a8a0*/  SHFL.BFLY PT, R156, R3, 0x2, 0x1f ;  /* 0x0c401f00039c7f89 */ /* 0x000e6400000e0000 */
        /* <DEDUP_REMOVED lines=9> */
[----:B------:R-:W-:Y:S03]  /*a940*/  FMNMX.FTZ R3, R27, R158, !PT ;  /* 0x0000009e1b037209 */ /* 0x000fe60007810000 */
[----:B------:R-:W3:Y:S01]  /*a950*/  SHFL.BFLY PT, R153, R156, 0x1, 0x1f ;  /* 0x0c201f009c997f89 */ /* 0x000ee200000e0000 */
[----:B-1----:R-:W-:Y:S02]  /*a960*/  FMNMX.FTZ R151, R155, R154, !PT ;  /* 0x0000009a9b977209 */ /* 0x002fe40007810000 */
[----:B------:R-:W-:Y:S03]  /*a970*/  FMNMX.FTZ R154, R30, R3, !PT ;  /* 0x000000031e9a7209 */ /* 0x000fe60007810000 */
[----:B------:R-:W-:Y:S01]  /*a980*/  FADD.FTZ R3, -R151, R148 ;  /* 0x0000009497037221 */ /* 0x000fe20000010100 */
[----:B------:R-:W-:Y:S01]  /*a990*/  FMNMX.FTZ R155, R31, R154, !PT ;  /* 0x0000009a1f9b7209 */ /* 0x000fe20007810000 */
[----:B------:R-:W-:Y:S01]  /*a9a0*/  FMUL.FTZ R178, R151, c[0x0][0x2d0] ;  /* 0x0000b40097b27a20 */ /* 0x000fe20000410000 */
[----:B--2---:R-:W-:Y:S01]  /*a9b0*/  FMNMX.FTZ R149, R150, R149, !PT ;  /* 0x0000009596957209 */ /* 0x004fe20007810000 */
[----:B------:R-:W-:Y:S01]  /*a9c0*/  FMUL.FTZ R150, R3, c[0x0][0x2d0] ;  /* 0x0000b40003967a20 */ /* 0x000fe20000410000 */
[----:B------:R-:W-:Y:S01]  /*a9d0*/  FMNMX.FTZ R154, R42, R155, !PT ;  /* 0x0000009b2a9a7209 */ /* 0x000fe20007810000 */
[----:B------:R-:W-:Y:S02]  /*a9e0*/  FFMA.FTZ R161, R5, c[0x0][0x2d0], -R178 ;  /* 0x0000b40005a17a23 */ /* 0x000fe400000108b2 */
[----:B------:R-:W-:Y:S01]  /*a9f0*/  FADD.FTZ R155, -R149, R2 ;  /* 0x00000002959b7221 */ /* 0x000fe20000010100 */
[----:B------:R-:W-:Y:S01]  /*aa00*/  FMNMX.FTZ R3, R43, R154, !PT ;  /* 0x0000009a2b037209 */ /* 0x000fe20007810000 */
[----:B------:R-:W-:Y:S01]  /*aa10*/  FMUL.FTZ R176, R149, c[0x0][0x2d0] ;  /* 0x0000b40095b07a20 */ /* 0x000fe20000410000 */
[----:B------:R-:W1:Y:S01]  /*aa20*/  MUFU.EX2 R150, R150 ;  /* 0x0000009600967308 */ /* 0x000e620000000800 */
[----:B------:R-:W-:Y:S01]  /*aa30*/  FMUL.FTZ R148, R155, c[0x0][0x2d0] ;  /* 0x0000b4009b947a20 */ /* 0x000fe20000410000 */
[----:B------:R-:W-:Y:S01]  /*aa40*/  FMNMX.FTZ R154, R46, R3, !PT ;  /* 0x000000032e9a7209 */ /* 0x000fe20007810000 */
[----:B------:R-:W-:Y:S01]  /*aa50*/  FFMA.FTZ R162, R6, c[0x0][0x2d0], -R176 ;  /* 0x0000b40006a27a23 */ /* 0x000fe200000108b0 */
[----:B---3--:R-:W-:Y:S01]  /*aa60*/  FMNMX.FTZ R3, R156, R153, !PT ;  /* 0x000000999c037209 */ /* 0x008fe20007810000 */
[----:B------:R-:W-:Y:S01]  /*aa70*/  FFMA.FTZ R160, R4, c[0x0][0x2d0], -R178 ;  /* 0x0000b40004a07a23 */ /* 0x000fe200000108b2 */
[----:B------:R-:W-:Y:S01]  /*aa80*/  FMNMX.FTZ R153, R47, R154, !PT ;  /* 0x0000009a2f997209 */ /* 0x000fe20007810000 */
[----:B------:R-:W-:Y:S01]  /*aa90*/  FFMA.FTZ R7, R7, c[0x0][0x2d0], -R176 ;  /* 0x0000b40007077a23 */ /* 0x000fe200000108b0 */
[----:B------:R-:W-:Y:S01]  /*aaa0*/  LDSM.16.MT88.4 R156, [R212+0x100] ;  /* 0x00010000d49c783b */ /* 0x000fe20000004200 */
[C---:B------:R-:W-:Y:S01]  /*aab0*/  FADD.FTZ R154, -R3.reuse, R0 ;  /* 0x00000000039a7221 */ /* 0x040fe20000010100 */
[----:B------:R-:W2:Y:S01]  /*aac0*/  MUFU.EX2 R148, R148 ;  /* 0x0000009400947308 */ /* 0x000ea20000000800 */
[----:B------:R-:W-:Y:S02]  /*aad0*/  FMUL.FTZ R175, R3, c[0x0][0x2d0] ;  /* 0x0000b40003af7a20 */ /* 0x000fe40000410000 */
[----:B------:R-:W-:Y:S02]  /*aae0*/  FMUL.FTZ R2, R154, c[0x0][0x2d0] ;  /* 0x0000b4009a027a20 */ /* 0x000fe40000410000 */
[--C-:B------:R-:W-:Y:S01]  /*aaf0*/  FFMA.FTZ R163, R16, c[0x0][0x2d0], -R178.reuse ;  /* 0x0000b40010a37a23 */ /* 0x100fe200000108b2 */
[----:B------:R-:W3:Y:S01]  /*ab00*/  SHFL.BFLY PT, R0, R153, 0x2, 0x1f ;  /* 0x0c401f0099007f89 */ /* 0x000ee200000e0000 */
[----:B------:R-:W-:Y:S02]  /*ab10*/  FFMA.FTZ R164, R17, c[0x0][0x2d0], -R178 ;  /* 0x0000b40011a47a23 */ /* 0x000fe400000108b2 */
[--C-:B------:R-:W-:Y:S01]  /*ab20*/  FFMA.FTZ R165, R18, c[0x0][0x2d0], -R176.reuse ;  /* 0x0000b40012a57a23 */ /* 0x100fe200000108b0 */
[----:B------:R-:W-:Y:S01]  /*ab30*/  MUFU.EX2 R160, R160 ;  /* 0x000000a000a07308 */ /* 0x000fe20000000800 */
[----:B------:R-:W-:Y:S02]  /*ab40*/  FFMA.FTZ R166, R19, c[0x0][0x2d0], -R176 ;  /* 0x0000b40013a67a23 */ /* 0x000fe400000108b0 */
[--C-:B------:R-:W-:Y:S02]  /*ab50*/  FFMA.FTZ R8, R8, c[0x0][0x2d0], -R175.reuse ;  /* 0x0000b40008087a23 */ /* 0x100fe400000108af */
[--C-:B------:R-:W-:Y:S02]  /*ab60*/  FFMA.FTZ R167, R9, c[0x0][0x2d0], -R175.reuse ;  /* 0x0000b40009a77a23 */ /* 0x100fe400000108af */
[--C-:B------:R-:W-:Y:S02]  /*ab70*/  FFMA.FTZ R168, R12, c[0x0][0x2d0], -R175.reuse ;  /* 0x0000b4000ca87a23 */ /* 0x100fe400000108af */
[--C-:B------:R-:W-:Y:S01]  /*ab80*/  FFMA.FTZ R169, R13, c[0x0][0x2d0], -R175.reuse ;  /* 0x0000b4000da97a23 */ /* 0x100fe200000108af */
[----:B------:R-:W-:Y:S01]  /*ab90*/  MUFU.EX2 R161, R161 ;  /* 0x000000a100a17308 */ /* 0x000fe20000000800 */
[C---:B-1----:R-:W-:Y:S02]  /*aba0*/  FMUL.FTZ R9, R150.reuse, R145 ;  /* 0x0000009196097220 */ /* 0x042fe40000410000 */
[C---:B------:R-:W-:Y:S02]  /*abb0*/  FMUL.FTZ R100, R150.reuse, R100 ;  /* 0x0000006496647220 */ /* 0x040fe40000410000 */
[----:B------:R-:W-:Y:S02]  /*abc0*/  FMUL.FTZ R101, R150, R101 ;  /* 0x0000006596657220 */ /* 0x000fe40000410000 */
[C---:B--2---:R-:W-:Y:S02]  /*abd0*/  FMUL.FTZ R102, R148.reuse, R102 ;  /* 0x0000006694667220 */ /* 0x044fe40000410000 */
[----:B------:R-:W-:Y:S01]  /*abe0*/  FMUL.FTZ R103, R148, R103 ;  /* 0x0000006794677220 */ /* 0x000fe20000410000 */
[----:B---3--:R-:W-:Y:S01]  /*abf0*/  FMNMX.FTZ R0, R153, R0, !PT ;  /* 0x0000000099007209 */ /* 0x008fe20007810000 */
[----:B------:R-:W-:Y:S01]  /*ac00*/  MUFU.EX2 R162, R162 ;  /* 0x000000a200a27308 */ /* 0x000fe20000000800 */
[--C-:B------:R-:W-:Y:S02]  /*ac10*/  FFMA.FTZ R177, R32, c[0x0][0x2d0], -R178.reuse ;  /* 0x0000b40020b17a23 */ /* 0x100fe400000108b2 */
[----:B------:R-:W-:Y:S01]  /*ac20*/  FFMA.FTZ R180, R33, c[0x0][0x2d0], -R178 ;  /* 0x0000b40021b47a23 */ /* 0x000fe200000108b2 */
[----:B------:R-:W1:Y:S01]  /*ac30*/  SHFL.BFLY PT, R5, R0, 0x1, 0x1f ;  /* 0x0c201f0000057f89 */ /* 0x000e6200000e0000 */
[--C-:B------:R-:W-:Y:S02]  /*ac40*/  FFMA.FTZ R179, R34, c[0x0][0x2d0], -R176.reuse ;  /* 0x0000b40022b37a23 */ /* 0x100fe400000108b0 */
[----:B------:R-:W-:Y:S02]  /*ac50*/  FFMA.FTZ R182, R35, c[0x0][0x2d0], -R176 ;  /* 0x0000b40023b67a23 */ /* 0x000fe400000108b0 */
[--C-:B------:R-:W-:Y:S01]  /*ac60*/  FFMA.FTZ R189, R36, c[0x0][0x2d0], -R178.reuse ;  /* 0x0000b40024bd7a23 */ /* 0x100fe200000108b2 */
[----:B------:R-:W2:Y:S01]  /*ac70*/  MUFU.EX2 R7, R7 ;  /* 0x0000000700077308 */ /* 0x000ea20000000800 */
[----:B------:R-:W-:Y:S01]  /*ac80*/  FFMA.FTZ R192, R37, c[0x0][0x2d0], -R178 ;  /* 0x0000b40025c07a23 */ /* 0x000fe200000108b2 */
[----:B------:R-:W-:Y:S01]  /*ac90*/  LDSM.16.MT88.4 R32, [R212+0x1900] ;  /* 0x00190000d420783b */ /* 0x000fe20000004200 */
[--C-:B------:R-:W-:Y:S02]  /*aca0*/  FFMA.FTZ R191, R38, c[0x0][0x2d0], -R176.reuse ;  /* 0x0000b40026bf7a23 */ /* 0x100fe400000108b0 */
[----:B------:R-:W-:Y:S02]  /*acb0*/  FFMA.FTZ R194, R39, c[0x0][0x2d0], -R176 ;  /* 0x0000b40027c27a23 */ /* 0x000fe400000108b0 */
[--C-:B------:R-:W-:Y:S02]  /*acc0*/  FFMA.FTZ R196, R40, c[0x0][0x2d0], -R175.reuse ;  /* 0x0000b40028c47a23 */ /* 0x100fe400000108af */
[--C-:B------:R-:W-:Y:S01]  /*acd0*/  FFMA.FTZ R197, R41, c[0x0][0x2d0], -R175.reuse ;  /* 0x0000b40029c57a23 */ /* 0x100fe200000108af */
[----:B------:R-:W-:Y:S01]  /*ace0*/  MUFU.EX2 R163, R163 ;  /* 0x000000a300a37308 */ /* 0x000fe20000000800 */
[----:B------:R-:W-:Y:S01]  /*acf0*/  LDSM.16.MT88.4 R36, [R214+0x1d00] ;  /* 0x001d0000d624783b */ /* 0x000fe20000004200 */
[----:B------:R-:W-:Y:S02]  /*ad00*/  FFMA.FTZ R193, R48, c[0x0][0x2d0], -R178 ;  /* 0x0000b40030c17a23 */ /* 0x000fe400000108b2 */
[----:B------:R-:W-:Y:S02]  /*ad10*/  FFMA.FTZ R195, R50, c[0x0][0x2d0], -R176 ;  /* 0x0000b40032c37a23 */ /* 0x000fe400000108b0 */
[--C-:B------:R-:W-:Y:S01]  /*ad20*/  FFMA.FTZ R200, R44, c[0x0][0x2d0], -R175.reuse ;  /* 0x0000b4002cc87a23 */ /* 0x100fe200000108af */
[----:B-1----:R-:W-:Y:S01]  /*ad30*/  FMNMX.FTZ R5, R0, R5, !PT ;  /* 0x0000000500057209 */ /* 0x002fe20007810000 */
[C---:B------:R-:W-:Y:S02]  /*ad40*/  FMUL.FTZ R120, R150.reuse, R120 ;  /* 0x0000007896787220 */ /* 0x040fe40000410000 */
[----:B------:R-:W1:Y:S01]  /*ad50*/  MUFU.EX2 R164, R164 ;  /* 0x000000a400a47308 */ /* 0x000e620000000800 */
[----:B------:R-:W-:Y:S02]  /*ad60*/  FMUL.FTZ R121, R150, R121 ;  /* 0x0000007996797220 */ /* 0x000fe40000410000 */
[----:B------:R-:W-:Y:S01]  /*ad70*/  FADD.FTZ R6, -R5, R152 ;  /* 0x0000009805067221 */ /* 0x000fe20000010100 */
[----:B--2---:R-:W-:Y:S01]  /*ad80*/  F2FP.PACK_AB R145, R7, R162 ;  /* 0x000000a20791723e */ /* 0x004fe200000000ff */
[----:B------:R-:W2:Y:S01]  /*ad90*/  LDSM.16.MT88.4 R152, [R214+0x100] ;  /* 0x00010000d698783b */ /* 0x000ea20000004200 */
[----:B------:R-:W-:Y:S02]  /*ada0*/  FMUL.FTZ R174, R5, c[0x0][0x2d0] ;  /* 0x0000b40005ae7a20 */ /* 0x000fe40000410000 */
[----:B------:R-:W-:Y:S02]  /*adb0*/  FMUL.FTZ R0, R6, c[0x0][0x2d0] ;  /* 0x0000b40006007a20 */ /* 0x000fe40000410000 */
[----:B------:R-:W-:Y:S01]  /*adc0*/  MUFU.EX2 R165, R165 ;  /* 0x000000a500a57308 */ /* 0x000fe20000000800 */
[--C-:B------:R-:W-:Y:S02]  /*add0*/  FFMA.FTZ R170, R10, c[0x0][0x2d0], -R174.reuse ;  /* 0x0000b4000aaa7a23 */ /* 0x100fe400000108ae */
[--C-:B------:R-:W-:Y:S02]  /*ade0*/  FFMA.FTZ R171, R11, c[0x0][0x2d0], -R174.reuse ;  /* 0x0000b4000bab7a23 */ /* 0x100fe400000108ae */
[--C-:B------:R-:W-:Y:S02]  /*adf0*/  FFMA.FTZ R172, R14, c[0x0][0x2d0], -R174.reuse ;  /* 0x0000b4000eac7a23 */ /* 0x100fe400000108ae */
[--C-:B------:R-:W-:Y:S02]  /*ae00*/  FFMA.FTZ R173, R15, c[0x0][0x2d0], -R174.reuse ;  /* 0x0000b4000fad7a23 */ /* 0x100fe400000108ae */
[C---:B------:R-:W-:Y:S01]  /*ae10*/  FMUL.FTZ R10, R148.reuse, R146 ;  /* 0x00000092940a7220 */ /* 0x040fe20000410000 */
[----:B------:R-:W3:Y:S01]  /*ae20*/  MUFU.EX2 R166, R166 ;  /* 0x000000a600a67308 */ /* 0x000ee20000000800 */
[----:B------:R-:W-:Y:S02]  /*ae30*/  FMUL.FTZ R11, R148, R147 ;  /* 0x00000093940b7220 */ /* 0x000fe40000410000 */
[--C-:B------:R-:W-:Y:S01]  /*ae40*/  FFMA.FTZ R198, R42, c[0x0][0x2d0], -R174.reuse ;  /* 0x0000b4002ac67a23 */ /* 0x100fe200000108ae */
[----:B-1----:R-:W-:Y:S01]  /*ae50*/  F2FP.PACK_AB R146, R164, R163 ;  /* 0x000000a3a492723e */ /* 0x002fe200000000ff */
[--C-:B------:R-:W-:Y:S02]  /*ae60*/  FFMA.FTZ R199, R43, c[0x0][0x2d0], -R174.reuse ;  /* 0x0000b4002bc77a23 */ /* 0x100fe400000108ae */
[----:B------:R-:W-:Y:S01]  /*ae70*/  LDSM.16.MT88.4 R40, [R214+0x900] ;  /* 0x00090000d628783b */ /* 0x000fe20000004200 */
[----:B------:R-:W-:Y:S02]  /*ae80*/  FFMA.FTZ R201, R46, c[0x0][0x2d0], -R174 ;  /* 0x0000b4002ec97a23 */ /* 0x000fe400000108ae */
[----:B------:R1:W-:Y:S01]  /*ae90*/  MUFU.EX2 R6, R8 ;  /* 0x0000000800067308 */ /* 0x0003e20000000800 */
[C---:B------:R-:W-:Y:S02]  /*aea0*/  FMUL.FTZ R122, R148.reuse, R122 ;  /* 0x0000007a947a7220 */ /* 0x040fe40000410000 */
[----:B------:R-:W-:Y:S02]  /*aeb0*/  FMUL.FTZ R123, R148, R123 ;  /* 0x0000007b947b7220 */ /* 0x000fe40000410000 */
[C---:B------:R-:W-:Y:S02]  /*aec0*/  FMUL.FTZ R128, R150.reuse, R128 ;  /* 0x0000008096807220 */ /* 0x040fe40000410000 */
[----:B------:R-:W-:Y:S02]  /*aed0*/  FMUL.FTZ R129, R150, R129 ;  /* 0x0000008196817220 */ /* 0x000fe40000410000 */
[C---:B------:R-:W-:Y:S01]  /*aee0*/  FMUL.FTZ R130, R148.reuse, R130 ;  /* 0x0000008294827220 */ /* 0x040fe20000410000 */
[----:B------:R-:W4:Y:S01]  /*aef0*/  MUFU.EX2 R2, R2 ;  /* 0x0000000200027308 */ /* 0x000f220000000800 */
[----:B------:R-:W-:Y:S02]  /*af00*/  FMUL.FTZ R131, R148, R131 ;  /* 0x0000008394837220 */ /* 0x000fe40000410000 */
[----:B------:R-:W-:Y:S01]  /*af10*/  FMUL.FTZ R52, R150, R52 ;  /* 0x0000003496347220 */ /* 0x000fe20000410000 */
[----:B---3--:R-:W-:Y:S01]  /*af20*/  F2FP.PACK_AB R147, R166, R165 ;  /* 0x000000a5a693723e */ /* 0x008fe200000000ff */
[----:B------:R-:W-:Y:S02]  /*af30*/  FMUL.FTZ R53, R150, R53 ;  /* 0x0000003596357220 */ /* 0x000fe40000410000 */
[C---:B------:R-:W-:Y:S02]  /*af40*/  FMUL.FTZ R54, R148.reuse, R54 ;  /* 0x0000003694367220 */ /* 0x040fe40000410000 */
[----:B------:R-:W-:Y:S01]  /*af50*/  FMUL.FTZ R55, R148, R55 ;  /* 0x0000003794377220 */ /* 0x000fe20000410000 */
[----:B------:R-:W3:Y:S01]  /*af60*/  MUFU.EX2 R0, R0 ;  /* 0x0000000000007308 */ /* 0x000ee20000000800 */
[C---:B------:R-:W-:Y:S02]  /*af70*/  FMUL.FTZ R64, R150.reuse, R64 ;  /* 0x0000004096407220 */ /* 0x040fe40000410000 */
[C---:B------:R-:W-:Y:S02]  /*af80*/  FMUL.FTZ R65, R150.reuse, R65 ;  /* 0x0000004196417220 */ /* 0x040fe40000410000 */
[----:B-1----:R-:W-:Y:S01]  /*af90*/  FMUL.FTZ R8, R150, R144 ;  /* 0x0000009096087220 */ /* 0x002fe20000410000 */
[----:B------:R-:W-:Y:S01]  /*afa0*/  F2FP.PACK_AB R144, R161, R160 ;  /* 0x000000a0a190723e */ /* 0x000fe200000000ff */
[C---:B------:R-:W-:Y:S02]  /*afb0*/  FMUL.FTZ R66, R148.reuse, R66 ;  /* 0x0000004294427220 */ /* 0x040fe40000410000 */
[----:B------:R-:W-:Y:S01]  /*afc0*/  FMUL.FTZ R67, R148, R67 ;  /* 0x0000004394437220 */ /* 0x000fe20000410000 */
[----:B------:R-:W1:Y:S01]  /*afd0*/  MUFU.EX2 R167, R167 ;  /* 0x000000a700a77308 */ /* 0x000e620000000800 */
[----:B------:R-:W-:Y:S02]  /*afe0*/  FMUL.FTZ R68, R150, R68 ;  /* 0x0000004496447220 */ /* 0x000fe40000410000 */
[-C--:B--2---:R-:W-:Y:S05]  /*aff0*/  HMMA.16816.F32 R8, R144, R152.reuse, R8 ;  /* 0x000000989008723c */ /* 0x084fea0000001808 */
[C---:B----4-:R-:W-:Y:S02]  /*b000*/  FMUL.FTZ R12, R2.reuse, R140 ;  /* 0x0000008c020c7220 */ /* 0x050fe40000410000 */
[----:B------:R-:W-:Y:S01]  /*b010*/  MUFU.EX2 R168, R168 ;  /* 0x000000a800a87308 */ /* 0x000fe20000000800 */
[----:B------:R-:W-:Y:S04]  /*b020*/  FMUL.FTZ R13, R2, R141 ;  /* 0x0000008d020d7220 */ /* 0x000fe80000410000 */
[C---:B---3--:R-:W-:Y:S02]  /*b030*/  FMUL.FTZ R14, R0.reuse, R142 ;  /* 0x0000008e000e7220 */ /* 0x048fe40000410000 */
[----:B------:R-:W-:Y:S02]  /*b040*/  FMUL.FTZ R15, R0, R143 ;  /* 0x0000008f000f7220 */ /* 0x000fe40000410000 */
[C---:B------:R-:W-:Y:S01]  /*b050*/  FMUL.FTZ R16, R2.reuse, R136 ;  /* 0x0000008802107220 */ /* 0x040fe20000410000 */
[----:B------:R-:W2:Y:S01]  /*b060*/  MUFU.EX2 R169, R169 ;  /* 0x000000a900a97308 */ /* 0x000ea20000000800 */
[----:B------:R-:W-:Y:S02]  /*b070*/  FMUL.FTZ R17, R2, R137 ;  /* 0x0000008902117220 */ /* 0x000fe40000410000 */
[C---:B------:R-:W-:Y:S01]  /*b080*/  FMUL.FTZ R18, R0.reuse, R138 ;  /* 0x0000008a00127220 */ /* 0x040fe20000410000 */
[----:B-1----:R-:W-:Y:S01]  /*b090*/  F2FP.PACK_AB R140, R167, R6 ;  /* 0x00000006a78c723e */ /* 0x002fe200000000ff */
[----:B------:R-:W-:Y:S02]  /*b0a0*/  FMUL.FTZ R19, R0, R139 ;  /* 0x0000008b00137220 */ /* 0x000fe40000410000 */
[----:B------:R-:W1:Y:S01]  /*b0b0*/  LDSM.16.MT88.4 R136, [R214+0xd00] ;  /* 0x000d0000d688783b */ /* 0x000e620000004200 */
[C---:B------:R-:W-:Y:S02]  /*b0c0*/  FMUL.FTZ R104, R150.reuse, R104 ;  /* 0x0000006896687220 */ /* 0x040fe40000410000 */
[----:B------:R-:W-:Y:S01]  /*b0d0*/  MUFU.EX2 R170, R170 ;  /* 0x000000aa00aa7308 */ /* 0x000fe20000000800 */
[----:B------:R-:W-:Y:S02]  /*b0e0*/  FMUL.FTZ R105, R150, R105 ;  /* 0x0000006996697220 */ /* 0x000fe40000410000 */
[C---:B------:R-:W-:Y:S02]  /*b0f0*/  FMUL.FTZ R106, R148.reuse, R106 ;  /* 0x0000006a946a7220 */ /* 0x040fe40000410000 */
[----:B------:R-:W-:Y:S02]  /*b100*/  FMUL.FTZ R107, R148, R107 ;  /* 0x0000006b946b7220 */ /* 0x000fe40000410000 */
[C---:B------:R-:W-:Y:S02]  /*b110*/  FMUL.FTZ R124, R2.reuse, R124 ;  /* 0x0000007c027c7220 */ /* 0x040fe40000410000 */
[----:B------:R-:W-:Y:S01]  /*b120*/  FMUL.FTZ R125, R2, R125 ;  /* 0x0000007d027d7220 */ /* 0x000fe20000410000 */
[----:B------:R-:W3:Y:S01]  /*b130*/  MUFU.EX2 R171, R171 ;  /* 0x000000ab00ab7308 */ /* 0x000ee20000000800 */
        /* <DEDUP_REMOVED lines=9> */
[----:B------:R-:W-:Y:S02]  /*b1d0*/  FMUL.FTZ R61, R2, R61 ;  /* 0x0000003d023d7220 */ /* 0x000fe40000410000 */
[C---:B------:R-:W-:Y:S02]  /*b1e0*/  FMUL.FTZ R62, R0.reuse, R62 ;  /* 0x0000003e003e7220 */ /* 0x040fe40000410000 */
[----:B------:R-:W-:Y:S01]  /*b1f0*/  FMUL.FTZ R63, R0, R63 ;  /* 0x0000003f003f7220 */ /* 0x000fe20000410000 */
[----:B------:R-:W2:Y:S01]  /*b200*/  MUFU.EX2 R173, R173 ;  /* 0x000000ad00ad7308 */ /* 0x000ea20000000800 */
[----:B------:R-:W-:Y:S02]  /*b210*/  FMUL.FTZ R69, R150, R69 ;  /* 0x0000004596457220 */ /* 0x000fe40000410000 */
[C---:B------:R-:W-:Y:S01]  /*b220*/  FMUL.FTZ R70, R148.reuse, R70 ;  /* 0x0000004694467220 */ /* 0x040fe20000410000 */
[----:B---3--:R-:W-:Y:S01]  /*b230*/  F2FP.PACK_AB R141, R171, R170 ;  /* 0x000000aaab8d723e */ /* 0x008fe200000000ff */
[----:B------:R-:W-:Y:S02]  /*b240*/  FMUL.FTZ R71, R148, R71 ;  /* 0x0000004794477220 */ /* 0x000fe40000410000 */
[C---:B------:R-:W-:Y:S02]  /*b250*/  FMUL.FTZ R72, R2.reuse, R72 ;  /* 0x0000004802487220 */ /* 0x040fe40000410000 */
[----:B------:R-:W-:Y:S01]  /*b260*/  FMUL.FTZ R73, R2, R73 ;  /* 0x0000004902497220 */ /* 0x000fe20000410000 */
[----:B------:R-:W-:Y:S01]  /*b270*/  MUFU.EX2 R177, R177 ;  /* 0x000000b100b17308 */ /* 0x000fe20000000800 */
[C---:B------:R-:W-:Y:S02]  /*b280*/  FMUL.FTZ R74, R0.reuse, R74 ;  /* 0x0000004a004a7220 */ /* 0x040fe40000410000 */
[----:B------:R-:W-:Y:S02]  /*b290*/  FMUL.FTZ R75, R0, R75 ;  /* 0x0000004b004b7220 */ /* 0x000fe40000410000 */
[C---:B------:R-:W-:Y:S02]  /*b2a0*/  FMUL.FTZ R76, R2.reuse, R76 ;  /* 0x0000004c024c7220 */ /* 0x040fe40000410000 */
[----:B------:R-:W-:Y:S02]  /*b2b0*/  FMUL.FTZ R77, R2, R77 ;  /* 0x0000004d024d7220 */ /* 0x000fe40000410000 */
[C---:B------:R-:W-:Y:S01]  /*b2c0*/  FMUL.FTZ R78, R0.reuse, R78 ;  /* 0x0000004e004e7220 */ /* 0x040fe20000410000 */
[----:B------:R-:W3:Y:S01]  /*b2d0*/  MUFU.EX2 R180, R180 ;  /* 0x000000b400b47308 */ /* 0x000ee20000000800 */
[----:B------:R-:W-:Y:S02]  /*b2e0*/  FMUL.FTZ R79, R0, R79 ;  /* 0x0000004f004f7220 */ /* 0x000fe40000410000 */
[C---:B------:R-:W-:Y:S01]  /*b2f0*/  FMUL.FTZ R80, R150.reuse, R80 ;  /* 0x0000005096507220 */ /* 0x040fe20000410000 */
[----:B--2---:R-:W-:Y:S01]  /*b300*/  F2FP.PACK_AB R143, R173, R172 ;  /* 0x000000acad8f723e */ /* 0x004fe200000000ff */
[----:B------:R-:W-:Y:S02]  /*b310*/  FMUL.FTZ R81, R150, R81 ;  /* 0x0000005196517220 */ /* 0x000fe40000410000 */
[C---:B------:R-:W-:Y:S02]  /*b320*/  FMUL.FTZ R82, R148.reuse, R82 ;  /* 0x0000005294527220 */ /* 0x040fe40000410000 */
[----:B------:R-:W-:Y:S01]  /*b330*/  FMUL.FTZ R83, R148, R83 ;  /* 0x0000005394537220 */ /* 0x000fe20000410000 */
[----:B------:R-:W-:Y:S01]  /*b340*/  MUFU.EX2 R179, R179 ;  /* 0x000000b300b37308 */ /* 0x000fe20000000800 */
[C---:B------:R-:W-:Y:S04]  /*b350*/  HMMA.16816.F32 R12, R140.reuse, R152, R12 ;  /* 0x000000988c0c723c */ /* 0x040fe8000000180c */
[C---:B------:R-:W-:Y:S02]  /*b360*/  FMUL.FTZ R84, R150.reuse, R84 ;  /* 0x0000005496547220 */ /* 0x040fe40000410000 */
[----:B------:R-:W-:Y:S02]  /*b370*/  FMUL.FTZ R85, R150, R85 ;  /* 0x0000005596557220 */ /* 0x000fe40000410000 */
[-C--:B------:R-:W-:Y:S01]  /*b380*/  HMMA.16816.F32 R16, R140, R154.reuse, R16 ;  /* 0x0000009a8c10723c */ /* 0x080fe20000001810 */
[----:B------:R-:W-:Y:S03]  /*b390*/  MUFU.EX2 R182, R182 ;  /* 0x000000b600b67308 */ /* 0x000fe60000000800 */
[C---:B------:R-:W-:Y:S02]  /*b3a0*/  FMUL.FTZ R86, R148.reuse, R86 ;  /* 0x0000005694567220 */ /* 0x040fe40000410000 */
[----:B------:R-:W-:Y:S02]  /*b3b0*/  FMUL.FTZ R87, R148, R87 ;  /* 0x0000005794577220 */ /* 0x000fe40000410000 */
[C---:B------:R-:W-:Y:S01]  /*b3c0*/  HMMA.16816.F32 R100, R144.reuse, R154, R100 ;  /* 0x0000009a9064723c */ /* 0x040fe20000001864 */
[----:B------:R-:W2:Y:S02]  /*b3d0*/  LDSM.16.MT88.4 R152, [R212+0xd00] ;  /* 0x000d0000d498783b */ /* 0x000ea40000004200 */
[----:B------:R-:W-:Y:S01]  /*b3e0*/  MUFU.EX2 R189, R189 ;  /* 0x000000bd00bd7308 */ /* 0x000fe20000000800 */
[C---:B------:R-:W-:Y:S02]  /*b3f0*/  FMUL.FTZ R88, R2.reuse, R88 ;  /* 0x0000005802587220 */ /* 0x040fe40000410000 */
[C---:B------:R-:W-:Y:S02]  /*b400*/  FMUL.FTZ R89, R2.reuse, R89 ;  /* 0x0000005902597220 */ /* 0x040fe40000410000 */
[-C--:B------:R-:W-:Y:S04]  /*b410*/  HMMA.16816.F32 R104, R144, R156.reuse, R104 ;  /* 0x0000009c9068723c */ /* 0x080fe80000001868 */
[C---:B------:R-:W-:Y:S01]  /*b420*/  FMUL.FTZ R108, R2.reuse, R108 ;  /* 0x0000006c026c7220 */ /* 0x040fe20000410000 */
[----:B------:R-:W-:Y:S01]  /*b430*/  MUFU.EX2 R192, R192 ;  /* 0x000000c000c07308 */ /* 0x000fe20000000800 */
[----:B------:R-:W-:Y:S02]  /*b440*/  FMUL.FTZ R109, R2, R109 ;  /* 0x0000006d026d7220 */ /* 0x000fe40000410000 */
[C---:B------:R-:W-:Y:S04]  /*b450*/  FMUL.FTZ R110, R0.reuse, R110 ;  /* 0x0000006e006e7220 */ /* 0x040fe80000410000 */
[C---:B------:R-:W-:Y:S02]  /*b460*/  FMUL.FTZ R111, R0.reuse, R111 ;  /* 0x0000006f006f7220 */ /* 0x040fe40000410000 */
[C---:B------:R-:W-:Y:S01]  /*b470*/  FMUL.FTZ R90, R0.reuse, R90 ;  /* 0x0000005a005a7220 */ /* 0x040fe20000410000 */
[----:B------:R-:W-:Y:S01]  /*b480*/  MUFU.EX2 R191, R191 ;  /* 0x000000bf00bf7308 */ /* 0x000fe20000000800 */
[----:B------:R-:W-:Y:S02]  /*b490*/  FMUL.FTZ R91, R0, R91 ;  /* 0x0000005b005b7220 */ /* 0x000fe40000410000 */
[--C-:B------:R-:W-:Y:S01]  /*b4a0*/  FFMA.FTZ R181, R24, c[0x0][0x2d0], -R175.reuse ;  /* 0x0000b40018b57a23 */ /* 0x100fe200000108af */
[C---:B------:R-:W-:Y:S04]  /*b4b0*/  HMMA.16816.F32 R108, R140.reuse, R156, R108 ;  /* 0x0000009c8c6c723c */ /* 0x040fe8000000186c */
[C---:B------:R-:W-:Y:S02]  /*b4c0*/  FMUL.FTZ R112, R2.reuse, R112 ;  /* 0x0000007002707220 */ /* 0x040fe40000410000 */
[----:B------:R-:W-:Y:S01]  /*b4d0*/  FMUL.FTZ R113, R2, R113 ;  /* 0x0000007102717220 */ /* 0x000fe20000410000 */
[----:B------:R-:W-:Y:S01]  /*b4e0*/  MUFU.EX2 R181, R181 ;  /* 0x000000b500b57308 */ /* 0x000fe20000000800 */
[C---:B------:R-:W-:Y:S04]  /*b4f0*/  FMUL.FTZ R114, R0.reuse, R114 ;  /* 0x0000007200727220 */ /* 0x040fe80000410000 */
[----:B------:R-:W-:Y:S02]  /*b500*/  FMUL.FTZ R115, R0, R115 ;  /* 0x0000007300737220 */ /* 0x000fe40000410000 */
[--C-:B------:R-:W-:Y:S02]  /*b510*/  FFMA.FTZ R156, R20, c[0x0][0x2d0], -R178.reuse ;  /* 0x0000b400149c7a23 */ /* 0x100fe400000108b2 */
[----:B------:R-:W-:Y:S01]  /*b520*/  FMUL.FTZ R20, R2, R132 ;  /* 0x0000008402147220 */ /* 0x000fe20000410000 */
[----:B------:R-:W-:Y:S01]  /*b530*/  MUFU.EX2 R194, R194 ;  /* 0x000000c200c27308 */ /* 0x000fe20000000800 */
[--C-:B------:R-:W-:Y:S01]  /*b540*/  FFMA.FTZ R157, R21, c[0x0][0x2d0], -R178.reuse ;  /* 0x0000b400159d7a23 */ /* 0x100fe200000108b2 */
[-C--:B------:R-:W-:Y:S03]  /*b550*/  HMMA.16816.F32 R112, R140, R158.reuse, R112 ;  /* 0x0000009e8c70723c */ /* 0x080fe60000001870 */
[C---:B------:R-:W-:Y:S02]  /*b560*/  FMUL.FTZ R116, R150.reuse, R116 ;  /* 0x0000007496747220 */ /* 0x040fe40000410000 */
[----:B------:R-:W-:Y:S02]  /*b570*/  FMUL.FTZ R117, R150, R117 ;  /* 0x0000007596757220 */ /* 0x000fe40000410000 */
[C---:B------:R-:W-:Y:S01]  /*b580*/  FMUL.FTZ R118, R148.reuse, R118 ;  /* 0x0000007694767220 */ /* 0x040fe20000410000 */
[----:B------:R-:W-:Y:S01]  /*b590*/  MUFU.EX2 R156, R156 ;  /* 0x0000009c009c7308 */ /* 0x000fe20000000800 */
[----:B------:R-:W-:Y:S03]  /*b5a0*/  FMUL.FTZ R119, R148, R119 ;  /* 0x0000007794777220 */ /* 0x000fe60000410000 */
[----:B------:R-:W-:Y:S02]  /*b5b0*/  FMUL.FTZ R21, R2, R133 ;  /* 0x0000008502157220 */ /* 0x000fe40000410000 */
[----:B------:R-:W-:Y:S02]  /*b5c0*/  FFMA.FTZ R178, R49, c[0x0][0x2d0], -R178 ;  /* 0x0000b40031b27a23 */ /* 0x000fe400000108b2 */
[C---:B------:R-:W-:Y:S02]  /*b5d0*/  HMMA.16816.F32 R116, R144.reuse, R158, R116 ;  /* 0x0000009e9074723c */ /* 0x040fe40000001874 */
[----:B------:R-:W4:Y:S02]  /*b5e0*/  MUFU.EX2 R157, R157 ;  /* 0x0000009d009d7308 */ /* 0x000f240000000800 */
[--C-:B------:R-:W-:Y:S02]  /*b5f0*/  FFMA.FTZ R184, R25, c[0x0][0x2d0], -R175.reuse ;  /* 0x0000b40019b87a23 */ /* 0x100fe400000108af */
[----:B------:R-:W-:Y:S01]  /*b600*/  FFMA.FTZ R183, R26, c[0x0][0x2d0], -R174 ;  /* 0x0000b4001ab77a23 */ /* 0x000fe200000108ae */
[----:B---3--:R-:W-:Y:S01]  /*b610*/  F2FP.PACK_AB R26, R180, R177 ;  /* 0x000000b1b41a723e */ /* 0x008fe200000000ff */
[-C--:B-1----:R-:W-:Y:S04]  /*b620*/  HMMA.16816.F32 R120, R144, R136.reuse, R120 ;  /* 0x000000889078723c */ /* 0x082fe80000001878 */
[--C-:B------:R-:W-:Y:S01]  /*b630*/  FFMA.FTZ R158, R22, c[0x0][0x2d0], -R176.reuse ;  /* 0x0000b400169e7a23 */ /* 0x100fe200000108b0 */
[----:B------:R-:W1:Y:S01]  /*b640*/  MUFU.EX2 R184, R184 ;  /* 0x000000b800b87308 */ /* 0x000e620000000800 */
[C---:B------:R-:W-:Y:S02]  /*b650*/  FMUL.FTZ R22, R0.reuse, R134 ;  /* 0x0000008600167220 */ /* 0x040fe40000410000 */
[C---:B------:R-:W-:Y:S04]  /*b660*/  HMMA.16816.F32 R124, R140.reuse, R136, R124 ;  /* 0x000000888c7c723c */ /* 0x040fe8000000187c */
[--C-:B------:R-:W-:Y:S02]  /*b670*/  FFMA.FTZ R159, R23, c[0x0][0x2d0], -R176.reuse ;  /* 0x0000b400179f7a23 */ /* 0x100fe400000108b0 */
[----:B------:R-:W-:Y:S01]  /*b680*/  FMUL.FTZ R23, R0, R135 ;  /* 0x0000008700177220 */ /* 0x000fe20000410000 */
[----:B------:R-:W-:Y:S01]  /*b690*/  MUFU.EX2 R158, R158 ;  /* 0x0000009e009e7308 */ /* 0x000fe20000000800 */
[----:B------:R-:W3:Y:S01]  /*b6a0*/  LDSM.16.MT88.4 R132, [R214+0x1900] ;  /* 0x00190000d684783b */ /* 0x000ee20000004200 */
[----:B------:R-:W-:Y:S03]  /*b6b0*/  FFMA.FTZ R176, R51, c[0x0][0x2d0], -R176 ;  /* 0x0000b40033b07a23 */ /* 0x000fe600000108b0 */
[--C-:B------:R-:W-:Y:S01]  /*b6c0*/  FFMA.FTZ R186, R27, c[0x0][0x2d0], -R174.reuse ;  /* 0x0000b4001bba7a23 */ /* 0x100fe200000108ae */
[-C--:B------:R-:W-:Y:S03]  /*b6d0*/  HMMA.16816.F32 R20, R140, R138.reuse, R20 ;  /* 0x0000008a8c14723c */ /* 0x080fe60000001814 */
[----:B------:R-:W-:Y:S01]  /*b6e0*/  LDSM.16.MT88.4 R48, [R212+0x1500] ;  /* 0x00150000d430783b */ /* 0x000fe20000004200 */
[--C-:B------:R-:W-:Y:S01]  /*b6f0*/  FFMA.FTZ R185, R28, c[0x0][0x2d0], -R175.reuse ;  /* 0x0000b4001cb97a23 */ /* 0x100fe200000108af */
[----:B----4-:R-:W-:Y:S01]  /*b700*/  F2FP.PACK_AB R24, R157, R156 ;  /* 0x0000009c9d18723e */ /* 0x010fe200000000ff */
[--C-:B------:R-:W-:Y:S01]  /*b710*/  FFMA.FTZ R188, R29, c[0x0][0x2d0], -R175.reuse ;  /* 0x0000b4001dbc7a23 */ /* 0x100fe200000108af */
[----:B------:R-:W-:Y:S01]  /*b720*/  F2FP.PACK_AB R27, R182, R179 ;  /* 0x000000b3b61b723e */ /* 0x000fe200000000ff */
[C---:B------:R-:W-:Y:S01]  /*b730*/  HMMA.16816.F32 R128, R144.reuse, R138, R128 ;  /* 0x0000008a9080723c */ /* 0x040fe20000001880 */
[----:B------:R-:W4:Y:S02]  /*b740*/  MUFU.EX2 R159, R159 ;  /* 0x0000009f009f7308 */ /* 0x000f240000000800 */
[----:B------:R-:W-:Y:S01]  /*b750*/  LDSM.16.MT88.4 R136, [R212+0x500] ;  /* 0x00050000d488783b */ /* 0x000fe20000004200 */
[----:B------:R-:W-:Y:S01]  /*b760*/  FFMA.FTZ R175, R45, c[0x0][0x2d0], -R175 ;  /* 0x0000b4002daf7a23 */ /* 0x000fe200000108af */
[----:B-1----:R-:W-:Y:S01]  /*b770*/  F2FP.PACK_AB R28, R184, R181 ;  /* 0x000000b5b81c723e */ /* 0x002fe200000000ff */
[--C-:B------:R-:W-:Y:S02]  /*b780*/  FFMA.FTZ R187, R30, c[0x0][0x2d0], -R174.reuse ;  /* 0x0000b4001ebb7a23 */ /* 0x100fe400000108ae */
[-C--:B--2---:R-:W-:Y:S03]  /*b790*/  HMMA.16816.F32 R52, R144, R152.reuse, R52 ;  /* 0x000000989034723c */ /* 0x084fe60000001834 */
[----:B------:R-:W-:Y:S01]  /*b7a0*/  MUFU.EX2 R183, R183 ;  /* 0x000000b700b77308 */ /* 0x000fe20000000800 */
[--C-:B------:R-:W-:Y:S02]  /*b7b0*/  FFMA.FTZ R190, R31, c[0x0][0x2d0], -R174.reuse ;  /* 0x0000b4001fbe7a23 */ /* 0x100fe400000108ae */
[----:B------:R-:W-:Y:S02]  /*b7c0*/  FFMA.FTZ R174, R47, c[0x0][0x2d0], -R174 ;  /* 0x0000b4002fae7a23 */ /* 0x000fe400000108ae */
[C---:B------:R-:W-:Y:S01]  /*b7d0*/  HMMA.16816.F32 R56, R140.reuse, R152, R56 ;  /* 0x000000988c38723c */ /* 0x040fe20000001838 */
[----:B------:R-:W-:Y:S03]  /*b7e0*/  LDSM.16.MT88.4 R44, [R214+0x1500] ;  /* 0x00150000d62c783b */ /* 0x000fe60000004200 */
[C---:B------:R-:W-:Y:S01]  /*b7f0*/  FMUL.FTZ R92, R2.reuse, R92 ;  /* 0x0000005c025c7220 */ /* 0x040fe20000410000 */
[----:B------:R-:W1:Y:S01]  /*b800*/  MUFU.EX2 R186, R186 ;  /* 0x000000ba00ba7308 */ /* 0x000e620000000800 */
[----:B------:R-:W-:Y:S02]  /*b810*/  FMUL.FTZ R93, R2, R93 ;  /* 0x0000005d025d7220 */ /* 0x000fe40000410000 */
[-C--:B------:R-:W-:Y:S04]  /*b820*/  HMMA.16816.F32 R60, R140, R154.reuse, R60 ;  /* 0x0000009a8c3c723c */ /* 0x080fe8000000183c */
[C---:B------:R-:W-:Y:S01]  /*b830*/  FMUL.FTZ R94, R0.reuse, R94 ;  /* 0x0000005e005e7220 */ /* 0x040fe20000410000 */
[----:B----4-:R-:W-:Y:S01]  /*b840*/  F2FP.PACK_AB R25, R159, R158 ;  /* 0x0000009e9f19723e */ /* 0x010fe200000000ff */
[----:B------:R-:W-:Y:S01]  /*b850*/  FMUL.FTZ R95, R0, R95 ;  /* 0x0000005f005f7220 */ /* 0x000fe20000410000 */
[----:B------:R-:W-:Y:S01]  /*b860*/  MUFU.EX2 R185, R185 ;  /* 0x000000b900b97308 */ /* 0x000fe20000000800 */
[C---:B------:R-:W-:Y:S01]  /*b870*/  HMMA.16816.F32 R64, R144.reuse, R154, R64 ;  /* 0x0000009a9040723c */ /* 0x040fe20000001840 */
[----:B------:R-:W-:Y:S03]  /*b880*/  LDSM.16.MT88.4 R152, [R214+0x2100] ;  /* 0x00210000d698783b */ /* 0x000fe60000004200 */
[C---:B------:R-:W-:Y:S02]  /*b890*/  FMUL.FTZ R96, R150.reuse, R96 ;  /* 0x0000006096607220 */ /* 0x040fe40000410000 */
[----:B------:R-:W-:Y:S02]  /*b8a0*/  FMUL.FTZ R97, R150, R97 ;  /* 0x0000006196617220 */ /* 0x000fe40000410000 */
[-C--:B---3--:R-:W-:Y:S01]  /*b8b0*/  HMMA.16816.F32 R68, R144, R132.reuse, R68 ;  /* 0x000000849044723c */ /* 0x088fe20000001844 */
[----:B------:R-:W2:Y:S03]  /*b8c0*/  MUFU.EX2 R188, R188 ;  /* 0x000000bc00bc7308 */ /* 0x000ea60000000800 */
[----:B------:R-:W-:Y:S01]  /*b8d0*/  FMUL.FTZ R98, R148, R98 ;  /* 0x0000006294627220 */ /* 0x000fe20000410000 */
[----:B-1----:R-:W-:Y:S01]  /*b8e0*/  F2FP.PACK_AB R29, R186, R183 ;  /* 0x000000b7ba1d723e */ /* 0x002fe200000000ff */
[----:B------:R-:W-:Y:S02]  /*b8f0*/  FMUL.FTZ R99, R148, R99 ;  /* 0x0000006394637220 */ /* 0x000fe40000410000 */
[C---:B------:R-:W-:Y:S03]  /*b900*/  HMMA.16816.F32 R72, R140.reuse, R132, R72 ;  /* 0x000000848c48723c */ /* 0x040fe60000001848 */
[----:B------:R-:W-:Y:S01]  /*b910*/  MUFU.EX2 R187, R187 ;  /* 0x000000bb00bb7308 */ /* 0x000fe20000000800 */
[----:B------:R-:W-:Y:S02]  /*b920*/  FFMA.FTZ R160, R150, R237, R160 ;  /* 0x000000ed96a07223 */ /* 0x000fe400000100a0 */
[----:B------:R-:W-:Y:S02]  /*b930*/  FFMA.FTZ R162, R148, R235, R162 ;  /* 0x000000eb94a27223 */ /* 0x000fe400000100a2 */
[-C--:B------:R-:W-:Y:S04]  /*b940*/  HMMA.16816.F32 R76, R140, R134.reuse, R76 ;  /* 0x000000868c4c723c */ /* 0x080fe8000000184c */
[----:B------:R-:W-:Y:S01]  /*b950*/  FFMA.FTZ R6, R2, R233, R6 ;  /* 0x000000e902067223 */ /* 0x000fe20000010006 */
[----:B------:R-:W1:Y:S01]  /*b960*/  MUFU.EX2 R190, R190 ;  /* 0x000000be00be7308 */ /* 0x000e620000000800 */
[----:B------:R-:W-:Y:S02]  /*b970*/  FFMA.FTZ R170, R0, R231, R170 ;  /* 0x000000e700aa7223 */ /* 0x000fe400000100aa */
[C---:B------:R-:W-:Y:S01]  /*b980*/  HMMA.16816.F32 R80, R144.reuse, R134, R80 ;  /* 0x000000869050723c */ /* 0x040fe20000001850 */
[----:B------:R-:W3:Y:S03]  /*b990*/  LDSM.16.MT88.4 R132, [R214+0x500] ;  /* 0x00050000d684783b */ /* 0x000ee60000004200 */
[----:B--2---:R-:W-:Y:S01]  /*b9a0*/  F2FP.PACK_AB R30, R188, R185 ;  /* 0x000000b9bc1e723e */ /* 0x004fe200000000ff */
[----:B------:R-:W-:Y:S02]  /*b9b0*/  FADD.FTZ R160, R161, R160 ;  /* 0x000000a0a1a07221 */ /* 0x000fe40000010000 */
[----:B------:R-:W-:Y:S01]  /*b9c0*/  MUFU.EX2 R193, R193 ;  /* 0x000000c100c17308 */ /* 0x000fe20000000800 */
[-C--:B------:R-:W-:Y:S04]  /*b9d0*/  HMMA.16816.F32 R84, R144, R32.reuse, R84 ;  /* 0x000000209054723c */ /* 0x080fe80000001854 */
[----:B------:R-:W-:Y:S02]  /*b9e0*/  FADD.FTZ R162, R7, R162 ;  /* 0x000000a207a27221 */ /* 0x000fe40000010000 */
[----:B------:R-:W-:Y:S02]  /*b9f0*/  FADD.FTZ R167, R167, R6 ;  /* 0x00000006a7a77221 */ /* 0x000fe40000010000 */
[C---:B------:R-:W-:Y:S01]  /*ba00*/  HMMA.16816.F32 R88, R140.reuse, R32, R88 ;  /* 0x000000208c58723c */ /* 0x040fe20000001858 */
[----:B------:R-:W-:Y:S03]  /*ba10*/  MUFU.EX2 R178, R178 ;  /* 0x000000b200b27308 */ /* 0x000fe60000000800 */
[----:B------:R-:W-:Y:S01]  /*ba20*/  FADD.FTZ R171, R171, R170 ;  /* 0x000000aaabab7221 */ /* 0x000fe20000010000 */
[----:B-1----:R-:W-:Y:S01]  /*ba30*/  F2FP.PACK_AB R31, R190, R187 ;  /* 0x000000bbbe1f723e */ /* 0x002fe200000000ff */
[----:B------:R-:W-:Y:S02]  /*ba40*/  FADD.FTZ R163, R163, R160 ;  /* 0x000000a0a3a37221 */ /* 0x000fe40000010000 */
[-C--:B------:R-:W-:Y:S03]  /*ba50*/  HMMA.16816.F32 R92, R140, R34.reuse, R92 ;  /* 0x000000228c5c723c */ /* 0x080fe6000000185c */
[----:B------:R-:W-:Y:S01]  /*ba60*/  MUFU.EX2 R195, R195 ;  /* 0x000000c300c37308 */ /* 0x000fe20000000800 */
[----:B------:R-:W-:Y:S02]  /*ba70*/  FADD.FTZ R165, R165, R162 ;  /* 0x000000a2a5a57221 */ /* 0x000fe40000010000 */
[----:B------:R-:W-:Y:S02]  /*ba80*/  FADD.FTZ R168, R168, R167 ;  /* 0x000000a7a8a87221 */ /* 0x000fe40000010000 */
[----:B------:R-:W-:Y:S01]  /*ba90*/  HMMA.16816.F32 R96, R144, R34, R96 ;  /* 0x000000229060723c */ /* 0x000fe20000001860 */
[----:B------:R-:W1:Y:S03]  /*baa0*/  LDSM.16.MT88.4 R32, [R214+0x1100] ;  /* 0x00110000d620783b */ /* 0x000e660000004200 */
[----:B------:R-:W-:Y:S01]  /*bab0*/  FADD.FTZ R172, R172, R171 ;  /* 0x000000abacac7221 */ /* 0x000fe20000010000 */
[----:B------:R-:W-:Y:S01]  /*bac0*/  MUFU.EX2 R176, R176 ;  /* 0x000000b000b07308 */ /* 0x000fe20000000800 */
[----:B------:R-:W-:Y:S02]  /*bad0*/  FADD.FTZ R163, R164, R163 ;  /* 0x000000a3a4a37221 */ /* 0x000fe40000010000 */
[----:B------:R-:W-:Y:S01]  /*bae0*/  FADD.FTZ R165, R166, R165 ;  /* 0x000000a5a6a57221 */ /* 0x000fe20000010000 */
[-C--:B---3--:R-:W-:Y:S05]  /*baf0*/  HMMA.16816.F32 R8, R24, R132.reuse, R8 ;  /* 0x000000841808723c */ /* 0x088fea0000001808 */
[----:B------:R-:W-:Y:S01]  /*bb00*/  FADD.FTZ R168, R169, R168 ;  /* 0x000000a8a9a87221 */ /* 0x000fe20000010000 */
[----:B------:R-:W-:Y:S01]  /*bb10*/  MUFU.EX2 R196, R196 ;  /* 0x000000c400c47308 */ /* 0x000fe20000000800 */
[----:B------:R-:W-:Y:S01]  /*bb20*/  FADD.FTZ R172, R173, R172 ;  /* 0x000000acadac7221 */ /* 0x000fe20000010000 */
[C---:B------:R-:W-:Y:S04]  /*bb30*/  HMMA.16816.F32 R12, R28.reuse, R132, R12 ;  /* 0x000000841c0c723c */ /* 0x040fe8000000180c */
[----:B------:R-:W-:Y:S02]  /*bb40*/  FADD.FTZ R156, R156, R163 ;  /* 0x000000a39c9c7221 */ /* 0x000fe40000010000 */
[----:B------:R-:W-:Y:S02]  /*bb50*/  FADD.FTZ R158, R158, R165 ;  /* 0x000000a59e9e7221 */ /* 0x000fe40000010000 */
[-C--:B------:R-:W-:Y:S01]  /*bb60*/  HMMA.16816.F32 R16, R28, R134.reuse, R16 ;  /* 0x000000861c10723c */ /* 0x080fe20000001810 */
[----:B------:R-:W2:Y:S03]  /*bb70*/  MUFU.EX2 R197, R197 ;  /* 0x000000c500c57308 */ /* 0x000ea60000000800 */
[----:B------:R-:W-:Y:S02]  /*bb80*/  FADD.FTZ R181, R181, R168 ;  /* 0x000000a8b5b57221 */ /* 0x000fe40000010000 */
[----:B------:R-:W-:Y:S02]  /*bb90*/  FADD.FTZ R183, R183, R172 ;  /* 0x000000acb7b77221 */ /* 0x000fe40000010000 */
[C---:B------:R-:W-:Y:S01]  /*bba0*/  HMMA.16816.F32 R100, R24.reuse, R134, R100 ;  /* 0x000000861864723c */ /* 0x040fe20000001864 */
[----:B------:R-:W3:Y:S02]  /*bbb0*/  LDSM.16.MT88.4 R132, [R212+0x1100] ;  /* 0x00110000d484783b */ /* 0x000ee40000004200 */
[----:B------:R-:W-:Y:S01]  /*bbc0*/  MUFU.EX2 R198, R198 ;  /* 0x000000c600c67308 */ /* 0x000fe20000000800 */
[----:B------:R-:W-:Y:S02]  /*bbd0*/  FADD.FTZ R156, R157, R156 ;  /* 0x0000009c9d9c7221 */ /* 0x000fe40000010000 */
[----:B------:R-:W-:Y:S02]  /*bbe0*/  FADD.FTZ R158, R159, R158 ;  /* 0x0000009e9f9e7221 */ /* 0x000fe40000010000 */
[-C--:B------:R-:W-:Y:S04]  /*bbf0*/  HMMA.16816.F32 R104, R24, R136.reuse, R104 ;  /* 0x000000881868723c */ /* 0x080fe80000001868 */
[----:B------:R-:W-:Y:S01]  /*bc00*/  FADD.FTZ R184, R184, R181 ;  /* 0x000000b5b8b87221 */ /* 0x000fe20000010000 */
[----:B------:R-:W4:Y:S01]  /*bc10*/  MUFU.EX2 R199, R199 ;  /* 0x000000c700c77308 */ /* 0x000f220000000800 */
[----:B------:R-:W-:Y:S02]  /*bc20*/  FADD.FTZ R186, R186, R183 ;  /* 0x000000b7baba7221 */ /* 0x000fe40000010000 */
[C---:B------:R-:W-:Y:S04]  /*bc30*/  HMMA.16816.F32 R108, R28.reuse, R136, R108 ;  /* 0x000000881c6c723c */ /* 0x040fe8000000186c */
[----:B------:R-:W-:Y:S02]  /*bc40*/  FADD.FTZ R177, R177, R156 ;  /* 0x0000009cb1b17221 */ /* 0x000fe40000010000 */
[----:B------:R-:W-:Y:S01]  /*bc50*/  FADD.FTZ R179, R179, R158 ;  /* 0x0000009eb3b37221 */ /* 0x000fe20000010000 */
[----:B------:R-:W-:Y:S01]  /*bc60*/  MUFU.EX2 R200, R200 ;  /* 0x000000c800c87308 */ /* 0x000fe20000000800 */
[-C--:B------:R-:W-:Y:S04]  /*bc70*/  HMMA.16816.F32 R112, R28, R138.reuse, R112 ;  /* 0x0000008a1c70723c */ /* 0x080fe80000001870 */
[----:B------:R-:W-:Y:S02]  /*bc80*/  FADD.FTZ R185, R185, R184 ;  /* 0x000000b8b9b97221 */ /* 0x000fe40000010000 */
[----:B------:R-:W-:Y:S02]  /*bc90*/  FADD.FTZ R187, R187, R186 ;  /* 0x000000babbbb7221 */ /* 0x000fe40000010000 */
[C---:B------:R-:W-:Y:S01]  /*bca0*/  HMMA.16816.F32 R116, R24.reuse, R138, R116 ;  /* 0x0000008a1874723c */ /* 0x040fe20000001874 */
[----:B------:R-:W5:Y:S03]  /*bcb0*/  MUFU.EX2 R175, R175 ;  /* 0x000000af00af7308 */ /* 0x000f660000000800 */
[----:B------:R-:W-:Y:S02]  /*bcc0*/  FADD.FTZ R180, R180, R177 ;  /* 0x000000b1b4b47221 */ /* 0x000fe40000010000 */
[----:B------:R-:W-:Y:S02]  /*bcd0*/  FADD.FTZ R182, R182, R179 ;  /* 0x000000b3b6b67221 */ /* 0x000fe40000010000 */
[-C--:B-1----:R-:W-:Y:S03]  /*bce0*/  HMMA.16816.F32 R120, R24, R32.reuse, R120 ;  /* 0x000000201878723c */ /* 0x082fe60000001878 */
[----:B------:R-:W-:Y:S01]  /*bcf0*/  MUFU.EX2 R201, R201 ;  /* 0x000000c900c97308 */ /* 0x000fe20000000800 */
[----:B------:R-:W-:Y:S02]  /*bd00*/  FADD.FTZ R185, R188, R185 ;  /* 0x000000b9bcb97221 */ /* 0x000fe40000010000 */
[----:B------:R-:W-:Y:S02]  /*bd10*/  FADD.FTZ R187, R190, R187 ;  /* 0x000000bbbebb7221 */ /* 0x000fe40000010000 */
[C---:B------:R-:W-:Y:S05]  /*bd20*/  HMMA.16816.F32 R124, R28.reuse, R32, R124 ;  /* 0x000000201c7c723c */ /* 0x040fea000000187c */
[----:B------:R-:W1:Y:S03]  /*bd30*/  MUFU.EX2 R174, R174 ;  /* 0x000000ae00ae7308 */ /* 0x000e660000000800 */
        /* <DEDUP_REMOVED lines=8> */
[C---:B------:R-:W-:Y:S08]  /*bdc0*/  HMMA.16816.F32 R72, R28.reuse, R36, R72 ;  /* 0x000000241c48723c */ /* 0x040ff00000001848 */
[-C--:B------:R-:W-:Y:S08]  /*bdd0*/  HMMA.16816.F32 R76, R28, R38.reuse, R76 ;  /* 0x000000261c4c723c */ /* 0x080ff0000000184c */
[C---:B------:R-:W-:Y:S01]  /*bde0*/  HMMA.16816.F32 R80, R24.reuse, R38, R80 ;  /* 0x000000261850723c */ /* 0x040fe20000001850 */
[----:B------:R-:W3:Y:S07]  /*bdf0*/  LDSM.16.MT88.4 R36, [R212+0x900] ;  /* 0x00090000d424783b */ /* 0x000eee0000004200 */
[-C--:B-1----:R-:W-:Y:S08]  /*be00*/  HMMA.16816.F32 R84, R24, R32.reuse, R84 ;  /* 0x000000201854723c */ /* 0x082ff00000001854 */
[C---:B------:R-:W-:Y:S08]  /*be10*/  HMMA.16816.F32 R88, R28.reuse, R32, R88 ;  /* 0x000000201c58723c */ /* 0x040ff00000001858 */
[-C--:B------:R-:W-:Y:S07]  /*be20*/  HMMA.16816.F32 R92, R28, R34.reuse, R92 ;  /* 0x000000221c5c723c */ /* 0x080fee000000185c */
[----:B--2---:R-:W-:Y:S01]  /*be30*/  F2FP.PACK_AB R28, R197, R196 ;  /* 0x000000c4c51c723e */ /* 0x004fe200000000ff */
[----:B------:R-:W-:Y:S01]  /*be40*/  HMMA.16816.F32 R96, R24, R34, R96 ;  /* 0x000000221860723c */ /* 0x000fe20000001860 */
[----:B------:R-:W1:Y:S03]  /*be50*/  LDSM.16.MT88.4 R32, [R212+0x2100] ;  /* 0x00210000d420783b */ /* 0x000e660000004200 */
[----:B----4-:R-:W-:Y:S01]  /*be60*/  F2FP.PACK_AB R29, R199, R198 ;  /* 0x000000c6c71d723e */ /* 0x010fe200000000ff */
[----:B------:R-:W-:Y:S01]  /*be70*/  FADD.FTZ R196, R196, R185 ;  /* 0x000000b9c4c47221 */ /* 0x000fe20000010000 */
[----:B-----5:R-:W-:Y:S01]  /*be80*/  F2FP.PACK_AB R30, R175, R200 ;  /* 0x000000c8af1e723e */ /* 0x020fe200000000ff */
[----:B------:R-:W-:Y:S01]  /*be90*/  FADD.FTZ R198, R198, R187 ;  /* 0x000000bbc6c67221 */ /* 0x000fe20000010000 */
[----:B------:R-:W-:Y:S01]  /*bea0*/  F2FP.PACK_AB R24, R192, R189 ;  /* 0x000000bdc018723e */ /* 0x000fe200000000ff */
[----:B------:R-:W-:Y:S03]  /*beb0*/  FADD.FTZ R189, R189, R180 ;  /* 0x000000b4bdbd7221 */ /* 0x000fe60000010000 */
[----:B------:R-:W-:Y:S01]  /*bec0*/  F2FP.PACK_AB R25, R194, R191 ;  /* 0x000000bfc219723e */ /* 0x000fe200000000ff */
[----:B------:R-:W-:Y:S01]  /*bed0*/  FADD.FTZ R191, R191, R182 ;  /* 0x000000b6bfbf7221 */ /* 0x000fe20000010000 */
[----:B------:R-:W-:Y:S01]  /*bee0*/  F2FP.PACK_AB R26, R178, R193 ;  /* 0x000000c1b21a723e */ /* 0x000fe200000000ff */
[----:B------:R-:W-:Y:S01]  /*bef0*/  FADD.FTZ R192, R192, R189 ;  /* 0x000000bdc0c07221 */ /* 0x000fe20000010000 */
[----:B------:R-:W-:Y:S01]  /*bf00*/  F2FP.PACK_AB R27, R176, R195 ;  /* 0x000000c3b01b723e */ /* 0x000fe200000000ff */
[----:B------:R-:W-:Y:S01]  /*bf10*/  FADD.FTZ R194, R194, R191 ;  /* 0x000000bfc2c27221 */ /* 0x000fe20000010000 */
[----:B------:R-:W-:Y:S01]  /*bf20*/  F2FP.PACK_AB R31, R174, R201 ;  /* 0x000000c9ae1f723e */ /* 0x000fe200000000ff */
[----:B------:R-:W-:Y:S02]  /*bf30*/  FADD.FTZ R197, R197, R196 ;  /* 0x000000c4c5c57221 */ /* 0x000fe40000010000 */
[----:B------:R-:W-:Y:S02]  /*bf40*/  FADD.FTZ R198, R199, R198 ;  /* 0x000000c6c7c67221 */ /* 0x000fe40000010000 */
[-C--:B------:R-:W-:Y:S03]  /*bf50*/  HMMA.16816.F32 R144, R24, R40.reuse, R8 ;  /* 0x000000281890723c */ /* 0x080fe60000001808 */
[----:B------:R-:W-:Y:S02]  /*bf60*/  FADD.FTZ R193, R193, R192 ;  /* 0x000000c0c1c17221 */ /* 0x000fe40000010000 */
[----:B------:R-:W-:Y:S02]  /*bf70*/  FADD.FTZ R195, R195, R194 ;  /* 0x000000c2c3c37221 */ /* 0x000fe40000010000 */
[----:B------:R-:W-:Y:S01]  /*bf80*/  FADD.FTZ R200, R200, R197 ;  /* 0x000000c5c8c87221 */ /* 0x000fe20000010000 */
[C---:B------:R-:W-:Y:S04]  /*bf90*/  HMMA.16816.F32 R140, R28.reuse, R40, R12 ;  /* 0x000000281c8c723c */ /* 0x040fe8000000180c */
[----:B------:R-:W-:Y:S02]  /*bfa0*/  FADD.FTZ R201, R201, R198 ;  /* 0x000000c6c9c97221 */ /* 0x000fe40000010000 */
[----:B------:R-:W-:Y:S02]  /*bfb0*/  FADD.FTZ R237, R178, R193 ;  /* 0x000000c1b2ed7221 */ /* 0x000fe40000010000 */
[-C--:B------:R-:W-:Y:S04]  /*bfc0*/  HMMA.16816.F32 R136, R28, R42.reuse, R16 ;  /* 0x0000002a1c88723c */ /* 0x080fe80000001810 */
[----:B------:R-:W-:Y:S02]  /*bfd0*/  FADD.FTZ R235, R176, R195 ;  /* 0x000000c3b0eb7221 */ /* 0x000fe40000010000 */
[----:B------:R-:W-:Y:S02]  /*bfe0*/  FADD.FTZ R233, R175, R200 ;  /* 0x000000c8afe97221 */ /* 0x000fe40000010000 */
[C---:B------:R-:W-:Y:S04]  /*bff0*/  HMMA.16816.F32 R100, R24.reuse, R42, R100 ;  /* 0x0000002a1864723c */ /* 0x040fe80000001864 */
[----:B------:R-:W-:Y:S04]  /*c000*/  FADD.FTZ R231, R174, R201 ;  /* 0x000000c9aee77221 */ /* 0x000fe80000010000 */
[-C--:B---3--:R-:W-:Y:S08]  /*c010*/  HMMA.16816.F32 R104, R24, R36.reuse, R104 ;  /* 0x000000241868723c */ /* 0x088ff00000001868 */
        /* <DEDUP_REMOVED lines=13> */
[----:B------:R-:W-:Y:S01]  /*c0f0*/  MOV R152, R5 ;  /* 0x0000000500987202 */ /* 0x000fe20000000f00 */
[-C--:B------:R-:W-:Y:S08]  /*c100*/  HMMA.16816.F32 R76, R28, R154.reuse, R76 ;  /* 0x0000009a1c4c723c */ /* 0x080ff0000000184c */
[C---:B------:R-:W-:Y:S08]  /*c110*/  HMMA.16816.F32 R80, R24.reuse, R154, R80 ;  /* 0x0000009a1850723c */ /* 0x040ff00000001850 */
[-C--:B-1----:R-:W-:Y:S08]  /*c120*/  HMMA.16816.F32 R84, R24, R32.reuse, R84 ;  /* 0x000000201854723c */ /* 0x082ff00000001854 */
[C---:B------:R-:W-:Y:S08]  /*c130*/  HMMA.16816.F32 R88, R28.reuse, R32, R88 ;  /* 0x000000201c58723c */ /* 0x040ff00000001858 */
[-C--:B------:R-:W-:Y:S08]  /*c140*/  HMMA.16816.F32 R92, R28, R34.reuse, R92 ;  /* 0x000000221c5c723c */ /* 0x080ff0000000185c */
[----:B------:R-:W-:Y:S01]  /*c150*/  HMMA.16816.F32 R96, R24, R34, R96 ;  /* 0x000000221860723c */ /* 0x000fe20000001860 */
[----:B------:R-:W-:-:S07]  /*c160*/  @P0 BRA `(.L_x_1856) ;  /* 0xffffd70000000947 */ /* 0x000fce000383ffff */
.L_x_1853:
        /* <DEDUP_REMOVED lines=18> */
[----:B------:R-:W-:Y:S01]  /*c290*/  MOV R200, c[0x0][0x20c] ;  /* 0x0000830000c87a02 */ /* 0x000fe20000000f00 */
[----:B------:R-:W-:Y:S01]  /*c2a0*/  IMAD.MOV.U32 R201, RZ, RZ, c[0x0][0x208] ;  /* 0x00008200ffc97624 */ /* 0x000fe200078e00ff */
[----:B------:R-:W-:-:S02]  /*c2b0*/  UIADD3 UR5, UR13, UR5, URZ ;  /* 0x000000050d057290 */ /* 0x000fc4000fffe03f */
.L_x_1875:
[----:B------:R-:W-:Y:S04]  /*c2c0*/  DEPBAR.LE SB0, 0x0 ;  /* 0x000080000000791a */ /* 0x000fe80000000000 */
[----:B------:R-:W-:Y:S01]  /*c2d0*/  BAR.SYNC.DEFER_BLOCKING 0x0 ;  /* 0x0000000000007b1d */ /* 0x000fe20000010000 */
[----:B------:R-:W-:Y:S01]  /*c2e0*/  SHF.R.S32.HI R4, RZ, 0x1f, R230 ;  /* 0x0000001fff047819 */ /* 0x000fe200000114e6 */
[C---:B------:R-:W-:Y:S02]  /*c2f0*/  IMAD R3, R230.reuse, UR5, RZ ;  /* 0x00000005e6037c24 */ /* 0x040fe4000f8e02ff */
[----:B------:R-:W-:Y:S04]  /*c300*/  IMAD.WIDE.U32 R28, R230, UR12, RZ ;  /* 0x0000000ce61c7c25 */ /* 0x000fe8000f8e00ff */
[----:B------:R-:W-:Y:S01]  /*c310*/  IMAD R3, R4, UR12, R3 ;  /* 0x0000000c04037c24 */ /* 0x000fe2000f8e0203 */
[-C--:B------:R-:W-:Y:S03]  /*c320*/  IADD3 R13, P0, R220, R28.reuse, RZ ;  /* 0x0000001cdc0d7210 */ /* 0x080fe60007f1e0ff */
[----:B------:R-:W-:Y:S01]  /*c330*/  IMAD.IADD R3, R29, 0x1, R3 ;  /* 0x000000011d037824 */ /* 0x000fe200078e0203 */
[----:B------:R-:W-:Y:S03]  /*c340*/  LEA R36, P2, R13, c[0x0][0x1f8], 0x1 ;  /* 0x00007e000d247a11 */ /* 0x000fe600078408ff */
[--C-:B------:R-:W-:Y:S01]  /*c350*/  IMAD.X R12, R3, 0x1, R227.reuse, P0 ;  /* 0x00000001030c7824 */ /* 0x100fe200000e06e3 */
[-C--:B------:R-:W-:Y:S04]  /*c360*/  IADD3 R21, P0, R239, R28.reuse, RZ ;  /* 0x0000001cef157210 */ /* 0x080fe80007f1e0ff */
[----:B------:R-:W-:Y:S01]  /*c370*/  LEA.HI.X R37, R13, c[0x0][0x1fc], R12, 0x1, P2 ;  /* 0x00007f000d257a11 */ /* 0x000fe200010f0c0c */
[----:B------:R-:W-:Y:S01]  /*c380*/  IMAD.X R20, R3, 0x1, R238, P0 ;  /* 0x0000000103147824 */ /* 0x000fe200000e06ee */
[----:B------:R-:W-:Y:S07]  /*c390*/  LDSM.16.M88.4 R48, [R217+0x4900] ;  /* 0x00490000d930783b */ /* 0x000fee0000000200 */
[----:B------:R-:W1:Y:S07]  /*c3a0*/  LDSM.16.M88.4 R16, [R216+0x2500] ;  /* 0x00250000d810783b */ /* 0x000e6e0000000200 */
[----:B------:R-:W2:Y:S07]  /*c3b0*/  LDSM.16.M88.4 R44, [R217+0x5900] ;  /* 0x00590000d92c783b */ /* 0x000eae0000000200 */
[----:B------:R-:W3:Y:S07]  /*c3c0*/  LDSM.16.M88.4 R32, [R216+0x2900] ;  /* 0x00290000d820783b */ /* 0x000eee0000000200 */
[----:B------:R-:W4:Y:S07]  /*c3d0*/  LDSM.16.M88.4 R152, [R216+0x2d00] ;  /* 0x002d0000d898783b */ /* 0x000f2e0000000200 */
[----:B------:R-:W-:Y:S07]  /*c3e0*/  LDSM.16.M88.4 R156, [R213+0x4900] ;  /* 0x00490000d59c783b */ /* 0x000fee0000000200 */
[----:B------:R-:W5:Y:S01]  /*c3f0*/  LDSM.16.M88.4 R160, [R215] ;  /* 0x00000000d7a0783b */ /* 0x000f620000000200 */
[-C--:B-1----:R-:W-:Y:S06]  /*c400*/  HMMA.16816.F32 R4, R48, R16.reuse, RZ ;  /* 0x000000103004723c */ /* 0x082fec00000018ff */
[----:B------:R-:W1:Y:S02]  /*c410*/  LDSM.16.M88.4 R164, [R213+0x5900] ;  /* 0x00590000d5a4783b */ /* 0x000e640000000200 */
[C---:B--2---:R-:W-:Y:S05]  /*c420*/  HMMA.16816.F32 R8, R44.reuse, R16, RZ ;  /* 0x000000102c08723c */ /* 0x044fea00000018ff */
[----:B------:R-:W2:Y:S02]  /*c430*/  LDSM.16.M88.4 R168, [R211] ;  /* 0x00000000d3a8783b */ /* 0x000ea40000000200 */
[-C--:B------:R-:W-:Y:S01]  /*c440*/  IADD3 R17, P1, R241, R28.reuse, RZ ;  /* 0x0000001cf1117210 */ /* 0x080fe20007f3e0ff */
[-C--:B------:R-:W-:Y:S01]  /*c450*/  HMMA.16816.F32 R12, R44, R18.reuse, RZ ;  /* 0x000000122c0c723c */ /* 0x080fe200000018ff */
[----:B------:R-:W-:Y:S03]  /*c460*/  @!P3 LEA R28, P0, R201, R28, 0x5 ;  /* 0x0000001cc91cb211 */ /* 0x000fe600078028ff */
[----:B------:R-:W1:Y:S01]  /*c470*/  LDSM.16.M88.4 R172, [R210] ;  /* 0x00000000d2ac783b */ /* 0x000e620000000200 */
[----:B------:R-:W-:Y:S01]  /*c480*/  IMAD.X R16, R3, 0x1, R240, P1 ;  /* 0x0000000103107824 */ /* 0x000fe200008e06f0 */
[----:B------:R-:W-:Y:S02]  /*c490*/  LEA R40, P2, R17, c[0x0][0x1f8], 0x1 ;  /* 0x00007e0011287a11 */ /* 0x000fe400078408ff */
[----:B------:R-:W-:Y:S04]  /*c4a0*/  LEA R190, P1, R21, c[0x0][0x1f8], 0x1 ;  /* 0x00007e0015be7a11 */ /* 0x000fe800078208ff */
[----:B------:R-:W-:Y:S01]  /*c4b0*/  LEA.HI.X R41, R17, c[0x0][0x1fc], R16, 0x1, P2 ;  /* 0x00007f0011297a11 */ /* 0x000fe200010f0c10 */
[----:B------:R-:W-:Y:S01]  /*c4c0*/  @!PT LDS RZ, [RZ] ;  /* 0x00000000fffff984 */ /* 0x000fe20000000800 */
[----:B------:R-:W-:Y:S01]  /*c4d0*/  @!PT LDS RZ, [RZ] ;  /* 0x00000000fffff984 */ /* 0x000fe20000000800 */
[----:B------:R-:W-:Y:S01]  /*c4e0*/  @!PT LDS RZ, [RZ] ;  /* 0x00000000fffff984 */ /* 0x000fe20000000800 */
[----:B------:R4:W-:Y:S01]  /*c4f0*/  LDGSTS.E.BYPASS.LTC128B.128 [R218+0x100], [R36.64], !P6 ;  /* 0x0010000024da7fae */ /* 0x0009e2000f101d4a */
[C---:B------:R-:W-:Y:S02]  /*c500*/  HMMA.16816.F32 R16, R48.reuse, R18, RZ ;  /* 0x000000123010723c */ /* 0x040fe400000018ff */
[----:B------:R-:W-:Y:S02]  /*c510*/  LEA.HI.X R191, R21, c[0x0][0x1fc], R20, 0x1, P1 ;  /* 0x00007f0015bf7a11 */ /* 0x000fe400008f0c14 */
[C---:B------:R-:W-:Y:S02]  /*c520*/  @!P3 IADD3 R24, P2, R28.reuse, R220, RZ ;  /* 0x000000dc1c18b210 */ /* 0x040fe40007f5e0ff */
[C---:B------:R-:W-:Y:S01]  /*c530*/  @!P3 IADD3 R25, P1, R28.reuse, R241, RZ ;  /* 0x000000f11c19b210 */ /* 0x040fe20007f3e0ff */
[----:B------:R1:W-:Y:S01]  /*c540*/  LDGSTS.E.BYPASS.LTC128B.128 [R218+0xd00], [R40.64], !P5 ;  /* 0x00d0000028da7fae */ /* 0x0003e2000e901d4a */
[-C--:B---3--:R-:W-:Y:S01]  /*c550*/  HMMA.16816.F32 R20, R48, R32.reuse, RZ ;  /* 0x000000203014723c */ /* 0x088fe200000018ff */
[----:B------:R-:W-:Y:S03]  /*c560*/  @!P3 LEA.HI.X R3, R201, R3, R200, 0x5, P0 ;  /* 0x00000003c903b211 */ /* 0x000fe600000f2cc8 */
[----:B------:R-:W-:Y:S02]  /*c570*/  @!P3 IADD3 R28, P0, R28, R239, RZ ;  /* 0x000000ef1c1cb210 */ /* 0x000fe40007f1e0ff */
[C---:B------:R-:W-:Y:S01]  /*c580*/  @!P3 IMAD.X R27, R3.reuse, 0x1, R227, P2 ;  /* 0x00000001031bb824 */ /* 0x040fe200010e06e3 */
[C---:B------:R-:W-:Y:S01]  /*c590*/  @!P3 LEA R194, P2, R24.reuse, c[0x0][0x1f8], 0x1 ;  /* 0x00007e0018c2ba11 */ /* 0x040fe200078408ff */
[----:B------:R-:W-:Y:S01]  /*c5a0*/  @!P3 IMAD.X R26, R3, 0x1, R240, P1 ;  /* 0x00000001031ab824 */ /* 0x000fe200008e06f0 */
[----:B------:R-:W-:Y:S01]  /*c5b0*/  @!P3 LEA R192, P1, R25, c[0x0][0x1f8], 0x1 ;  /* 0x00007e0019c0ba11 */ /* 0x000fe200078208ff */
[----:B------:R3:W-:Y:S02]  /*c5c0*/  LDGSTS.E.BYPASS.LTC128B.128 [R218+0x1900], [R190.64], !P4 ;  /* 0x01900000beda7fae */ /* 0x0007e4000e101d4a */
[----:B------:R-:W-:Y:S01]  /*c5d0*/  @!P3 LEA.HI.X R195, R24, c[0x0][0x1fc], R27, 0x1, P2 ;  /* 0x00007f0018c3ba11 */ /* 0x000fe200010f0c1b */
[----:B------:R-:W-:Y:S01]  /*c5e0*/  @!P3 IMAD.X R3, R3, 0x1, R238, P0 ;  /* 0x000000010303b824 */ /* 0x000fe200000e06ee */
[----:B------:R-:W-:Y:S02]  /*c5f0*/  @!P3 LEA.HI.X R193, R25, c[0x0][0x1fc], R26, 0x1, P1 ;  /* 0x00007f0019c1ba11 */ /* 0x000fe400008f0c1a */
[C---:B------:R-:W-:Y:S01]  /*c600*/  HMMA.16816.F32 R24, R44.reuse, R32, RZ ;  /* 0x000000202c18723c */ /* 0x040fe200000018ff */
[----:B------:R1:W-:Y:S01]  /*c610*/  @!P3 LDGSTS.E.BYPASS.LTC128B.128 [R218+0x900], [R194.64], !P6 ;  /* 0x00900000c2dabfae */ /* 0x0003e2000f101d4a */
[C---:B------:R-:W-:Y:S04]  /*c620*/  @!P3 LEA R188, P0, R28.reuse, c[0x0][0x1f8], 0x1 ;  /* 0x00007e001cbcba11 */ /* 0x040fe800078008ff */
[----:B------:R-:W-:Y:S02]  /*c630*/  @!P3 LEA.HI.X R189, R28, c[0x0][0x1fc], R3, 0x1, P0 ;  /* 0x00007f001cbdba11 */ /* 0x000fe400000f0c03 */
[-C--:B------:R-:W-:Y:S01]  /*c640*/  HMMA.16816.F32 R28, R44, R34.reuse, RZ ;  /* 0x000000222c1c723c */ /* 0x080fe200000018ff */
[----:B------:R2:W-:Y:S01]  /*c650*/  @!P3 LDGSTS.E.BYPASS.LTC128B.128 [R218+0x1500], [R192.64], !P5 ;  /* 0x01500000c0dabfae */ /* 0x0005e2000e901d4a */
[----:B------:R-:W-:Y:S06]  /*c660*/  ISETP.GT.AND P0, PT, R230, R219, PT ;  /* 0x000000dbe600720c */ /* 0x000fec0003f04270 */
[C---:B------:R-:W-:Y:S01]  /*c670*/  HMMA.16816.F32 R32, R48.reuse, R34, RZ ;  /* 0x000000223020723c */ /* 0x040fe200000018ff */
[----:B------:R3:W-:Y:S07]  /*c680*/  @!P3 LDGSTS.E.BYPASS.LTC128B.128 [R218+0x2100], [R188.64], !P4 ;  /* 0x02100000bcdabfae */ /* 0x0007ee000e101d4a */
[-C--:B----4-:R-:W-:Y:S01]  /*c690*/  HMMA.16816.F32 R36, R48, R152.reuse, RZ ;  /* 0x000000983024723c */ /* 0x090fe200000018ff */
[----:B------:R-:W-:Y:S07]  /*c6a0*/  LDSM.16.M88.4 R176, [R217+0x6900] ;  /* 0x00690000d9b0783b */ /* 0x000fee0000000200 */
[C---:B-1----:R-:W-:Y:S01]  /*c6b0*/  HMMA.16816.F32 R40, R44.reuse, R152, RZ ;  /* 0x000000982c28723c */ /* 0x042fe200000018ff */
[----:B------:R-:W0:Y:S07]  /*c6c0*/  LDGDEPBAR ;  /* 0x00000000000079af */ /* 0x000e2e0000000000 */
[-C--:B------:R-:W-:Y:S01]  /*c6d0*/  HMMA.16816.F32 R44, R44, R154.reuse, RZ ;  /* 0x0000009a2c2c723c */ /* 0x080fe200000018ff */
[----:B------:R-:W1:Y:S07]  /*c6e0*/  LDSM.16.M88.4 R180, [R216+0x3100] ;  /* 0x00310000d8b4783b */ /* 0x000e6e0000000200 */
[----:B------:R-:W-:Y:S01]  /*c6f0*/  HMMA.16816.F32 R48, R48, R154, RZ ;  /* 0x0000009a3030723c */ /* 0x000fe200000018ff */
[----:B------:R-:W4:Y:S07]  /*c700*/  LDSM.16.M88.4 R184, [R217+0x7900] ;  /* 0x00790000d9b8783b */ /* 0x000f2e0000000200 */
[-C--:B-----5:R-:W-:Y:S01]  /*c710*/  HMMA.16816.F32 R4, R156, R160.reuse, R4 ;  /* 0x000000a09c04723c */ /* 0x0a0fe20000001804 */
[----:B------:R-:W5:Y:S07]  /*c720*/  LDSM.16.M88.4 R152, [R216+0x3500] ;  /* 0x00350000d898783b */ /* 0x000f6e0000000200 */
[C---:B------:R-:W-:Y:S01]  /*c730*/  HMMA.16816.F32 R8, R164.reuse, R160, R8 ;  /* 0x000000a0a408723c */ /* 0x040fe20000001808 */
[----:B---3--:R-:W3:Y:S07]  /*c740*/  LDSM.16.M88.4 R188, [R216+0x3900] ;  /* 0x00390000d8bc783b */ /* 0x008eee0000000200 */
[-C--:B------:R-:W-:Y:S01]  /*c750*/  HMMA.16816.F32 R12, R164, R162.reuse, R12 ;  /* 0x000000a2a40c723c */ /* 0x080fe2000000180c */
[----:B--2---:R-:W-:Y:S07]  /*c760*/  LDSM.16.M88.4 R192, [R209] ;  /* 0x00000000d1c0783b */ /* 0x004fee0000000200 */
[C---:B------:R-:W-:Y:S01]  /*c770*/  HMMA.16816.F32 R16, R156.reuse, R162, R16 ;  /* 0x000000a29c10723c */ /* 0x040fe20000001810 */
[----:B------:R-:W2:Y:S07]  /*c780*/  LDSM.16.M88.4 R160, [R213+0x6900] ;  /* 0x00690000d5a0783b */ /* 0x000eae0000000200 */
[-C--:B------:R-:W-:Y:S01]  /*c790*/  HMMA.16816.F32 R20, R156, R168.reuse, R20 ;  /* 0x000000a89c14723c */ /* 0x080fe20000001814 */
[----:B------:R-:W1:Y:S07]  /*c7a0*/  LDSM.16.M88.4 R196, [R213+0x7900] ;  /* 0x00790000d5c4783b */ /* 0x000e6e0000000200 */
        /* <DEDUP_REMOVED lines=10> */
[-C--:B-1----:R-:W-:Y:S01]  /*c850*/  HMMA.16816.F32 R4, R176, R180.reuse, R4 ;  /* 0x000000b4b004723c */ /* 0x082fe20000001804 */
[----:B------:R-:W-:Y:S07]  /*c860*/  LDSM.16.M88.4 R172, [R217+0x9900] ;  /* 0x00990000d9ac783b */ /* 0x000fee0000000200 */
[C---:B----4-:R-:W-:Y:S08]  /*c870*/  HMMA.16816.F32 R8, R184.reuse, R180, R8 ;  /* 0x000000b4b808723c */ /* 0x050ff00000001808 */
[-C--:B------:R-:W-:Y:S08]  /*c880*/  HMMA.16816.F32 R12, R184, R182.reuse, R12 ;  /* 0x000000b6b80c723c */ /* 0x080ff0000000180c */
[C---:B------:R-:W-:Y:S01]  /*c890*/  HMMA.16816.F32 R16, R176.reuse, R182, R16 ;  /* 0x000000b6b010723c */ /* 0x040fe20000001810 */
[----:B------:R-:W-:Y:S07]  /*c8a0*/  LDSM.16.M88.4 R180, [R216+0x4500] ;  /* 0x00450000d8b4783b */ /* 0x000fee0000000200 */
[-C--:B-----5:R-:W-:Y:S08]  /*c8b0*/  HMMA.16816.F32 R20, R176, R152.reuse, R20 ;  /* 0x00000098b014723c */ /* 0x0a0ff00000001814 */
[C---:B------:R-:W-:Y:S08]  /*c8c0*/  HMMA.16816.F32 R24, R184.reuse, R152, R24 ;  /* 0x00000098b818723c */ /* 0x040ff00000001818 */
[-C--:B------:R-:W-:Y:S08]  /*c8d0*/  HMMA.16816.F32 R28, R184, R154.reuse, R28 ;  /* 0x0000009ab81c723c */ /* 0x080ff0000000181c */
[C---:B------:R-:W-:Y:S01]  /*c8e0*/  HMMA.16816.F32 R32, R176.reuse, R154, R32 ;  /* 0x0000009ab020723c */ /* 0x040fe20000001820 */
[----:B------:R-:W1:Y:S07]  /*c8f0*/  LDSM.16.M88.4 R152, [R217+0x8900] ;  /* 0x00890000d998783b */ /* 0x000e6e0000000200 */
[-C--:B---3--:R-:W-:Y:S08]  /*c900*/  HMMA.16816.F32 R36, R176, R188.reuse, R36 ;  /* 0x000000bcb024723c */ /* 0x088ff00000001824 */
[C---:B------:R-:W-:Y:S08]  /*c910*/  HMMA.16816.F32 R40, R184.reuse, R188, R40 ;  /* 0x000000bcb828723c */ /* 0x040ff00000001828 */
[-C--:B------:R-:W-:Y:S01]  /*c920*/  HMMA.16816.F32 R44, R184, R190.reuse, R44 ;  /* 0x000000beb82c723c */ /* 0x080fe2000000182c */
[----:B------:R-:W-:Y:S07]  /*c930*/  LDSM.16.M88.4 R184, [R206] ;  /* 0x00000000ceb8783b */ /* 0x000fee0000000200 */
[----:B------:R-:W-:Y:S01]  /*c940*/  HMMA.16816.F32 R48, R176, R190, R48 ;  /* 0x000000beb030723c */ /* 0x000fe20000001830 */
[----:B------:R-:W3:Y:S07]  /*c950*/  LDSM.16.M88.4 R176, [R216+0x4100] ;  /* 0x00410000d8b0783b */ /* 0x000eee0000000200 */
[-C--:B--2---:R-:W-:Y:S01]  /*c960*/  HMMA.16816.F32 R4, R160, R192.reuse, R4 ;  /* 0x000000c0a004723c */ /* 0x084fe20000001804 */
[----:B------:R-:W-:Y:S07]  /*c970*/  LDSM.16.M88.4 R188, [R213+0x9900] ;  /* 0x00990000d5bc783b */ /* 0x000fee0000000200 */
[C---:B------:R-:W-:Y:S08]  /*c980*/  HMMA.16816.F32 R8, R196.reuse, R192, R8 ;  /* 0x000000c0c408723c */ /* 0x040ff00000001808 */
[-C--:B------:R-:W-:Y:S08]  /*c990*/  HMMA.16816.F32 R12, R196, R194.reuse, R12 ;  /* 0x000000c2c40c723c */ /* 0x080ff0000000180c */
[C---:B------:R-:W-:Y:S01]  /*c9a0*/  HMMA.16816.F32 R16, R160.reuse, R194, R16 ;  /* 0x000000c2a010723c */ /* 0x040fe20000001810 */
[----:B------:R-:W-:Y:S07]  /*c9b0*/  LDSM.16.M88.4 R192, [R205] ;  /* 0x00000000cdc0783b */ /* 0x000fee0000000200 */
[-C--:B------:R-:W-:Y:S08]  /*c9c0*/  HMMA.16816.F32 R20, R160, R156.reuse, R20 ;  /* 0x0000009ca014723c */ /* 0x080ff00000001814 */
        /* <DEDUP_REMOVED lines=8> */
[----:B------:R-:W4:Y:S01]  /*ca50*/  LDSM.16.M88.4 R160, [R204] ;  /* 0x00000000cca0783b */ /* 0x000f220000000200 */
[----:B------:R-:W-:Y:S06]  /*ca60*/  DEPBAR.LE SB0, 0x0 ;  /* 0x000080000000791a */ /* 0x000fec0000000000 */
[-C--:B-1----:R-:W-:Y:S01]  /*ca70*/  HMMA.16816.F32 R4, R152, R168.reuse, R4 ;  /* 0x000000a89804723c */ /* 0x082fe20000001804 */
[----:B------:R-:W-:Y:S07]  /*ca80*/  BAR.SYNC.DEFER_BLOCKING 0x0 ;  /* 0x0000000000007b1d */ /* 0x000fee0000010000 */
[C---:B------:R-:W-:Y:S08]  /*ca90*/  HMMA.16816.F32 R8, R172.reuse, R168, R8 ;  /* 0x000000a8ac08723c */ /* 0x040ff00000001808 */
[-C--:B------:R-:W-:Y:S08]  /*caa0*/  HMMA.16816.F32 R12, R172, R170.reuse, R12 ;  /* 0x000000aaac0c723c */ /* 0x080ff0000000180c */
[C---:B------:R-:W-:Y:S08]  /*cab0*/  HMMA.16816.F32 R16, R152.reuse, R170, R16 ;  /* 0x000000aa9810723c */ /* 0x040ff00000001810 */
[-C--:B---3--:R-:W-:Y:S08]  /*cac0*/  HMMA.16816.F32 R20, R152, R176.reuse, R20 ;  /* 0x000000b09814723c */ /* 0x088ff00000001814 */
        /* <DEDUP_REMOVED lines=15> */
[-C--:B----4-:R-:W-:Y:S08]  /*cbc0*/  HMMA.16816.F32 R36, R156, R160.reuse, R36 ;  /* 0x000000a09c24723c */ /* 0x090ff00000001824 */
[C---:B------:R-:W-:Y:S08]  /*cbd0*/  HMMA.16816.F32 R40, R188.reuse, R160, R40 ;  /* 0x000000a0bc28723c */ /* 0x040ff00000001828 */
[-C--:B------:R-:W-:Y:S08]  /*cbe0*/  HMMA.16816.F32 R44, R188, R162.reuse, R44 ;  /* 0x000000a2bc2c723c */ /* 0x080ff0000000182c */
[----:B------:R-:W-:Y:S01]  /*cbf0*/  HMMA.16816.F32 R48, R156, R162, R48 ;  /* 0x000000a29c30723c */ /* 0x000fe20000001830 */
[----:B------:R-:W-:-:S07]  /*cc00*/  @!P0 BRA `(.L_x_1858) ;  /* 0x000002e000008947 */ /* 0x000fce0003800000 */
[----:B------:R-:W-:Y:S02]  /*cc10*/  IADD3 R152, R230, -0x1, RZ ;  /* 0xffffffffe6987810 */ /* 0x000fe40007ffe0ff */
[----:B------:R-:W-:Y:S02]  /*cc20*/  ISETP.GE.AND P1, PT, R236, 0x1, PT ;  /* 0x00000001ec00780c */ /* 0x000fe40003f26270 */
[----:B------:R-:W-:Y:S01]  /*cc30*/  SHF.R.S32.HI R3, RZ, 0x1f, R152 ;  /* 0x0000001fff037819 */ /* 0x000fe20000011498 */
[C---:B------:R-:W-:Y:S04]  /*cc40*/  IMAD.WIDE.U32 R160, R152.reuse, c[0x0][0x1e0], RZ ;  /* 0x0000780098a07a25 */ /* 0x040fe800078e00ff */
        /* <DEDUP_REMOVED lines=28> */
[----:B------:R-:W-:Y:S01]  /*ce10*/  @P0 IMAD.X R151, R3, 0x1, R229, P2 ;  /* 0x0000000103970824 */ /* 0x000fe200010e06e5 */
[C---:B------:R-:W-:Y:S04]  /*ce20*/  @P0 LEA R160, P2, R152.reuse, c[0x0][0x1c8], 0x1 ;  /* 0x0000720098a00a11 */ /* 0x040fe800078408ff */
[----:B------:R-:W-:Y:S02]  /*ce30*/  @P0 LEA.HI.X R161, R152, c[0x0][0x1cc], R151, 0x1, P2 ;  /* 0x0000730098a10a11 */ /* 0x000fe400010f0c97 */
[----:B------:R-:W-:Y:S03]  /*ce40*/  @P0 IADD3 R152, P2, R149, R234, RZ ;  /* 0x000000ea95980210 */ /* 0x000fe60007f5e0ff */
        /* <DEDUP_REMOVED lines=10> */
.L_x_1858:
[----:B------:R-:W-:Y:S01]  /*cef0*/  PLOP3.LUT P1, PT, PT, PT, UP2, 0x80, 0x0 ;  /* 0x000000000000781c */ /* 0x000fe20003f2f028 */
        /* <DEDUP_REMOVED lines=31> */
.L_x_1861:
[----:B------:R-:W-:Y:S04]  /*d0f0*/  MOV R3, c[0x0][0x32c] ;  /* 0x0000cb0000037a02 */ /* 0x000fe80000000f00 */
[----:B------:R-:W-:Y:S11]  /*d100*/  ISETP.NE.AND P0, PT, R3, 0x1, PT ;  /* 0x000000010300780c */ /* 0x000ff60003f05270 */
[----:B------:R-:W-:Y:S02]  /*d110*/  @!UPT UIADD3 URZ, URZ, URZ, URZ ;  /* 0x0000003f3f3ff290 */ /* 0x000fe4000fffe03f */
[----:B------:R-:W-:Y:S05]  /*d120*/  @P0 IMAD.HI.U32 R3, R152, c[0x0][0x330], RZ ;  /* 0x0000cc0098030a27 */ /* 0x000fea00078e00ff */
[----:B------:R-:W-:Y:S02]  /*d130*/  @P0 SHF.R.U32.HI R152, RZ, c[0x0][0x334], R3 ;  /* 0x0000cd00ff980a19 */ /* 0x000fe40000011603 */
.L_x_1862:
[----:B------:R-:W-:Y:S05]  /*d140*/  BSYNC B0 ;  /* 0x0000000000007941 */ /* 0x000fea0003800000 */
.L_x_1860:
[----:B------:R-:W-:Y:S05]  /*d150*/  IMAD R154, R152, c[0x0][0x32c], R157 ;  /* 0x0000cb00989a7a24 */ /* 0x000fea00078e029d */
[----:B------:R-:W-:Y:S02]  /*d160*/  IADD3 R152, R154, c[0x0][0x32c], RZ ;  /* 0x0000cb009a987a10 */ /* 0x000fe40007ffe0ff */
[----:B------:R-:W-:Y:S02]  /*d170*/  IMNMX R163, R163, R154, !PT ;  /* 0x0000009aa3a37217 */ /* 0x000fe40007800200 */
[----:B------:R-:W-:Y:S02]  /*d180*/  IMNMX R165, R165, R152, PT ;  /* 0x00000098a5a57217 */ /* 0x000fe40003800200 */
.L_x_1859:
        /* <DEDUP_REMOVED lines=19> */
.L_x_1865:
[----:B------:R-:W-:Y:S04]  /*d2c0*/  MOV R3, c[0x0][0x32c] ;  /* 0x0000cb0000037a02 */ /* 0x000fe80000000f00 */
[----:B------:R-:W-:Y:S11]  /*d2d0*/  ISETP.NE.AND P0, PT, R3, 0x1, PT ;  /* 0x000000010300780c */ /* 0x000ff60003f05270 */
[----:B------:R-:W-:Y:S02]  /*d2e0*/  @!UPT UIADD3 URZ, URZ, URZ, URZ ;  /* 0x0000003f3f3ff290 */ /* 0x000fe4000fffe03f */
[----:B------:R-:W-:Y:S05]  /*d2f0*/  @P0 IMAD.HI.U32 R3, R152, c[0x0][0x330], RZ ;  /* 0x0000cc0098030a27 */ /* 0x000fea00078e00ff */
[----:B------:R-:W-:Y:S02]  /*d300*/  @P0 SHF.R.U32.HI R152, RZ, c[0x0][0x334], R3 ;  /* 0x0000cd00ff980a19 */ /* 0x000fe40000011603 */
.L_x_1866:
[----:B------:R-:W-:Y:S05]  /*d310*/  BSYNC B0 ;  /* 0x0000000000007941 */ /* 0x000fea0003800000 */
.L_x_1864:
[----:B------:R-:W-:Y:S05]  /*d320*/  IMAD R152, R152, c[0x0][0x32c], R157 ;  /* 0x0000cb0098987a24 */ /* 0x000fea00078e029d */
[----:B------:R-:W-:Y:S02]  /*d330*/  IADD3 R3, R152, c[0x0][0x32c], RZ ;  /* 0x0000cb0098037a10 */ /* 0x000fe40007ffe0ff */
[----:B------:R-:W-:Y:S02]  /*d340*/  IMNMX R161, R161, R152, !PT ;  /* 0x00000098a1a17217 */ /* 0x000fe40007800200 */
[----:B------:R-:W-:Y:S02]  /*d350*/  IMNMX R162, R162, R3, PT ;  /* 0x00000003a2a27217 */ /* 0x000fe40003800200 */
.L_x_1863:
[C---:B------:R-:W-:Y:S02]  /*d360*/  ISETP.GE.AND P0, PT, R166.reuse, 0x2, PT ;  /* 0x00000002a600780c */ /* 0x040fe40003f06270 */
[C---:B------:R-:W-:Y:S02]  /*d370*/  ISETP.GE.AND P1, PT, R166.reuse, 0x9, PT ;  /* 0x00000009a600780c */ /* 0x040fe40003f26270 */
[----:B------:R-:W-:Y:S02]  /*d380*/  P2R R155, PR, RZ, 0x1 ;  /* 0x00000001ff9b7803 */ /* 0x000fe40000000000 */
[----:B------:R-:W-:Y:S02]  /*d390*/  ISETP.GT.AND P0, PT, R163, 0x1, !P0 ;  /* 0x00000001a300780c */ /* 0x000fe40004704270 */
[----:B------:R-:W-:Y:S02]  /*d3a0*/  P2R R154, PR, RZ, 0x2 ;  /* 0x00000002ff9a7803 */ /* 0x000fe40000000000 */
[----:B------:R-:W-:Y:S02]  /*d3b0*/  ISETP.LT.OR P0, PT, R165, 0x2, P0 ;  /* 0x00000002a500780c */ /* 0x000fe40000701670 */
[C---:B------:R-:W-:Y:S02]  /*d3c0*/  ISETP.GE.AND P2, PT, R166.reuse, 0x1, PT ;  /* 0x00000001a600780c */ /* 0x040fe40003f46270 */
        /* <DEDUP_REMOVED lines=18> */
[C---:B------:R-:W-:Y:S02]  /*d4f0*/  ISETP.GE.AND P1, PT, R166.reuse, 0x19, PT ;  /* 0x00000019a600780c */ /* 0x040fe40003f26270 */
        /* <DEDUP_REMOVED lines=10> */
[C---:B------:R-:W-:Y:S02]  /*d5a0*/  ISETP.GE.AND P1, PT, R166.reuse, 0x21, PT ;  /* 0x00000021a600780c */ /* 0x040fe40003f26270 */
[----:B------:R-:W-:Y:S02]  /*d5b0*/  FSEL R194, R33, -INF , !P0 ;  /* 0xff80000021c27808 */ /* 0x000fe40004000000 */
[----:B------:R-:W-:Y:S02]  /*d5c0*/  ISETP.GT.AND P0, PT, R163, 0x20, !P1 ;  /* 0x00000020a300780c */ /* 0x000fe40004f04270 */
[----:B------:R-:W-:Y:S02]  /*d5d0*/  P2R R5, PR, RZ, 0x2 ;  /* 0x00000002ff057803 */ /* 0x000fe40000000000 */
[----:B------:R-:W-:Y:S02]  /*d5e0*/  ISETP.LT.OR P0, PT, R165, 0x21, P0 ;  /* 0x00000021a500780c */ /* 0x000fe40000701670 */
[----:B------:R-:W-:Y:S02]  /*d5f0*/  ISETP.GE.AND P1, PT, R166, 0x22, PT ;  /* 0x00000022a600780c */ /* 0x000fe40003f26270 */
[----:B------:R-:W-:Y:S01]  /*d600*/  FSEL R180, R36, -INF , !P0 ;  /* 0xff80000024b47808 */ /* 0x000fe20004000000 */
[--C-:B-1----:R-:W-:Y:S01]  /*d610*/  IMAD.IADD R36, R158, 0x1, R20.reuse ;  /* 0x000000019e247824 */ /* 0x102fe200078e0214 */
[----:B------:R-:W-:Y:S02]  /*d620*/  ISETP.GT.AND P0, PT, R163, 0x21, !P1 ;  /* 0x00000021a300780c */ /* 0x000fe40004f04270 */
[----:B------:R-:W-:Y:S02]  /*d630*/  P2R R3, PR, RZ, 0x2 ;  /* 0x00000002ff037803 */ /* 0x000fe40000000000 */
[----:B------:R-:W-:Y:S02]  /*d640*/  ISETP.LT.OR P0, PT, R165, 0x22, P0 ;  /* 0x00000022a500780c */ /* 0x000fe40000701670 */
[----:B------:R-:W-:Y:S02]  /*d650*/  ISETP.GE.AND P1, PT, R166, 0x29, PT ;  /* 0x00000029a600780c */ /* 0x000fe40003f26270 */
[----:B------:R-:W-:Y:S01]  /*d660*/  FSEL R177, R37, -INF , !P0 ;  /* 0xff80000025b17808 */ /* 0x000fe20004000000 */
[----:B------:R-:W-:Y:S01]  /*d670*/  IMAD.IADD R37, R159, 0x1, R20 ;  /* 0x000000019f257824 */ /* 0x000fe200078e0214 */
[----:B------:R-:W-:Y:S02]  /*d680*/  ISETP.GT.AND P0, PT, R163, 0x28, !P1 ;  /* 0x00000028a300780c */ /* 0x000fe40004f04270 */
[----:B------:R-:W-:Y:S02]  /*d690*/  P2R R33, PR, RZ, 0x4 ;  /* 0x00000004ff217803 */ /* 0x000fe40000000000 */
[----:B------:R-:W-:Y:S04]  /*d6a0*/  ISETP.LT.OR P0, PT, R165, 0x29, P0 ;  /* 0x00000029a500780c */ /* 0x000fe80000701670 */
[----:B------:R-:W-:Y:S02]  /*d6b0*/  FSEL R173, R48, -INF , !P0 ;  /* 0xff80000030ad7808 */ /* 0x000fe40004000000 */
[----:B------:R-:W-:Y:S04]  /*d6c0*/  ISETP.GT.AND P0, PT, R163, RZ, !P2 ;  /* 0x000000ffa300720c */ /* 0x000fe80005704270 */
[----:B------:R-:W-:Y:S04]  /*d6d0*/  ISETP.LT.OR P0, PT, R165, 0x1, P0 ;  /* 0x00000001a500780c */ /* 0x000fe80000701670 */
[----:B------:R-:W-:Y:S02]  /*d6e0*/  FSEL R4, R4, -INF , !P0 ;  /* 0xff80000004047808 */ /* 0x000fe40004000000 */
[----:B------:R-:W-:Y:S04]  /*d6f0*/  ISETP.GE.AND P0, PT, R166, 0x2a, PT ;  /* 0x0000002aa600780c */ /* 0x000fe80003f06270 */
        /* <DEDUP_REMOVED lines=20> */
.L_x_1869:
[----:B------:R-:W-:Y:S04]  /*d840*/  MOV R20, c[0x0][0x32c] ;  /* 0x0000cb0000147a02 */ /* 0x000fe80000000f00 */
[----:B------:R-:W-:Y:S11]  /*d850*/  ISETP.NE.AND P2, PT, R20, 0x1, PT ;  /* 0x000000011400780c */ /* 0x000ff60003f45270 */
[----:B------:R-:W-:Y:S02]  /*d860*/  @!UPT UIADD3 URZ, URZ, URZ, URZ ;  /* 0x0000003f3f3ff290 */ /* 0x000fe4000fffe03f */
[----:B------:R-:W-:Y:S05]  /*d870*/  @P2 IMAD.HI.U32 R20, R32, c[0x0][0x330], RZ ;  /* 0x0000cc0020142a27 */ /* 0x000fea00078e00ff */
[----:B------:R-:W-:Y:S02]  /*d880*/  @P2 SHF.R.U32.HI R32, RZ, c[0x0][0x334], R20 ;  /* 0x0000cd00ff202a19 */ /* 0x000fe40000011614 */
.L_x_1870:
[----:B------:R-:W-:Y:S05]  /*d890*/  BSYNC B0 ;  /* 0x0000000000007941 */ /* 0x000fea0003800000 */
.L_x_1868:
[----:B------:R-:W-:Y:S05]  /*d8a0*/  IMAD R49, R32, c[0x0][0x32c], R157 ;  /* 0x0000cb0020317a24 */ /* 0x000fea00078e029d */
[----:B------:R-:W-:Y:S02]  /*d8b0*/  IADD3 R20, R49, c[0x0][0x32c], RZ ;  /* 0x0000cb0031147a10 */ /* 0x000fe40007ffe0ff */
[----:B------:R-:W-:Y:S02]  /*d8c0*/  IMNMX R36, R36, R49, !PT ;  /* 0x0000003124247217 */ /* 0x000fe40007800200 */
[----:B------:R-:W-:Y:S02]  /*d8d0*/  IMNMX R37, R37, R20, PT ;  /* 0x0000001425257217 */ /* 0x000fe40003800200 */
.L_x_1867:
[----:B------:R-:W-:Y:S02]  /*d8e0*/  ISETP.NE.AND P2, PT, R154, RZ, PT ;  /* 0x000000ff9a00720c */ /* 0x000fe40003f45270 */
[----:B------:R-:W-:Y:S02]  /*d8f0*/  P2R R165, PR, RZ, 0x40 ;  /* 0x00000040ffa57803 */ /* 0x000fe40000000000 */
[----:B------:R-:W-:Y:S02]  /*d900*/  ISETP.GT.AND P2, PT, R161, 0x8, !P2 ;  /* 0x00000008a100780c */ /* 0x000fe40005744270 */
[----:B------:R-:W-:Y:S02]  /*d910*/  ISETP.NE.AND P6, PT, R21, RZ, PT ;  /* 0x000000ff1500720c */ /* 0x000fe40003fc5270 */
[----:B------:R-:W-:Y:S02]  /*d920*/  ISETP.LT.OR P2, PT, R162, 0x9, P2 ;  /* 0x00000009a200780c */ /* 0x000fe40001741670 */
[----:B------:R-:W-:Y:S02]  /*d930*/  P2R R163, PR, RZ, 0x20 ;  /* 0x00000020ffa37803 */ /* 0x000fe40000000000 */
[----:B------:R-:W-:Y:S02]  /*d940*/  FSEL R20, R18, -INF , !P2 ;  /* 0xff80000012147808 */ /* 0x000fe40005000000 */
[----:B------:R-:W-:Y:S02]  /*d950*/  ISETP.NE.AND P2, PT, R153, RZ, PT ;  /* 0x000000ff9900720c */ /* 0x000fe40003f45270 */
[----:B------:R-:W-:Y:S02]  /*d960*/  ISETP.NE.AND P5, PT, R17, RZ, PT ;  /* 0x000000ff1100720c */ /* 0x000fe40003fa5270 */
[----:B------:R-:W-:Y:S02]  /*d970*/  ISETP.GT.AND P2, PT, R161, 0x9, !P2 ;  /* 0x00000009a100780c */ /* 0x000fe40005744270 */
[----:B------:R-:W-:Y:S02]  /*d980*/  P2R R49, PR, RZ, 0x10 ;  /* 0x00000010ff317803 */ /* 0x000fe40000000000 */
[C---:B------:R-:W-:Y:S02]  /*d990*/  ISETP.LT.OR P2, PT, R162.reuse, 0xa, P2 ;  /* 0x0000000aa200780c */ /* 0x040fe40001741670 */
[----:B------:R-:W-:Y:S02]  /*d9a0*/  ISETP.NE.AND P4, PT, R5, RZ, PT ;  /* 0x000000ff0500720c */ /* 0x000fe40003f85270 */
[----:B------:R-:W-:Y:S02]  /*d9b0*/  FSEL R18, R19, -INF , !P2 ;  /* 0xff80000013127808 */ /* 0x000fe40005000000 */
[----:B------:R-:W-:Y:S02]  /*d9c0*/  ISETP.NE.AND P2, PT, R151, RZ, PT ;  /* 0x000000ff9700720c */ /* 0x000fe40003f45270 */
[----:B------:R-:W-:Y:S02]  /*d9d0*/  P2R R48, PR, RZ, 0x8 ;  /* 0x00000008ff307803 */ /* 0x000fe40000000000 */
[----:B------:R-:W-:Y:S02]  /*d9e0*/  ISETP.GT.AND P2, PT, R161, 0x10, !P2 ;  /* 0x00000010a100780c */ /* 0x000fe40005744270 */
[----:B------:R-:W-:Y:S02]  /*d9f0*/  ISETP.NE.AND P3, PT, R3, RZ, PT ;  /* 0x000000ff0300720c */ /* 0x000fe40003f65270 */
[----:B------:R-:W-:Y:S02]  /*da00*/  ISETP.LT.OR P2, PT, R162, 0x11, P2 ;  /* 0x00000011a200780c */ /* 0x000fe40001741670 */
[----:B------:R-:W-:Y:S02]  /*da10*/  P2R R19, PR, RZ, 0x40 ;  /* 0x00000040ff137803 */ /* 0x000fe40000000000 */
[----:B------:R-:W-:Y:S02]  /*da20*/  FSEL R172, R22, -INF , !P2 ;  /* 0xff80000016ac7808 */ /* 0x000fe40005000000 */
[----:B------:R-:W-:Y:S04]  /*da30*/  ISETP.NE.AND P2, PT, R149, RZ, PT ;  /* 0x000000ff9500720c */ /* 0x000fe80003f45270 */
[----:B------:R-:W-:Y:S04]  /*da40*/  ISETP.GT.AND P2, PT, R161, 0x11, !P2 ;  /* 0x00000011a100780c */ /* 0x000fe80005744270 */
[C---:B------:R-:W-:Y:S04]  /*da50*/  ISETP.LT.OR P2, PT, R162.reuse, 0x12, P2 ;  /* 0x00000012a200780c */ /* 0x040fe80001741670 */
[----:B------:R-:W-:Y:S02]  /*da60*/  FSEL R196, R23, -INF , !P2 ;  /* 0xff80000017c47808 */ /* 0x000fe40005000000 */
[----:B------:R-:W-:Y:S02]  /*da70*/  ISETP.GT.AND P2, PT, R161, 0x18, !P6 ;  /* 0x00000018a100780c */ /* 0x000fe40007744270 */
[----:B------:R-:W-:Y:S02]  /*da80*/  ISETP.NE.AND P6, PT, R33, RZ, PT ;  /* 0x000000ff2100720c */ /* 0x000fe40003fc5270 */
        /* <DEDUP_REMOVED lines=11> */
[----:B------:R-:W-:Y:S04]  /*db40*/  ISETP.NE.AND P2, PT, R155, RZ, PT ;  /* 0x000000ff9b00720c */ /* 0x000fe80003f45270 */
[----:B------:R-:W-:Y:S04]  /*db50*/  ISETP.GT.AND P2, PT, R161, 0x1, !P2 ;  /* 0x00000001a100780c */ /* 0x000fe80005744270 */
[C---:B------:R-:W-:Y:S04]  /*db60*/  ISETP.LT.OR P2, PT, R162.reuse, 0x2, P2 ;  /* 0x00000002a200780c */ /* 0x040fe80001741670 */
[----:B------:R-:W-:Y:S02]  /*db70*/  FSEL R32, R7, -INF , !P2 ;  /* 0xff80000007207808 */ /* 0x000fe40005000000 */
[C---:B------:R-:W-:Y:S04]  /*db80*/  ISETP.GT.AND P2, PT, R161.reuse, RZ, !P6 ;  /* 0x000000ffa100720c */ /* 0x040fe80007744270 */
        /* <DEDUP_REMOVED lines=8> */
[----:B------:R-:W-:Y:S02]  /*dc10*/  ISETP.GT.AND P2, PT, R36, RZ, !P6 ;  /* 0x000000ff2400720c */ /* 0x000fe40007744270 */
[----:B------:R-:W-:Y:S02]  /*dc20*/  ISETP.NE.AND P6, PT, R19, RZ, PT ;  /* 0x000000ff1300720c */ /* 0x000fe40003fc5270 */
        /* <DEDUP_REMOVED lines=64> */
.L_x_1873:
[----:B------:R-:W-:Y:S04]  /*e030*/  MOV R9, c[0x0][0x32c] ;  /* 0x0000cb0000097a02 */ /* 0x000fe80000000f00 */
[----:B------:R-:W-:Y:S11]  /*e040*/  ISETP.NE.AND P2, PT, R9, 0x1, PT ;  /* 0x000000010900780c */ /* 0x000ff60003f45270 */
[----:B------:R-:W-:Y:S02]  /*e050*/  @!UPT UIADD3 URZ, URZ, URZ, URZ ;  /* 0x0000003f3f3ff290 */ /* 0x000fe4000fffe03f */
[----:B------:R-:W-:Y:S05]  /*e060*/  @P2 IMAD.HI.U32 R9, R24, c[0x0][0x330], RZ ;  /* 0x0000cc0018092a27 */ /* 0x000fea00078e00ff */
[----:B------:R-:W-:Y:S02]  /*e070*/  @P2 SHF.R.U32.HI R24, RZ, c[0x0][0x334], R9 ;  /* 0x0000cd00ff182a19 */ /* 0x000fe40000011609 */
.L_x_1874:
[----:B------:R-:W-:Y:S05]  /*e080*/  BSYNC B0 ;  /* 0x0000000000007941 */ /* 0x000fea0003800000 */
.L_x_1872:
[----:B------:R-:W-:Y:S05]  /*e090*/  IMAD R157, R24, c[0x0][0x32c], R157 ;  /* 0x0000cb00189d7a24 */ /* 0x000fea00078e029d */
[----:B------:R-:W-:Y:S02]  /*e0a0*/  IADD3 R24, R157, c[0x0][0x32c], RZ ;  /* 0x0000cb009d187a10 */ /* 0x000fe40007ffe0ff */
[----:B------:R-:W-:Y:S02]  /*e0b0*/  IMNMX R158, R158, R157, !PT ;  /* 0x0000009d9e9e7217 */ /* 0x000fe40007800200 */
[----:B------:R-:W-:Y:S02]  /*e0c0*/  IMNMX R159, R159, R24, PT ;  /* 0x000000189f9f7217 */ /* 0x000fe40003800200 */
.L_x_1871:
[----:B------:R-:W-:Y:S01]  /*e0d0*/  ISETP.NE.AND P2, PT, R33, RZ, PT ;  /* 0x000000ff2100720c */ /* 0x000fe20003f45270 */
[----:B------:R-:W-:Y:S01]  /*e0e0*/  LDSM.16.MT88.4 R36, [R214+0xd00] ;  /* 0x000d0000d624783b */ /* 0x000fe20000004200 */
[C---:B------:R-:W-:Y:S02]  /*e0f0*/  ISETP.GT.AND P1, PT, R158.reuse, 0x28, !P1 ;  /* 0x000000289e00780c */ /* 0x040fe40004f24270 */
[----:B------:R-:W-:Y:S02]  /*e100*/  ISETP.GT.AND P2, PT, R158, RZ, !P2 ;  /* 0x000000ff9e00720c */ /* 0x000fe40005744270 */
[C---:B------:R-:W-:Y:S02]  /*e110*/  ISETP.LT.OR P1, PT, R159.reuse, 0x29, P1 ;  /* 0x000000299f00780c */ /* 0x040fe40000f21670 */
[----:B------:R-:W-:Y:S02]  /*e120*/  ISETP.LT.OR P2, PT, R159, 0x1, P2 ;  /* 0x000000019f00780c */ /* 0x000fe40001741670 */
[----:B------:R-:W-:Y:S02]  /*e130*/  FSEL R46, R46, -INF , !P1 ;  /* 0xff8000002e2e7808 */ /* 0x000fe40004800000 */
[----:B------:R-:W-:Y:S02]  /*e140*/  FSEL R13, R10, -INF , !P2 ;  /* 0xff8000000a0d7808 */ /* 0x000fe40005000000 */
[----:B------:R-:W-:Y:S02]  /*e150*/  ISETP.NE.AND P2, PT, R155, RZ, PT ;  /* 0x000000ff9b00720c */ /* 0x000fe40003f45270 */
[C---:B------:R-:W-:Y:S02]  /*e160*/  ISETP.GT.AND P0, PT, R158.reuse, 0x29, !P0 ;  /* 0x000000299e00780c */ /* 0x040fe40004704270 */
[----:B------:R-:W-:Y:S02]  /*e170*/  ISETP.GT.AND P2, PT, R158, 0x1, !P2 ;  /* 0x000000019e00780c */ /* 0x000fe40005744270 */
[C---:B------:R-:W-:Y:S02]  /*e180*/  ISETP.LT.OR P0, PT, R159.reuse, 0x2a, P0 ;  /* 0x0000002a9f00780c */ /* 0x040fe40000701670 */
[----:B------:R-:W-:Y:S02]  /*e190*/  ISETP.LT.OR P2, PT, R159, 0x2, P2 ;  /* 0x000000029f00780c */ /* 0x000fe40001741670 */
[----:B------:R-:W-:Y:S02]  /*e1a0*/  FSEL R23, R47, -INF , !P0 ;  /* 0xff8000002f177808 */ /* 0x000fe40004000000 */
        /* <DEDUP_REMOVED lines=49> */
[----:B------:R-:W-:Y:S01]  /*e4c0*/  ISETP.GT.AND P2, PT, R158, 0x21, !P2 ;  /* 0x000000219e00780c */ /* 0x000fe20005744270 */
[----:B------:R-:W-:Y:S01]  /*e4d0*/  SHFL.BFLY PT, R149, R24, 0x2, 0x1f ;  /* 0x0c401f0018957f89 */ /* 0x000fe200000e0000 */
[----:B------:R-:W-:Y:S02]  /*e4e0*/  FMNMX.FTZ R3, R194, R3, !PT ;  /* 0x00000003c2037209 */ /* 0x000fe40007810000 */
[----:B------:R-:W-:Y:S02]  /*e4f0*/  ISETP.LT.OR P2, PT, R159, 0x22, P2 ;  /* 0x000000229f00780c */ /* 0x000fe40001741670 */
[----:B------:R-:W-:Y:S02]  /*e500*/  FMNMX.FTZ R10, R180, R3, !PT ;  /* 0x00000003b40a7209 */ /* 0x000fe40007810000 */
[----:B------:R-:W-:Y:S02]  /*e510*/  FSEL R49, R43, -INF , !P2 ;  /* 0xff8000002b317808 */ /* 0x000fe40005000000 */
[----:B------:R-:W-:Y:S04]  /*e520*/  FMNMX.FTZ R10, R177, R10, !PT ;  /* 0x0000000ab10a7209 */ /* 0x000fe80007810000 */
[----:B------:R-:W-:Y:S04]  /*e530*/  FMNMX.FTZ R3, R173, R10, !PT ;  /* 0x0000000aad037209 */ /* 0x000fe80007810000 */
[----:B------:R-:W-:Y:S02]  /*e540*/  FMNMX.FTZ R5, R170, R3, !PT ;  /* 0x00000003aa057209 */ /* 0x000fe40007810000 */
[----:B------:R-:W-:Y:S03]  /*e550*/  FMNMX.FTZ R3, R7, R2, !PT ;  /* 0x0000000207037209 */ /* 0x000fe60007810000 */
        /* <DEDUP_REMOVED lines=9> */
[----:B------:R-:W-:Y:S01]  /*e5f0*/  FMNMX.FTZ R149, R24, R149, !PT ;  /* 0x0000009518957209 */ /* 0x000fe20007810000 */
[----:B------:R-:W1:Y:S01]  /*e600*/  SHFL.BFLY PT, R151, R10, 0x1, 0x1f ;  /* 0x0c201f000a977f89 */ /* 0x000e6200000e0000 */
[----:B------:R-:W-:Y:S04]  /*e610*/  FMNMX.FTZ R3, R171, R14, !PT ;  /* 0x0000000eab037209 */ /* 0x000fe80007810000 */
[----:B------:R-:W-:Y:S03]  /*e620*/  FMNMX.FTZ R3, R50, R3, !PT ;  /* 0x0000000332037209 */ /* 0x000fe60007810000 */
[----:B------:R-:W2:Y:S01]  /*e630*/  SHFL.BFLY PT, R14, R149, 0x1, 0x1f ;  /* 0x0c201f00950e7f89 */ /* 0x000ea200000e0000 */
[----:B------:R-:W-:Y:S02]  /*e640*/  FMNMX.FTZ R24, R48, R3, !PT ;  /* 0x0000000330187209 */ /* 0x000fe40007810000 */
[----:B-1----:R-:W-:Y:S02]  /*e650*/  FMNMX.FTZ R151, R10, R151, !PT ;  /* 0x000000970a977209 */ /* 0x002fe40007810000 */
[----:B------:R-:W-:Y:S02]  /*e660*/  FMNMX.FTZ R10, R45, R24, !PT ;  /* 0x000000182d0a7209 */ /* 0x000fe40007810000 */
[C---:B------:R-:W-:Y:S01]  /*e670*/  FSETP.NEU.FTZ.AND P2, PT, R151.reuse, -INF , PT ;  /* 0xff8000009700780b */ /* 0x040fe20003f5d000 */
[----:B------:R-:W-:Y:S02]  /*e680*/  FMUL.FTZ R185, R151, c[0x0][0x2d0] ;  /* 0x0000b40097b97a20 */ /* 0x000fe40000410000 */
[----:B------:R-:W1:Y:S01]  /*e690*/  SHFL.BFLY PT, R3, R10, 0x2, 0x1f ;  /* 0x0c401f000a037f89 */ /* 0x000e6200000e0000 */
[----:B--2---:R-:W-:Y:S02]  /*e6a0*/  FMNMX.FTZ R149, R149, R14, !PT ;  /* 0x0000000e95957209 */ /* 0x004fe40007810000 */
[----:B------:R-:W-:Y:S02]  /*e6b0*/  FSEL R185, R185, RZ, P2 ;  /* 0x000000ffb9b97208 */ /* 0x000fe40001000000 */
[C---:B------:R-:W-:Y:S01]  /*e6c0*/  FSETP.NEU.FTZ.AND P1, PT, R149.reuse, -INF , PT ;  /* 0xff8000009500780b */ /* 0x040fe20003f3d000 */
[----:B------:R-:W-:Y:S02]  /*e6d0*/  FMUL.FTZ R181, R149, c[0x0][0x2d0] ;  /* 0x0000b40095b57a20 */ /* 0x000fe40000410000 */
        /* <DEDUP_REMOVED lines=8> */
[--C-:B------:R-:W-:Y:S01]  /*e760*/  FFMA.FTZ R155, R6, c[0x0][0x2d0], -R181.reuse ;  /* 0x0000b400069b7a23 */ /* 0x100fe200000108b5 */
[----:B------:R-:W-:Y:S01]  /*e770*/  FMNMX.FTZ R4, R9, R4, !PT ;  /* 0x0000000409047209 */ /* 0x000fe20007810000 */
[--C-:B------:R-:W-:Y:S02]  /*e780*/  FFMA.FTZ R160, R18, c[0x0][0x2d0], -R181.reuse ;  /* 0x0000b40012a07a23 */ /* 0x100fe400000108b5 */
[----:B------:R-:W-:Y:S01]  /*e790*/  LDSM.16.MT88.4 R16, [R214+0x100] ;  /* 0x00010000d610783b */ /* 0x000fe20000004200 */
[----:B------:R-:W-:Y:S01]  /*e7a0*/  FMNMX.FTZ R4, R15, R4, !PT ;  /* 0x000000040f047209 */ /* 0x000fe20007810000 */
[--C-:B------:R-:W-:Y:S01]  /*e7b0*/  FFMA.FTZ R156, R32, c[0x0][0x2d0], -R181.reuse ;  /* 0x0000b400209c7a23 */ /* 0x100fe200000108b5 */
[----:B-1----:R-:W-:Y:S01]  /*e7c0*/  FMNMX.FTZ R10, R10, R3, !PT ;  /* 0x000000030a0a7209 */ /* 0x002fe20007810000 */
[----:B------:R-:W-:Y:S01]  /*e7d0*/  FFMA.FTZ R161, R20, c[0x0][0x2d0], -R181 ;  /* 0x0000b40014a17a23 */ /* 0x000fe200000108b5 */
[----:B------:R-:W-:Y:S01]  /*e7e0*/  FMNMX.FTZ R4, R195, R4, !PT ;  /* 0x00000004c3047209 */ /* 0x000fe20007810000 */
[----:B------:R-:W1:Y:S02]  /*e7f0*/  MUFU.EX2 R153, R153 ;  /* 0x0000009900997308 */ /* 0x000e640000000800 */
[----:B------:R-:W-:Y:S01]  /*e800*/  LDSM.16.MT88.4 R32, [R212+0x100] ;  /* 0x00010000d420783b */ /* 0x000fe20000004200 */
[----:B------:R-:W-:Y:S01]  /*e810*/  FFMA.FTZ R179, R194, c[0x0][0x2d0], -R185 ;  /* 0x0000b400c2b37a23 */ /* 0x000fe200000108b9 */
[----:B------:R-:W-:Y:S01]  /*e820*/  FMNMX.FTZ R4, R191, R4, !PT ;  /* 0x00000004bf047209 */ /* 0x000fe20007810000 */
[----:B------:R-:W-:Y:S02]  /*e830*/  FFMA.FTZ R183, R192, c[0x0][0x2d0], -R181 ;  /* 0x0000b400c0b77a23 */ /* 0x000fe400000108b5 */
[--C-:B------:R-:W-:Y:S01]  /*e840*/  FFMA.FTZ R164, R164, c[0x0][0x2d0], -R185.reuse ;  /* 0x0000b400a4a47a23 */ /* 0x100fe200000108b9 */
[----:B------:R-:W-:Y:S01]  /*e850*/  FMNMX.FTZ R4, R193, R4, !PT ;  /* 0x00000004c1047209 */ /* 0x000fe20007810000 */
[--C-:B------:R-:W-:Y:S01]  /*e860*/  FFMA.FTZ R169, R198, c[0x0][0x2d0], -R185.reuse ;  /* 0x0000b400c6a97a23 */ /* 0x100fe200000108b9 */
[----:B------:R-:W2:Y:S01]  /*e870*/  SHFL.BFLY PT, R3, R10, 0x1, 0x1f ;  /* 0x0c201f000a037f89 */ /* 0x000ea200000e0000 */
[----:B------:R-:W-:Y:S01]  /*e880*/  MUFU.EX2 R152, R152 ;  /* 0x0000009800987308 */ /* 0x000fe20000000800 */
[----:B------:R-:W-:Y:S01]  /*e890*/  FMNMX.FTZ R4, R41, R4, !PT ;  /* 0x0000000429047209 */ /* 0x000fe20007810000 */
[--C-:B------:R-:W-:Y:S02]  /*e8a0*/  FFMA.FTZ R174, R174, c[0x0][0x2d0], -R185.reuse ;  /* 0x0000b400aeae7a23 */ /* 0x100fe400000108b9 */
[--C-:B------:R-:W-:Y:S01]  /*e8b0*/  FFMA.FTZ R180, R180, c[0x0][0x2d0], -R185.reuse ;  /* 0x0000b400b4b47a23 */ /* 0x100fe200000108b9 */
[----:B------:R-:W-:Y:S01]  /*e8c0*/  FMNMX.FTZ R4, R51, R4, !PT ;  /* 0x0000000433047209 */ /* 0x000fe20007810000 */
[--C-:B------:R-:W-:Y:S02]  /*e8d0*/  FFMA.FTZ R177, R177, c[0x0][0x2d0], -R185.reuse ;  /* 0x0000b400b1b17a23 */ /* 0x100fe400000108b9 */
[--C-:B------:R-:W-:Y:S01]  /*e8e0*/  FFMA.FTZ R173, R173, c[0x0][0x2d0], -R185.reuse ;  /* 0x0000b400adad7a23 */ /* 0x100fe200000108b9 */
[----:B------:R-:W-:Y:S01]  /*e8f0*/  FMNMX.FTZ R5, R49, R4, !PT ;  /* 0x0000000431057209 */ /* 0x000fe20007810000 */
[----:B------:R-:W3:Y:S01]  /*e900*/  MUFU.EX2 R157, R157 ;  /* 0x0000009d009d7308 */ /* 0x000ee20000000800 */
[----:B------:R-:W-:Y:S02]  /*e910*/  FFMA.FTZ R185, R170, c[0x0][0x2d0], -R185 ;  /* 0x0000b400aab97a23 */ /* 0x000fe400000108b9 */
[----:B------:R-:W-:Y:S01]  /*e920*/  FMNMX.FTZ R6, R46, R5, !PT ;  /* 0x000000052e067209 */ /* 0x000fe20007810000 */
[--C-:B------:R-:W-:Y:S01]  /*e930*/  FFMA.FTZ R172, R172, c[0x0][0x2d0], -R181.reuse ;  /* 0x0000b400acac7a23 */ /* 0x100fe200000108b5 */
[----:B-1----:R-:W-:Y:S01]  /*e940*/  F2FP.PACK_AB R24, R153, R154 ;  /* 0x0000009a9918723e */ /* 0x002fe200000000ff */
[--C-:B------:R-:W-:Y:S01]  /*e950*/  FFMA.FTZ R175, R196, c[0x0][0x2d0], -R181.reuse ;  /* 0x0000b400c4af7a23 */ /* 0x100fe200000108b5 */
[----:B------:R-:W-:Y:S01]  /*e960*/  FMNMX.FTZ R4, R23, R6, !PT ;  /* 0x0000000617047209 */ /* 0x000fe20007810000 */
[--C-:B------:R-:W-:Y:S02]  /*e970*/  FFMA.FTZ R182, R182, c[0x0][0x2d0], -R181.reuse ;  /* 0x0000b400b6b67a23 */ /* 0x100fe400000108b5 */
[----:B------:R-:W-:Y:S01]  /*e980*/  MUFU.EX2 R155, R155 ;  /* 0x0000009b009b7308 */ /* 0x000fe20000000800 */
[--C-:B------:R-:W-:Y:S01]  /*e990*/  FFMA.FTZ R178, R178, c[0x0][0x2d0], -R181.reuse ;  /* 0x0000b400b2b27a23 */ /* 0x100fe200000108b5 */
[----:B------:R-:W1:Y:S01]  /*e9a0*/  SHFL.BFLY PT, R5, R4, 0x2, 0x1f ;  /* 0x0c401f0004057f89 */ /* 0x000e6200000e0000 */
[----:B--2---:R-:W-:Y:S01]  /*e9b0*/  FMNMX.FTZ R3, R10, R3, !PT ;  /* 0x000000030a037209 */ /* 0x004fe20007810000 */
[----:B------:R-:W-:Y:S03]  /*e9c0*/  FFMA.FTZ R168, R168, c[0x0][0x2d0], -R181 ;  /* 0x0000b400a8a87a23 */ /* 0x000fe600000108b5 */
[C---:B------:R-:W-:Y:S01]  /*e9d0*/  FSETP.NEU.FTZ.AND P0, PT, R3.reuse, -INF , PT ;  /* 0xff8000000300780b */ /* 0x040fe20003f1d000 */
[----:B------:R-:W-:Y:S02]  /*e9e0*/  FMUL.FTZ R47, R3, c[0x0][0x2d0] ;  /* 0x0000b400032f7a20 */ /* 0x000fe40000410000 */
[----:B------:R-:W2:Y:S03]  /*e9f0*/  MUFU.EX2 R156, R156 ;  /* 0x0000009c009c7308 */ /* 0x000ea60000000800 */
[----:B------:R-:W-:Y:S02]  /*ea00*/  FSEL R47, R47, RZ, P0 ;  /* 0x000000ff2f2f7208 */ /* 0x000fe40000000000 */
[----:B---3--:R-:W-:Y:S03]  /*ea10*/  F2FP.PACK_AB R26, R157, R152 ;  /* 0x000000989d1a723e */ /* 0x008fe600000000ff */
[--C-:B------:R-:W-:Y:S02]  /*ea20*/  FFMA.FTZ R158, R22, c[0x0][0x2d0], -R47.reuse ;  /* 0x0000b400169e7a23 */ /* 0x100fe4000001082f */
[--C-:B------:R-:W-:Y:S01]  /*ea30*/  FFMA.FTZ R159, R7, c[0x0][0x2d0], -R47.reuse ;  /* 0x0000b400079f7a23 */ /* 0x100fe2000001082f */
[----:B------:R-:W-:Y:S01]  /*ea40*/  FSEL R7, R151, RZ, P2 ;  /* 0x000000ff97077208 */ /* 0x000fe20001000000 */
[----:B------:R-:W-:Y:S01]  /*ea50*/  MUFU.EX2 R161, R161 ;  /* 0x000000a100a17308 */ /* 0x000fe20000000800 */
[--C-:B------:R-:W-:Y:S02]  /*ea60*/  FFMA.FTZ R163, R12, c[0x0][0x2d0], -R47.reuse ;  /* 0x0000b4000ca37a23 */ /* 0x100fe4000001082f */
[--C-:B------:R-:W-:Y:S01]  /*ea70*/  FFMA.FTZ R162, R8, c[0x0][0x2d0], -R47.reuse ;  /* 0x0000b40008a27a23 */ /* 0x100fe2000001082f */
[----:B-1----:R-:W-:Y:S01]  /*ea80*/  FMNMX.FTZ R5, R4, R5, !PT ;  /* 0x0000000504057209 */ /* 0x002fe20007810000 */
[----:B------:R-:W-:Y:S01]  /*ea90*/  FADD.FTZ R4, -R7, R150 ;  /* 0x0000009607047221 */ /* 0x000fe20000010100 */
[----:B------:R-:W-:Y:S01]  /*eaa0*/  FSEL R7, R149, RZ, P1 ;  /* 0x000000ff95077208 */ /* 0x000fe20000800000 */
[--C-:B------:R-:W-:Y:S02]  /*eab0*/  FFMA.FTZ R184, R184, c[0x0][0x2d0], -R47.reuse ;  /* 0x0000b400b8b87a23 */ /* 0x100fe4000001082f */
[----:B------:R-:W1:Y:S01]  /*eac0*/  SHFL.BFLY PT, R22, R5, 0x1, 0x1f ;  /* 0x0c201f0005167f89 */ /* 0x000e6200000e0000 */
[----:B------:R-:W-:Y:S01]  /*ead0*/  FMUL.FTZ R21, R4, c[0x0][0x2d0] ;  /* 0x0000b40004157a20 */ /* 0x000fe20000410000 */
[----:B------:R-:W3:Y:S01]  /*eae0*/  MUFU.EX2 R160, R160 ;  /* 0x000000a000a07308 */ /* 0x000ee20000000800 */
[----:B------:R-:W-:Y:S01]  /*eaf0*/  FADD.FTZ R4, -R7, R148 ;  /* 0x0000009407047221 */ /* 0x000fe20000010100 */
[----:B------:R-:W-:Y:S01]  /*eb00*/  FSEL R7, R3, RZ, P0 ;  /* 0x000000ff03077208 */ /* 0x000fe20000000000 */
[--C-:B------:R-:W-:Y:S01]  /*eb10*/  FFMA.FTZ R187, R190, c[0x0][0x2d0], -R47.reuse ;  /* 0x0000b400bebb7a23 */ /* 0x100fe2000001082f */
[----:B--2---:R-:W-:Y:S01]  /*eb20*/  F2FP.PACK_AB R25, R156, R155 ;  /* 0x0000009b9c19723e */ /* 0x004fe200000000ff */
[----:B------:R-:W-:Y:S02]  /*eb30*/  FMUL.FTZ R20, R4, c[0x0][0x2d0] ;  /* 0x0000b40004147a20 */ /* 0x000fe40000410000 */
[----:B------:R-:W-:Y:S02]  /*eb40*/  FADD.FTZ R2, -R7, R2 ;  /* 0x0000000207027221 */ /* 0x000fe40000010100 */
[--C-:B------:R-:W-:Y:S01]  /*eb50*/  FFMA.FTZ R186, R186, c[0x0][0x2d0], -R47.reuse ;  /* 0x0000b400baba7a23 */ /* 0x100fe2000001082f */
[----:B------:R-:W2:Y:S01]  /*eb60*/  MUFU.EX2 R21, R21 ;  /* 0x0000001500157308 */ /* 0x000ea20000000800 */
[----:B------:R-:W-:Y:S02]  /*eb70*/  FMUL.FTZ R6, R2, c[0x0][0x2d0] ;  /* 0x0000b40002067a20 */ /* 0x000fe40000410000 */
[----:B------:R-:W-:Y:S07]  /*eb80*/  FFMA.FTZ R189, R188, c[0x0][0x2d0], -R47 ;  /* 0x0000b400bcbd7a23 */ /* 0x000fee000001082f */
[----:B------:R-:W4:Y:S01]  /*eb90*/  MUFU.EX2 R20, R20 ;  /* 0x0000001400147308 */ /* 0x000f220000000800 */
[----:B-1----:R-:W-:Y:S02]  /*eba0*/  FMNMX.FTZ R22, R5, R22, !PT ;  /* 0x0000001605167209 */ /* 0x002fe40007810000 */
[----:B---3--:R-:W-:Y:S02]  /*ebb0*/  F2FP.PACK_AB R27, R160, R161 ;  /* 0x000000a1a01b723e */ /* 0x008fe400000000ff */
[C---:B------:R-:W-:Y:S01]  /*ebc0*/  FSETP.NEU.FTZ.AND P0, PT, R22.reuse, -INF , PT ;  /* 0xff8000001600780b */ /* 0x040fe20003f1d000 */
[C---:B------:R-:W-:Y:S03]  /*ebd0*/  FMUL.FTZ R44, R22.reuse, c[0x0][0x2d0] ;  /* 0x0000b400162c7a20 */ /* 0x040fe60000410000 */
[----:B------:R-:W-:Y:S01]  /*ebe0*/  FSEL R5, R22, RZ, P0 ;  /* 0x000000ff16057208 */ /* 0x000fe20000000000 */
[----:B------:R1:W3:Y:S01]  /*ebf0*/  MUFU.EX2 R2, R6 ;  /* 0x0000000600027308 */ /* 0x0002e20000000800 */
[----:B------:R-:W-:Y:S01]  /*ec00*/  FSEL R44, R44, RZ, P0 ;  /* 0x000000ff2c2c7208 */ /* 0x000fe20000000000 */
[----:B--2---:R-:W-:Y:S01]  /*ec10*/  FMUL.FTZ R4, R21, R144 ;  /* 0x0000009015047220 */ /* 0x004fe20000410000 */
[C---:B------:R-:W-:Y:S01]  /*ec20*/  ISETP.GT.AND P0, PT, R230.reuse, R219, PT ;  /* 0x000000dbe600720c */ /* 0x040fe20003f04270 */
[----:B------:R-:W-:Y:S01]  /*ec30*/  FADD.FTZ R5, -R5, R0 ;  /* 0x0000000005057221 */ /* 0x000fe20000010100 */
[----:B------:R-:W-:Y:S01]  /*ec40*/  IADD3 R230, R230, -0x1, RZ ;  /* 0xffffffffe6e67810 */ /* 0x000fe20007ffe0ff */
[--C-:B------:R-:W-:Y:S02]  /*ec50*/  FFMA.FTZ R167, R13, c[0x0][0x2d0], -R44.reuse ;  /* 0x0000b4000da77a23 */ /* 0x100fe4000001082c */
[--C-:B------:R-:W-:Y:S02]  /*ec60*/  FFMA.FTZ R150, R11, c[0x0][0x2d0], -R44.reuse ;  /* 0x0000b4000b967a23 */ /* 0x100fe4000001082c */
[----:B------:R-:W-:Y:S01]  /*ec70*/  MUFU.EX2 R159, R159 ;  /* 0x0000009f009f7308 */ /* 0x000fe20000000800 */
[--C-:B------:R-:W-:Y:S02]  /*ec80*/  FFMA.FTZ R165, R9, c[0x0][0x2d0], -R44.reuse ;  /* 0x0000b40009a57a23 */ /* 0x100fe4000001082c */
[--C-:B------:R-:W-:Y:S02]  /*ec90*/  FFMA.FTZ R148, R15, c[0x0][0x2d0], -R44.reuse ;  /* 0x0000b4000f947a23 */ /* 0x100fe4000001082c */
[----:B------:R-:W-:Y:S02]  /*eca0*/  FMUL.FTZ R0, R5, c[0x0][0x2d0] ;  /* 0x0000b40005007a20 */ /* 0x000fe40000410000 */
[C---:B------:R-:W-:Y:S02]  /*ecb0*/  FMUL.FTZ R5, R21.reuse, R145 ;  /* 0x0000009115057220 */ /* 0x040fe40000410000 */
[C---:B----4-:R-:W-:Y:S01]  /*ecc0*/  FMUL.FTZ R7, R20.reuse, R147 ;  /* 0x0000009314077220 */ /* 0x050fe20000410000 */
[----:B------:R-:W2:Y:S01]  /*ecd0*/  MUFU.EX2 R158, R158 ;  /* 0x0000009e009e7308 */ /* 0x000ea20000000800 */
[C---:B------:R-:W-:Y:S02]  /*ece0*/  FMUL.FTZ R100, R21.reuse, R100 ;  /* 0x0000006415647220 */ /* 0x040fe40000410000 */
[----:B------:R-:W-:Y:S02]  /*ecf0*/  FMUL.FTZ R101, R21, R101 ;  /* 0x0000006515657220 */ /* 0x000fe40000410000 */
[----:B-1----:R-:W-:Y:S02]  /*ed00*/  FMUL.FTZ R6, R20, R146 ;  /* 0x0000009214067220 */ /* 0x002fe40000410000 */
[--C-:B------:R-:W-:Y:S02]  /*ed10*/  FFMA.FTZ R190, R41, c[0x0][0x2d0], -R44.reuse ;  /* 0x0000b40029be7a23 */ /* 0x100fe4000001082c */
[----:B------:R-:W-:Y:S01]  /*ed20*/  LDSM.16.MT88.4 R40, [R212+0x500] ;  /* 0x00050000d428783b */ /* 0x000fe20000004200 */
[----:B------:R-:W-:Y:S01]  /*ed30*/  MUFU.EX2 R163, R163 ;  /* 0x000000a300a37308 */ /* 0x000fe20000000800 */
[--C-:B------:R-:W-:Y:S01]  /*ed40*/  FFMA.FTZ R192, R51, c[0x0][0x2d0], -R44.reuse ;  /* 0x0000b40033c07a23 */ /* 0x100fe2000001082c */
[-C--:B------:R-:W-:Y:S01]  /*ed50*/  HMMA.16816.F32 R4, R24, R16.reuse, R4 ;  /* 0x000000101804723c */ /* 0x080fe20000001804 */
[C---:B---3--:R-:W-:Y:S02]  /*ed60*/  FMUL.FTZ R8, R2.reuse, R140 ;  /* 0x0000008c02087220 */ /* 0x048fe40000410000 */
[C---:B------:R-:W-:Y:S02]  /*ed70*/  FMUL.FTZ R9, R2.reuse, R141 ;  /* 0x0000008d02097220 */ /* 0x040fe40000410000 */
[C---:B------:R-:W-:Y:S02]  /*ed80*/  FMUL.FTZ R12, R2.reuse, R136 ;  /* 0x00000088020c7220 */ /* 0x040fe40000410000 */
[----:B------:R-:W-:Y:S01]  /*ed90*/  FMUL.FTZ R13, R2, R137 ;  /* 0x00000089020d7220 */ /* 0x000fe20000410000 */
[----:B------:R-:W1:Y:S01]  /*eda0*/  MUFU.EX2 R162, R162 ;  /* 0x000000a200a27308 */ /* 0x000e620000000800 */
[----:B------:R-:W-:Y:S03]  /*edb0*/  FMUL.FTZ R102, R20, R102 ;  /* 0x0000006614667220 */ /* 0x000fe60000410000 */
[----:B--2---:R-:W-:Y:S01]  /*edc0*/  F2FP.PACK_AB R28, R158, R159 ;  /* 0x0000009f9e1c723e */ /* 0x004fe200000000ff */
[C---:B------:R-:W-:Y:S02]  /*edd0*/  FMUL.FTZ R103, R20.reuse, R103 ;  /* 0x0000006714677220 */ /* 0x040fe40000410000 */
[C---:B------:R-:W-:Y:S02]  /*ede0*/  FMUL.FTZ R104, R21.reuse, R104 ;  /* 0x0000006815687220 */ /* 0x040fe40000410000 */
[----:B------:R-:W-:Y:S01]  /*edf0*/  FMUL.FTZ R105, R21, R105 ;  /* 0x0000006915697220 */ /* 0x000fe20000410000 */
[----:B------:R-:W-:Y:S01]  /*ee00*/  MUFU.EX2 R167, R167 ;  /* 0x000000a700a77308 */ /* 0x000fe20000000800 */
[C---:B------:R-:W-:Y:S02]  /*ee10*/  FMUL.FTZ R106, R20.reuse, R106 ;  /* 0x0000006a146a7220 */ /* 0x040fe40000410000 */
[----:B------:R-:W-:Y:S02]  /*ee20*/  FMUL.FTZ R107, R20, R107 ;  /* 0x0000006b146b7220 */ /* 0x000fe40000410000 */
[C---:B------:R-:W-:Y:S02]  /*ee30*/  FMUL.FTZ R108, R2.reuse, R108 ;  /* 0x0000006c026c7220 */ /* 0x040fe40000410000 */
[----:B------:R-:W-:Y:S02]  /*ee40*/  FMUL.FTZ R109, R2, R109 ;  /* 0x0000006d026d7220 */ /* 0x000fe40000410000 */
[--C-:B------:R-:W-:Y:S01]  /*ee50*/  FFMA.FTZ R197, R49, c[0x0][0x2d0], -R44.reuse ;  /* 0x0000b40031c57a23 */ /* 0x100fe2000001082c */
[----:B------:R-:W2:Y:S01]  /*ee60*/  MUFU.EX2 R150, R150 ;  /* 0x0000009600967308 */ /* 0x000ea20000000800 */
[--C-:B------:R-:W-:Y:S02]  /*ee70*/  FFMA.FTZ R194, R46, c[0x0][0x2d0], -R44.reuse ;  /* 0x0000b4002ec27a23 */ /* 0x100fe4000001082c */
[----:B------:R-:W-:Y:S01]  /*ee80*/  FMUL.FTZ R112, R2, R112 ;  /* 0x0000007002707220 */ /* 0x000fe20000410000 */
[----:B-1----:R-:W-:Y:S01]  /*ee90*/  F2FP.PACK_AB R30, R162, R163 ;  /* 0x000000a3a21e723e */ /* 0x002fe200000000ff */
[----:B------:R-:W-:Y:S02]  /*eea0*/  FMUL.FTZ R113, R2, R113 ;  /* 0x0000007102717220 */ /* 0x000fe40000410000 */
        /* <DEDUP_REMOVED lines=8> */
[----:B------:R-:W1:Y:S01]  /*ef30*/  MUFU.EX2 R148, R148 ;  /* 0x0000009400947308 */ /* 0x000e620000000800 */
[----:B------:R-:W-:Y:S02]  /*ef40*/  FMUL.FTZ R123, R20, R123 ;  /* 0x0000007b147b7220 */ /* 0x000fe40000410000 */
[----:B------:R-:W-:Y:S01]  /*ef50*/  FMUL.FTZ R124, R2, R124 ;  /* 0x0000007c027c7220 */ /* 0x000fe20000410000 */
[----:B--2---:R-:W-:Y:S01]  /*ef60*/  F2FP.PACK_AB R29, R150, R167 ;  /* 0x000000a7961d723e */ /* 0x004fe200000000ff */
[----:B------:R-:W-:Y:S02]  /*ef70*/  FMUL.FTZ R125, R2, R125 ;  /* 0x0000007d027d7220 */ /* 0x000fe40000410000 */
        /* <DEDUP_REMOVED lines=11> */
[----:B-1----:R-:W-:Y:S01]  /*f030*/  F2FP.PACK_AB R31, R148, R165 ;  /* 0x000000a5941f723e */ /* 0x002fe200000000ff */
[C---:B------:R-:W-:Y:S02]  /*f040*/  FMUL.FTZ R57, R2.reuse, R57 ;  /* 0x0000003902397220 */ /* 0x040fe40000410000 */
[C---:B------:R-:W-:Y:S02]  /*f050*/  FMUL.FTZ R60, R2.reuse, R60 ;  /* 0x0000003c023c7220 */ /* 0x040fe40000410000 */
[----:B------:R-:W-:Y:S01]  /*f060*/  FMUL.FTZ R61, R2, R61 ;  /* 0x0000003d023d7220 */ /* 0x000fe20000410000 */
[----:B------:R-:W-:Y:S01]  /*f070*/  MUFU.EX2 R164, R164 ;  /* 0x000000a400a47308 */ /* 0x000fe20000000800 */
[C---:B------:R-:W-:Y:S02]  /*f080*/  FMUL.FTZ R64, R21.reuse, R64 ;  /* 0x0000004015407220 */ /* 0x040fe40000410000 */
[C---:B------:R-:W-:Y:S02]  /*f090*/  FMUL.FTZ R65, R21.reuse, R65 ;  /* 0x0000004115417220 */ /* 0x040fe40000410000 */
[C---:B--2---:R-:W-:Y:S02]  /*f0a0*/  FMUL.FTZ R10, R0.reuse, R142 ;  /* 0x0000008e000a7220 */ /* 0x044fe40000410000 */
[C---:B------:R-:W-:Y:S02]  /*f0b0*/  FMUL.FTZ R11, R0.reuse, R143 ;  /* 0x0000008f000b7220 */ /* 0x040fe40000410000 */
[C---:B------:R-:W-:Y:S01]  /*f0c0*/  FMUL.FTZ R110, R0.reuse, R110 ;  /* 0x0000006e006e7220 */ /* 0x040fe20000410000 */
[----:B------:R-:W-:Y:S01]  /*f0d0*/  MUFU.EX2 R169, R169 ;  /* 0x000000a900a97308 */ /* 0x000fe20000000800 */
[C---:B------:R-:W-:Y:S02]  /*f0e0*/  FMUL.FTZ R111, R0.reuse, R111 ;  /* 0x0000006f006f7220 */ /* 0x040fe40000410000 */
[C---:B------:R-:W-:Y:S01]  /*f0f0*/  FMUL.FTZ R114, R0.reuse, R114 ;  /* 0x0000007200727220 */ /* 0x040fe20000410000 */
[C---:B------:R-:W-:Y:S01]  /*f100*/  HMMA.16816.F32 R8, R28.reuse, R16, R8 ;  /* 0x000000101c08723c */ /* 0x040fe20000001808 */
[C---:B------:R-:W-:Y:S02]  /*f110*/  FMUL.FTZ R14, R0.reuse, R138 ;  /* 0x0000008a000e7220 */ /* 0x040fe40000410000 */
[C---:B------:R-:W-:Y:S02]  /*f120*/  FMUL.FTZ R15, R0.reuse, R139 ;  /* 0x0000008b000f7220 */ /* 0x040fe40000410000 */
[C---:B------:R-:W-:Y:S01]  /*f130*/  FMUL.FTZ R115, R0.reuse, R115 ;  /* 0x0000007300737220 */ /* 0x040fe20000410000 */
[----:B------:R-:W-:Y:S01]  /*f140*/  MUFU.EX2 R172, R172 ;  /* 0x000000ac00ac7308 */ /* 0x000fe20000000800 */
[C---:B------:R-:W-:Y:S02]  /*f150*/  FMUL.FTZ R126, R0.reuse, R126 ;  /* 0x0000007e007e7220 */ /* 0x040fe40000410000 */
[----:B------:R-:W-:Y:S01]  /*f160*/  FMUL.FTZ R127, R0, R127 ;  /* 0x0000007f007f7220 */ /* 0x000fe20000410000 */
[-C--:B------:R-:W-:Y:S02]  /*f170*/  HMMA.16816.F32 R12, R28, R18.reuse, R12 ;  /* 0x000000121c0c723c */ /* 0x080fe4000000180c */
[C---:B------:R-:W-:Y:S02]  /*f180*/  FMUL.FTZ R16, R2.reuse, R132 ;  /* 0x0000008402107220 */ /* 0x040fe40000410000 */
[----:B------:R-:W-:Y:S02]  /*f190*/  FMUL.FTZ R17, R2, R133 ;  /* 0x0000008502117220 */ /* 0x000fe40000410000 */
[C---:B------:R-:W-:Y:S01]  /*f1a0*/  FMUL.FTZ R58, R0.reuse, R58 ;  /* 0x0000003a003a7220 */ /* 0x040fe20000410000 */
[----:B------:R-:W-:Y:S01]  /*f1b0*/  MUFU.EX2 R175, R175 ;  /* 0x000000af00af7308 */ /* 0x000fe20000000800 */
[C---:B------:R-:W-:Y:S01]  /*f1c0*/  HMMA.16816.F32 R100, R24.reuse, R18, R100 ;  /* 0x000000121864723c */ /* 0x040fe20000001864 */
[C---:B------:R-:W-:Y:S03]  /*f1d0*/  FMUL.FTZ R59, R0.reuse, R59 ;  /* 0x0000003b003b7220 */ /* 0x040fe60000410000 */
[C---:B------:R-:W-:Y:S02]  /*f1e0*/  FMUL.FTZ R62, R0.reuse, R62 ;  /* 0x0000003e003e7220 */ /* 0x040fe40000410000 */
[C---:B------:R-:W-:Y:S02]  /*f1f0*/  FMUL.FTZ R63, R0.reuse, R63 ;  /* 0x0000003f003f7220 */ /* 0x040fe40000410000 */
[-C--:B------:R-:W-:Y:S01]  /*f200*/  HMMA.16816.F32 R104, R24, R32.reuse, R104 ;  /* 0x000000201868723c */ /* 0x080fe20000001868 */
[C---:B------:R-:W-:Y:S01]  /*f210*/  FMUL.FTZ R18, R0.reuse, R134 ;  /* 0x0000008600127220 */ /* 0x040fe20000410000 */
[----:B------:R-:W-:Y:S02]  /*f220*/  MUFU.EX2 R174, R174 ;  /* 0x000000ae00ae7308 */ /* 0x000fe40000000800 */
[----:B------:R-:W-:Y:S02]  /*f230*/  FMUL.FTZ R19, R0, R135 ;  /* 0x0000008700137220 */ /* 0x000fe40000410000 */
[C---:B------:R-:W-:Y:S02]  /*f240*/  FMUL.FTZ R66, R20.reuse, R66 ;  /* 0x0000004214427220 */ /* 0x040fe40000410000 */
[C---:B------:R-:W-:Y:S01]  /*f250*/  HMMA.16816.F32 R108, R28.reuse, R32, R108 ;  /* 0x000000201c6c723c */ /* 0x040fe2000000186c */
[C---:B------:R-:W-:Y:S03]  /*f260*/  FMUL.FTZ R67, R20.reuse, R67 ;  /* 0x0000004314437220 */ /* 0x040fe60000410000 */
[C---:B------:R-:W-:Y:S01]  /*f270*/  FMUL.FTZ R68, R21.reuse, R68 ;  /* 0x0000004415447220 */ /* 0x040fe20000410000 */
[----:B------:R-:W-:Y:S01]  /*f280*/  MUFU.EX2 R179, R179 ;  /* 0x000000b300b37308 */ /* 0x000fe20000000800 */
[C---:B------:R-:W-:Y:S02]  /*f290*/  FMUL.FTZ R69, R21.reuse, R69 ;  /* 0x0000004515457220 */ /* 0x040fe40000410000 */
[-C--:B------:R-:W-:Y:S01]  /*f2a0*/  HMMA.16816.F32 R112, R28, R34.reuse, R112 ;  /* 0x000000221c70723c */ /* 0x080fe20000001870 */
[C---:B------:R-:W-:Y:S03]  /*f2b0*/  FMUL.FTZ R70, R20.reuse, R70 ;  /* 0x0000004614467220 */ /* 0x040fe60000410000 */
[----:B------:R-:W-:Y:S02]  /*f2c0*/  FMUL.FTZ R71, R20, R71 ;  /* 0x0000004714477220 */ /* 0x000fe40000410000 */
[C---:B------:R-:W-:Y:S01]  /*f2d0*/  FMUL.FTZ R72, R2.reuse, R72 ;  /* 0x0000004802487220 */ /* 0x040fe20000410000 */
[----:B------:R-:W-:Y:S01]  /*f2e0*/  MUFU.EX2 R182, R182 ;  /* 0x000000b600b67308 */ /* 0x000fe20000000800 */
[C---:B------:R-:W-:Y:S01]  /*f2f0*/  HMMA.16816.F32 R116, R24.reuse, R34, R116 ;  /* 0x000000221874723c */ /* 0x040fe20000001874 */
[----:B------:R-:W1:Y:S03]  /*f300*/  LDSM.16.MT88.4 R32, [R212+0xd00] ;  /* 0x000d0000d420783b */ /* 0x000e660000004200 */
[----:B------:R-:W-:Y:S02]  /*f310*/  FMUL.FTZ R73, R2, R73 ;  /* 0x0000004902497220 */ /* 0x000fe40000410000 */
[C---:B------:R-:W-:Y:S02]  /*f320*/  FMUL.FTZ R74, R0.reuse, R74 ;  /* 0x0000004a004a7220 */ /* 0x040fe40000410000 */
[-C--:B------:R-:W-:Y:S01]  /*f330*/  HMMA.16816.F32 R120, R24, R36.reuse, R120 ;  /* 0x000000241878723c */ /* 0x080fe20000001878 */
[----:B------:R-:W-:Y:S01]  /*f340*/  FMUL.FTZ R75, R0, R75 ;  /* 0x0000004b004b7220 */ /* 0x000fe20000410000 */
[----:B------:R-:W-:Y:S02]  /*f350*/  MUFU.EX2 R183, R183 ;  /* 0x000000b700b77308 */ /* 0x000fe40000000800 */
[C---:B------:R-:W-:Y:S02]  /*f360*/  FMUL.FTZ R76, R2.reuse, R76 ;  /* 0x0000004c024c7220 */ /* 0x040fe40000410000 */
[----:B------:R-:W-:Y:S02]  /*f370*/  FMUL.FTZ R77, R2, R77 ;  /* 0x0000004d024d7220 */ /* 0x000fe40000410000 */
[C---:B------:R-:W-:Y:S01]  /*f380*/  HMMA.16816.F32 R124, R28.reuse, R36, R124 ;  /* 0x000000241c7c723c */ /* 0x040fe2000000187c */
[C---:B------:R-:W-:Y:S03]  /*f390*/  FMUL.FTZ R78, R0.reuse, R78 ;  /* 0x0000004e004e7220 */ /* 0x040fe60000410000 */
[----:B------:R-:W-:Y:S01]  /*f3a0*/  FMUL.FTZ R79, R0, R79 ;  /* 0x0000004f004f7220 */ /* 0x000fe20000410000 */
[----:B------:R-:W-:Y:S01]  /*f3b0*/  MUFU.EX2 R184, R184 ;  /* 0x000000b800b87308 */ /* 0x000fe20000000800 */
[C---:B------:R-:W-:Y:S02]  /*f3c0*/  FMUL.FTZ R80, R21.reuse, R80 ;  /* 0x0000005015507220 */ /* 0x040fe40000410000 */
[-C--:B------:R-:W-:Y:S01]  /*f3d0*/  HMMA.16816.F32 R16, R28, R38.reuse, R16 ;  /* 0x000000261c10723c */ /* 0x080fe20000001810 */
[C---:B------:R-:W-:Y:S03]  /*f3e0*/  FMUL.FTZ R81, R21.reuse, R81 ;  /* 0x0000005115517220 */ /* 0x040fe60000410000 */
[C---:B------:R-:W-:Y:S02]  /*f3f0*/  FMUL.FTZ R82, R20.reuse, R82 ;  /* 0x0000005214527220 */ /* 0x040fe40000410000 */
[C---:B------:R-:W-:Y:S01]  /*f400*/  FMUL.FTZ R83, R20.reuse, R83 ;  /* 0x0000005314537220 */ /* 0x040fe20000410000 */
[----:B------:R-:W2:Y:S01]  /*f410*/  MUFU.EX2 R187, R187 ;  /* 0x000000bb00bb7308 */ /* 0x000ea20000000800 */
[C---:B------:R-:W-:Y:S01]  /*f420*/  HMMA.16816.F32 R128, R24.reuse, R38, R128 ;  /* 0x000000261880723c */ /* 0x040fe20000001880 */
[----:B------:R-:W3:Y:S03]  /*f430*/  LDSM.16.MT88.4 R36, [R214+0x1900] ;  /* 0x00190000d624783b */ /* 0x000ee60000004200 */
[C---:B------:R-:W-:Y:S02]  /*f440*/  FMUL.FTZ R84, R21.reuse, R84 ;  /* 0x0000005415547220 */ /* 0x040fe40000410000 */
[----:B------:R-:W-:Y:S02]  /*f450*/  FMUL.FTZ R85, R21, R85 ;  /* 0x0000005515557220 */ /* 0x000fe40000410000 */
[C---:B------:R-:W-:Y:S01]  /*f460*/  FMUL.FTZ R86, R20.reuse, R86 ;  /* 0x0000005614567220 */ /* 0x040fe20000410000 */
[-C--:B-1----:R-:W-:Y:S01]  /*f470*/  HMMA.16816.F32 R52, R24, R32.reuse, R52 ;  /* 0x000000201834723c */ /* 0x082fe20000001834 */
[----:B------:R-:W-:Y:S02]  /*f480*/  MUFU.EX2 R186, R186 ;  /* 0x000000ba00ba7308 */ /* 0x000fe40000000800 */
[----:B------:R-:W-:Y:S02]  /*f490*/  FMUL.FTZ R87, R20, R87 ;  /* 0x0000005714577220 */ /* 0x000fe40000410000 */
[C---:B------:R-:W-:Y:S02]  /*f4a0*/  FMUL.FTZ R88, R2.reuse, R88 ;  /* 0x0000005802587220 */ /* 0x040fe40000410000 */
[----:B------:R-:W-:Y:S01]  /*f4b0*/  FMUL.FTZ R89, R2, R89 ;  /* 0x0000005902597220 */ /* 0x000fe20000410000 */
[C---:B------:R-:W-:Y:S01]  /*f4c0*/  HMMA.16816.F32 R56, R28.reuse, R32, R56 ;  /* 0x000000201c38723c */ /* 0x040fe20000001838 */
[C---:B------:R-:W-:Y:S02]  /*f4d0*/  FMUL.FTZ R90, R0.reuse, R90 ;  /* 0x0000005a005a7220 */ /* 0x040fe40000410000 */
[----:B------:R-:W1:Y:S01]  /*f4e0*/  MUFU.EX2 R189, R189 ;  /* 0x000000bd00bd7308 */ /* 0x000e620000000800 */
[----:B------:R-:W-:Y:S02]  /*f4f0*/  FMUL.FTZ R91, R0, R91 ;  /* 0x0000005b005b7220 */ /* 0x000fe40000410000 */
[--C-:B------:R-:W-:Y:S02]  /*f500*/  FFMA.FTZ R188, R195, c[0x0][0x2d0], -R44.reuse ;  /* 0x0000b400c3bc7a23 */ /* 0x100fe4000001082c */
[-C--:B------:R-:W-:Y:S01]  /*f510*/  HMMA.16816.F32 R60, R28, R34.reuse, R60 ;  /* 0x000000221c3c723c */ /* 0x080fe2000000183c */
[--C-:B------:R-:W-:Y:S03]  /*f520*/  FFMA.FTZ R191, R191, c[0x0][0x2d0], -R44.reuse ;  /* 0x0000b400bfbf7a23 */ /* 0x100fe6000001082c */
[--C-:B------:R-:W-:Y:S01]  /*f530*/  FFMA.FTZ R193, R193, c[0x0][0x2d0], -R44.reuse ;  /* 0x0000b400c1c17a23 */ /* 0x100fe2000001082c */
[----:B------:R-:W-:Y:S01]  /*f540*/  MUFU.EX2 R188, R188 ;  /* 0x000000bc00bc7308 */ /* 0x000fe20000000800 */
[----:B------:R-:W-:Y:S02]  /*f550*/  FFMA.FTZ R44, R23, c[0x0][0x2d0], -R44 ;  /* 0x0000b400172c7a23 */ /* 0x000fe4000001082c */
[C---:B------:R-:W-:Y:S01]  /*f560*/  HMMA.16816.F32 R64, R24.reuse, R34, R64 ;  /* 0x000000221840723c */ /* 0x040fe20000001840 */
[----:B------:R-:W4:Y:S03]  /*f570*/  LDSM.16.MT88.4 R32, [R212+0x1900] ;  /* 0x00190000d420783b */ /* 0x000f260000004200 */
[C---:B------:R-:W-:Y:S02]  /*f580*/  FMUL.FTZ R92, R2.reuse, R92 ;  /* 0x0000005c025c7220 */ /* 0x040fe40000410000 */
[----:B------:R-:W-:Y:S01]  /*f590*/  FMUL.FTZ R93, R2, R93 ;  /* 0x0000005d025d7220 */ /* 0x000fe20000410000 */
[----:B------:R-:W-:Y:S01]  /*f5a0*/  MUFU.EX2 R23, R44 ;  /* 0x0000002c00177308 */ /* 0x000fe20000000800 */
[-C--:B---3--:R-:W-:Y:S01]  /*f5b0*/  HMMA.16816.F32 R68, R24, R36.reuse, R68 ;  /* 0x000000241844723c */ /* 0x088fe20000001844 */
[C---:B------:R-:W-:Y:S03]  /*f5c0*/  FMUL.FTZ R94, R0.reuse, R94 ;  /* 0x0000005e005e7220 */ /* 0x040fe60000410000 */
[----:B------:R-:W-:Y:S02]  /*f5d0*/  FMUL.FTZ R95, R0, R95 ;  /* 0x0000005f005f7220 */ /* 0x000fe40000410000 */
[C---:B------:R-:W-:Y:S02]  /*f5e0*/  FMUL.FTZ R96, R21.reuse, R96 ;  /* 0x0000006015607220 */ /* 0x040fe40000410000 */
[C---:B------:R-:W-:Y:S01]  /*f5f0*/  HMMA.16816.F32 R72, R28.reuse, R36, R72 ;  /* 0x000000241c48723c */ /* 0x040fe20000001848 */
[----:B------:R-:W-:Y:S01]  /*f600*/  FMUL.FTZ R97, R21, R97 ;  /* 0x0000006115617220 */ /* 0x000fe20000410000 */
[----:B------:R-:W3:Y:S02]  /*f610*/  MUFU.EX2 R191, R191 ;  /* 0x000000bf00bf7308 */ /* 0x000ee40000000800 */
[C---:B------:R-:W-:Y:S02]  /*f620*/  FMUL.FTZ R98, R20.reuse, R98 ;  /* 0x0000006214627220 */ /* 0x040fe40000410000 */
[----:B------:R-:W-:Y:S02]  /*f630*/  FMUL.FTZ R99, R20, R99 ;  /* 0x0000006314637220 */ /* 0x000fe40000410000 */
[-C--:B------:R-:W-:Y:S01]  /*f640*/  HMMA.16816.F32 R76, R28, R38.reuse, R76 ;  /* 0x000000261c4c723c */ /* 0x080fe2000000184c */
[----:B------:R-:W-:Y:S03]  /*f650*/  FFMA.FTZ R195, R176, c[0x0][0x2d0], -R181 ;  /* 0x0000b400b0c37a23 */ /* 0x000fe600000108b5 */
[----:B------:R-:W-:Y:S01]  /*f660*/  FFMA.FTZ R176, R48, c[0x0][0x2d0], -R47 ;  /* 0x0000b40030b07a23 */ /* 0x000fe2000001082f */
[----:B------:R-:W-:Y:S01]  /*f670*/  MUFU.EX2 R193, R193 ;  /* 0x000000c100c17308 */ /* 0x000fe20000000800 */
[----:B------:R-:W-:Y:S02]  /*f680*/  FFMA.FTZ R181, R166, c[0x0][0x2d0], -R181 ;  /* 0x0000b400a6b57a23 */ /* 0x000fe400000108b5 */
[C---:B------:R-:W-:Y:S01]  /*f690*/  HMMA.16816.F32 R80, R24.reuse, R38, R80 ;  /* 0x000000261850723c */ /* 0x040fe20000001850 */
[----:B------:R-:W5:Y:S03]  /*f6a0*/  LDSM.16.MT88.4 R36, [R214+0x500] ;  /* 0x00050000d624783b */ /* 0x000f660000004200 */
[--C-:B------:R-:W-:Y:S02]  /*f6b0*/  FFMA.FTZ R166, R171, c[0x0][0x2d0], -R47.reuse ;  /* 0x0000b400aba67a23 */ /* 0x100fe4000001082f */
[--C-:B------:R-:W-:Y:S01]  /*f6c0*/  FFMA.FTZ R171, R50, c[0x0][0x2d0], -R47.reuse ;  /* 0x0000b40032ab7a23 */ /* 0x100fe2000001082f */
[----:B------:R-:W1:Y:S01]  /*f6d0*/  MUFU.EX2 R190, R190 ;  /* 0x000000be00be7308 */ /* 0x000e620000000800 */
[----:B------:R-:W-:Y:S01]  /*f6e0*/  FFMA.FTZ R47, R45, c[0x0][0x2d0], -R47 ;  /* 0x0000b4002d2f7a23 */ /* 0x000fe2000001082f */
[-C--:B----4-:R-:W-:Y:S01]  /*f6f0*/  HMMA.16816.F32 R84, R24, R32.reuse, R84 ;  /* 0x000000201854723c */ /* 0x090fe20000001854 */
[----:B------:R-:W-:Y:S02]  /*f700*/  LDSM.16.MT88.4 R48, [R212+0x1500] ;  /* 0x00150000d430783b */ /* 0x000fe40000004200 */
[----:B------:R-:W-:Y:S02]  /*f710*/  FFMA.FTZ R154, R21, R237, R154 ;  /* 0x000000ed159a7223 */ /* 0x000fe4000001009a */
[----:B------:R-:W-:Y:S02]  /*f720*/  FFMA.FTZ R155, R20, R235, R155 ;  /* 0x000000eb149b7223 */ /* 0x000fe4000001009b */
[----:B------:R-:W-:Y:S01]  /*f730*/  FFMA.FTZ R159, R2, R233, R159 ;  /* 0x000000e9029f7223 */ /* 0x000fe2000001009f */
[C---:B------:R-:W-:Y:S01]  /*f740*/  HMMA.16816.F32 R88, R28.reuse, R32, R88 ;  /* 0x000000201c58723c */ /* 0x040fe20000001858 */
[----:B------:R4:W-:Y:S03]  /*f750*/  MUFU.EX2 R185, R47 ;  /* 0x0000002f00b97308 */ /* 0x0009e60000000800 */
[----:B------:R-:W-:Y:S01]  /*f760*/  MOV R2, R3 ;  /* 0x0000000300027202 */ /* 0x000fe20000000f00 */
[----:B------:R-:W-:Y:S01]  /*f770*/  FFMA.FTZ R167, R0, R231, R167 ;  /* 0x000000e700a77223 */ /* 0x000fe200000100a7 */
[----:B------:R-:W-:Y:S01]  /*f780*/  MOV R0, R22 ;  /* 0x0000001600007202 */ /* 0x000fe20000000f00 */
[----:B------:R-:W-:Y:S01]  /*f790*/  FADD.FTZ R153, R153, R154 ;  /* 0x0000009a99997221 */ /* 0x000fe20000010000 */
[-C--:B------:R-:W-:Y:S01]  /*f7a0*/  HMMA.16816.F32 R92, R28, R34.reuse, R92 ;  /* 0x000000221c5c723c */ /* 0x080fe2000000185c */
[----:B------:R-:W-:Y:S02]  /*f7b0*/  FADD.FTZ R156, R156, R155 ;  /* 0x0000009b9c9c7221 */ /* 0x000fe40000010000 */
[----:B------:R-:W-:Y:S01]  /*f7c0*/  MUFU.EX2 R180, R180 ;  /* 0x000000b400b47308 */ /* 0x000fe20000000800 */
[----:B------:R-:W-:Y:S02]  /*f7d0*/  FADD.FTZ R158, R158, R159 ;  /* 0x0000009f9e9e7221 */ /* 0x000fe40000010000 */
[----:B------:R-:W-:Y:S01]  /*f7e0*/  FADD.FTZ R150, R150, R167 ;  /* 0x000000a796967221 */ /* 0x000fe20000010000 */
[----:B--2---:R-:W-:Y:S01]  /*f7f0*/  F2FP.PACK_AB R28, R187, R184 ;  /* 0x000000b8bb1c723e */ /* 0x004fe200000000ff */
[----:B------:R-:W-:Y:S01]  /*f800*/  HMMA.16816.F32 R96, R24, R34, R96 ;  /* 0x000000221860723c */ /* 0x000fe20000001860 */
[----:B-1----:R-:W-:Y:S01]  /*f810*/  F2FP.PACK_AB R30, R189, R186 ;  /* 0x000000babd1e723e */ /* 0x002fe200000000ff */
[----:B------:R-:W1:Y:S02]  /*f820*/  LDSM.16.MT88.4 R32, [R214+0x1100] ;  /* 0x00110000d620783b */ /* 0x000e640000004200 */
[----:B---3--:R-:W-:Y:S01]  /*f830*/  F2FP.PACK_AB R29, R191, R188 ;  /* 0x000000bcbf1d723e */ /* 0x008fe200000000ff */
[----:B------:R-:W-:Y:S01]  /*f840*/  MUFU.EX2 R177, R177 ;  /* 0x000000b100b17308 */ /* 0x000fe20000000800 */
[----:B------:R-:W-:Y:S01]  /*f850*/  F2FP.PACK_AB R31, R190, R193 ;  /* 0x000000c1be1f723e */ /* 0x000fe200000000ff */
[----:B------:R-:W-:Y:S01]  /*f860*/  FADD.FTZ R152, R152, R153 ;  /* 0x0000009998987221 */ /* 0x000fe20000010000 */
[----:B------:R-:W-:Y:S01]  /*f870*/  F2FP.PACK_AB R24, R169, R164 ;  /* 0x000000a4a918723e */ /* 0x000fe200000000ff */
[----:B------:R-:W-:Y:S01]  /*f880*/  FADD.FTZ R161, R161, R156 ;  /* 0x0000009ca1a17221 */ /* 0x000fe20000010000 */
[----:B----4-:R-:W-:Y:S02]  /*f890*/  LDSM.16.MT88.4 R44, [R214+0x1500] ;  /* 0x00150000d62c783b */ /* 0x010fe40000004200 */
[----:B------:R-:W-:Y:S01]  /*f8a0*/  F2FP.PACK_AB R25, R175, R172 ;  /* 0x000000acaf19723e */ /* 0x000fe200000000ff */
[----:B------:R-:W-:Y:S01]  /*f8b0*/  FADD.FTZ R163, R163, R158 ;  /* 0x0000009ea3a37221 */ /* 0x000fe20000010000 */
[----:B------:R-:W-:Y:S01]  /*f8c0*/  F2FP.PACK_AB R26, R179, R174 ;  /* 0x000000aeb31a723e */ /* 0x000fe200000000ff */
[----:B------:R-:W-:Y:S01]  /*f8d0*/  MUFU.EX2 R178, R178 ;  /* 0x000000b200b27308 */ /* 0x000fe20000000800 */
[----:B------:R-:W-:Y:S01]  /*f8e0*/  F2FP.PACK_AB R27, R183, R182 ;  /* 0x000000b6b71b723e */ /* 0x000fe200000000ff */
[----:B------:R-:W-:Y:S01]  /*f8f0*/  FADD.FTZ R165, R165, R150 ;  /* 0x00000096a5a57221 */ /* 0x000fe20000010000 */
[----:B------:R-:W-:Y:S01]  /*f900*/  MOV R150, R151 ;  /* 0x0000009700967202 */ /* 0x000fe20000000f00 */
[----:B------:R-:W-:Y:S01]  /*f910*/  FADD.FTZ R157, R157, R152 ;  /* 0x000000989d9d7221 */ /* 0x000fe20000010000 */
[----:B------:R-:W-:Y:S01]  /*f920*/  MOV R152, R22 ;  /* 0x0000001600987202 */ /* 0x000fe20000000f00 */
[----:B------:R-:W-:Y:S02]  /*f930*/  FADD.FTZ R161, R160, R161 ;  /* 0x000000a1a0a17221 */ /* 0x000fe40000010000 */
[-C--:B-----5:R-:W-:Y:S01]  /*f940*/  HMMA.16816.F32 R4, R24, R36.reuse, R4 ;  /* 0x000000241804723c */ /* 0x0a0fe20000001804 */
[----:B------:R-:W-:Y:S01]  /*f950*/  FADD.FTZ R163, R162, R163 ;  /* 0x000000a3a2a37221 */ /* 0x000fe20000010000 */
[----:B------:R-:W-:Y:S01]  /*f960*/  MUFU.EX2 R195, R195 ;  /* 0x000000c300c37308 */ /* 0x000fe20000000800 */
[----:B------:R-:W-:Y:S01]  /*f970*/  FADD.FTZ R165, R148, R165 ;  /* 0x000000a594a57221 */ /* 0x000fe20000010000 */
[----:B------:R-:W-:Y:S01]  /*f980*/  MOV R148, R149 ;  /* 0x0000009500947202 */ /* 0x000fe20000000f00 */
[----:B------:R-:W-:Y:S02]  /*f990*/  FADD.FTZ R164, R164, R157 ;  /* 0x0000009da4a47221 */ /* 0x000fe40000010000 */
[----:B------:R-:W-:Y:S01]  /*f9a0*/  FADD.FTZ R172, R172, R161 ;  /* 0x000000a1acac7221 */ /* 0x000fe20000010000 */
[C---:B------:R-:W-:Y:S01]  /*f9b0*/  HMMA.16816.F32 R8, R28.reuse, R36, R8 ;  /* 0x000000241c08723c */ /* 0x040fe20000001808 */
[----:B------:R-:W-:Y:S03]  /*f9c0*/  FADD.FTZ R184, R184, R163 ;  /* 0x000000a3b8b87221 */ /* 0x000fe60000010000 */
[----:B------:R-:W-:Y:S01]  /*f9d0*/  MUFU.EX2 R173, R173 ;  /* 0x000000ad00ad7308 */ /* 0x000fe20000000800 */
[----:B------:R-:W-:Y:S02]  /*f9e0*/  FADD.FTZ R188, R188, R165 ;  /* 0x000000a5bcbc7221 */ /* 0x000fe40000010000 */
[----:B------:R-:W-:Y:S01]  /*f9f0*/  FADD.FTZ R169, R169, R164 ;  /* 0x000000a4a9a97221 */ /* 0x000fe20000010000 */
[-C--:B------:R-:W-:Y:S01]  /*fa00*/  HMMA.16816.F32 R12, R28, R38.reuse, R12 ;  /* 0x000000261c0c723c */ /* 0x080fe2000000180c */
[----:B------:R-:W-:Y:S03]  /*fa10*/  FADD.FTZ R175, R175, R172 ;  /* 0x000000acafaf7221 */ /* 0x000fe60000010000 */
[----:B------:R-:W-:Y:S02]  /*fa20*/  FADD.FTZ R187, R187, R184 ;  /* 0x000000b8bbbb7221 */ /* 0x000fe40000010000 */
[----:B------:R-:W-:Y:S01]  /*fa30*/  MUFU.EX2 R168, R168 ;  /* 0x000000a800a87308 */ /* 0x000fe20000000800 */
[----:B------:R-:W-:Y:S01]  /*fa40*/  FADD.FTZ R188, R191, R188 ;  /* 0x000000bcbfbc7221 */ /* 0x000fe20000010000 */
[C---:B------:R-:W-:Y:S01]  /*fa50*/  HMMA.16816.F32 R100, R24.reuse, R38, R100 ;  /* 0x000000261864723c */ /* 0x040fe20000001864 */
[----:B------:R-:W2:Y:S03]  /*fa60*/  LDSM.16.MT88.4 R36, [R212+0x1100] ;  /* 0x00110000d424783b */ /* 0x000ea60000004200 */
[----:B------:R-:W-:Y:S02]  /*fa70*/  FADD.FTZ R174, R174, R169 ;  /* 0x000000a9aeae7221 */ /* 0x000fe40000010000 */
[----:B------:R-:W-:Y:S02]  /*fa80*/  FADD.FTZ R182, R182, R175 ;  /* 0x000000afb6b67221 */ /* 0x000fe40000010000 */
[-C--:B------:R-:W-:Y:S01]  /*fa90*/  HMMA.16816.F32 R104, R24, R40.reuse, R104 ;  /* 0x000000281868723c */ /* 0x080fe20000001868 */
[----:B------:R-:W-:Y:S03]  /*faa0*/  MUFU.EX2 R181, R181 ;  /* 0x000000b500b57308 */ /* 0x000fe60000000800 */
[----:B------:R-:W-:Y:S02]  /*fab0*/  FADD.FTZ R186, R186, R187 ;  /* 0x000000bbbaba7221 */ /* 0x000fe40000010000 */
[----:B------:R-:W-:Y:S02]  /*fac0*/  FADD.FTZ R193, R193, R188 ;  /* 0x000000bcc1c17221 */ /* 0x000fe40000010000 */
[C---:B------:R-:W-:Y:S01]  /*fad0*/  HMMA.16816.F32 R108, R28.reuse, R40, R108 ;  /* 0x000000281c6c723c */ /* 0x040fe2000000186c */
[----:B------:R-:W-:Y:S02]  /*fae0*/  FADD.FTZ R179, R179, R174 ;  /* 0x000000aeb3b37221 */ /* 0x000fe40000010000 */
[----:B------:R-:W-:Y:S01]  /*faf0*/  MUFU.EX2 R166, R166 ;  /* 0x000000a600a67308 */ /* 0x000fe20000000800 */
[----:B------:R-:W-:Y:S02]  /*fb00*/  FADD.FTZ R183, R183, R182 ;  /* 0x000000b6b7b77221 */ /* 0x000fe40000010000 */
[----:B------:R-:W-:Y:S02]  /*fb10*/  FADD.FTZ R189, R189, R186 ;  /* 0x000000babdbd7221 */ /* 0x000fe40000010000 */
[-C--:B------:R-:W-:Y:S01]  /*fb20*/  HMMA.16816.F32 R112, R28, R42.reuse, R112 ;  /* 0x0000002a1c70723c */ /* 0x080fe20000001870 */
[----:B------:R-:W-:Y:S04]  /*fb30*/  FADD.FTZ R193, R190, R193 ;  /* 0x000000c1bec17221 */ /* 0x000fe80000010000 */
[----:B------:R-:W3:Y:S03]  /*fb40*/  MUFU.EX2 R171, R171 ;  /* 0x000000ab00ab7308 */ /* 0x000ee60000000800 */
[C---:B------:R-:W-:Y:S01]  /*fb50*/  HMMA.16816.F32 R116, R24.reuse, R42, R116 ;  /* 0x0000002a1874723c */ /* 0x040fe20000001874 */
[----:B------:R-:W4:Y:S06]  /*fb60*/  LDSM.16.MT88.4 R40, [R214+0x1d00] ;  /* 0x001d0000d628783b */ /* 0x000f2c0000004200 */
[----:B------:R-:W5:Y:S01]  /*fb70*/  MUFU.EX2 R176, R176 ;  /* 0x000000b000b07308 */ /* 0x000f620000000800 */
[-C--:B-1----:R-:W-:Y:S08]  /*fb80*/  HMMA.16816.F32 R120, R24, R32.reuse, R120 ;  /* 0x000000201878723c */ /* 0x082ff00000001878 */
[C---:B------:R-:W-:Y:S01]  /*fb90*/  HMMA.16816.F32 R124, R28.reuse, R32, R124 ;  /* 0x000000201c7c723c */ /* 0x040fe2000000187c */
[----:B------:R-:W-:Y:S07]  /*fba0*/  MUFU.EX2 R192, R192 ;  /* 0x000000c000c07308 */ /* 0x000fee0000000800 */
[-C--:B------:R-:W-:Y:S03]  /*fbb0*/  HMMA.16816.F32 R16, R28, R34.reuse, R16 ;  /* 0x000000221c10723c */ /* 0x080fe60000001810 */
[----:B------:R-:W1:Y:S05]  /*fbc0*/  MUFU.EX2 R197, R197 ;  /* 0x000000c500c57308 */ /* 0x000e6a0000000800 */
[C---:B------:R-:W-:Y:S01]  /*fbd0*/  HMMA.16816.F32 R128, R24.reuse, R34, R128 ;  /* 0x000000221880723c */ /* 0x040fe20000001880 */
[----:B------:R-:W1:Y:S04]  /*fbe0*/  LDSM.16.MT88.4 R32, [R212+0x1d00] ;  /* 0x001d0000d420783b */ /* 0x000e680000004200 */
[----:B------:R-:W1:Y:S03]  /*fbf0*/  MUFU.EX2 R194, R194 ;  /* 0x000000c200c27308 */ /* 0x000e660000000800 */
[-C--:B--2---:R-:W-:Y:S08]  /*fc00*/  HMMA.16816.F32 R52, R24, R36.reuse, R52 ;  /* 0x000000241834723c */ /* 0x084ff00000001834 */
[C---:B------:R-:W-:Y:S08]  /*fc10*/  HMMA.16816.F32 R56, R28.reuse, R36, R56 ;  /* 0x000000241c38723c */ /* 0x040ff00000001838 */
[-C--:B------:R-:W-:Y:S08]  /*fc20*/  HMMA.16816.F32 R60, R28, R38.reuse, R60 ;  /* 0x000000261c3c723c */ /* 0x080ff0000000183c */
[C---:B------:R-:W-:Y:S01]  /*fc30*/  HMMA.16816.F32 R64, R24.reuse, R38, R64 ;  /* 0x000000261840723c */ /* 0x040fe20000001840 */
[----:B------:R-:W2:Y:S07]  /*fc40*/  LDSM.16.MT88.4 R36, [R214+0x900] ;  /* 0x00090000d624783b */ /* 0x000eae0000004200 */
[-C--:B----4-:R-:W-:Y:S08]  /*fc50*/  HMMA.16816.F32 R68, R24, R40.reuse, R68 ;  /* 0x000000281844723c */ /* 0x090ff00000001844 */
[C---:B------:R-:W-:Y:S08]  /*fc60*/  HMMA.16816.F32 R72, R28.reuse, R40, R72 ;  /* 0x000000281c48723c */ /* 0x040ff00000001848 */
[-C--:B------:R-:W-:Y:S08]  /*fc70*/  HMMA.16816.F32 R76, R28, R42.reuse, R76 ;  /* 0x0000002a1c4c723c */ /* 0x080ff0000000184c */
[C---:B------:R-:W-:Y:S01]  /*fc80*/  HMMA.16816.F32 R80, R24.reuse, R42, R80 ;  /* 0x0000002a1850723c */ /* 0x040fe20000001850 */
[----:B------:R-:W4:Y:S07]  /*fc90*/  LDSM.16.MT88.4 R40, [R212+0x900] ;  /* 0x00090000d428783b */ /* 0x000f2e0000004200 */
[-C--:B-1----:R-:W-:Y:S08]  /*fca0*/  HMMA.16816.F32 R84, R24, R32.reuse, R84 ;  /* 0x000000201854723c */ /* 0x082ff00000001854 */
[C---:B------:R-:W-:Y:S08]  /*fcb0*/  HMMA.16816.F32 R88, R28.reuse, R32, R88 ;  /* 0x000000201c58723c */ /* 0x040ff00000001858 */
[-C--:B------:R-:W-:Y:S07]  /*fcc0*/  HMMA.16816.F32 R92, R28, R34.reuse, R92 ;  /* 0x000000221c5c723c */ /* 0x080fee000000185c */
[----:B---3--:R-:W-:Y:S01]  /*fcd0*/  F2FP.PACK_AB R28, R171, R166 ;  /* 0x000000a6ab1c723e */ /* 0x008fe200000000ff */
[----:B------:R-:W-:Y:S01]  /*fce0*/  HMMA.16816.F32 R96, R24, R34, R96 ;  /* 0x000000221860723c */ /* 0x000fe20000001860 */
[----:B-----5:R-:W-:Y:S01]  /*fcf0*/  F2FP.PACK_AB R30, R185, R176 ;  /* 0x000000b0b91e723e */ /* 0x020fe200000000ff */
[----:B------:R-:W1:Y:S02]  /*fd00*/  LDSM.16.MT88.4 R32, [R214+0x2100] ;  /* 0x00210000d620783b */ /* 0x000e640000004200 */
[----:B------:R-:W-:Y:S01]  /*fd10*/  F2FP.PACK_AB R29, R197, R192 ;  /* 0x000000c0c51d723e */ /* 0x000fe200000000ff */
[----:B------:R-:W-:Y:S01]  /*fd20*/  FADD.FTZ R166, R166, R189 ;  /* 0x000000bda6a67221 */ /* 0x000fe20000010000 */
[----:B------:R-:W-:Y:S01]  /*fd30*/  F2FP.PACK_AB R31, R23, R194 ;  /* 0x000000c2171f723e */ /* 0x000fe200000000ff */
        /* <DEDUP_REMOVED lines=8> */
[----:B------:R-:W-:Y:S02]  /*fdc0*/  FADD.FTZ R195, R195, R178 ;  /* 0x000000b2c3c37221 */ /* 0x000fe40000010000 */
[----:B------:R-:W-:Y:S02]  /*fdd0*/  FADD.FTZ R171, R171, R166 ;  /* 0x000000a6abab7221 */ /* 0x000fe40000010000 */
[----:B------:R-:W-:Y:S02]  /*fde0*/  FADD.FTZ R197, R197, R192 ;  /* 0x000000c0c5c57221 */ /* 0x000fe40000010000 */
[-C--:B--2---:R-:W-:Y:S01]  /*fdf0*/  HMMA.16816.F32 R144, R24, R36.reuse, R4 ;  /* 0x000000241890723c */ /* 0x084fe20000001804 */
[----:B------:R-:W2:Y:S01]  /*fe00*/  LDSM.16.MT88.4 R4, [R212+0x2100] ;  /* 0x00210000d404783b */ /* 0x000ea20000004200 */
[----:B------:R-:W-:Y:S02]  /*fe10*/  FADD.FTZ R173, R173, R180 ;  /* 0x000000b4adad7221 */ /* 0x000fe40000010000 */
        /* <DEDUP_REMOVED lines=8> */
[----:B------:R-:W-:Y:S04]  /*fea0*/  FADD.FTZ R231, R23, R194 ;  /* 0x000000c217e77221 */ /* 0x000fe80000010000 */
[C---:B------:R-:W-:Y:S08]  /*feb0*/  HMMA.16816.F32 R100, R24.reuse, R38, R100 ;  /* 0x000000261864723c */ /* 0x040ff00000001864 */
        /* <DEDUP_REMOVED lines=19> */
[----:B------:R-:W-:Y:S01]  /*fff0*/  HMMA.16816.F32 R96, R24, R6, R96 ;  /* 0x000000061860723c */ /* 0x000fe20000001860 */
[----:B------:R-:W-:-:S07]  /*10000*/  @P0 BRA `(.L_x_1875) ;  /* 0xffffc2b000000947 */ /* 0x000fce000383ffff */
.L_x_1857:
[----:B------:R-:W1:Y:S01]  /*10010*/  SHFL.BFLY PT, R2, R237, 0x2, 0x1f ;  /* 0x0c401f00ed027f89 */ /* 0x000e6200000e0000 */
[----:B------:R-:W-:-:S02]  /*10020*/  MOV R10, 0xff800000 ;  /* 0xff800000000a7802 */ /* 0x000fc40000000f00 */
[----:B------:R-:W-:Y:S01]  /*10030*/  PLOP3.LUT P4, PT, PT, PT, PT, 0x8, 0x0 ;  /* 0x000000000000781c */ /* 0x000fe20003f8e170 */
[----:B------:R-:W2:Y:S04]  /*10040*/  SHFL.BFLY PT, R4, R235, 0x2, 0x1f ;  /* 0x0c401f00eb047f89 */ /* 0x000ea800000e0000 */
[----:B------:R-:W3:Y:S04]  /*10050*/  SHFL.BFLY PT, R0, R231, 0x2, 0x1f ;  /* 0x0c401f00e7007f89 */ /* 0x000ee800000e0000 */
[----:B------:R-:W4:Y:S01]  /*10060*/  SHFL.BFLY PT, R8, R233, 0x2, 0x1f ;  /* 0x0c401f00e9087f89 */ /* 0x000f2200000e0000 */
[----:B-1----:R-:W-:-:S02]  /*10070*/  FADD.FTZ R2, R2, R237 ;  /* 0x000000ed02027221 */ /* 0x002fc40000010000 */
[----:B--2---:R-:W-:-:S03]  /*10080*/  FADD.FTZ R13, R4, R235 ;  /* 0x000000eb040d7221 */ /* 0x004fc60000010000 */
[----:B------:R-:W1:Y:S01]  /*10090*/  SHFL.BFLY PT, R7, R2, 0x1, 0x1f ;  /* 0x0c201f0002077f89 */ /* 0x000e6200000e0000 */
[----:B------:R-:W-:Y:S01]  /*100a0*/  CS2R R4, SRZ ;  /* 0x0000000000047805 */ /* 0x000fe2000001ff00 */
[----:B---3--:R-:W-:Y:S02]  /*100b0*/  FADD.FTZ R9, R0, R231 ;  /* 0x000000e700097221 */ /* 0x008fe40000010000 */
[----:B------:R-:W2:Y:S01]  /*100c0*/  SHFL.BFLY PT, R6, R13, 0x1, 0x1f ;  /* 0x0c201f000d067f89 */ /* 0x000ea200000e0000 */
[----:B----4-:R-:W-:-:S03]  /*100d0*/  FADD.FTZ R8, R8, R233 ;  /* 0x000000e908087221 */ /* 0x010fc60000010000 */
[----:B------:R-:W3:Y:S04]  /*100e0*/  SHFL.BFLY PT, R0, R9, 0x1, 0x1f ;  /* 0x0c201f0009007f89 */ /* 0x000ee800000e0000 */
[----:B------:R-:W4:Y:S01]  /*100f0*/  SHFL.BFLY PT, R11, R8, 0x1, 0x1f ;  /* 0x0c201f00080b7f89 */ /* 0x000f2200000e0000 */
[----:B-1----:R-:W-:Y:S02]  /*10100*/  FADD.FTZ R7, R2, R7 ;  /* 0x0000000702077221 */ /* 0x002fe40000010000 */
[----:B--2---:R-:W-:-:S03]  /*10110*/  FADD.FTZ R6, R13, R6 ;  /* 0x000000060d067221 */ /* 0x004fc60000010000 */
[----:B------:R-:W-:Y:S01]  /*10120*/  FSETP.NE.FTZ.AND P3, PT, R7, RZ, PT ;  /* 0x000000ff0700720b */ /* 0x000fe20003f75000 */
[----:B---3--:R-:W-:Y:S01]  /*10130*/  FADD.FTZ R0, R0, R9 ;  /* 0x0000000900007221 */ /* 0x008fe20000010000 */
[----:B------:R-:W-:Y:S02]  /*10140*/  FSETP.NE.FTZ.AND P2, PT, R6, RZ, PT ;  /* 0x000000ff0600720b */ /* 0x000fe40003f55000 */
[----:B------:R-:W-:Y:S01]  /*10150*/  MOV R9, 0xff800000 ;  /* 0xff80000000097802 */ /* 0x000fe20000000f00 */
[----:B----4-:R-:W-:Y:S01]  /*10160*/  FADD.FTZ R2, R8, R11 ;  /* 0x0000000b08027221 */ /* 0x010fe20000010000 */
[----:B------:R-:W-:Y:S02]  /*10170*/  FSETP.NE.FTZ.AND P0, PT, R0, RZ, PT ;  /* 0x000000ff0000720b */ /* 0x000fe40003f15000 */
[----:B------:R-:W-:Y:S02]  /*10180*/  MOV R8, RZ ;  /* 0x000000ff00087202 */ /* 0x000fe40000000f00 */
[----:B------:R-:W-:-:S03]  /*10190*/  FSETP.NE.FTZ.AND P1, PT, R2, RZ, PT ;  /* 0x000000ff0200720b */ /* 0x000fc60003f35000 */
[----:B------:R-:W1:Y:S01]  /*101a0*/  @P3 MUFU.RCP R5, R7 ;  /* 0x0000000700053308 */ /* 0x000e620000001000 */
[----:B------:R-:W-:Y:S02]  /*101b0*/  @P3 MOV R15, 0x3f317218 ;  /* 0x3f317218000f3802 */ /* 0x000fe40000000f00 */
[----:B------:R-:W-:-:S03]  /*101c0*/  @P2 MOV R14, 0x3f317218 ;  /* 0x3f317218000e2802 */ /* 0x000fc60000000f00 */
[----:B------:R-:W-:Y:S02]  /*101d0*/  @P3 FMUL.FTZ R15, R15, c[0x0][0x2d0] ;  /* 0x0000b4000f0f3a20 */ /* 0x000fe40000410000 */
[----:B------:R-:W-:Y:S01]  /*101e0*/  @P2 MUFU.RCP R4, R6 ;  /* 0x0000000600042308 */ /* 0x000fe20000001000 */
[----:B------:R-:W-:Y:S01]  /*101f0*/  @P0 MOV R12, 0x3f317218 ;  /* 0x3f317218000c0802 */ /* 0x000fe20000000f00 */
[----:B------:R-:W-:Y:S01]  /*10200*/  @P2 FMUL.FTZ R14, R14, c[0x0][0x2d0] ;  /* 0x0000b4000e0e2a20 */ /* 0x000fe20000410000 */
[----:B------:R-:W-:-:S03]  /*10210*/  @P1 MOV R13, 0x3f317218 ;  /* 0x3f317218000d1802 */ /* 0x000fc60000000f00 */
[----:B------:R-:W-:Y:S02]  /*10220*/  @P0 FMUL.FTZ R12, R12, c[0x0][0x2d0] ;  /* 0x0000b4000c0c0a20 */ /* 0x000fe40000410000 */
[C---:B-1----:R-:W-:Y:S01]  /*10230*/  FMUL.FTZ R144, R5.reuse, R144 ;  /* 0x0000009005907220 */ /* 0x042fe20000410000 */
[----:B------:R-:W-:Y:S01]  /*10240*/  @P0 MUFU.RCP R8, R0 ;  /* 0x0000000000080308 */ /* 0x000fe20000001000 */
[C---:B------:R-:W-:Y:S02]  /*10250*/  FMUL.FTZ R145, R5.reuse, R145 ;  /* 0x0000009105917220 */ /* 0x040fe40000410000 */
[C---:B------:R-:W-:Y:S02]  /*10260*/  FMUL.FTZ R100, R5.reuse, R100 ;  /* 0x0000006405647220 */ /* 0x040fe40000410000 */
[C---:B------:R-:W-:Y:S02]  /*10270*/  FMUL.FTZ R101, R5.reuse, R101 ;  /* 0x0000006505657220 */ /* 0x040fe40000410000 */
[C---:B------:R-:W-:Y:S01]  /*10280*/  FMUL.FTZ R104, R5.reuse, R104 ;  /* 0x0000006805687220 */ /* 0x040fe20000410000 */
[----:B------:R-:W1:Y:S01]  /*10290*/  @P3 MUFU.LG2 R7, R7 ;  /* 0x0000000700073308 */ /* 0x000e620000000c00 */
[----:B------:R-:W-:-:S02]  /*102a0*/  FMUL.FTZ R105, R5, R105 ;  /* 0x0000006905697220 */ /* 0x000fc40000410000 */
[C---:B------:R-:W-:Y:S02]  /*102b0*/  FMUL.FTZ R116, R5.reuse, R116 ;  /* 0x0000007405747220 */ /* 0x040fe40000410000 */
[C---:B------:R-:W-:Y:S02]  /*102c0*/  FMUL.FTZ R117, R5.reuse, R117 ;  /* 0x0000007505757220 */ /* 0x040fe40000410000 */
[C---:B------:R-:W-:Y:S01]  /*102d0*/  FMUL.FTZ R120, R5.reuse, R120 ;  /* 0x0000007805787220 */ /* 0x040fe20000410000 */
[----:B------:R-:W2:Y:S01]  /*102e0*/  @P2 MUFU.LG2 R6, R6 ;  /* 0x0000000600062308 */ /* 0x000ea20000000c00 */
[C---:B------:R-:W-:Y:S02]  /*102f0*/  FMUL.FTZ R121, R5.reuse, R121 ;  /* 0x0000007905797220 */ /* 0x040fe40000410000 */
[C---:B------:R-:W-:Y:S02]  /*10300*/  FMUL.FTZ R128, R5.reuse, R128 ;  /* 0x0000008005807220 */ /* 0x040fe40000410000 */
[----:B------:R-:W-:-:S02]  /*10310*/  FMUL.FTZ R129, R5, R129 ;  /* 0x0000008105817220 */ /* 0x000fc40000410000 */
[C---:B------:R-:W-:Y:S01]  /*10320*/  FMUL.FTZ R52, R5.reuse, R52 ;  /* 0x0000003405347220 */ /* 0x040fe20000410000 */
[----:B------:R-:W3:Y:S01]  /*10330*/  @P1 MUFU.LG2 R11, R2 ;  /* 0x00000002000b1308 */ /* 0x000ee20000000c00 */
[C---:B------:R-:W-:Y:S02]  /*10340*/  FMUL.FTZ R53, R5.reuse, R53 ;  /* 0x0000003505357220 */ /* 0x040fe40000410000 */
[C---:B------:R-:W-:Y:S02]  /*10350*/  FMUL.FTZ R64, R5.reuse, R64 ;  /* 0x0000004005407220 */ /* 0x040fe40000410000 */
[C---:B------:R-:W-:Y:S02]  /*10360*/  FMUL.FTZ R65, R5.reuse, R65 ;  /* 0x0000004105417220 */ /* 0x040fe40000410000 */
[C---:B------:R-:W-:Y:S01]  /*10370*/  FMUL.FTZ R68, R5.reuse, R68 ;  /* 0x0000004405447220 */ /* 0x040fe20000410000 */
[----:B------:R-:W4:Y:S01]  /*10380*/  @P0 MUFU.LG2 R0, R0 ;  /* 0x0000000000000308 */ /* 0x000f220000000c00 */
[----:B------:R-:W-:-:S02]  /*10390*/  FMUL.FTZ R69, R5, R69 ;  /* 0x0000004505457220 */ /* 0x000fc40000410000 */
[C---:B------:R-:W-:Y:S02]  /*103a0*/  FMUL.FTZ R80, R5.reuse, R80 ;  /* 0x0000005005507220 */ /* 0x040fe40000410000 */
[C---:B------:R-:W-:Y:S02]  /*103b0*/  FMUL.FTZ R81, R5.reuse, R81 ;  /* 0x0000005105517220 */ /* 0x040fe40000410000 */
[C---:B------:R-:W-:Y:S02]  /*103c0*/  FMUL.FTZ R84, R5.reuse, R84 ;  /* 0x0000005405547220 */ /* 0x040fe40000410000 */
[C---:B------:R-:W-:Y:S02]  /*103d0*/  FMUL.FTZ R85, R5.reuse, R85 ;  /* 0x0000005505557220 */ /* 0x040fe40000410000 */
[C---:B------:R-:W-:Y:S02]  /*103e0*/  FMUL.FTZ R96, R5.reuse, R96 ;  /* 0x0000006005607220 */ /* 0x040fe40000410000 */
[----:B------:R-:W-:Y:S01]  /*103f0*/  FMUL.FTZ R97, R5, R97 ;  /* 0x0000006105617220 */ /* 0x000fe20000410000 */
[----:B------:R-:W-:Y:S01]  /*10400*/  MOV R5, RZ ;  /* 0x000000ff00057202 */ /* 0x000fe20000000f00 */
[----:B-1----:R-:W-:-:S02]  /*10410*/  @P3 FMUL.FTZ R16, R7, 0.69314718246459960938 ;  /* 0x3f31721807103820 */ /* 0x002fc40000410000 */
[----:B--2---:R-:W-:Y:S02]  /*10420*/  @P2 FMUL.FTZ R6, R6, 0.69314718246459960938 ;  /* 0x3f31721806062820 */ /* 0x004fe40000410000 */
[----:B---3--:R-:W-:Y:S01]  /*10430*/  @P1 FMUL.FTZ R18, R11, 0.69314718246459960938 ;  /* 0x3f3172180b121820 */ /* 0x008fe20000410000 */
[----:B------:R1:W2:Y:S01]  /*10440*/  @P1 MUFU.RCP R5, R2 ;  /* 0x0000000200051308 */ /* 0x0002a20000001000 */
[----:B------:R-:W-:Y:S02]  /*10450*/  @P1 FMUL.FTZ R13, R13, c[0x0][0x2d0] ;  /* 0x0000b4000d0d1a20 */ /* 0x000fe40000410000 */
[----:B----4-:R-:W-:Y:S02]  /*10460*/  @P0 FMUL.FTZ R7, R0, 0.69314718246459960938 ;  /* 0x3f31721800070820 */ /* 0x010fe40000410000 */
[C---:B------:R-:W-:Y:S02]  /*10470*/  FMUL.FTZ R146, R4.reuse, R146 ;  /* 0x0000009204927220 */ /* 0x040fe40000410000 */
[----:B------:R-:W-:-:S02]  /*10480*/  FMUL.FTZ R147, R4, R147 ;  /* 0x0000009304937220 */ /* 0x000fc40000410000 */
[C---:B------:R-:W-:Y:S02]  /*10490*/  FMUL.FTZ R102, R4.reuse, R102 ;  /* 0x0000006604667220 */ /* 0x040fe40000410000 */
[C---:B------:R-:W-:Y:S02]  /*104a0*/  FMUL.FTZ R103, R4.reuse, R103 ;  /* 0x0000006704677220 */ /* 0x040fe40000410000 */
[C---:B------:R-:W-:Y:S02]  /*104b0*/  FMUL.FTZ R106, R4.reuse, R106 ;  /* 0x0000006a046a7220 */ /* 0x040fe40000410000 */
[C---:B------:R-:W-:Y:S01]  /*104c0*/  FMUL.FTZ R107, R4.reuse, R107 ;  /* 0x0000006b046b7220 */ /* 0x040fe20000410000 */
[----:B-1----:R-:W-:Y:S01]  /*104d0*/  MOV R2, 0xff800000 ;  /* 0xff80000000027802 */ /* 0x002fe20000000f00 */
        /* <DEDUP_REMOVED lines=42> */
[----:B------:R-:W-:Y:S01]  /*10780*/  MOV R8, 0xff800000 ;  /* 0xff80000000087802 */ /* 0x000fe20000000f00 */
        /* <DEDUP_REMOVED lines=24> */
[----:B------:R-:W-:Y:S02]  /*10910*/  @P3 FFMA.FTZ R2, R15, R151, R16 ;  /* 0x000000970f023223 */ /* 0x000fe40000010010 */
[----:B------:R-:W-:-:S02]  /*10920*/  @P2 FFMA.FTZ R8, R14, R149, R6 ;  /* 0x000000950e082223 */ /* 0x000fc40000010006 */
[----:B------:R-:W-:Y:S02]  /*10930*/  @P1 FFMA.FTZ R9, R13, R3, R18 ;  /* 0x000000030d091223 */ /* 0x000fe40000010012 */
[----:B------:R-:W-:Y:S02]  /*10940*/  @P0 FFMA.FTZ R10, R12, R152, R7 ;  /* 0x000000980c0a0223 */ /* 0x000fe40000010007 */
.L_x_1803:
[----:B------:R-:W-:Y:S05]  /*10950*/  @P4 BRA `(.L_x_1876) ;  /* 0x00001a9000004947 */ /* 0x000fea0003800000 */
[----:B------:R-:W1:Y:S01]  /*10960*/  S2R R12, SR_TID.X ;  /* 0x00000000000c7919 */ /* 0x000e620000002100 */
[----:B------:R-:W-:Y:S01]  /*10970*/  USHF.R.S32.HI UR6, URZ, 0x1f, UR9 ;  /* 0x0000001f3f067899 */ /* 0x000fe20008011409 */
[----:B------:R-:W-:Y:S01]  /*10980*/  IMAD R18, RZ, RZ, -UR9 ;  /* 0x80000009ff127e24 */ /* 0x000fe2000f8e02ff */
[----:B------:R-:W-:Y:S01]  /*10990*/  ULDC.64 UR4, c[0x0][0x4d0] ;  /* 0x0001340000047ab9 */ /* 0x000fe20000000a00 */
[----:B------:R-:W2:Y:S01]  /*109a0*/  S2R R11, SR_CTAID.Y ;  /* 0x00000000000b7919 */ /* 0x000ea20000002600 */
[----:B------:R-:W-:Y:S01]  /*109b0*/  UIMAD UR7, UR6, UR4, URZ ;  /* 0x00000004060772a4 */ /* 0x000fe2000f8e023f */
[----:B------:R-:W-:Y:S01]  /*109c0*/  IMAD.MOV.U32 R14, RZ, RZ, c[0x0][0x4e8] ;  /* 0x00013a00ff0e7624 */ /* 0x000fe200078e00ff */
[----:B------:R-:W-:Y:S01]  /*109d0*/  UIMAD.WIDE.U32 UR12, UR9, UR4, URZ ;  /* 0x00000004090c72a5 */ /* 0x000fe2000f8e003f */
[----:B------:R-:W3:Y:S01]  /*109e0*/  S2R R24, SR_CTAID.Z ;  /* 0x0000000000187919 */ /* 0x000ee20000002700 */
[----:B------:R-:W-:Y:S01]  /*109f0*/  UIMAD UR5, UR9, UR5, UR7 ;  /* 0x00000005090572a4 */ /* 0x000fe2000f8e0207 */
[----:B------:R-:W-:Y:S02]  /*10a00*/  BSSY B0, `(.L_x_1877) ;  /* 0x00000c0000007945 */ /* 0x000fe40003800000 */
[----:B------:R-:W-:Y:S01]  /*10a10*/  BAR.SYNC.DEFER_BLOCKING 0x1, 0x80 ;  /* 0x0042000000007b1d */ /* 0x000fe20000010000 */
[----:B------:R-:W-:Y:S01]  /*10a20*/  UIADD3 UR5, UR13, UR5, URZ ;  /* 0x000000050d057290 */ /* 0x000fe2000fffe03f */
[----:B------:R-:W-:Y:S01]  /*10a30*/  IMAD.U32 R23, RZ, RZ, UR13 ;  /* 0x0000000dff177e24 */ /* 0x000fe2000f8e00ff */
[----:B------:R-:W-:Y:S01]  /*10a40*/  ISETP.NE.AND P0, PT, R14, 0x1, PT ;  /* 0x000000010e00780c */ /* 0x000fe20003f05270 */
[----:B------:R-:W-:-:S02]  /*10a50*/  IMAD.U32 R22, RZ, RZ, UR12 ;  /* 0x0000000cff167e24 */ /* 0x000fc4000f8e00ff */
[----:B------:R-:W4:Y:S01]  /*10a60*/  S2R R15, SR_CTAID.X ;  /* 0x00000000000f7919 */ /* 0x000f220000002500 */
[----:B------:R-:W-:Y:S01]  /*10a70*/  IMAD.U32 R23, RZ, RZ, UR5 ;  /* 0x00000005ff177e24 */ /* 0x000fe2000f8e00ff */
[----:B------:R-:W-:Y:S01]  /*10a80*/  ULDC.64 UR4, c[0x0][0x438] ;  /* 0x00010e0000047ab9 */ /* 0x000fe20000000a00 */
[----:B------:R-:W-:Y:S01]  /*10a90*/  IMAD R14, R14, c[0x0][0x388], RZ ;  /* 0x0000e2000e0e7a24 */ /* 0x000fe200078e02ff */
[----:B------:R-:W-:Y:S01]  /*10aa0*/  UIMAD UR6, UR6, UR4, URZ ;  /* 0x00000004060672a4 */ /* 0x000fe2000f8e023f */
[----:B-1----:R-:W-:Y:S01]  /*10ab0*/  SHF.R.S32.HI R7, RZ, 0x1f, R12 ;  /* 0x0000001fff077819 */ /* 0x002fe2000001140c */
[----:B------:R-:W-:Y:S02]  /*10ac0*/  UIMAD.WIDE.U32 UR12, UR9, UR4, URZ ;  /* 0x00000004090c72a5 */ /* 0x000fe4000f8e003f */
[----:B------:R-:W-:Y:S01]  /*10ad0*/  UIMAD UR4, UR9, UR5, UR6 ;  /* 0x00000005090472a4 */ /* 0x000fe2000f8e0206 */
[CC--:B------:R-:W-:Y:S01]  /*10ae0*/  LEA.HI R13, R7.reuse, R12.reuse, RZ, 0x2 ;  /* 0x0000000c070d7211 */ /* 0x0c0fe200078f10ff */
[----:B--2---:R-:W-:Y:S01]  /*10af0*/  IMAD R18, R18, c[0x0][0x550], R11 ;  /* 0x0001540012127a24 */ /* 0x004fe200078e020b */
[-C--:B------:R-:W-:Y:S01]  /*10b00*/  LEA.HI R7, R7, R12.reuse, RZ, 0x5 ;  /* 0x0000000c07077211 */ /* 0x080fe200078f28ff */
[----:B------:R-:W-:Y:S01]  /*10b10*/  UIADD3 UR4, UR13, UR4, URZ ;  /* 0x000000040d047290 */ /* 0x000fe2000fffe03f */
[----:B------:R-:W-:Y:S01]  /*10b20*/  LOP3.LUT R13, R13, 0xfffffffc, RZ, 0xc0, !PT ;  /* 0xfffffffc0d0d7812 */ /* 0x000fe200078ec0ff */
[----:B------:R-:W-:Y:S01]  /*10b30*/  IMAD.U32 R17, RZ, RZ, UR13 ;  /* 0x0000000dff117e24 */ /* 0x000fe2000f8e00ff */
[----:B------:R-:W-:Y:S01]  /*10b40*/  LOP3.LUT R3, R7, 0xffffffe0, RZ, 0xc0, !PT ;  /* 0xffffffe007037812 */ /* 0x000fe200078ec0ff */
[----:B---3--:R-:W-:Y:S01]  /*10b50*/  IMAD.WIDE.U32 R22, R24, c[0x0][0x4d8], R22 ;  /* 0x0001360018167a25 */ /* 0x008fe200078e0016 */
[----:B------:R-:W-:-:S02]  /*10b60*/  IADD3 R6, -R13, R12, RZ ;  /* 0x0000000c0d067210 */ /* 0x000fc40007ffe1ff */
[----:B------:R-:W-:Y:S01]  /*10b70*/  SHF.R.S32.HI R19, RZ, 0x5, R7 ;  /* 0x00000005ff137819 */ /* 0x000fe20000011407 */
[----:B------:R-:W-:Y:S01]  /*10b80*/  IMAD.IADD R3, R12, 0x1, -R3 ;  /* 0x000000010c037824 */ /* 0x000fe200078e0a03 */
[----:B------:R-:W-:Y:S01]  /*10b90*/  LEA.HI R0, R6, R6, RZ, 0x1 ;  /* 0x0000000606007211 */ /* 0x000fe200078f08ff */
[----:B------:R-:W-:Y:S01]  /*10ba0*/  IMAD.U32 R17, RZ, RZ, UR4 ;  /* 0x00000004ff117e24 */ /* 0x000fe2000f8e00ff */
[----:B------:R-:W-:Y:S02]  /*10bb0*/  SHF.R.S32.HI R12, RZ, 0x1f, R7 ;  /* 0x0000001fff0c7819 */ /* 0x000fe40000011407 */
[----:B------:R-:W-:Y:S02]  /*10bc0*/  LOP3.LUT R11, R0, 0x1ffffffe, RZ, 0xc0, !PT ;  /* 0x1ffffffe000b7812 */ /* 0x000fe400078ec0ff */
[----:B------:R-:W-:Y:S02]  /*10bd0*/  LEA.HI R12, R12, R19, RZ, 0x2 ;  /* 0x000000130c0c7211 */ /* 0x000fe400078f10ff */
[----:B------:R-:W-:Y:S01]  /*10be0*/  SHF.R.S32.HI R7, RZ, 0x1f, R24 ;  /* 0x0000001fff077819 */ /* 0x000fe20000011418 */
[----:B------:R-:W-:Y:S01]  /*10bf0*/  IMAD.IADD R6, R6, 0x1, -R11 ;  /* 0x0000000106067824 */ /* 0x000fe200078e0a0b */
[----:B------:R-:W-:-:S02]  /*10c00*/  SHF.L.U32 R11, R0, 0x5, RZ ;  /* 0x00000005000b7819 */ /* 0x000fc400000006ff */
[----:B------:R-:W-:Y:S01]  /*10c10*/  SHF.R.S32.HI R0, RZ, 0x1f, R3 ;  /* 0x0000001fff007819 */ /* 0x000fe20000011403 */
[C---:B------:R-:W-:Y:S01]  /*10c20*/  IMAD R13, R7.reuse, c[0x0][0x4d8], RZ ;  /* 0x00013600070d7a24 */ /* 0x040fe200078e02ff */
[----:B------:R-:W-:Y:S01]  /*10c30*/  LOP3.LUT R12, R12, 0xffffffc, RZ, 0xc0, !PT ;  /* 0x0ffffffc0c0c7812 */ /* 0x000fe200078ec0ff */
[----:B------:R-:W-:Y:S01]  /*10c40*/  IMAD R7, R7, c[0x0][0x440], RZ ;  /* 0x0001100007077a24 */ /* 0x000fe200078e02ff */
[----:B------:R-:W-:Y:S01]  /*10c50*/  LEA.HI R0, R0, R3, RZ, 0x2 ;  /* 0x0000000300007211 */ /* 0x000fe200078f10ff */
[C---:B------:R-:W-:Y:S01]  /*10c60*/  IMAD R13, R24.reuse, c[0x0][0x4dc], R13 ;  /* 0x00013700180d7a24 */ /* 0x040fe200078e020d */
[----:B------:R-:W-:Y:S01]  /*10c70*/  LOP3.LUT R11, R11, 0xffffffc0, RZ, 0xc0, !PT ;  /* 0xffffffc00b0b7812 */ /* 0x000fe200078ec0ff */
[----:B------:R-:W-:Y:S01]  /*10c80*/  IMAD.IADD R19, R19, 0x1, -R12 ;  /* 0x0000000113137824 */ /* 0x000fe200078e0a0c */
[----:B------:R-:W-:Y:S01]  /*10c90*/  SHF.R.S32.HI R12, RZ, 0x2, R0 ;  /* 0x00000002ff0c7819 */ /* 0x000fe20000011400 */
[----:B------:R-:W-:Y:S01]  /*10ca0*/  IMAD R7, R24, c[0x0][0x444], R7 ;  /* 0x0001110018077a24 */ /* 0x000fe200078e0207 */
[----:B------:R-:W-:Y:S01]  /*10cb0*/  MOV R16, UR12 ;  /* 0x0000000c00107c02 */ /* 0x000fe20008000f00 */
[----:B------:R-:W-:Y:S01]  /*10cc0*/  IMAD R11, R6, 0x8, R11 ;  /* 0x00000008060b7824 */ /* 0x000fe200078e020b */
[----:B------:R-:W-:Y:S01]  /*10cd0*/  LEA R12, R19, R12, 0x4 ;  /* 0x0000000c130c7211 */ /* 0x000fe200078e20ff */
[----:B------:R-:W-:Y:S01]  /*10ce0*/  IMAD.IADD R23, R23, 0x1, R13 ;  /* 0x0000000117177824 */ /* 0x000fe200078e020d */
[----:B------:R-:W-:Y:S01]  /*10cf0*/  SHF.R.S32.HI R13, RZ, 0x1f, R18 ;  /* 0x0000001fff0d7819 */ /* 0x000fe20000011412 */
[----:B------:R-:W-:Y:S01]  /*10d00*/  IMAD.WIDE.U32 R24, R24, c[0x0][0x440], R16 ;  /* 0x0001100018187a25 */ /* 0x000fe200078e0010 */
[----:B------:R-:W-:-:S02]  /*10d10*/  LOP3.LUT P1, RZ, R3, 0x3, RZ, 0xc0, !PT ;  /* 0x0000000303ff7812 */ /* 0x000fc4000782c0ff */
[----:B------:R-:W-:Y:S01]  /*10d20*/  LOP3.LUT R0, R0, 0x7ffffffc, RZ, 0xc0, !PT ;  /* 0x7ffffffc00007812 */ /* 0x000fe200078ec0ff */
[----:B------:R-:W-:Y:S02]  /*10d30*/  IMAD.IADD R20, R12, 0x1, R11 ;  /* 0x000000010c147824 */ /* 0x000fe400078e020b */
[----:B------:R-:W-:Y:S01]  /*10d40*/  IMAD.IADD R25, R25, 0x1, R7 ;  /* 0x0000000119197824 */ /* 0x000fe200078e0207 */
[----:B------:R-:W-:Y:S01]  /*10d50*/  IADD3 R3, R3, -R0, RZ ;  /* 0x8000000003037210 */ /* 0x000fe20007ffe0ff */
[----:B------:R-:W-:Y:S01]  /*10d60*/  IMAD R17, R13, c[0x0][0x448], RZ ;  /* 0x000112000d117a24 */ /* 0x000fe200078e02ff */
[----:B----4-:R-:W-:Y:S01]  /*10d70*/  LEA R20, R15, R20, 0x7 ;  /* 0x000000140f147211 */ /* 0x010fe200078e38ff */
[----:B------:R-:W-:Y:S01]  /*10d80*/  IMAD R13, R13, c[0x0][0x4e0], RZ ;  /* 0x000138000d0d7a24 */ /* 0x000fe200078e02ff */
[----:B------:R-:W-:Y:S01]  /*10d90*/  LEA R15, R15, R12, 0x7 ;  /* 0x0000000c0f0f7211 */ /* 0x000fe200078e38ff */
[----:B------:R-:W-:Y:S01]  /*10da0*/  IMAD R17, R18, c[0x0][0x44c], R17 ;  /* 0x0001130012117a24 */ /* 0x000fe200078e0211 */
[----:B------:R-:W-:Y:S01]  /*10db0*/  MOV R7, R20 ;  /* 0x0000001400077202 */ /* 0x000fe20000000f00 */
[----:B------:R-:W-:Y:S01]  /*10dc0*/  @P0 IMAD.HI.U32 R16, R20, c[0x0][0x4ec], RZ ;  /* 0x00013b0014100a27 */ /* 0x000fe200078e00ff */
[----:B------:R-:W-:-:S03]  /*10dd0*/  ISETP.GE.OR P4, PT, R15, R14, P1 ;  /* 0x0000000e0f00720c */ /* 0x000fc60000f86670 */
[----:B------:R-:W-:Y:S01]  /*10de0*/  IMAD.MOV.U32 R6, RZ, RZ, R20 ;  /* 0x000000ffff067224 */ /* 0x000fe200078e0014 */
[----:B------:R-:W-:Y:S01]  /*10df0*/  @P0 SHF.R.U32.HI R6, RZ, c[0x0][0x4f0], R16 ;  /* 0x00013c00ff060a19 */ /* 0x000fe20000011610 */
[----:B------:R-:W-:-:S03]  /*10e00*/  @P0 IMAD.HI.U32 R11, R20, c[0x0][0x4ec], RZ ;  /* 0x00013b00140b0a27 */ /* 0x000fc600078e00ff */
[----:B------:R-:W-:Y:S01]  /*10e10*/  SHF.R.S32.HI R16, RZ, 0x1f, R6 ;  /* 0x0000001fff107819 */ /* 0x000fe20000011406 */
[----:B------:R-:W-:Y:S01]  /*10e20*/  IMAD.WIDE.U32 R24, R18, c[0x0][0x448], R24 ;  /* 0x0001120012187a25 */ /* 0x000fe200078e0018 */
[----:B------:R-:W-:-:S03]  /*10e30*/  @P0 SHF.R.U32.HI R7, RZ, c[0x0][0x4f0], R11 ;  /* 0x00013c00ff070a19 */ /* 0x000fc6000001160b */
[----:B------:R-:W-:Y:S02]  /*10e40*/  IMAD.MOV R11, RZ, RZ, -R6 ;  /* 0x000000ffff0b7224 */ /* 0x000fe400078e0a06 */
[C---:B------:R-:W-:Y:S02]  /*10e50*/  IMAD R13, R18.reuse, c[0x0][0x4e4], R13 ;  /* 0x00013900120d7a24 */ /* 0x040fe400078e020d */
[----:B------:R-:W-:Y:S01]  /*10e60*/  IMAD.WIDE.U32 R18, R18, c[0x0][0x4e0], R22 ;  /* 0x0001380012127a25 */ /* 0x000fe200078e0016 */
[----:B------:R-:W-:-:S03]  /*10e70*/  SHF.R.S32.HI R22, RZ, 0x1f, R7 ;  /* 0x0000001fff167819 */ /* 0x000fc60000011407 */
[----:B------:R-:W-:Y:S01]  /*10e80*/  IMAD R11, R11, c[0x0][0x4e8], R20 ;  /* 0x00013a000b0b7a24 */ /* 0x000fe200078e0214 */
[----:B------:R-:W-:Y:S01]  /*10e90*/  IADD3 R18, P0, R6, R18, RZ ;  /* 0x0000001206127210 */ /* 0x000fe20007f1e0ff */
[----:B------:R-:W-:Y:S02]  /*10ea0*/  IMAD.IADD R25, R25, 0x1, R17 ;  /* 0x0000000119197824 */ /* 0x000fe400078e0211 */
[----:B------:R-:W-:Y:S01]  /*10eb0*/  IMAD R22, R22, c[0x0][0x430], RZ ;  /* 0x00010c0016167a24 */ /* 0x000fe200078e02ff */
[----:B------:R-:W-:Y:S01]  /*10ec0*/  SHF.R.S32.HI R6, RZ, 0x1f, R11 ;  /* 0x0000001fff067819 */ /* 0x000fe2000001140b */
[----:B------:R-:W-:Y:S01]  /*10ed0*/  IMAD.SHL.U32 R3, R3, 0x2, RZ ;  /* 0x0000000203037824 */ /* 0x000fe200078e00ff */
[----:B------:R-:W-:Y:S01]  /*10ee0*/  IADD3.X R19, R16, R19, R13, P0, !PT ;  /* 0x0000001310137210 */ /* 0x000fe200007fe40d */
[----:B------:R-:W-:-:S04]  /*10ef0*/  IMAD.WIDE.U32 R16, R7, c[0x0][0x430], R24 ;  /* 0x00010c0007107a25 */ /* 0x000fc800078e0018 */
[----:B------:R-:W-:Y:S02]  /*10f00*/  IMAD R6, R6, c[0x0][0x4c8], RZ ;  /* 0x0001320006067a24 */ /* 0x000fe400078e02ff */
[----:B------:R-:W-:-:S04]  /*10f10*/  IMAD.WIDE.U32 R18, R11, c[0x0][0x4c8], R18 ;  /* 0x000132000b127a25 */ /* 0x000fc800078e0012 */
[----:B------:R-:W-:Y:S01]  /*10f20*/  IMAD R6, R11, c[0x0][0x4cc], R6 ;  /* 0x000133000b067a24 */ /* 0x000fe200078e0206 */
[C---:B------:R-:W-:Y:S01]  /*10f30*/  LEA R25, P0, R18.reuse, c[0x0][0x4a8], 0x2 ;  /* 0x00012a0012197a11 */ /* 0x040fe200078010ff */
[C---:B------:R-:W-:Y:S01]  /*10f40*/  IMAD R13, R7.reuse, c[0x0][0x434], R22 ;  /* 0x00010d00070d7a24 */ /* 0x040fe200078e0216 */
[----:B------:R-:W-:Y:S01]  /*10f50*/  IADD3 R7, -R7, RZ, RZ ;  /* 0x000000ff07077210 */ /* 0x000fe20007ffe1ff */
[----:B------:R-:W-:Y:S02]  /*10f60*/  IMAD.IADD R11, R19, 0x1, R6 ;  /* 0x00000001130b7824 */ /* 0x000fe400078e0206 */
[----:B------:R-:W-:Y:S01]  /*10f70*/  SHFL.IDX PT, R22, R25, RZ, 0x1c1f ;  /* 0x001c1fff19167589 */ /* 0x000fe200000e0000 */
[----:B------:R-:W-:Y:S02]  /*10f80*/  IMAD.IADD R13, R17, 0x1, R13 ;  /* 0x00000001110d7824 */ /* 0x000fe400078e020d */
[----:B------:R-:W-:Y:S01]  /*10f90*/  LEA.HI.X R24, R18, c[0x0][0x4ac], R11, 0x2, P0 ;  /* 0x00012b0012187a11 */ /* 0x000fe200000f140b */
[----:B------:R-:W-:Y:S01]  /*10fa0*/  IMAD R7, R7, c[0x0][0x4e8], R20 ;  /* 0x00013a0007077a24 */ /* 0x000fe200078e0214 */
[----:B------:R-:W-:Y:S01]  /*10fb0*/  SHFL.IDX PT, R18, R25, 0x2, 0x1c1f ;  /* 0x005c1f0019127f89 */ /* 0x000fe200000e0000 */
[----:B------:R-:W-:Y:S01]  /*10fc0*/  IMAD.MOV.U32 R12, RZ, RZ, R16 ;  /* 0x000000ffff0c7224 */ /* 0x000fe200078e0010 */
[----:B------:R-:W-:-:S02]  /*10fd0*/  IADD3 R11, R15, 0x48, RZ ;  /* 0x000000480f0b7810 */ /* 0x000fc40007ffe0ff */
[----:B------:R-:W1:Y:S01]  /*10fe0*/  SHFL.IDX PT, R23, R24, RZ, 0x1c1f ;  /* 0x001c1fff18177589 */ /* 0x000e6200000e0000 */
[----:B------:R-:W-:Y:S01]  /*10ff0*/  IMAD.WIDE.U32 R26, R7, c[0x0][0x428], R12 ;  /* 0x00010a00071a7a25 */ /* 0x000fe200078e000c */
[C---:B------:R-:W-:Y:S02]  /*11000*/  IADD3 R13, R15.reuse, 0x8, RZ ;  /* 0x000000080f0d7810 */ /* 0x040fe40007ffe0ff */
[----:B------:R-:W-:Y:S01]  /*11010*/  SHFL.IDX PT, R20, R25, 0x1, 0x1c1f ;  /* 0x003c1f0019147f89 */ /* 0x000fe200000e0000 */
[----:B------:R-:W-:Y:S02]  /*11020*/  IADD3 R12, R15, 0x40, RZ ;  /* 0x000000400f0c7810 */ /* 0x000fe40007ffe0ff */
[-C--:B------:R-:W-:Y:S01]  /*11030*/  ISETP.GE.OR P3, PT, R13, R14.reuse, P1 ;  /* 0x0000000e0d00720c */ /* 0x080fe20000f66670 */
[----:B------:R-:W2:Y:S01]  /*11040*/  SHFL.IDX PT, R21, R24, 0x1, 0x1c1f ;  /* 0x003c1f0018157f89 */ /* 0x000ea200000e0000 */
[-C--:B------:R-:W-:Y:S02]  /*11050*/  ISETP.GE.OR P2, PT, R12, R14.reuse, P1 ;  /* 0x0000000e0c00720c */ /* 0x080fe40000f46670 */
[----:B------:R-:W-:Y:S01]  /*11060*/  ISETP.GE.OR P1, PT, R11, R14, P1 ;  /* 0x0000000e0b00720c */ /* 0x000fe20000f26670 */
[----:B------:R-:W3:Y:S01]  /*11070*/  SHFL.IDX PT, R19, R24, 0x2, 0x1c1f ;  /* 0x005c1f0018137f89 */ /* 0x000ee200000e0000 */
[----:B------:R-:W-:-:S02]  /*11080*/  SHF.R.S32.HI R6, RZ, 0x1f, R7 ;  /* 0x0000001fff067819 */ /* 0x000fc40000011407 */
[-C--:B------:R-:W-:Y:S01]  /*11090*/  ISETP.GE.AND P5, PT, R12, R14.reuse, PT ;  /* 0x0000000e0c00720c */ /* 0x080fe20003fa6270 */
[----:B------:R-:W-:Y:S01]  /*110a0*/  SHFL.IDX PT, R16, R25, 0x3, 0x1c1f ;  /* 0x007c1f0019107f89 */ /* 0x000fe200000e0000 */
[----:B------:R-:W-:Y:S01]  /*110b0*/  ISETP.GE.AND P6, PT, R11, R14, PT ;  /* 0x0000000e0b00720c */ /* 0x000fe20003fc6270 */
[----:B------:R-:W-:Y:S02]  /*110c0*/  IMAD R6, R6, c[0x0][0x428], RZ ;  /* 0x00010a0006067a24 */ /* 0x000fe400078e02ff */
[----:B------:R-:W4:Y:S02]  /*110d0*/  SHFL.IDX PT, R17, R24, 0x3, 0x1c1f ;  /* 0x007c1f0018117f89 */ /* 0x000f2400000e0000 */
[----:B------:R-:W-:Y:S01]  /*110e0*/  IMAD R6, R7, c[0x0][0x42c], R6 ;  /* 0x00010b0007067a24 */ /* 0x000fe200078e0206 */
[----:B------:R-:W-:Y:S01]  /*110f0*/  LEA R7, P0, R26, c[0x0][0x400], 0x2 ;  /* 0x000100001a077a11 */ /* 0x000fe200078010ff */
[----:B-1----:R1:W-:Y:S02]  /*11100*/  @!P4 ST.E [R22.64], R2 ;  /* 0x000000021600c985 */ /* 0x0023e4000c10190a */
[----:B------:R-:W-:-:S02]  /*11110*/  IMAD.IADD R6, R27, 0x1, R6 ;  /* 0x000000011b067824 */ /* 0x000fc400078e0206 */
[----:B------:R1:W1:Y:S03]  /*11120*/  SHFL.IDX PT, R24, R7, RZ, 0x1c1f ;  /* 0x001c1fff07187589 */ /* 0x00026600000e0000 */
[----:B------:R-:W-:Y:S01]  /*11130*/  LEA.HI.X R6, R26, c[0x0][0x404], R6, 0x2, P0 ;  /* 0x000101001a067a11 */ /* 0x000fe200000f1406 */
[----:B--2---:R2:W-:Y:S01]  /*11140*/  @!P3 ST.E [R20.64], R8 ;  /* 0x000000081400b985 */ /* 0x0045e2000c10190a */
[----:B------:R-:W-:-:S03]  /*11150*/  ISETP.GE.AND P0, PT, R13, R14, PT ;  /* 0x0000000e0d00720c */ /* 0x000fc60003f06270 */
[----:B---3--:R2:W-:Y:S04]  /*11160*/  @!P2 ST.E [R18.64], R9 ;  /* 0x000000091200a985 */ /* 0x0085e8000c10190a */
[----:B------:R2:W3:Y:S04]  /*11170*/  SHFL.IDX PT, R25, R6, RZ, 0x1c1f ;  /* 0x001c1fff06197589 */ /* 0x0004e800000e0000 */
[----:B----4-:R2:W-:Y:S01]  /*11180*/  @!P1 ST.E [R16.64], R10 ;  /* 0x0000000a10009985 */ /* 0x0105e2000c10190a */
[----:B------:R-:W-:-:S13]  /*11190*/  ISETP.GE.AND P1, PT, R15, R14, PT ;  /* 0x0000000e0f00720c */ /* 0x000fda0003f26270 */
[----:B------:R-:W-:Y:S05]  /*111a0*/  @P1 BRA `(.L_x_1878) ;  /* 0x0000045000001947 */ /* 0x000fea0003800000 */
[C---:B-1----:R-:W-:Y:S02]  /*111b0*/  IADD3 R11, R3.reuse, 0x8, RZ ;  /* 0x00000008030b7810 */ /* 0x042fe40007ffe0ff */
[C---:B--2---:R-:W-:Y:S02]  /*111c0*/  IADD3 R9, R3.reuse, 0x10, RZ ;  /* 0x0000001003097810 */ /* 0x044fe40007ffe0ff */
        /* <DEDUP_REMOVED lines=11> */
[--C-:B---3--:R-:W-:Y:S01]  /*11280*/  @!P4 IMAD.WIDE R12, R3, 0x4, R24.reuse ;  /* 0x00000004030cc825 */ /* 0x108fe200078e0218 */
        /* <DEDUP_REMOVED lines=55> */
.L_x_1878:
[----:B-1----:R-:W-:Y:S05]  /*11600*/  BSYNC B0 ;  /* 0x0000000000007941 */ /* 0x002fea0003800000 */
.L_x_1877:
[----:B------:R1:W4:Y:S01]  /*11610*/  SHFL.IDX PT, R13, R6, 0x1, 0x1c1f ;  /* 0x003c1f00060d7f89 */ /* 0x00032200000e0000 */
[----:B------:R-:W-:Y:S03]  /*11620*/  BSSY B0, `(.L_x_1879) ;  /* 0x0000048000007945 */ /* 0x000fe60003800000 */
[----:B------:R1:W2:Y:S01]  /*11630*/  SHFL.IDX PT, R12, R7, 0x1, 0x1c1f ;  /* 0x003c1f00070c7f89 */ /* 0x0002a200000e0000 */
[----:B------:R-:W-:Y:S05]  /*11640*/  @P0 BRA `(.L_x_1880) ;  /* 0x0000045000000947 */ /* 0x000fea0003800000 */
[C---:B------:R-:W-:Y:S02]  /*11650*/  IADD3 R11, R3.reuse, 0x8, RZ ;  /* 0x00000008030b7810 */ /* 0x040fe40007ffe0ff */
[----:B------:R-:W-:-:S02]  /*11660*/  ISETP.GE.AND P1, PT, R3, c[0x0][0x3c8], PT ;  /* 0x0000f20003007a0c */ /* 0x000fc40003f26270 */
[----:B------:R-:W-:Y:S02]  /*11670*/  ISETP.GE.AND P0, PT, R11, c[0x0][0x3c8], PT ;  /* 0x0000f2000b007a0c */ /* 0x000fe40003f06270 */
[C---:B--2---:R-:W-:Y:S02]  /*11680*/  IADD3 R10, R3.reuse, 0x10, RZ ;  /* 0x00000010030a7810 */ /* 0x044fe40007ffe0ff */
[C---:B------:R-:W-:Y:S02]  /*11690*/  IADD3 R9, R3.reuse, 0x18, RZ ;  /* 0x0000001803097810 */ /* 0x040fe40007ffe0ff */
[----:B------:R-:W-:Y:S02]  /*116a0*/  ISETP.GE.AND P4, PT, R10, c[0x0][0x3c8], PT ;  /* 0x0000f2000a007a0c */ /* 0x000fe40003f86270 */
[----:B------:R-:W-:Y:S02]  /*116b0*/  IADD3 R8, R3, 0x20, RZ ;  /* 0x0000002003087810 */ /* 0x000fe40007ffe0ff */
[----:B------:R-:W-:Y:S01]  /*116c0*/  ISETP.GE.AND P3, PT, R9, c[0x0][0x3c8], PT ;  /* 0x0000f20009007a0c */ /* 0x000fe20003f66270 */
[C---:B----4-:R-:W-:Y:S01]  /*116d0*/  @!P1 IMAD.WIDE R14, R3.reuse, 0x4, R12 ;  /* 0x00000004030e9825 */ /* 0x050fe200078e020c */
        /* <DEDUP_REMOVED lines=23> */
[----:B--2---:R-:W-:Y:S02]  /*11850*/  @!P2 LOP3.LUT R15, R8, 0xfffffffe, RZ, 0xc0, !PT ;  /* 0xfffffffe080fa812 */ /* 0x004fe400078ec0ff */
[----:B------:R-:W-:-:S03]  /*11860*/  IADD3 R20, R3, 0x50, RZ ;  /* 0x0000005003147810 */ /* 0x000fc60007ffe0ff */
[----:B------:R-:W-:-:S04]  /*11870*/  @!P2 IMAD.WIDE R14, R15, 0x4, R12 ;  /* 0x000000040f0ea825 */ /* 0x000fc800078e020c */
[--C-:B----4-:R-:W-:Y:S01]  /*11880*/  @!P3 IMAD.WIDE R16, R9, 0x4, R12.reuse ;  /* 0x000000040910b825 */ /* 0x110fe200078e020c */
        /* <DEDUP_REMOVED lines=9> */
[----:B-----5:R-:W-:Y:S02]  /*11920*/  IADD3 R18, R3, 0x58, RZ ;  /* 0x0000005803127810 */ /* 0x020fe40007ffe0ff */
        /* <DEDUP_REMOVED lines=9> */
[----:B--2---:R-:W-:Y:S02]  /*119c0*/  @!P0 LOP3.LUT R17, R18, 0xfffffffe, RZ, 0xc0, !PT ;  /* 0xfffffffe12118812 */ /* 0x004fe400078ec0ff */
[----:B----4-:R-:W-:Y:S01]  /*119d0*/  @!P1 LOP3.LUT R15, R20, 0xfffffffe, RZ, 0xc0, !PT ;  /* 0xfffffffe140f9812 */ /* 0x010fe200078ec0ff */
[----:B------:R-:W-:Y:S01]  /*119e0*/  @!P2 IMAD.WIDE R18, R21, 0x4, R12 ;  /* 0x000000041512a825 */ /* 0x000fe200078e020c */
[----:B-1----:R-:W-:-:S03]  /*119f0*/  @!P3 LOP3.LUT R11, R2, 0xfffffffe, RZ, 0xc0, !PT ;  /* 0xfffffffe020bb812 */ /* 0x002fc600078ec0ff */
[----:B------:R-:W-:Y:S01]  /*11a00*/  @!P1 IMAD.WIDE R14, R15, 0x4, R12 ;  /* 0x000000040f0e9825 */ /* 0x000fe200078e020c */
[----:B-----5:R-:W-:-:S03]  /*11a10*/  @!P4 LOP3.LUT R9, R0, 0xfffffffe, RZ, 0xc0, !PT ;  /* 0xfffffffe0009c812 */ /* 0x020fc600078ec0ff */
        /* <DEDUP_REMOVED lines=8> */
.L_x_1880:
[----:B------:R-:W-:Y:S05]  /*11aa0*/  BSYNC B0 ;  /* 0x0000000000007941 */ /* 0x000fea0003800000 */
.L_x_1879:
[----:B-1--4-:R1:W4:Y:S01]  /*11ab0*/  SHFL.IDX PT, R13, R6, 0x2, 0x1c1f ;  /* 0x005c1f00060d7f89 */ /* 0x01232200000e0000 */
[----:B------:R-:W-:Y:S03]  /*11ac0*/  BSSY B0, `(.L_x_1881) ;  /* 0x0000048000007945 */ /* 0x000fe60003800000 */
[----:B--2---:R1:W2:Y:S01]  /*11ad0*/  SHFL.IDX PT, R12, R7, 0x2, 0x1c1f ;  /* 0x005c1f00070c7f89 */ /* 0x0042a200000e0000 */
[----:B------:R-:W-:Y:S05]  /*11ae0*/  @P5 BRA `(.L_x_1882) ;  /* 0x0000045000005947 */ /* 0x000fea0003800000 */
[C---:B------:R-:W-:Y:S02]  /*11af0*/  IADD3 R10, R3.reuse, 0x8, RZ ;  /* 0x00000008030a7810 */ /* 0x040fe40007ffe0ff */
        /* <DEDUP_REMOVED lines=15> */
[--C-:B--2-4-:R-:W-:Y:S01]  /*11bf0*/  @!P4 IMAD.WIDE R18, R11, 0x4, R12.reuse ;  /* 0x000000040b12c825 */ /* 0x114fe200078e020c */
        /* <DEDUP_REMOVED lines=28> */
[----:B----4-:R-:W-:Y:S01]  /*11dc0*/  @!P3 IMAD.WIDE R20, R23, 0x4, R12 ;  /* 0x000000041714b825 */ /* 0x010fe200078e020c */
        /* <DEDUP_REMOVED lines=11> */
[----:B----4-:R-:W-:-:S03]  /*11e80*/  @!P4 LOP3.LUT R11, R2, 0xfffffffe, RZ, 0xc0, !PT ;  /* 0xfffffffe020bc812 */ /* 0x010fc600078ec0ff */
        /* <DEDUP_REMOVED lines=11> */
.L_x_1882:
[----:B------:R-:W-:Y:S05]  /*11f40*/  BSYNC B0 ;  /* 0x0000000000007941 */ /* 0x000fea0003800000 */
.L_x_1881:
[----:B--2---:R2:W1:Y:S04]  /*11f50*/  SHFL.IDX PT, R9, R6, 0x3, 0x1c1f ;  /* 0x007c1f0006097f89 */ /* 0x00446800000e0000 */
[----:B------:R2:W4:Y:S01]  /*11f60*/  SHFL.IDX PT, R8, R7, 0x3, 0x1c1f ;  /* 0x007c1f0007087f89 */ /* 0x00052200000e0000 */
[----:B------:R-:W-:Y:S05]  /*11f70*/  @P6 EXIT ;  /* 0x000000000000694d */ /* 0x000fea0003800000 */
[C---:B-12---:R-:W-:Y:S02]  /*11f80*/  IADD3 R6, R3.reuse, 0x8, RZ ;  /* 0x0000000803067810 */ /* 0x046fe40007ffe0ff */
        /* <DEDUP_REMOVED lines=12> */
[----:B----4-:R-:W-:Y:S01]  /*12050*/  @!P3 IMAD.WIDE R10, R3, 0x4, R8 ;  /* 0x00000004030ab825 */ /* 0x010fe200078e0208 */
[----:B------:R-:W-:-:S02]  /*12060*/  @!P2 LOP3.LUT R6, R6, 0xfffffffe, RZ, 0xc0, !PT ;  /* 0xfffffffe0606a812 */ /* 0x000fc400078ec0ff */
[----:B------:R-:W-:Y:S02]  /*12070*/  @!P1 LOP3.LUT R5, R5, 0xfffffffe, RZ, 0xc0, !PT ;  /* 0xfffffffe05059812 */ /* 0x000fe400078ec0ff */
[----:B------:R-:W-:Y:S01]  /*12080*/  @!P0 LOP3.LUT R4, R4, 0xfffffffe, RZ, 0xc0, !PT ;  /* 0xfffffffe04048812 */ /* 0x000fe200078ec0ff */
[--C-:B------:R-:W-:Y:S01]  /*12090*/  @!P2 IMAD.WIDE R6, R6, 0x4, R8.reuse ;  /* 0x000000040606a825 */ /* 0x100fe200078e0208 */
[----:B------:R-:W-:Y:S01]  /*120a0*/  ISETP.GE.AND P5, PT, R0, c[0x0][0x3c8], PT ;  /* 0x0000f20000007a0c */ /* 0x000fe20003fa6270 */
[----:B------:R-:W-:Y:S01]  /*120b0*/  @!P3 ST.E.64 [R10.64], R142 ;  /* 0x0000008e0a00b985 */ /* 0x000fe2000c101b0a */
[----:B------:R-:W-:Y:S01]  /*120c0*/  IADD3 R18, R3, 0x30, RZ ;  /* 0x0000003003127810 */ /* 0x000fe20007ffe0ff */
[--C-:B------:R-:W-:Y:S01]  /*120d0*/  @!P1 IMAD.WIDE R12, R5, 0x4, R8.reuse ;  /* 0x00000004050c9825 */ /* 0x100fe200078e0208 */
[C---:B------:R-:W-:Y:S01]  /*120e0*/  IADD3 R17, R3.reuse, 0x38, RZ ;  /* 0x0000003803117810 */ /* 0x040fe20007ffe0ff */
[----:B------:R1:W-:Y:S01]  /*120f0*/  @!P2 ST.E.64 [R6.64], R138 ;  /* 0x0000008a0600a985 */ /* 0x0003e2000c101b0a */
[C---:B------:R-:W-:Y:S01]  /*12100*/  IADD3 R16, R3.reuse, 0x40, RZ ;  /* 0x0000004003107810 */ /* 0x040fe20007ffe0ff */
[----:B------:R-:W-:Y:S01]  /*12110*/  @!P0 IMAD.WIDE R4, R4, 0x4, R8 ;  /* 0x0000000404048825 */ /* 0x000fe200078e0208 */
[C---:B------:R-:W-:Y:S01]  /*12120*/  IADD3 R15, R3.reuse, 0x48, RZ ;  /* 0x00000048030f7810 */ /* 0x040fe20007ffe0ff */
[----:B------:R-:W-:Y:S01]  /*12130*/  @!P1 ST.E.64 [R12.64], R110 ;  /* 0x0000006e0c009985 */ /* 0x000fe2000c101b0a */
        /* <DEDUP_REMOVED lines=11> */
[----:B------:R-:W-:Y:S02]  /*121f0*/  @!P2 LEA.HI R16, R16, R16, RZ, 0x1 ;  /* 0x000000101010a211 */ /* 0x000fe400078f08ff */
[----:B------:R-:W-:Y:S02]  /*12200*/  @!P1 LEA.HI R15, R15, R15, RZ, 0x1 ;  /* 0x0000000f0f0f9211 */ /* 0x000fe400078f08ff */
[----:B-1----:R-:W-:-:S02]  /*12210*/  @!P5 LOP3.LUT R7, R0, 0xfffffffe, RZ, 0xc0, !PT ;  /* 0xfffffffe0007d812 */ /* 0x002fc400078ec0ff */
[----:B------:R-:W-:Y:S02]  /*12220*/  @!P0 LEA.HI R14, R14, R14, RZ, 0x1 ;  /* 0x0000000e0e0e8211 */ /* 0x000fe400078f08ff */
[----:B------:R-:W-:Y:S01]  /*12230*/  @!P4 LOP3.LUT R11, R18, 0xfffffffe, RZ, 0xc0, !PT ;  /* 0xfffffffe120bc812 */ /* 0x000fe200078ec0ff */
[--C-:B------:R-:W-:Y:S01]  /*12240*/  @!P5 IMAD.WIDE R6, R7, 0x4, R8.reuse ;  /* 0x000000040706d825 */ /* 0x100fe200078e0208 */
[----:B------:R-:W-:Y:S02]  /*12250*/  @!P3 LOP3.LUT R17, R17, 0xfffffffe, RZ, 0xc0, !PT ;  /* 0xfffffffe1111b812 */ /* 0x000fe400078ec0ff */
[----:B--2---:R-:W-:Y:S02]  /*12260*/  @!P6 LOP3.LUT R5, R2, 0xfffffffe, RZ, 0xc0, !PT ;  /* 0xfffffffe0205e812 */ /* 0x004fe400078ec0ff */
[----:B------:R-:W-:Y:S02]  /*12270*/  @!P2 LOP3.LUT R13, R16, 0xfffffffe, RZ, 0xc0, !PT ;  /* 0xfffffffe100da812 */ /* 0x000fe400078ec0ff */
[----:B------:R-:W-:Y:S01]  /*12280*/  @!P1 LOP3.LUT R15, R15, 0xfffffffe, RZ, 0xc0, !PT ;  /* 0xfffffffe0f0f9812 */ /* 0x000fe200078ec0ff */
[----:B------:R-:W-:Y:S01]  /*12290*/  @!P6 IMAD.WIDE R4, R5, 0x4, R8 ;  /* 0x000000040504e825 */ /* 0x000fe200078e0208 */
[----:B------:R-:W-:-:S03]  /*122a0*/  IADD3 R3, R3, 0x58, RZ ;  /* 0x0000005803037810 */ /* 0x000fc60007ffe0ff */
[--C-:B------:R-:W-:Y:S01]  /*122b0*/  @!P2 IMAD.WIDE R12, R13, 0x4, R8.reuse ;  /* 0x000000040d0ca825 */ /* 0x100fe200078e0208 */
[----:B------:R1:W-:Y:S04]  /*122c0*/  @!P6 ST.E.64 [R4.64], R126 ;  /* 0x0000007e0400e985 */ /* 0x0003e8000c101b0a */
[----:B------:R2:W-:Y:S01]  /*122d0*/  @!P5 ST.E.64 [R6.64], R134 ;  /* 0x000000860600d985 */ /* 0x0005e2000c101b0a */
[----:B-1----:R-:W-:Y:S01]  /*122e0*/  @!P0 LOP3.LUT R5, R14, 0xfffffffe, RZ, 0xc0, !PT ;  /* 0xfffffffe0e058812 */ /* 0x002fe200078ec0ff */
[----:B------:R-:W-:-:S04]  /*122f0*/  @!P1 IMAD.WIDE R14, R15, 0x4, R8 ;  /* 0x000000040f0e9825 */ /* 0x000fc800078e0208 */
[----:B--2---:R-:W-:-:S04]  /*12300*/  @!P4 IMAD.WIDE R6, R11, 0x4, R8 ;  /* 0x000000040b06c825 */ /* 0x004fc800078e0208 */
[--C-:B------:R-:W-:Y:S01]  /*12310*/  @!P3 IMAD.WIDE R10, R17, 0x4, R8.reuse ;  /* 0x00000004110ab825 */ /* 0x100fe200078e0208 */
[----:B------:R1:W-:Y:S03]  /*12320*/  @!P4 ST.E.64 [R6.64], R58 ;  /* 0x0000003a0600c985 */ /* 0x0003e6000c101b0a */
[----:B------:R-:W-:Y:S01]  /*12330*/  @!P0 IMAD.WIDE R4, R5, 0x4, R8 ;  /* 0x0000000405048825 */ /* 0x000fe200078e0208 */
[----:B------:R1:W-:Y:S04]  /*12340*/  @!P3 ST.E.64 [R10.64], R62 ;  /* 0x0000003e0a00b985 */ /* 0x0003e8000c101b0a */
[----:B------:R1:W-:Y:S04]  /*12350*/  @!P2 ST.E.64 [R12.64], R74 ;  /* 0x0000004a0c00a985 */ /* 0x0003e8000c101b0a */
        /* <DEDUP_REMOVED lines=9> */
.L_x_1876:
        /* <DEDUP_REMOVED lines=50> */
.L_x_1883:
        /* <DEDUP_REMOVED lines=15> */
.L_x_2894:


//--------------------- .text._ZN7cutlass13device_kernelIN5flash19enable_sm80_to_sm89INS1_16FlashAttnFwdSm80INS1_25CollectiveMainloopFwdSm80ILi4ELi1ELb0EN4cute5tupleIJNS5_1CILi128EEENS7_ILi48EEENS7_ILi96EEEEEELi96ENS_6half_tEfNS_4arch4Sm80ELb0ELb1ELb0ELb1ELb0ELb0ELb1ELb1EEENS1_21CollectiveEpilogueFwdINS6_IJS8_SA_S9_EEENS6_IJNS7_ILi1EEESI_SI_EEESC_SE_Li128ELb1ELb1ELb1ELb0EEENS1_36VarlenDynamicPersistentTileSchedulerILi128ELi48ELi128ELi128ELb1ELb1ELb0ELb1ELb0ELb1EEEEEEEEEvNT_6ParamsE --------------------------
	.section	.text._ZN7cutlass13device_kernelIN5flash19enable_sm80_to_sm89INS1_16FlashAttnFwdSm80INS1_25CollectiveMainloopFwdSm80ILi4ELi1ELb0EN4cute5tupleIJNS5_1CILi128EEENS7_ILi48EEENS7_ILi96EEEEEELi96ENS_6half_tEfNS_4arch4Sm80ELb0ELb1ELb0ELb1ELb0ELb0ELb1ELb1EEENS1_21CollectiveEpilogueFwdINS6_IJS8_SA_S9_EEENS6_IJNS7_ILi1EEESI_SI_EEESC_SE_Li128ELb1ELb1ELb1ELb0EEENS1_36VarlenDynamicPersistentTileSchedulerILi128ELi48ELi128ELi128ELb1ELb1ELb0ELb1ELb0ELb1EEEEEEEEEvNT_6ParamsE,"ax",@progbits
	.sectioninfo	@"SHI_REGISTERS=255"
	.align	128
.text._ZN7cutlass13device_kernelIN5flash19enable_sm80_to_sm89INS1_16FlashAttnFwdSm80INS1_25CollectiveMainloopFwdSm80ILi4ELi1ELb0EN4cute5tupleIJNS5_1CILi128EEENS7_ILi48EEENS7_ILi96EEEEEELi96ENS_6half_tEfNS_4arch4Sm80ELb0ELb1ELb0ELb1ELb0ELb0ELb1ELb1EEENS1_21CollectiveEpilogueFwdINS6_IJS8_SA_S9_EEENS6_IJNS7_ILi1EEESI_SI_EEESC_SE_Li128ELb1ELb1ELb1ELb0EEENS1_36VarlenDynamicPersistentTileSchedulerILi128ELi48ELi128ELi128ELb1ELb1ELb0ELb1ELb0ELb1EEEEEEEEEvNT_6ParamsE:
        .type           _ZN7cutlass13device_kernelIN5flash19enable_sm80_to_sm89INS1_16FlashAttnFwdSm80INS1_25CollectiveMainloopFwdSm80ILi4ELi1ELb0EN4cute5tupleIJNS5_1CILi128EEENS7_ILi48EEENS7_ILi96EEEEEELi96ENS_6half_tEfNS_4arch4Sm80ELb0ELb1ELb0ELb1ELb0ELb0ELb1ELb1EEENS1_21CollectiveEpilogueFwdINS6_IJS8_SA_S9_EEENS6_IJNS7_ILi1EEESI_SI_EEESC_SE_Li128ELb1ELb1ELb1ELb0EEENS1_36VarlenDynamicPersistentTileSchedulerILi128ELi48ELi128ELi128ELb1ELb1ELb0ELb1ELb0ELb1EEEEEEEEEvNT_6ParamsE,@function
        .size           _ZN7cutlass13device_kernelIN5flash19enable_sm80_to_sm89INS1_16FlashAttnFwdSm80INS1_25CollectiveMainloopFwdSm80ILi4ELi1ELb0EN4cute5tupleIJNS5_1CILi128EEENS7_ILi48EEENS7_ILi96EEEEEELi96ENS_6half_tEfNS_4arch4Sm80ELb0ELb1ELb0ELb1ELb0ELb0ELb1ELb1EEENS1_21CollectiveEpilogueFwdINS6_IJS8_SA_S9_EEENS6_IJNS7_ILi1EEESI_SI_EEESC_SE_Li128ELb1ELb1ELb1ELb0EEENS1_36VarlenDynamicPersistentTileSchedulerILi128ELi48ELi128ELi128ELb1ELb1ELb0ELb1ELb0ELb1EEEEEEEEEvNT_6ParamsE,(.L_x_2895 - _ZN7cutlass13device_kernelIN5flash19enable_sm80_to_sm89INS1_16FlashAttnFwdSm80INS1_25CollectiveMainloopFwdSm80ILi4ELi1ELb0EN4cute5tupleIJNS5_1CILi128EEENS7_ILi48EEENS7_ILi96EEEEEELi96ENS_6half_tEfNS_4arch4Sm80ELb0ELb1ELb0ELb1ELb0ELb0ELb1ELb1EEENS1_21CollectiveEpilogueFwdINS6_IJS8_SA_S9_EEENS6_IJNS7_ILi1EEESI_SI_EEESC_SE_Li128ELb1ELb1ELb1ELb0EEENS1_36VarlenDynamicPersistentTileSchedulerILi128ELi48ELi128ELi128ELb1ELb1ELb0ELb1ELb0ELb1EEEEEEEEEvNT_6ParamsE)
        .other          _ZN7cutlass13device_kernelIN5flash19enable_sm80_to_sm89INS1_16FlashAttnFwdSm80INS1_25CollectiveMainloopFwdSm80ILi4ELi1ELb0EN4cute5tupleIJNS5_1CILi128EEENS7_ILi48EEENS7_ILi96EEEEEELi96ENS_6half_tEfNS_4arch4Sm80ELb0ELb1ELb0ELb1ELb0ELb0ELb1ELb1EEENS1_21CollectiveEpilogueFwdINS6_IJS8_SA_S9_EEENS6_IJNS7_ILi1EEESI_SI_EEESC_SE_Li128ELb1ELb1ELb1ELb0EEENS1_36VarlenDynamicPersistentTileSchedulerILi128ELi48ELi128ELi128ELb1ELb1ELb0ELb1ELb0ELb1EEEEEEEEEvNT_6ParamsE,@"STO_CUDA_ENTRY STV_DEFAULT"
_ZN7cutlass13device_kernelIN5flash19enable_sm80_to_sm89INS1_16FlashAttnFwdSm80INS1_25CollectiveMainloopFwdSm80ILi4ELi1ELb0EN4cute5tupleIJNS5_1CILi128EEENS7_ILi48EEENS7_ILi96EEEEEELi96ENS_6half_tEfNS_4arch4Sm80ELb0ELb1ELb0ELb1ELb0ELb0ELb1ELb1EEENS1_21CollectiveEpilogueFwdINS6_IJS8_SA_S9_EEENS6_IJNS7_ILi1EEESI_SI_EEESC_SE_Li128ELb1ELb1ELb1ELb0EEENS1_36VarlenDynamicPersistentTileSchedulerILi128ELi48ELi128ELi128ELb1ELb1ELb0ELb1ELb0ELb1EEEEEEEEEvNT_6ParamsE:
        /* <DEDUP_REMOVED lines=54> */
.L_x_1889:
        /* <DEDUP_REMOVED lines=16> */
.L_x_2069:
        /* <DEDUP_REMOVED lines=16> */
.L_x_2070:
[----:B--2---:R-:W-:-:S05]  /*0560*/  IMAD R0, R0, c[0x0][0x538], RZ ;  /* 0x00014e0000007a24 */ /* 0x004fca00078e02ff */
[----:B------:R-:W-:-:S04]  /*0570*/  IADD3 R6, R0, R6, RZ ;  /* 0x0000000600067210 */ /* 0x000fc80007ffe0ff */
[----:B------:R-:W-:-:S13]  /*0580*/  ISETP.GT.AND P0, PT, R6, UR4, PT ;  /* 0x0000000406007c0c */ /* 0x000fda000bf04270 */
[----:B-1----:R-:W-:Y:S05]  /*0590*/  @!P0 BRA `(.L_x_1889) ;  /* 0xfffffdc000008947 */ /* 0x002fea000383ffff */
.L_x_1885:
[----:B------:R-:W-:-:S05]  /*05a0*/  IADD3 R11, -R0, R6, RZ ;  /* 0x00000006000b7210 */ /* 0x000fca0007ffe1ff */
[----:B------:R-:W-:-:S05]  /*05b0*/  IMAD R0, R4, c[0x0][0x538], R11 ;  /* 0x00014e0004007a24 */ /* 0x000fca00078e020b */
[----:B------:R-:W-:Y:S01]  /*05c0*/  ISETP.GT.AND P0, PT, R0, UR4, PT ;  /* 0x0000000400007c0c */ /* 0x000fe2000bf04270 */
[----:B------:R-:W-:-:S12]  /*05d0*/  BRA.DIV ~URZ, `(.L_x_1890) ;  /* 0x000169127f007947 */ /* 0x000fd8000b800000 */
[----:B------:R-:W-:-:S04]  /*05e0*/  VOTE.ANY R10, PT, !P0 ;  /* 0x00000000000a7806 */ /* 0x000fc800040e0100 */
.L_x_2071:
[----:B------:R-:W1:Y:S02]  /*05f0*/  POPC R6, R10 ;  /* 0x0000000a00067309 */ /* 0x000e640000000000 */
[----:B-1----:R-:W-:-:S05]  /*0600*/  IADD3 R0, R6, R7, RZ ;  /* 0x0000000706007210 */ /* 0x002fca0007ffe0ff */
[----:B------:R1:W-:Y:S01]  /*0610*/  STL [R1+0x24], R0 ;  /* 0x0000240001007387 */ /* 0x0003e20000100800 */
[----:B------:R-:W-:Y:S05]  /*0620*/  BRA.DIV ~URZ, `(.L_x_1891) ;  /* 0x000169127f007947 */ /* 0x000fea000b800000 */
[----:B------:R2:W3:Y:S01]  /*0630*/  SHFL.IDX PT, R12, R9, R6, 0x1f ;  /* 0x00001f06090c7589 */ /* 0x0004e200000e0000 */
[----:B------:R-:W-:-:S03]  /*0640*/  MOV R7, RZ ;  /* 0x000000ff00077202 */ /* 0x000fc60000000f00 */
[----:B------:R2:W4:Y:S04]  /*0650*/  SHFL.IDX PT, R9, R8, R6, 0x1f ;  /* 0x00001f0608097589 */ /* 0x00052800000e0000 */
.L_x_2072:
[----:B------:R-:W-:Y:S01]  /*0660*/  ISETP.NE.AND P0, PT, R10, RZ, PT ;  /* 0x000000ff0a00720c */ /* 0x000fe20003f05270 */
[----:B------:R-:W-:-:S12]  /*0670*/  BSSY B0, `(.L_x_1892) ;  /* 0x0000005000007945 */ /* 0x000fd80003800000 */
[----:B------:R-:W-:Y:S05]  /*0680*/  @!P0 BRA `(.L_x_1893) ;  /* 0x0000003000008947 */ /* 0x000fea0003800000 */
[----:B------:R-:W-:Y:S01]  /*0690*/  IADD3 R3, R6, -0x1, RZ ;  /* 0xffffffff06037810 */ /* 0x000fe20007ffe0ff */
[----:B------:R-:W-:Y:S05]  /*06a0*/  BRA.DIV ~URZ, `(.L_x_1894) ;  /* 0x000169727f007947 */ /* 0x000fea000b800000 */
[----:B------:R1:W2:Y:S02]  /*06b0*/  SHFL.IDX PT, R7, R4, R3, 0x1f ;  /* 0x00001f0304077589 */ /* 0x0002a400000e0000 */
.L_x_1893:
[----:B------:R-:W-:Y:S05]  /*06c0*/  BSYNC B0 ;  /* 0x0000000000007941 */ /* 0x000fea0003800000 */
.L_x_1892:
        /* <DEDUP_REMOVED lines=69> */
.L_x_1896:
        /* <DEDUP_REMOVED lines=70> */
.L_x_1897:
[----:B------:R-:W-:Y:S05]  /*0f80*/  BSYNC B0 ;  /* 0x0000000000007941 */ /* 0x000fea0003800000 */
.L_x_1895:
[----:B------:R-:W-:-:S04]  /*0f90*/  LOP3.LUT R0, RZ, R0, RZ, 0x33, !PT ;  /* 0x00000000ff007212 */ /* 0x000fc800078e33ff */
[----:B------:R-:W-:-:S05]  /*0fa0*/  IADD3 R0, R0, R12, RZ ;  /* 0x0000000c00007210 */ /* 0x000fca0007ffe0ff */
[----:B------:R2:W-:Y:S01]  /*0fb0*/  STL [R1+0x1c], R0 ;  /* 0x00001c0001007387 */ /* 0x0005e20000100800 */
[----:B------:R-:W-:Y:S05]  /*0fc0*/  BRA `(.L_x_1898) ;  /* 0x0000006000007947 */ /* 0x000fea0003800000 */
.L_x_1886:
[----:B------:R-:W-:Y:S01]  /*0fd0*/  MOV R0, UR4 ;  /* 0x0000000400007c02 */ /* 0x000fe20008000f00 */
[----:B------:R-:W-:Y:S04]  /*0fe0*/  STL [R1+0x1c], RZ ;  /* 0x00001cff01007387 */ /* 0x000fe80000100800 */
[----:B------:R-:W-:Y:S04]  /*0ff0*/  STL [R1+0x20], RZ ;  /* 0x000020ff01007387 */ /* 0x000fe80000100800 */
[----:B------:R1:W-:Y:S02]  /*1000*/  STL [R1+0x18], R0 ;  /* 0x0000180001007387 */ /* 0x0003e40000100800 */
[----:B-1----:R-:W-:-:S05]  /*1010*/  MOV R0, c[0x0][0x53c] ;  /* 0x00014f0000007a02 */ /* 0x002fca0000000f00 */
[----:B------:R1:W-:Y:S02]  /*1020*/  STL [R1+0x24], R0 ;  /* 0x0000240001007387 */ /* 0x0003e40000100800 */
.L_x_1898:
        /* <DEDUP_REMOVED lines=8> */
.L_x_1884:
        /* <DEDUP_REMOVED lines=49> */
[----:B------:R-:W-:Y:S01]  /*13c0*/  IMAD.U32 R5, R0, 0x20, R5 ;  /* 0x0000002000057824 */ /* 0x000fe200078e0005 */
[----:B------:R-:W-:Y:S01]  /*13d0*/  LOP3.LUT R2, R2, 0xfffffff8, RZ, 0xc0, !PT ;  /* 0xfffffff802027812 */ /* 0x000fe200078ec0ff */
[C---:B------:R-:W-:Y:S01]  /*13e0*/  IMAD.IADD R4, R8.reuse, 0x1, -R3 ;  /* 0x0000000108047824 */ /* 0x040fe200078e0a03 */
[----:B------:R-:W-:Y:S01]  /*13f0*/  SHF.R.S32.HI R3, RZ, 0x2, R11 ;  /* 0x00000002ff037819 */ /* 0x000fe2000001140b */
[----:B------:R-:W-:Y:S01]  /*1400*/  IMAD.SHL.U32 R8, R8, 0x200, RZ ;  /* 0x0000020008087824 */ /* 0x000fe200078e00ff */
[----:B------:R-:W-:Y:S01]  /*1410*/  LEA.HI R0, R18, R18, RZ, 0x1 ;  /* 0x0000001212007211 */ /* 0x000fe200078f08ff */
[----:B------:R1:W-:Y:S01]  /*1420*/  STL [R1+0x58], R5 ;  /* 0x0000580501007387 */ /* 0x0003e20000100800 */
[----:B------:R-:W-:Y:S01]  /*1430*/  IADD3 R20, R22, 0x20, RZ ;  /* 0x0000002016147810 */ /* 0x000fe20007ffe0ff */
[----:B------:R-:W-:Y:S01]  /*1440*/  IMAD R19, R4, 0x10, R3 ;  /* 0x0000001004137824 */ /* 0x000fe200078e0203 */
[----:B------:R-:W-:-:S02]  /*1450*/  SHF.R.S32.HI R3, RZ, 0x1, R7 ;  /* 0x00000001ff037819 */ /* 0x000fc40000011407 */
[--C-:B------:R-:W-:Y:S02]  /*1460*/  SHF.R.S32.HI R7, RZ, 0x1, R10.reuse ;  /* 0x00000001ff077819 */ /* 0x100fe4000001140a */
[----:B------:R-:W-:Y:S01]  /*1470*/  SHF.R.S32.HI R10, RZ, 0x1f, R10 ;  /* 0x0000001fff0a7819 */ /* 0x000fe2000001140a */
[----:B------:R-:W-:Y:S01]  /*1480*/  STL [R1+0x60], R19 ;  /* 0x0000601301007387 */ /* 0x000fe20000100800 */
[----:B------:R-:W-:Y:S02]  /*1490*/  LOP3.LUT P2, RZ, R3, 0x2, RZ, 0xc0, !PT ;  /* 0x0000000203ff7812 */ /* 0x000fe4000784c0ff */
[----:B------:R-:W-:Y:S01]  /*14a0*/  SHF.R.S32.HI R23, RZ, 0x1f, R22 ;  /* 0x0000001fff177819 */ /* 0x000fe20000011416 */
[----:B-1----:R-:W-:Y:S01]  /*14b0*/  IMAD.IADD R5, R14, 0x1, -R2 ;  /* 0x000000010e057824 */ /* 0x002fe200078e0a02 */
[C---:B------:R-:W-:Y:S01]  /*14c0*/  LOP3.LUT R2, R0.reuse, 0x1ffffffe, RZ, 0xc0, !PT ;  /* 0x1ffffffe00027812 */ /* 0x040fe200078ec0ff */
[----:B------:R-:W-:-:S03]  /*14d0*/  IMAD.SHL.U32 R0, R0, 0x20, RZ ;  /* 0x0000002000007824 */ /* 0x000fc600078e00ff */
[----:B------:R-:W-:Y:S01]  /*14e0*/  LEA.HI R6, R5, R5, RZ, 0x1 ;  /* 0x0000000505067211 */ /* 0x000fe200078f08ff */
[----:B------:R-:W-:Y:S01]  /*14f0*/  IMAD.IADD R4, R18, 0x1, -R2 ;  /* 0x0000000112047824 */ /* 0x000fe200078e0a02 */
[----:B------:R-:W-:Y:S01]  /*1500*/  LOP3.LUT R0, R0, 0xffffffc0, RZ, 0xc0, !PT ;  /* 0xffffffc000007812 */ /* 0x000fe200078ec0ff */
[----:B------:R-:W-:Y:S01]  /*1510*/  IMAD.SHL.U32 R2, R3, 0x40, RZ ;  /* 0x0000004003027824 */ /* 0x000fe200078e00ff */
[----:B------:R-:W-:Y:S02]  /*1520*/  LOP3.LUT R9, R6, 0x3fffffe, RZ, 0xc0, !PT ;  /* 0x03fffffe06097812 */ /* 0x000fe400078ec0ff */
[----:B------:R-:W-:Y:S01]  /*1530*/  LEA.HI R3, R10, R7, RZ, 0x2 ;  /* 0x000000070a037211 */ /* 0x000fe200078f10ff */
[----:B------:R-:W-:Y:S01]  /*1540*/  IMAD R14, R4, 0x8, R0 ;  /* 0x00000008040e7824 */ /* 0x000fe200078e0200 */
[----:B------:R-:W-:Y:S01]  /*1550*/  LOP3.LUT R0, R2, 0xc0, RZ, 0xc0, !PT ;  /* 0x000000c002007812 */ /* 0x000fe200078ec0ff */
[----:B------:R-:W-:Y:S01]  /*1560*/  IMAD.IADD R9, R5, 0x1, -R9 ;  /* 0x0000000105097824 */ /* 0x000fe200078e0a09 */
[----:B------:R-:W-:Y:S01]  /*1570*/  LOP3.LUT R2, R3, 0xfffffffc, RZ, 0xc0, !PT ;  /* 0xfffffffc03027812 */ /* 0x000fe200078ec0ff */
[----:B------:R-:W-:Y:S01]  /*1580*/  IMAD R3, R18, 0x2, R8 ;  /* 0x0000000212037824 */ /* 0x000fe200078e0208 */
[----:B------:R-:W-:-:S02]  /*1590*/  LOP3.LUT R5, R0, 0x8, R17, 0xf8, !PT ;  /* 0x0000000800057812 */ /* 0x000fc400078ef811 */
[----:B------:R-:W-:Y:S01]  /*15a0*/  SHF.R.U32.HI R4, RZ, 0x3, R0 ;  /* 0x00000003ff047819 */ /* 0x000fe20000011600 */
[----:B------:R-:W-:Y:S01]  /*15b0*/  IMAD.IADD R2, R7, 0x1, -R2 ;  /* 0x0000000107027824 */ /* 0x000fe200078e0a02 */
[----:B------:R-:W-:Y:S01]  /*15c0*/  SHF.R.S32.HI R0, RZ, 0x1, R6 ;  /* 0x00000001ff007819 */ /* 0x000fe20000011406 */
[----:B------:R-:W-:Y:S01]  /*15d0*/  IMAD R6, R9, 0x20, R3 ;  /* 0x0000002009067824 */ /* 0x000fe200078e0203 */
[----:B------:R-:W-:Y:S01]  /*15e0*/  LOP3.LUT R10, R5, R4, RZ, 0x3c, !PT ;  /* 0x00000004050a7212 */ /* 0x000fe200078e3cff */
[----:B------:R-:W-:Y:S01]  /*15f0*/  IMAD.SHL.U32 R5, R16, 0x20, RZ ;  /* 0x0000002010057824 */ /* 0x000fe200078e00ff */
[----:B------:R-:W-:Y:S01]  /*1600*/  LOP3.LUT P3, RZ, R2, 0x2, RZ, 0xc0, !PT ;  /* 0x0000000202ff7812 */ /* 0x000fe2000786c0ff */
[C---:B------:R-:W-:Y:S01]  /*1610*/  IMAD.SHL.U32 R3, R0.reuse, 0x40, RZ ;  /* 0x0000004000037824 */ /* 0x040fe200078e00ff */
[----:B------:R-:W-:Y:S01]  /*1620*/  LOP3.LUT P0, RZ, R0, 0x2, RZ, 0xc0, !PT ;  /* 0x0000000200ff7812 */ /* 0x000fe2000780c0ff */
[----:B------:R-:W-:Y:S01]  /*1630*/  IMAD.SHL.U32 R2, R2, 0x40, RZ ;  /* 0x0000004002027824 */ /* 0x000fe200078e00ff */
[----:B------:R-:W-:Y:S01]  /*1640*/  LOP3.LUT R4, R0, 0x1, RZ, 0xc0, !PT ;  /* 0x0000000100047812 */ /* 0x000fe200078ec0ff */
[C---:B------:R-:W-:Y:S01]  /*1650*/  IMAD.SHL.U32 R7, R12.reuse, 0x8, RZ ;  /* 0x000000080c077824 */ /* 0x040fe200078e00ff */
        /* <DEDUP_REMOVED lines=11> */
[----:B------:R-:W-:Y:S01]  /*1710*/  IMAD R2, R13, 0x20, R4 ;  /* 0x000000200d027824 */ /* 0x000fe200078e0204 */
[----:B------:R-:W-:Y:S01]  /*1720*/  LOP3.LUT R4, R11, 0x7ffffffc, RZ, 0xc0, !PT ;  /* 0x7ffffffc0b047812 */ /* 0x000fe200078ec0ff */
[----:B------:R-:W-:Y:S01]  /*1730*/  IMAD R7, R13, 0x20, R0 ;  /* 0x000000200d077824 */ /* 0x000fe200078e0200 */
[----:B------:R-:W-:Y:S01]  /*1740*/  LOP3.LUT R3, R6, R5, RZ, 0x3c, !PT ;  /* 0x0000000506037212 */ /* 0x000fe200078e3cff */
[----:B------:R-:W-:Y:S01]  /*1750*/  IMAD.MOV.U32 R6, RZ, RZ, 0x20 ;  /* 0x00000020ff067424 */ /* 0x000fe200078e00ff */
[C---:B------:R-:W-:Y:S01]  /*1760*/  IADD3 R5, R18.reuse, 0x80, RZ ;  /* 0x0000008012057810 */ /* 0x040fe20007ffe0ff */
[----:B------:R-:W-:Y:S01]  /*1770*/  IMAD.IADD R4, R21, 0x1, -R4 ;  /* 0x0000000115047824 */ /* 0x000fe200078e0a04 */
[----:B------:R-:W-:Y:S01]  /*1780*/  IADD3 R17, R18, 0x70, RZ ;  /* 0x0000007012117810 */ /* 0x000fe20007ffe0ff */
[----:B------:R-:W-:Y:S01]  /*1790*/  STL [R1+0x40], R18 ;  /* 0x0000401201007387 */ /* 0x000fe20000100800 */
[----:B------:R-:W-:Y:S01]  /*17a0*/  @P1 IADD3 R17, R5, 0x10, RZ ;  /* 0x0000001005111810 */ /* 0x000fe20007ffe0ff */
[----:B------:R-:W-:Y:S01]  /*17b0*/  IMAD.SHL.U32 R235, R4, 0x2, RZ ;  /* 0x0000000204eb7824 */ /* 0x000fe200078e00ff */
[----:B------:R-:W-:Y:S01]  /*17c0*/  IADD3 R5, R22, 0x40, RZ ;  /* 0x0000004016057810 */ /* 0x000fe20007ffe0ff */
[----:B------:R-:W-:-:S02]  /*17d0*/  IMAD.IADD R2, R3, 0x1, R2 ;  /* 0x0000000103027824 */ /* 0x000fc400078e0202 */
[----:B------:R-:W-:Y:S01]  /*17e0*/  IMAD.U32 R0, R9, 0x20, R10 ;  /* 0x0000002009007824 */ /* 0x000fe200078e000a */
[----:B------:R-:W-:Y:S01]  /*17f0*/  STL [R1+0x44], R17 ;  /* 0x0000441101007387 */ /* 0x000fe20000100800 */
[----:B------:R-:W-:Y:S01]  /*1800*/  IMAD.IADD R3, R3, 0x1, R7 ;  /* 0x0000000103037824 */ /* 0x000fe200078e0207 */
[----:B------:R-:W-:Y:S02]  /*1810*/  SHF.R.S32.HI R7, RZ, 0x1f, R20 ;  /* 0x0000001fff077819 */ /* 0x000fe40000011414 */
[----:B------:R-:W-:Y:S01]  /*1820*/  STL [R1+0x30], R20 ;  /* 0x0000301401007387 */ /* 0x000fe20000100800 */
[----:B------:R-:W-:Y:S02]  /*1830*/  SHF.R.S32.HI R4, RZ, 0x1f, R5 ;  /* 0x0000001fff047819 */ /* 0x000fe40000011405 */
[C---:B------:R-:W-:Y:S01]  /*1840*/  IADD3 R10, R235.reuse, 0x40, RZ ;  /* 0x00000040eb0a7810 */ /* 0x040fe20007ffe0ff */
[----:B------:R1:W-:Y:S01]  /*1850*/  STL [R1+0x34], R5 ;  /* 0x0000340501007387 */ /* 0x0003e20000100800 */
[----:B------:R-:W-:-:S02]  /*1860*/  IADD3 R8, R235, 0x50, RZ ;  /* 0x00000050eb087810 */ /* 0x000fc40007ffe0ff */
[----:B------:R-:W-:Y:S01]  /*1870*/  LEA R180, R0, 0x3c80, 0x1 ;  /* 0x00003c8000b47811 */ /* 0x000fe200078e08ff */
[----:B------:R-:W-:Y:S01]  /*1880*/  STL.64 [R1+0x28], R22 ;  /* 0x0000281601007387 */ /* 0x000fe20000100a00 */
[----:B------:R-:W-:Y:S02]  /*1890*/  SHF.R.S32.HI R0, RZ, 0x1f, R10 ;  /* 0x0000001fff007819 */ /* 0x000fe4000001140a */
[----:B------:R-:W-:Y:S01]  /*18a0*/  SHF.R.S32.HI R0, RZ, 0x1f, R8 ;  /* 0x0000001fff007819 */ /* 0x000fe20000011408 */
[----:B------:R2:W-:Y:S01]  /*18b0*/  STL [R1+0x54], R7 ;  /* 0x0000540701007387 */ /* 0x0005e20000100800 */
[C---:B------:R-:W-:Y:S02]  /*18c0*/  IADD3 R16, R235.reuse, 0x10, RZ ;  /* 0x00000010eb107810 */ /* 0x040fe40007ffe0ff */
[C---:B------:R-:W-:Y:S01]  /*18d0*/  IADD3 R13, R235.reuse, 0x28, RZ ;  /* 0x00000028eb0d7810 */ /* 0x040fe20007ffe0ff */
[----:B------:R3:W-:Y:S01]  /*18e0*/  STL [R1+0x50], R4 ;  /* 0x0000500401007387 */ /* 0x0007e20000100800 */
[----:B------:R-:W-:-:S02]  /*18f0*/  IADD3 R11, R235, 0x38, RZ ;  /* 0x00000038eb0b7810 */ /* 0x000fc40007ffe0ff */
[----:B------:R-:W-:Y:S02]  /*1900*/  IADD3 R185, R180, 0x20, RZ ;  /* 0x00000020b4b97810 */ /* 0x000fe40007ffe0ff */
[----:B------:R-:W-:Y:S02]  /*1910*/  LEA R183, R2, 0x6080, 0x1 ;  /* 0x0000608002b77811 */ /* 0x000fe400078e08ff */
[----:B------:R-:W-:Y:S02]  /*1920*/  LEA R181, R3, 0x1880, 0x1 ;  /* 0x0000188003b57811 */ /* 0x000fe400078e08ff */
[C---:B------:R-:W-:Y:S02]  /*1930*/  IADD3 R15, R235.reuse, 0x18, RZ ;  /* 0x00000018eb0f7810 */ /* 0x040fe40007ffe0ff */
[----:B------:R-:W-:Y:S02]  /*1940*/  IADD3 R12, R235, 0x30, RZ ;  /* 0x00000030eb0c7810 */ /* 0x000fe40007ffe0ff */
[----:B-1----:R-:W-:-:S02]  /*1950*/  SEL R5, R6, 0xffffffe0, !P0 ;  /* 0xffffffe006057807 */ /* 0x002fc40004000000 */
[----:B------:R-:W-:Y:S02]  /*1960*/  IADD3 R9, R235, 0x48, RZ ;  /* 0x00000048eb097810 */ /* 0x000fe40007ffe0ff */
[----:B------:R-:W-:Y:S01]  /*1970*/  @P2 IADD3 R185, R180, -0x20, RZ ;  /* 0xffffffe0b4b92810 */ /* 0x000fe20007ffe0ff */
[----:B------:R-:W-:Y:S01]  /*1980*/  IMAD.IADD R0, R18, 0x1, R5 ;  /* 0x0000000112007824 */ /* 0x000fe200078e0205 */
[----:B------:R-:W-:Y:S01]  /*1990*/  SHF.R.S32.HI R15, RZ, 0x1f, R15 ;  /* 0x0000001fff0f7819 */ /* 0x000fe2000001140f */
[----:B--2---:R-:W-:Y:S01]  /*19a0*/  IMAD.IADD R7, R19, 0x1, R14 ;  /* 0x0000000113077824 */ /* 0x004fe200078e020e */
[C---:B------:R-:W-:Y:S02]  /*19b0*/  IADD3 R19, R235.reuse, 0x8, RZ ;  /* 0x00000008eb137810 */ /* 0x040fe40007ffe0ff */
[----:B------:R-:W-:Y:S02]  /*19c0*/  IADD3 R14, R235, 0x20, RZ ;  /* 0x00000020eb0e7810 */ /* 0x000fe40007ffe0ff */
[----:B------:R1:W-:Y:S01]  /*19d0*/  STL [R1+0x38], R7 ;  /* 0x0000380701007387 */ /* 0x0003e20000100800 */
[----:B---3--:R-:W-:-:S02]  /*19e0*/  SHF.R.S32.HI R4, RZ, 0x1f, R235 ;  /* 0x0000001fff047819 */ /* 0x008fc400000114eb */
[----:B------:R-:W-:Y:S01]  /*19f0*/  SEL R4, R6, 0xffffffe0, !P3 ;  /* 0xffffffe006047807 */ /* 0x000fe20005800000 */
[----:B------:R2:W-:Y:S01]  /*1a00*/  STL [R1+0x4c], R0 ;  /* 0x00004c0001007387 */ /* 0x0005e20000100800 */
[----:B------:R-:W-:Y:S02]  /*1a10*/  SHF.R.S32.HI R6, RZ, 0x1f, R16 ;  /* 0x0000001fff067819 */ /* 0x000fe40000011410 */
[----:B------:R-:W-:Y:S01]  /*1a20*/  SHF.R.S32.HI R6, RZ, 0x1f, R13 ;  /* 0x0000001fff067819 */ /* 0x000fe2000001140d */
[----:B------:R-:W-:Y:S01]  /*1a30*/  IMAD.IADD R184, R183, 0x1, R4 ;  /* 0x00000001b7b87824 */ /* 0x000fe200078e0204 */
[----:B------:R-:W-:Y:S01]  /*1a40*/  SHF.R.S32.HI R6, RZ, 0x1f, R11 ;  /* 0x0000001fff067819 */ /* 0x000fe2000001140b */
[----:B------:R-:W-:Y:S01]  /*1a50*/  IMAD.IADD R182, R4, 0x1, R181 ;  /* 0x0000000104b67824 */ /* 0x000fe200078e02b5 */
[----:B------:R-:W-:Y:S02]  /*1a60*/  SHF.R.S32.HI R19, RZ, 0x1f, R19 ;  /* 0x0000001fff137819 */ /* 0x000fe40000011413 */
[----:B------:R-:W-:-:S02]  /*1a70*/  SHF.R.S32.HI R14, RZ, 0x1f, R14 ;  /* 0x0000001fff0e7819 */ /* 0x000fc4000001140e */
[----:B------:R-:W-:Y:S02]  /*1a80*/  SHF.R.S32.HI R12, RZ, 0x1f, R12 ;  /* 0x0000001fff0c7819 */ /* 0x000fe4000001140c */
[----:B------:R-:W-:Y:S02]  /*1a90*/  SHF.R.S32.HI R9, RZ, 0x1f, R9 ;  /* 0x0000001fff097819 */ /* 0x000fe40000011409 */
[C---:B------:R-:W-:Y:S02]  /*1aa0*/  IADD3 R193, R185.reuse, 0x400, RZ ;  /* 0x00000400b9c17810 */ /* 0x040fe40007ffe0ff */
[C---:B------:R-:W-:Y:S02]  /*1ab0*/  IADD3 R192, R185.reuse, 0x800, RZ ;  /* 0x00000800b9c07810 */ /* 0x040fe40007ffe0ff */
[----:B------:R-:W-:Y:S02]  /*1ac0*/  IADD3 R191, R185, 0xc00, RZ ;  /* 0x00000c00b9bf7810 */ /* 0x000fe40007ffe0ff */
[----:B-1----:R-:W-:-:S02]  /*1ad0*/  IADD3 R7, R235, 0x58, RZ ;  /* 0x00000058eb077810 */ /* 0x002fc40007ffe0ff */
[----:B------:R-:W-:Y:S01]  /*1ae0*/  IADD3 R190, R185, 0x1000, RZ ;  /* 0x00001000b9be7810 */ /* 0x000fe20007ffe0ff */
[----:B--2---:R-:W-:Y:S01]  /*1af0*/  IMAD.IADD R0, R5, 0x1, R17 ;  /* 0x0000000105007824 */ /* 0x004fe200078e0211 */
[----:B------:R-:W-:Y:S02]  /*1b00*/  SHF.R.S32.HI R6, RZ, 0x1f, R7 ;  /* 0x0000001fff067819 */ /* 0x000fe40000011407 */
[C---:B------:R-:W-:Y:S02]  /*1b10*/  IADD3 R189, R185.reuse, 0x1400, RZ ;  /* 0x00001400b9bd7810 */ /* 0x040fe40007ffe0ff */
[----:B------:R1:W-:Y:S01]  /*1b20*/  STL [R1+0x48], R0 ;  /* 0x0000480001007387 */ /* 0x0003e20000100800 */
[C---:B------:R-:W-:Y:S02]  /*1b30*/  IADD3 R188, R185.reuse, 0x1800, RZ ;  /* 0x00001800b9bc7810 */ /* 0x040fe40007ffe0ff */
[C---:B------:R-:W-:Y:S02]  /*1b40*/  IADD3 R187, R185.reuse, 0x1c00, RZ ;  /* 0x00001c00b9bb7810 */ /* 0x040fe40007ffe0ff */
[----:B------:R-:W-:-:S02]  /*1b50*/  IADD3 R186, R185, 0x2000, RZ ;  /* 0x00002000b9ba7810 */ /* 0x000fc40007ffe0ff */
.L_x_2068:
        /* <DEDUP_REMOVED lines=30> */
.L_x_1899:
[----:B------:R-:W-:-:S04]  /*1d40*/  ISETP.NE.U32.AND P0, PT, RZ, c[0x0][0x368], PT ;  /* 0x0000da00ff007a0c */ /* 0x000fc80003f05070 */
[----:B------:R-:W-:-:S13]  /*1d50*/  ISETP.NE.AND.EX P0, PT, RZ, c[0x0][0x36c], PT, P0 ;  /* 0x0000db00ff007a0c */ /* 0x000fda0003f05300 */
[----:B------:R-:W-:Y:S05]  /*1d60*/  @!P0 BRA `(.L_x_1900) ;  /* 0x0000003000008947 */ /* 0x000fea0003800000 */
[----:B--2---:R-:W-:-:S05]  /*1d70*/  IMAD.WIDE R2, R77, R14, c[0x0][0x368] ;  /* 0x0000da004d027625 */ /* 0x004fca00078e020e */
[----:B-1----:R1:W5:Y:S01]  /*1d80*/  LDG.E R0, [R2.64] ;  /* 0x0000000602007981 */ /* 0x002362000c1e1900 */
[----:B------:R-:W-:Y:S05]  /*1d90*/  BRA `(.L_x_1901) ;  /* 0x0000005000007947 */ /* 0x000fea0003800000 */
.L_x_1900:
[----:B-1----:R-:W-:Y:S01]  /*1da0*/  MOV R0, c[0x0][0x1d0] ;  /* 0x0000740000007a02 */ /* 0x002fe20000000f00 */
[----:B------:R-:W-:Y:S05]  /*1db0*/  @!P4 BRA `(.L_x_1901) ;  /* 0x000000300000c947 */ /* 0x000fea0003800000 */
[----:B------:R-:W3:Y:S04]  /*1dc0*/  LDG.E R5, [R2.64] ;  /* 0x0000000602057981 */ /* 0x000ee8000c1e1900 */
[----:B------:R-:W3:Y:S02]  /*1dd0*/  LDG.E R0, [R2.64+0x4] ;  /* 0x0000040602007981 */ /* 0x000ee4000c1e1900 */
[----:B---3--:R-:W-:Y:S02]  /*1de0*/  IADD3 R0, -R5, R0, RZ ;  /* 0x0000000005007210 */ /* 0x008fe40007ffe1ff */
.L_x_1901:
        /* <DEDUP_REMOVED lines=31> */
.L_x_1904:
[----:B------:R-:W-:-:S13]  /*1fe0*/  ISETP.NE.AND P0, PT, R6, 0x1, PT ;  /* 0x000000010600780c */ /* 0x000fda0003f05270 */
[----:B------:R-:W-:-:S05]  /*1ff0*/  @P0 IMAD.HI.U32 R0, R2, c[0x0][0x330], RZ ;  /* 0x0000cc0002000a27 */ /* 0x000fca00078e00ff */
[----:B------:R-:W-:Y:S02]  /*2000*/  @P0 SHF.R.U32.HI R2, RZ, c[0x0][0x334], R0 ;  /* 0x0000cd00ff020a19 */ /* 0x000fe40000011600 */
.L_x_1905:
[----:B------:R-:W-:Y:S05]  /*2010*/  BSYNC B0 ;  /* 0x0000000000007941 */ /* 0x000fea0003800000 */
.L_x_1903:
[----:B------:R-:W-:-:S05]  /*2020*/  IMAD R2, R2, R6, c[0x0][0x32c] ;  /* 0x0000cb0002027624 */ /* 0x000fca00078e0206 */
[----:B------:R-:W-:-:S04]  /*2030*/  IMNMX R3, R3, R2, PT ;  /* 0x0000000203037217 */ /* 0x000fc80003800200 */
.L_x_1902:
        /* <DEDUP_REMOVED lines=25> */
.L_x_1908:
[----:B------:R-:W-:-:S13]  /*21d0*/  ISETP.NE.AND P0, PT, R6, 0x1, PT ;  /* 0x000000010600780c */ /* 0x000fda0003f05270 */
[----:B------:R-:W-:-:S05]  /*21e0*/  @P0 IMAD.HI.U32 R3, R0, c[0x0][0x330], RZ ;  /* 0x0000cc0000030a27 */ /* 0x000fca00078e00ff */
[----:B------:R-:W-:Y:S02]  /*21f0*/  @P0 SHF.R.U32.HI R0, RZ, c[0x0][0x334], R3 ;  /* 0x0000cd00ff000a19 */ /* 0x000fe40000011603 */
.L_x_1909:
[----:B------:R-:W-:Y:S05]  /*2200*/  BSYNC B0 ;  /* 0x0000000000007941 */ /* 0x000fea0003800000 */
.L_x_1907:
[----:B------:R-:W-:-:S05]  /*2210*/  IMAD R0, R0, c[0x0][0x32c], RZ ;  /* 0x0000cb0000007a24 */ /* 0x000fca00078e02ff */
[----:B------:R-:W-:-:S05]  /*2220*/  IMNMX R2, R2, R0, !PT ;  /* 0x0000000002027217 */ /* 0x000fca0007800200 */
.L_x_1906:
        /* <DEDUP_REMOVED lines=47> */
.L_x_1911:
[----:B------:R-:W-:Y:S05]  /*2520*/  BSYNC B0 ;  /* 0x0000000000007941 */ /* 0x000fea0003800000 */
.L_x_1910:
        /* <DEDUP_REMOVED lines=101> */
[----:B------:R-:W-:Y:S01]  /*2b80*/  LOP3.LUT R194, R194, 0xffffff7f, RZ, 0xc0, !PT ;  /* 0xffffff7fc2c27812 */ /* 0x000fe200078ec0ff */
        /* <DEDUP_REMOVED lines=14> */
[----:B------:R-:W-:Y:S02]  /*2c70*/  IMAD.IADD R5, R3, 0x1, R5 ;  /* 0x0000000103057824 */ /* 0x000fe400078e0205 */
[----:B------:R-:W-:Y:S01]  /*2c80*/  IMAD.MOV.U32 R4, RZ, RZ, R2 ;  /* 0x000000ffff047224 */ /* 0x000fe200078e0002 */
[----:B-----5:R-:W-:Y:S01]  /*2c90*/  @P0 SHF.R.S32.HI R3, RZ, 0x1f, R15 ;  /* 0x0000001fff030819 */ /* 0x020fe2000001140f */
[----:B------:R-:W-:Y:S02]  /*2ca0*/  IMAD.IADD R9, R7, 0x1, R13 ;  /* 0x0000000107097824 */ /* 0x000fe400078e020d */
[----:B------:R-:W-:-:S02]  /*2cb0*/  IMAD.MOV.U32 R8, RZ, RZ, R6 ;  /* 0x000000ffff087224 */ /* 0x000fc400078e0006 */
[----:B------:R-:W-:Y:S01]  /*2cc0*/  @P0 IMAD.MOV.U32 R2, RZ, RZ, R15 ;  /* 0x000000ffff020224 */ /* 0x000fe200078e000f */
[----:B------:R-:W-:Y:S01]  /*2cd0*/  @!P0 MOV R2, R77 ;  /* 0x0000004d00028202 */ /* 0x000fe20000000f00 */
[----:B------:R-:W-:Y:S01]  /*2ce0*/  IMAD R0, R0, c[0x0][0x1a8], RZ ;  /* 0x00006a0000007a24 */ /* 0x000fe200078e02ff */
[----:B------:R-:W-:Y:S01]  /*2cf0*/  IADD3 R7, R11, R16, RZ ;  /* 0x000000100b077210 */ /* 0x000fe20007ffe0ff */
[----:B------:R-:W-:Y:S01]  /*2d00*/  @!P0 IMAD.MOV.U32 R3, RZ, RZ, R14 ;  /* 0x000000ffff038224 */ /* 0x000fe200078e000e */
[----:B------:R-:W-:Y:S01]  /*2d10*/  MOV R6, R10 ;  /* 0x0000000a00067202 */ /* 0x000fe20000000f00 */
[----:B------:R-:W-:Y:S01]  /*2d20*/  IMAD.WIDE.U32 R10, R12, c[0x0][0x1a8], R4 ;  /* 0x00006a000c0a7a25 */ /* 0x000fe200078e0004 */
[----:B------:R-:W-:-:S03]  /*2d30*/  ISETP.GE.AND P1, PT, R18, c[0x0][0x1d4], PT ;  /* 0x0000750012007a0c */ /* 0x000fc60003f26270 */
[----:B------:R-:W-:Y:S01]  /*2d40*/  IMAD.WIDE.U32 R4, R76, c[0x0][0x1e8], R8 ;  /* 0x00007a004c047a25 */ /* 0x000fe200078e0008 */
[----:B------:R-:W-:Y:S02]  /*2d50*/  SEL R8, R2, RZ, !P4 ;  /* 0x000000ff02087207 */ /* 0x000fe40006000000 */
[----:B------:R-:W-:Y:S01]  /*2d60*/  @P3 LOP3.LUT R194, R194, 0x80, RZ, 0xfc, !PT ;  /* 0x00000080c2c23812 */ /* 0x000fe200078efcff */
[----:B------:R-:W-:Y:S01]  /*2d70*/  IMAD R13, R12, c[0x0][0x1ac], R0 ;  /* 0x00006b000c0d7a24 */ /* 0x000fe200078e0200 */
[----:B------:R-:W-:Y:S01]  /*2d80*/  SEL R2, RZ, 0x4, P1 ;  /* 0x00000004ff027807 */ /* 0x000fe20000800000 */
[----:B------:R-:W-:Y:S01]  /*2d90*/  IMAD.WIDE.U32 R6, R76, c[0x0][0x210], R6 ;  /* 0x000084004c067a25 */ /* 0x000fe200078e0006 */
[----:B------:R-:W-:Y:S02]  /*2da0*/  SEL R0, R3, RZ, !P4 ;  /* 0x000000ff03007207 */ /* 0x000fe40006000000 */
[----:B------:R-:W-:Y:S02]  /*2db0*/  LOP3.LUT R194, R194, 0xfffffeff, RZ, 0xc0, !PT ;  /* 0xfffffeffc2c27812 */ /* 0x000fe400078ec0ff */
[----:B------:R-:W-:Y:S01]  /*2dc0*/  LOP3.LUT R36, R17, R2, RZ, 0xfc, !PT ;  /* 0x0000000211247212 */ /* 0x000fe200078efcff */
[----:B------:R-:W-:-:S02]  /*2dd0*/  IMAD.MOV.U32 R2, RZ, RZ, R6 ;  /* 0x000000ffff027224 */ /* 0x000fc400078e0006 */
[----:B------:R-:W-:Y:S01]  /*2de0*/  IMAD R6, R0, c[0x0][0x1f0], RZ ;  /* 0x00007c0000067a24 */ /* 0x000fe200078e02ff */
[----:B------:R-:W-:Y:S01]  /*2df0*/  @P2 LOP3.LUT R194, R194, 0x100, RZ, 0xfc, !PT ;  /* 0x00000100c2c22812 */ /* 0x000fe200078efcff */
[----:B------:R-:W-:Y:S02]  /*2e00*/  IMAD R3, R76, c[0x0][0x214], R7 ;  /* 0x000085004c037a24 */ /* 0x000fe400078e0207 */
[----:B------:R-:W-:Y:S02]  /*2e10*/  IMAD R0, R0, c[0x0][0x218], RZ ;  /* 0x0000860000007a24 */ /* 0x000fe400078e02ff */
[----:B------:R-:W-:Y:S01]  /*2e20*/  IMAD R5, R76, c[0x0][0x1ec], R5 ;  /* 0x00007b004c057a24 */ /* 0x000fe200078e0205 */
[----:B------:R-:W-:Y:S01]  /*2e30*/  LOP3.LUT R194, R194, 0xffffffbf, RZ, 0xc0, !PT ;  /* 0xffffffbfc2c27812 */ /* 0x000fe200078ec0ff */
[----:B------:R-:W-:Y:S01]  /*2e40*/  IMAD.WIDE.U32 R220, R8, c[0x0][0x218], R2 ;  /* 0x0000860008dc7a25 */ /* 0x000fe200078e0002 */
[----:B------:R-:W-:Y:S02]  /*2e50*/  IADD3 R7, R11, R13, RZ ;  /* 0x0000000d0b077210 */ /* 0x000fe40007ffe0ff */
[----:B------:R-:W-:Y:S01]  /*2e60*/  LEA R12, P0, R10, c[0x0][0x160], 0x1 ;  /* 0x000058000a0c7a11 */ /* 0x000fe200078008ff */
[----:B------:R-:W-:-:S02]  /*2e70*/  IMAD R0, R8, c[0x0][0x21c], R0 ;  /* 0x0000870008007a24 */ /* 0x000fc400078e0200 */
[----:B------:R-:W-:Y:S01]  /*2e80*/  IMAD.WIDE.U32 R236, R8, c[0x0][0x1f0], R4 ;  /* 0x00007c0008ec7a25 */ /* 0x000fe200078e0004 */
[----:B------:R-:W-:-:S03]  /*2e90*/  ISETP.GE.AND P3, PT, R21, c[0x0][0x198], PT ;  /* 0x0000660015007a0c */ /* 0x000fc60003f66270 */
[----:B------:R-:W-:Y:S01]  /*2ea0*/  IMAD R2, R8, c[0x0][0x1f4], R6 ;  /* 0x00007d0008027a24 */ /* 0x000fe200078e0206 */
[----:B------:R-:W-:Y:S02]  /*2eb0*/  @P1 LOP3.LUT R194, R194, 0x40, RZ, 0xfc, !PT ;  /* 0x00000040c2c21812 */ /* 0x000fe400078efcff */
[----:B------:R-:W-:Y:S01]  /*2ec0*/  LEA.HI.X R11, R10, c[0x0][0x164], R7, 0x1, P0 ;  /* 0x000059000a0b7a11 */ /* 0x000fe200000f0c07 */
[----:B------:R-:W-:Y:S01]  /*2ed0*/  IMAD.IADD R238, R237, 0x1, R2 ;  /* 0x00000001edee7824 */ /* 0x000fe200078e0202 */
[----:B------:R-:W-:Y:S02]  /*2ee0*/  ISETP.GE.AND P4, PT, R74, c[0x0][0x198], PT ;  /* 0x000066004a007a0c */ /* 0x000fe40003f86270 */
[----:B------:R-:W-:Y:S02]  /*2ef0*/  IADD3 R21, R204, -0x1, RZ ;  /* 0xffffffffcc157810 */ /* 0x000fe40007ffe0ff */
[----:B------:R-:W-:Y:S02]  /*2f00*/  IADD3 R9, R19, R20, RZ ;  /* 0x0000001413097210 */ /* 0x000fe40007ffe0ff */
[----:B------:R-:W-:-:S02]  /*2f10*/  IADD3 R222, R221, R0, RZ ;  /* 0x00000000ddde7210 */ /* 0x000fc40007ffe0ff */
[----:B------:R-:W-:Y:S01]  /*2f20*/  ISETP.GE.AND P2, PT, R18, c[0x0][0x198], PT ;  /* 0x0000660012007a0c */ /* 0x000fe20003f46270 */
[----:B------:R-:W-:Y:S10]  /*2f30*/  BRA.DIV ~URZ, `(.L_x_1913) ;  /* 0x000141427f007947 */ /* 0x000ff4000b800000 */
[----:B------:R1:W2:Y:S02]  /*2f40*/  SHFL.IDX PT, R8, R11, RZ, 0x1c1f ;  /* 0x001c1fff0b087589 */ /* 0x0002a400000e0000 */
.L_x_2073:
[----:B------:R-:W-:Y:S05]  /*2f50*/  BRA.DIV ~URZ, `(.L_x_1914) ;  /* 0x000141927f007947 */ /* 0x000fea000b800000 */
[----:B------:R3:W4:Y:S02]  /*2f60*/  SHFL.IDX PT, R0, R12, RZ, 0x1c1f ;  /* 0x001c1fff0c007589 */ /* 0x00072400000e0000 */
.L_x_2074:
        /* <DEDUP_REMOVED lines=23> */
.L_x_1916:
[----:B------:R-:W-:Y:S05]  /*30e0*/  BSYNC B0 ;  /* 0x0000000000007941 */ /* 0x000fea0003800000 */
.L_x_1915:
[----:B------:R-:W-:Y:S05]  /*30f0*/  BRA.DIV ~URZ, `(.L_x_1917) ;  /* 0x000140527f007947 */ /* 0x000fea000b800000 */
[----:B--2---:R2:W1:Y:S04]  /*3100*/  SHFL.IDX PT, R8, R11, 0x1, 0x1c1f ;  /* 0x003c1f000b087f89 */ /* 0x00446800000e0000 */
[----:B----4-:R2:W4:Y:S02]  /*3110*/  SHFL.IDX PT, R0, R12, 0x1, 0x1c1f ;  /* 0x003c1f000c007f89 */ /* 0x01052400000e0000 */
.L_x_2075:
        /* <DEDUP_REMOVED lines=23> */
.L_x_1919:
[----:B------:R-:W-:Y:S05]  /*3290*/  BSYNC B0 ;  /* 0x0000000000007941 */ /* 0x000fea0003800000 */
.L_x_1918:
[----:B------:R-:W-:Y:S05]  /*32a0*/  BRA.DIV ~URZ, `(.L_x_1920) ;  /* 0x00013f627f007947 */ /* 0x000fea000b800000 */
[----:B-1----:R1:W2:Y:S02]  /*32b0*/  SHFL.IDX PT, R8, R11, 0x2, 0x1c1f ;  /* 0x005c1f000b087f89 */ /* 0x0022a400000e0000 */
.L_x_2076:
[----:B------:R-:W-:Y:S05]  /*32c0*/  BRA.DIV ~URZ, `(.L_x_1921) ;  /* 0x00013fb27f007947 */ /* 0x000fea000b800000 */
[----:B----4-:R4:W1:Y:S02]  /*32d0*/  SHFL.IDX PT, R0, R12, 0x2, 0x1c1f ;  /* 0x005c1f000c007f89 */ /* 0x01086400000e0000 */
.L_x_2077:
        /* <DEDUP_REMOVED lines=23> */
.L_x_1923:
[----:B------:R-:W-:Y:S05]  /*3450*/  BSYNC B0 ;  /* 0x0000000000007941 */ /* 0x000fea0003800000 */
.L_x_1922:
[----:B------:R-:W-:Y:S05]  /*3460*/  BRA.DIV ~URZ, `(.L_x_1924) ;  /* 0x00013e727f007947 */ /* 0x000fea000b800000 */
[----:B-1----:R1:W3:Y:S04]  /*3470*/  SHFL.IDX PT, R7, R11, 0x3, 0x1c1f ;  /* 0x007c1f000b077f89 */ /* 0x0022e800000e0000 */
[----:B------:R1:W4:Y:S02]  /*3480*/  SHFL.IDX PT, R0, R12, 0x3, 0x1c1f ;  /* 0x007c1f000c007f89 */ /* 0x00032400000e0000 */
.L_x_2078:
[----:B------:R-:W5:Y:S04]  /*3490*/  LDL.64 R14, [R1+0x28] ;  /* 0x00002800010e7983 */ /* 0x000f680000100a00 */
[----:B----4-:R-:W4:Y:S04]  /*34a0*/  LDL R6, [R1+0x30] ;  /* 0x0000300001067983 */ /* 0x010f280000100800 */
[----:B---3--:R-:W3:Y:S04]  /*34b0*/  LDL R13, [R1+0x54] ;  /* 0x00005400010d7983 */ /* 0x008ee80000100800 */
[----:B-12---:R-:W2:Y:S04]  /*34c0*/  LDL R11, [R1+0x34] ;  /* 0x00003400010b7983 */ /* 0x006ea80000100800 */
[----:B------:R-:W2:Y:S04]  /*34d0*/  LDL R8, [R1+0x58] ;  /* 0x0000580001087983 */ /* 0x000ea80000100800 */
[----:B------:R-:W2:Y:S04]  /*34e0*/  LDL R12, [R1+0x50] ;  /* 0x00005000010c7983 */ /* 0x000ea80000100800 */
[----:B------:R-:W1:Y:S01]  /*34f0*/  S2R R37, SR_TID.X ;  /* 0x0000000000257919 */ /* 0x000e620000002100 */
[----:B------:R-:W-:Y:S01]  /*3500*/  IADD3 R2, R9, 0x60, RZ ;  /* 0x0000006009027810 */ /* 0x000fe20007ffe0ff */
[----:B------:R-:W-:-:S02]  /*3510*/  IMAD.MOV.U32 R20, RZ, RZ, 0x30 ;  /* 0x00000030ff147424 */ /* 0x000fc400078e00ff */
[----:B------:R-:W2:Y:S01]  /*3520*/  LDL R242, [R1+0x8] ;  /* 0x0000080001f27983 */ /* 0x000ea20000100800 */
[----:B------:R-:W-:Y:S01]  /*3530*/  ISETP.GE.AND P0, PT, R2, R10, PT ;  /* 0x0000000a0200720c */ /* 0x000fe20003f06270 */
[----:B------:R-:W-:-:S04]  /*3540*/  IMAD R20, R204, -0x30, R20 ;  /* 0xffffffd0cc147824 */ /* 0x000fc800078e0214 */
[----:B------:R-:W-:Y:S01]  /*3550*/  IMAD.IADD R120, R219, 0x1, R20 ;  /* 0x00000001db787824 */ /* 0x000fe200078e0214 */
[----:B------:R-:W-:Y:S02]  /*3560*/  SHF.R.S32.HI R9, RZ, 0x1f, R21 ;  /* 0x0000001fff097819 */ /* 0x000fe40000011415 */
[----:B-1----:R-:W-:-:S04]  /*3570*/  SHF.R.S32.HI R121, RZ, 0x1f, R37 ;  /* 0x0000001fff797819 */ /* 0x002fc80000011425 */
[----:B------:R-:W-:-:S04]  /*3580*/  LEA.HI R121, R121, R37, RZ, 0x2 ;  /* 0x0000002579797211 */ /* 0x000fc800078f10ff */
[----:B------:R-:W-:Y:S01]  /*3590*/  SHF.R.S32.HI R121, RZ, 0x2, R121 ;  /* 0x00000002ff797819 */ /* 0x000fe20000011479 */
[----:B------:R-:W-:Y:S02]  /*35a0*/  IMAD.MOV.U32 R122, RZ, RZ, R236 ;  /* 0x000000ffff7a7224 */ /* 0x000fe400078e00ec */
[----:B------:R-:W-:Y:S01]  /*35b0*/  IMAD.MOV.U32 R123, RZ, RZ, R238 ;  /* 0x000000ffff7b7224 */ /* 0x000fe200078e00ee */
[C---:B------:R-:W-:Y:S02]  /*35c0*/  LOP3.LUT P6, RZ, R194.reuse, 0x80, RZ, 0xc0, !PT ;  /* 0x00000080c2ff7812 */ /* 0x040fe400078cc0ff */
[----:B------:R-:W-:Y:S02]  /*35d0*/  LOP3.LUT P5, RZ, R194, 0x40, RZ, 0xc0, !PT ;  /* 0x00000040c2ff7812 */ /* 0x000fe400078ac0ff */
[----:B-----5:R-:W-:-:S04]  /*35e0*/  @!P0 LEA R4, P1, R14, R0, 0x1 ;  /* 0x000000000e048211 */ /* 0x020fc800078208ff */
[----:B------:R-:W-:Y:S02]  /*35f0*/  @!P0 LEA.HI.X R5, R14, R7, R15, 0x1, P1 ;  /* 0x000000070e058211 */ /* 0x000fe400008f0c0f */
[----:B----4-:R-:W-:-:S04]  /*3600*/  @!P0 LEA R2, P1, R6, R0, 0x1 ;  /* 0x0000000006028211 */ /* 0x010fc800078208ff */
[----:B---3--:R-:W-:Y:S02]  /*3610*/  @!P0 LEA.HI.X R3, R6, R7, R13, 0x1, P1 ;  /* 0x0000000706038211 */ /* 0x008fe400008f0c0d */
[----:B--2---:R-:W-:Y:S02]  /*3620*/  @!P0 LEA R6, P1, R11, R0, 0x1 ;  /* 0x000000000b068211 */ /* 0x004fe400078208ff */
[----:B------:R-:W-:Y:S01]  /*3630*/  IMNMX R0, R120, 0x30, PT ;  /* 0x0000003078007817 */ /* 0x000fe20003800200 */
[----:B------:R-:W-:-:S04]  /*3640*/  IMAD.SHL.U32 R195, R8, 0x2, RZ ;  /* 0x0000000208c37824 */ /* 0x000fc800078e00ff */
[----:B------:R-:W-:Y:S01]  /*3650*/  IMAD.IADD R8, R0, 0x1, -R121 ;  /* 0x0000000100087824 */ /* 0x000fe200078e0a79 */
[----:B------:R-:W-:Y:S01]  /*3660*/  @!P0 LEA.HI.X R7, R11, R7, R12, 0x1, P1 ;  /* 0x000000070b078211 */ /* 0x000fe200008f0c0c */
[----:B------:R-:W-:Y:S01]  /*3670*/  @!PT LDS RZ, [RZ] ;  /* 0x00000000fffff984 */ /* 0x000fe20000000800 */
[----:B------:R-:W-:Y:S01]  /*3680*/  @!PT LDS RZ, [RZ] ;  /* 0x00000000fffff984 */ /* 0x000fe20000000800 */
[----:B------:R-:W-:Y:S01]  /*3690*/  @!PT LDS RZ, [RZ] ;  /* 0x00000000fffff984 */ /* 0x000fe20000000800 */
[----:B------:R1:W-:Y:S03]  /*36a0*/  @!P0 LDGSTS.E.BYPASS.LTC128B.128 [R195+0x7880], [R4.64], !P4 ;  /* 0x0788000004c38fae */ /* 0x0003e6000e101d46 */
[----:B------:R-:W-:Y:S01]  /*36b0*/  ISETP.GE.AND P1, PT, R8, 0x1, PT ;  /* 0x000000010800780c */ /* 0x000fe20003f26270 */
[----:B------:R2:W-:Y:S04]  /*36c0*/  @!P0 LDGSTS.E.BYPASS.LTC128B.128 [R195+0x9880], [R2.64], !P3 ;  /* 0x0988000002c38fae */ /* 0x0005e8000d901d46 */
[----:B------:R3:W-:Y:S04]  /*36d0*/  @!P0 LDGSTS.E.BYPASS.LTC128B.128 [R195+0xb880], [R6.64], !P2 ;  /* 0x0b88000006c38fae */ /* 0x0007e8000d101d46 */
[----:B------:R-:W0:Y:S01]  /*36e0*/  LDGDEPBAR ;  /* 0x00000000000079af */ /* 0x000e220000000000 */
[----:B------:R-:W-:Y:S03]  /*36f0*/  WARPSYNC 0xffffffff ;  /* 0xffffffff00007948 */ /* 0x000fe60003800000 */
[----:B------:R-:W-:Y:S01]  /*3700*/  BAR.SYNC.DEFER_BLOCKING 0x0 ;  /* 0x0000000000007b1d */ /* 0x000fe20000010000 */
[----:B-1----:R-:W-:-:S02]  /*3710*/  IMAD R4, R9, c[0x0][0x1e0], RZ ;  /* 0x0000780009047a24 */ /* 0x002fc400078e02ff */
[----:B--2---:R-:W-:-:S04]  /*3720*/  IMAD.WIDE.U32 R2, R21, c[0x0][0x1e0], RZ ;  /* 0x0000780015027a25 */ /* 0x004fc800078e00ff */
[----:B------:R-:W-:-:S04]  /*3730*/  IMAD R0, R21, c[0x0][0x1e4], R4 ;  /* 0x0000790015007a24 */ /* 0x000fc800078e0204 */
[----:B------:R-:W-:Y:S02]  /*3740*/  IMAD.IADD R0, R3, 0x1, R0 ;  /* 0x0000000103007824 */ /* 0x000fe400078e0200 */
[----:B------:R-:W-:-:S04]  /*3750*/  IMAD.WIDE.U32 R2, R2, 0x30, R122 ;  /* 0x0000003002027825 */ /* 0x000fc800078e007a */
[----:B------:R-:W-:Y:S01]  /*3760*/  IMAD R0, R0, 0x30, RZ ;  /* 0x0000003000007824 */ /* 0x000fe200078e02ff */
[----:B------:R-:W-:-:S03]  /*3770*/  @P1 LEA R4, P0, R2, c[0x0][0x1c8], 0x1 ;  /* 0x0000720002041a11 */ /* 0x000fc600078008ff */
[----:B------:R-:W-:Y:S01]  /*3780*/  IMAD.IADD R0, R3, 0x1, R0 ;  /* 0x0000000103007824 */ /* 0x000fe200078e0200 */
[----:B------:R-:W-:-:S04]  /*3790*/  LOP3.LUT P4, RZ, R194, 0x100, RZ, 0xc0, !PT ;  /* 0x00000100c2ff7812 */ /* 0x000fc8000788c0ff */
[----:B------:R-:W-:Y:S02]  /*37a0*/  @P1 LEA.HI.X R5, R2, c[0x0][0x1cc], R0, 0x1, P0 ;  /* 0x0000730002051a11 */ /* 0x000fe400000f0c00 */
[----:B------:R-:W-:Y:S01]  /*37b0*/  ISETP.GE.AND P0, PT, R8, 0x21, PT ;  /* 0x000000210800780c */ /* 0x000fe20003f06270 */
[----:B------:R-:W-:-:S04]  /*37c0*/  IMAD.MOV.U32 R3, RZ, RZ, 0x20 ;  /* 0x00000020ff037424 */ /* 0x000fc800078e00ff */
[C---:B---3--:R-:W-:Y:S02]  /*37d0*/  IMAD.WIDE.U32 R6, R3.reuse, c[0x0][0x1e0], RZ ;  /* 0x0000780003067a25 */ /* 0x048fe400078e00ff */
[----:B------:R-:W-:Y:S01]  /*37e0*/  @!PT LDS RZ, [RZ] ;  /* 0x00000000fffff984 */ /* 0x000fe20000000800 */
[----:B------:R-:W-:Y:S01]  /*37f0*/  @!PT LDS RZ, [RZ] ;  /* 0x00000000fffff984 */ /* 0x000fe20000000800 */
[----:B------:R-:W-:Y:S01]  /*3800*/  @!PT LDS RZ, [RZ] ;  /* 0x00000000fffff984 */ /* 0x000fe20000000800 */
[----:B------:R1:W-:Y:S04]  /*3810*/  @P1 LDGSTS.E.BYPASS.LTC128B.128 [R195+0x3c80], [R4.64], !P4 ;  /* 0x03c8000004c31fae */ /* 0x0003e8000e101d46 */
        /* <DEDUP_REMOVED lines=11> */
[----:B------:R-:W-:Y:S01]  /*38d0*/  IMAD R6, R9, c[0x0][0x208], RZ ;  /* 0x0000820009067a24 */ /* 0x000fe200078e02ff */
[----:B------:R-:W-:Y:S01]  /*38e0*/  ISETP.GT.AND P3, PT, R37, 0x3f, PT ;  /* 0x0000003f2500780c */ /* 0x000fe20003f64270 */
[----:B------:R-:W-:-:S04]  /*38f0*/  IMAD.WIDE.U32 R4, R21, c[0x0][0x208], RZ ;  /* 0x0000820015047a25 */ /* 0x000fc800078e00ff */
[----:B------:R-:W-:-:S04]  /*3900*/  IMAD R0, R21, c[0x0][0x20c], R6 ;  /* 0x0000830015007a24 */ /* 0x000fc800078e0206 */
[----:B------:R-:W-:-:S04]  /*3910*/  IMAD.IADD R0, R5, 0x1, R0 ;  /* 0x0000000105007824 */ /* 0x000fc800078e0200 */
[----:B------:R-:W-:Y:S02]  /*3920*/  IMAD R0, R0, 0x30, RZ ;  /* 0x0000003000007824 */ /* 0x000fe400078e02ff */
[----:B-1----:R-:W-:Y:S01]  /*3930*/  IMAD.MOV.U32 R2, RZ, RZ, R220 ;  /* 0x000000ffff027224 */ /* 0x002fe200078e00dc */
[----:B------:R-:W-:-:S04]  /*3940*/  DEPBAR.LE SB0, 0x1 ;  /* 0x000080400000791a */ /* 0x000fc80000000000 */
[----:B------:R-:W-:Y:S01]  /*3950*/  IMAD.MOV.U32 R3, RZ, RZ, R222 ;  /* 0x000000ffff037224 */ /* 0x000fe200078e00de */
[----:B------:R-:W-:-:S04]  /*3960*/  DEPBAR.LE SB0, 0x0 ;  /* 0x000080000000791a */ /* 0x000fc80000000000 */
[----:B------:R-:W-:Y:S01]  /*3970*/  IMAD.WIDE.U32 R4, R4, 0x30, R2 ;  /* 0x0000003004047825 */ /* 0x000fe200078e0002 */
[----:B------:R-:W-:Y:S03]  /*3980*/  BAR.SYNC.DEFER_BLOCKING 0x0 ;  /* 0x0000000000007b1d */ /* 0x000fe60000010000 */
[----:B------:R-:W-:Y:S01]  /*3990*/  IMAD.IADD R3, R5, 0x1, R0 ;  /* 0x0000000105037824 */ /* 0x000fe200078e0200 */
[----:B------:R-:W-:Y:S01]  /*39a0*/  LEA R2, P0, R4, c[0x0][0x1f8], 0x1 ;  /* 0x00007e0004027a11 */ /* 0x000fe200078008ff */
[----:B------:R-:W-:-:S03]  /*39b0*/  @!P3 IMAD.MOV.U32 R0, RZ, RZ, c[0x0][0x208] ;  /* 0x00008200ff00b624 */ /* 0x000fc600078e00ff */
[----:B------:R-:W-:Y:S01]  /*39c0*/  LEA.HI.X R3, R4, c[0x0][0x1fc], R3, 0x1, P0 ;  /* 0x00007f0004037a11 */ /* 0x000fe200000f0c03 */
[----:B------:R-:W-:Y:S01]  /*39d0*/  @!P3 IMAD.MOV.U32 R4, RZ, RZ, c[0x0][0x20c] ;  /* 0x00008300ff04b624 */ /* 0x000fe200078e00ff */
[----:B------:R-:W-:Y:S02]  /*39e0*/  @!P3 LEA R22, P0, R0, R2, 0x6 ;  /* 0x000000020016b211 */ /* 0x000fe400078030ff */
[----:B------:R-:W-:Y:S02]  /*39f0*/  LOP3.LUT P2, RZ, R36, 0x1, RZ, 0xc0, !PT ;  /* 0x0000000124ff7812 */ /* 0x000fe4000784c0ff */
[----:B------:R-:W-:Y:S02]  /*3a00*/  @!P3 LEA.HI.X R23, R0, R3, R4, 0x6, P0 ;  /* 0x000000030017b211 */ /* 0x000fe400000f3404 */
[----:B------:R-:W-:-:S04]  /*3a10*/  IADD3 R0, R20, R219, -R121 ;  /* 0x000000db14007210 */ /* 0x000fc80007ffe879 */
        /* <DEDUP_REMOVED lines=9> */
[----:B------:R-:W5:Y:S04]  /*3ab0*/  LDSM.16.M88.4 R44, [R193] ;  /* 0x00000000c12c783b */ /* 0x000f680000000200 */
[----:B------:R-:W1:Y:S04]  /*3ac0*/  LDSM.16.M88.4 R48, [R192] ;  /* 0x00000000c030783b */ /* 0x000e680000000200 */
        /* <DEDUP_REMOVED lines=12> */
[----:B------:R-:W-:Y:S01]  /*3b90*/  ISETP.GT.AND P3, PT, R37, 0x3f, PT ;  /* 0x0000003f2500780c */ /* 0x000fe20003f64270 */
[C---:B-1----:R-:W-:Y:S08]  /*3ba0*/  HMMA.16816.F32 R64, R8.reuse, R32, RZ ;  /* 0x000000200840723c */ /* 0x042ff000000018ff */
[----:B--2---:R-:W-:Y:S04]  /*3bb0*/  HMMA.16816.F32 R56, R8, R28, RZ ;  /* 0x0000001c0838723c */ /* 0x004fe800000018ff */
[----:B------:R-:W-:-:S02]  /*3bc0*/  @!P3 ISETP.LT.OR P2, PT, R0, 0x21, !P2 ;  /* 0x000000210000b80c */ /* 0x000fc40005741670 */
[C---:B------:R-:W-:Y:S02]  /*3bd0*/  @!P3 ISETP.LT.OR P0, PT, R0.reuse, 0x21, !P0 ;  /* 0x000000210000b80c */ /* 0x040fe40004701670 */
[C---:B---3--:R-:W-:Y:S08]  /*3be0*/  HMMA.16816.F32 R36, R8.reuse, R24, RZ ;  /* 0x000000180824723c */ /* 0x048ff000000018ff */
[C---:B------:R-:W-:Y:S01]  /*3bf0*/  HMMA.16816.F32 R60, R8.reuse, R34, RZ ;  /* 0x00000022083c723c */ /* 0x040fe200000018ff */
[----:B------:R1:W-:Y:S04]  /*3c00*/  @!P3 LDGSTS.E.BYPASS.LTC128B.128 [R195+0x2080], [R22.64], !P2 ;  /* 0x0208000016c3bfae */ /* 0x0003e8000d101d46 */
[----:B------:R1:W-:Y:S03]  /*3c10*/  @!P3 LDGSTS.E.BYPASS.LTC128B.128 [R195+0x2c80], [R22.64+0x40], !P0 ;  /* 0x02c8004016c3bfae */ /* 0x0003e6000c101d46 */
[C---:B------:R-:W-:Y:S08]  /*3c20*/  HMMA.16816.F32 R52, R8.reuse, R30, RZ ;  /* 0x0000001e0834723c */ /* 0x040ff000000018ff */
[----:B------:R-:W-:Y:S01]  /*3c30*/  HMMA.16816.F32 R8, R8, R26, RZ ;  /* 0x0000001a0808723c */ /* 0x000fe200000018ff */
[----:B------:R-:W-:-:S07]  /*3c40*/  @!P3 ISETP.LT.OR P0, PT, R0, 0x21, !P1 ;  /* 0x000000210000b80c */ /* 0x000fce0004f01670 */
[C---:B------:R-:W-:Y:S06]  /*3c50*/  HMMA.16816.F32 R68, R12.reuse, R32, RZ ;  /* 0x000000200c44723c */ /* 0x040fec00000018ff */
[----:B------:R1:W-:Y:S02]  /*3c60*/  @!P3 LDGSTS.E.BYPASS.LTC128B.128 [R195+0x3880], [R22.64+0x80], !P0 ;  /* 0x0388008016c3bfae */ /* 0x0003e4000c101d46 */
[C---:B------:R-:W-:Y:S02]  /*3c70*/  HMMA.16816.F32 R88, R12.reuse, R34, RZ ;  /* 0x000000220c58723c */ /* 0x040fe400000018ff */
[----:B------:R-:W-:Y:S04]  /*3c80*/  LDSM.16.M88.4 R32, [R180+0x1000] ;  /* 0x00100000b420783b */ /* 0x000fe80000000200 */
[----:B------:R-:W0:Y:S02]  /*3c90*/  LDGDEPBAR ;  /* 0x00000000000079af */ /* 0x000e240000000000 */
[C---:B------:R-:W-:Y:S08]  /*3ca0*/  HMMA.16816.F32 R76, R12.reuse, R28, RZ ;  /* 0x0000001c0c4c723c */ /* 0x040ff000000018ff */
[C---:B------:R-:W-:Y:S08]  /*3cb0*/  HMMA.16816.F32 R84, R12.reuse, R30, RZ ;  /* 0x0000001e0c54723c */ /* 0x040ff000000018ff */
[C---:B------:R-:W-:Y:S08]  /*3cc0*/  HMMA.16816.F32 R28, R12.reuse, R24, RZ ;  /* 0x000000180c1c723c */ /* 0x040ff000000018ff */
[----:B------:R-:W-:Y:S01]  /*3cd0*/  HMMA.16816.F32 R96, R12, R26, RZ ;  /* 0x0000001a0c60723c */ /* 0x000fe200000018ff */
[----:B------:R-:W-:Y:S04]  /*3ce0*/  LDSM.16.M88.4 R12, [R180+0x1400] ;  /* 0x00140000b40c783b */ /* 0x000fe80000000200 */
[----:B------:R-:W-:Y:S03]  /*3cf0*/  LDSM.16.M88.4 R24, [R184+0x3000] ;  /* 0x00300000b818783b */ /* 0x000fe60000000200 */
[C---:B----4-:R-:W-:Y:S08]  /*3d00*/  HMMA.16816.F32 R112, R4.reuse, R40, R64 ;  /* 0x000000280470723c */ /* 0x050ff00000001840 */
[C---:B-----5:R-:W-:Y:S01]  /*3d10*/  HMMA.16816.F32 R108, R4.reuse, R44, R56 ;  /* 0x0000002c046c723c */ /* 0x060fe20000001838 */
[----:B------:R-:W-:Y:S07]  /*3d20*/  LDSM.16.M88.4 R56, [R191] ;  /* 0x00000000bf38783b */ /* 0x000fee0000000200 */
[C---:B------:R-:W-:Y:S01]  /*3d30*/  HMMA.16816.F32 R104, R4.reuse, R48, R36 ;  /* 0x000000300468723c */ /* 0x040fe20000001824 */
[----:B------:R-:W-:Y:S07]  /*3d40*/  LDSM.16.M88.4 R36, [R180+0xc00] ;  /* 0x000c0000b424783b */ /* 0x000fee0000000200 */
        /* <DEDUP_REMOVED lines=10> */
[C---:B------:R-:W-:Y:S01]  /*3df0*/  HMMA.16816.F32 R68, R16.reuse, R48, R28 ;  /* 0x000000301044723c */ /* 0x040fe2000000181c */
[----:B------:R-:W4:Y:S07]  /*3e00*/  LDSM.16.M88.4 R28, [R184+0x2000] ;  /* 0x00200000b81c783b */ /* 0x000f2e0000000200 */
[C---:B------:R-:W-:Y:S08]  /*3e10*/  HMMA.16816.F32 R44, R16.reuse, R46, R84 ;  /* 0x0000002e102c723c */ /* 0x040ff00000001854 */
[----:B------:R-:W-:Y:S01]  /*3e20*/  HMMA.16816.F32 R16, R16, R50, R96 ;  /* 0x000000321010723c */ /* 0x000fe20000001860 */
[----:B------:R-:W-:Y:S07]  /*3e30*/  LDSM.16.M88.4 R48, [R180+0x1800] ;  /* 0x00180000b430783b */ /* 0x000fee0000000200 */
[----:B--2---:R-:W-:Y:S08]  /*3e40*/  HMMA.16816.F32 R108, R4, R32, R108 ;  /* 0x00000020046c723c */ /* 0x004ff0000000186c */
[-C--:B---3--:R-:W-:Y:S08]  /*3e50*/  HMMA.16816.F32 R76, R8, R36.reuse, R72 ;  /* 0x00000024084c723c */ /* 0x088ff00000001848 */
[C---:B------:R-:W-:Y:S08]  /*3e60*/  HMMA.16816.F32 R84, R4.reuse, R36, R112 ;  /* 0x000000240454723c */ /* 0x040ff00000001870 */
[C---:B------:R-:W-:Y:S08]  /*3e70*/  HMMA.16816.F32 R104, R4.reuse, R12, R104 ;  /* 0x0000000c0468723c */ /* 0x040ff00000001868 */
[C---:B------:R-:W-:Y:S08]  /*3e80*/  HMMA.16816.F32 R100, R4.reuse, R38, R100 ;  /* 0x000000260464723c */ /* 0x040ff00000001864 */
[----:B------:R-:W-:Y:S08]  /*3e90*/  HMMA.16816.F32 R92, R4, R34, R92 ;  /* 0x00000022045c723c */ /* 0x000ff0000000185c */
[----:B------:R-:W-:Y:S01]  /*3ea0*/  HMMA.16816.F32 R72, R8, R38, R40 ;  /* 0x000000260848723c */ /* 0x000fe20000001828 */
[----:B------:R-:W-:Y:S07]  /*3eb0*/  LDSM.16.M88.4 R40, [R180+0x2000] ;  /* 0x00200000b428783b */ /* 0x000fee0000000200 */
[----:B------:R-:W-:Y:S08]  /*3ec0*/  HMMA.16816.F32 R80, R4, R14, R80 ;  /* 0x0000000e0450723c */ /* 0x000ff00000001850 */
[C---:B------:R-:W-:Y:S08]  /*3ed0*/  HMMA.16816.F32 R36, R8.reuse, R32, R64 ;  /* 0x000000200824723c */ /* 0x040ff00000001840 */
[C---:B------:R-:W-:Y:S01]  /*3ee0*/  HMMA.16816.F32 R32, R8.reuse, R34, R44 ;  /* 0x000000220820723c */ /* 0x040fe2000000182c */
[----:B------:R-:W-:Y:S07]  /*3ef0*/  LDSM.16.M88.4 R44, [R180+0x1c00] ;  /* 0x001c0000b42c783b */ /* 0x000fee0000000200 */
[C---:B------:R-:W-:Y:S08]  /*3f00*/  HMMA.16816.F32 R4, R8.reuse, R12, R68 ;  /* 0x0000000c0804723c */ /* 0x040ff00000001844 */
        /* <DEDUP_REMOVED lines=19> */
[----:B------:R-:W5:Y:S01]  /*4040*/  LDSM.16.M88.4 R8, [R184+0x4000] ;  /* 0x00400000b808783b */ /* 0x000f620000000200 */
[----:B------:R-:W-:Y:S01]  /*4050*/  ISETP.GT.AND P0, PT, R21, R242, PT ;  /* 0x000000f21500720c */ /* 0x000fe20003f04270 */
[----:B------:R-:W-:-:S05]  /*4060*/  DEPBAR.LE SB0, 0x0 ;  /* 0x000080000000791a */ /* 0x000fca0000000000 */
        /* <DEDUP_REMOVED lines=11> */
[----:B------:R-:W-:Y:S01]  /*4120*/  HMMA.16816.F32 R16, R16, R42, R80 ;  /* 0x0000002a1010723c */ /* 0x000fe20000001850 */
[----:B------:R-:W-:Y:S07]  /*4130*/  BSSY B0, `(.L_x_1925) ;  /* 0x0000031000007945 */ /* 0x000fee0003800000 */
[C---:B----4-:R-:W-:Y:S08]  /*4140*/  HMMA.16816.F32 R76, R4.reuse, R36, R76 ;  /* 0x00000024044c723c */ /* 0x050ff0000000184c */
[----:B------:R-:W-:Y:S08]  /*4150*/  HMMA.16816.F32 R72, R4, R38, R72 ;  /* 0x000000260448723c */ /* 0x000ff00000001848 */
[C---:B-----5:R-:W-:Y:S08]  /*4160*/  HMMA.16816.F32 R52, R8.reuse, R36, R52 ;  /* 0x000000240834723c */ /* 0x060ff00000001834 */
        /* <DEDUP_REMOVED lines=14> */
[----:B------:R-:W-:Y:S02]  /*4250*/  ISETP.GE.AND P0, PT, R6, 0x21, PT ;  /* 0x000000210600780c */ /* 0x000fe40003f06270 */
[----:B------:R-:W-:-:S05]  /*4260*/  SHF.R.S32.HI R2, RZ, 0x1f, R0 ;  /* 0x0000001fff027819 */ /* 0x000fca0000011400 */
        /* <DEDUP_REMOVED lines=29> */
.L_x_1926:
[----:B-1----:R-:W-:Y:S05]  /*4440*/  BSYNC B0 ;  /* 0x0000000000007941 */ /* 0x002fea0003800000 */
.L_x_1925:
[----:B------:R-:W2:Y:S01]  /*4450*/  LDL R0, [R1+0x38] ;  /* 0x0000380001007983 */ /* 0x000ea20000100800 */
[----:B------:R-:W-:-:S03]  /*4460*/  IMAD.MOV.U32 R245, RZ, RZ, c[0x0][0x2c4] ;  /* 0x0000b100fff57624 */ /* 0x000fc600078e00ff */
[----:B------:R-:W2:Y:S01]  /*4470*/  LDL R244, [R1+0x10] ;  /* 0x0000100001f47983 */ /* 0x000ea20000100800 */
[----:B------:R-:W-:Y:S01]  /*4480*/  IMAD.MOV.U32 R243, RZ, RZ, c[0x0][0x32c] ;  /* 0x0000cb00fff37624 */ /* 0x000fe200078e00ff */
[----:B------:R-:W-:Y:S01]  /*4490*/  ISETP.NE.AND P0, PT, R245, 0x1, PT ;  /* 0x00000001f500780c */ /* 0x000fe20003f05270 */
[----:B------:R-:W-:Y:S01]  /*44a0*/  ULDC UR4, c[0x0][0x324] ;  /* 0x0000c90000047ab9 */ /* 0x000fe20000000800 */
[--C-:B------:R-:W-:Y:S01]  /*44b0*/  IMAD.IADD R9, R120, 0x1, -R235.reuse ;  /* 0x0000000178097824 */ /* 0x100fe200078e0aeb */
[----:B------:R-:W-:Y:S01]  /*44c0*/  ULOP3.LUT UR4, URZ, UR4, URZ, 0x33, !UPT ;  /* 0x000000043f047292 */ /* 0x000fe2000f8e333f */
[----:B------:R-:W-:Y:S01]  /*44d0*/  ISETP.GE.AND P1, PT, R243, 0x1, PT ;  /* 0x00000001f300780c */ /* 0x000fe20003f26270 */
[----:B------:R-:W0:Y:S01]  /*44e0*/  LDGDEPBAR ;  /* 0x00000000000079af */ /* 0x000e220000000000 */
[----:B------:R-:W-:Y:S02]  /*44f0*/  IMAD.IADD R10, R20, 0x1, -R235 ;  /* 0x00000001140a7824 */ /* 0x000fe400078e0aeb */
[----:B--2---:R-:W-:-:S05]  /*4500*/  IMAD.IADD R0, R0, 0x1, R244 ;  /* 0x0000000100007824 */ /* 0x004fca00078e02f4 */
[----:B------:R-:W-:-:S04]  /*4510*/  @P0 IMAD.HI.U32 R2, R0, c[0x0][0x2c8], RZ ;  /* 0x0000b20000020a27 */ /* 0x000fc800078e00ff */
[----:B------:R-:W-:Y:S01]  /*4520*/  IMAD.MOV.U32 R6, RZ, RZ, R0 ;  /* 0x000000ffff067224 */ /* 0x000fe200078e0000 */
[----:B------:R-:W-:Y:S02]  /*4530*/  @P0 SHF.R.U32.HI R6, RZ, c[0x0][0x2cc], R2 ;  /* 0x0000b300ff060a19 */ /* 0x000fe40000011602 */
[----:B------:R-:W-:-:S03]  /*4540*/  IADD3 R0, -R235, 0x1, R120 ;  /* 0x00000001eb007810 */ /* 0x000fc60007ffe178 */
        /* <DEDUP_REMOVED lines=19> */
.L_x_1929:
[----:B------:R-:W-:-:S04]  /*4680*/  MOV R4, c[0x0][0x32c] ;  /* 0x0000cb0000047a02 */ /* 0x000fc80000000f00 */
[----:B------:R-:W-:-:S13]  /*4690*/  ISETP.NE.AND P0, PT, R4, 0x1, PT ;  /* 0x000000010400780c */ /* 0x000fda0003f05270 */
[----:B------:R-:W-:-:S05]  /*46a0*/  @P0 IMAD.HI.U32 R4, R3, c[0x0][0x330], RZ ;  /* 0x0000cc0003040a27 */ /* 0x000fca00078e00ff */
[----:B------:R-:W-:Y:S02]  /*46b0*/  @P0 SHF.R.U32.HI R3, RZ, c[0x0][0x334], R4 ;  /* 0x0000cd00ff030a19 */ /* 0x000fe40000011604 */
.L_x_1930:
[----:B------:R-:W-:Y:S05]  /*46c0*/  BSYNC B0 ;  /* 0x0000000000007941 */ /* 0x000fea0003800000 */
.L_x_1928:
[----:B------:R-:W-:-:S05]  /*46d0*/  IMAD R3, R3, c[0x0][0x32c], R10 ;  /* 0x0000cb0003037a24 */ /* 0x000fca00078e020a */
[----:B------:R-:W-:Y:S02]  /*46e0*/  IADD3 R4, R3, c[0x0][0x32c], RZ ;  /* 0x0000cb0003047a10 */ /* 0x000fe40007ffe0ff */
[----:B------:R-:W-:Y:S02]  /*46f0*/  IMNMX R0, R0, R3, !PT ;  /* 0x0000000300007217 */ /* 0x000fe40007800200 */
[----:B------:R-:W-:Y:S02]  /*4700*/  IMNMX R2, R2, R4, PT ;  /* 0x0000000402027217 */ /* 0x000fe40003800200 */
.L_x_1927:
[----:B------:R-:W1:Y:S02]  /*4710*/  SHFL.IDX PT, R5, R6, 0x1, 0x1c1f ;  /* 0x003c1f0006057f89 */ /* 0x000e6400000e0000 */
[----:B-1----:R-:W-:Y:S01]  /*4720*/  IMAD.IADD R4, R7, 0x1, R5 ;  /* 0x0000000107047824 */ /* 0x002fe200078e0205 */
[----:B------:R-:W-:-:S04]  /*4730*/  IADD3 R3, R8, R5, RZ ;  /* 0x0000000508037210 */ /* 0x000fc80007ffe0ff */
        /* <DEDUP_REMOVED lines=13> */
.L_x_1933:
[----:B------:R-:W-:-:S04]  /*4810*/  MOV R11, c[0x0][0x32c] ;  /* 0x0000cb00000b7a02 */ /* 0x000fc80000000f00 */
[----:B------:R-:W-:-:S13]  /*4820*/  ISETP.NE.AND P0, PT, R11, 0x1, PT ;  /* 0x000000010b00780c */ /* 0x000fda0003f05270 */
[----:B------:R-:W-:-:S05]  /*4830*/  @P0 IMAD.HI.U32 R11, R5, c[0x0][0x330], RZ ;  /* 0x0000cc00050b0a27 */ /* 0x000fca00078e00ff */
[----:B------:R-:W-:Y:S02]  /*4840*/  @P0 SHF.R.U32.HI R5, RZ, c[0x0][0x334], R11 ;  /* 0x0000cd00ff050a19 */ /* 0x000fe4000001160b */
.L_x_1934:
[----:B------:R-:W-:Y:S05]  /*4850*/  BSYNC B0 ;  /* 0x0000000000007941 */ /* 0x000fea0003800000 */
.L_x_1932:
[----:B------:R-:W-:-:S05]  /*4860*/  IMAD R5, R5, c[0x0][0x32c], R10 ;  /* 0x0000cb0005057a24 */ /* 0x000fca00078e020a */
[----:B------:R-:W-:Y:S02]  /*4870*/  IADD3 R11, R5, c[0x0][0x32c], RZ ;  /* 0x0000cb00050b7a10 */ /* 0x000fe40007ffe0ff */
[----:B------:R-:W-:Y:S02]  /*4880*/  IMNMX R3, R3, R5, !PT ;  /* 0x0000000503037217 */ /* 0x000fe40007800200 */
[----:B------:R-:W-:Y:S02]  /*4890*/  IMNMX R4, R4, R11, PT ;  /* 0x0000000b04047217 */ /* 0x000fe40003800200 */
.L_x_1931:
        /* <DEDUP_REMOVED lines=12> */
[----:B------:R-:W-:Y:S02]  /*4960*/  ISETP.GE.AND P5, PT, R20, 0x12, PT ;  /* 0x000000121400780c */ /* 0x000fe40003fa6270 */
        /* <DEDUP_REMOVED lines=9> */
[----:B------:R-:W-:-:S02]  /*4a00*/  P2R R13, PR, RZ, 0x2 ;  /* 0x00000002ff0d7803 */ /* 0x000fc40000000000 */
[----:B------:R-:W-:Y:S02]  /*4a10*/  FSEL R23, R28, -INF , !P0 ;  /* 0xff8000001c177808 */ /* 0x000fe40004000000 */
        /* <DEDUP_REMOVED lines=47> */
.L_x_1937:
[----:B------:R-:W-:-:S04]  /*4d10*/  MOV R16, c[0x0][0x32c] ;  /* 0x0000cb0000107a02 */ /* 0x000fc80000000f00 */
[----:B------:R-:W-:-:S13]  /*4d20*/  ISETP.NE.AND P0, PT, R16, 0x1, PT ;  /* 0x000000011000780c */ /* 0x000fda0003f05270 */
[----:B------:R-:W-:-:S05]  /*4d30*/  @P0 IMAD.HI.U32 R16, R5, c[0x0][0x330], RZ ;  /* 0x0000cc0005100a27 */ /* 0x000fca00078e00ff */
[----:B------:R-:W-:Y:S02]  /*4d40*/  @P0 SHF.R.U32.HI R5, RZ, c[0x0][0x334], R16 ;  /* 0x0000cd00ff050a19 */ /* 0x000fe40000011610 */
.L_x_1938:
[----:B------:R-:W-:Y:S05]  /*4d50*/  BSYNC B0 ;  /* 0x0000000000007941 */ /* 0x000fea0003800000 */
.L_x_1936:
[----:B------:R-:W-:-:S05]  /*4d60*/  IMAD R5, R5, c[0x0][0x32c], R10 ;  /* 0x0000cb0005057a24 */ /* 0x000fca00078e020a */
[----:B------:R-:W-:Y:S02]  /*4d70*/  IADD3 R16, R5, c[0x0][0x32c], RZ ;  /* 0x0000cb0005107a10 */ /* 0x000fe40007ffe0ff */
[----:B------:R-:W-:Y:S02]  /*4d80*/  IMNMX R0, R0, R5, !PT ;  /* 0x0000000500007217 */ /* 0x000fe40007800200 */
[----:B------:R-:W-:Y:S02]  /*4d90*/  IMNMX R2, R2, R16, PT ;  /* 0x0000001002027217 */ /* 0x000fe40003800200 */
.L_x_1935:
[----:B------:R-:W-:Y:S02]  /*4da0*/  ISETP.NE.AND P0, PT, R14, RZ, PT ;  /* 0x000000ff0e00720c */ /* 0x000fe40003f05270 */
[----:B------:R-:W-:Y:S02]  /*4db0*/  P2R R5, PR, RZ, 0x40 ;  /* 0x00000040ff057803 */ /* 0x000fe40000000000 */
        /* <DEDUP_REMOVED lines=33> */
[----:B------:R-:W-:-:S04]  /*4fd0*/  ISETP.NE.AND P0, PT, R12, RZ, PT ;  /* 0x000000ff0c00720c */ /* 0x000fc80003f05270 */
[----:B------:R-:W-:-:S04]  /*4fe0*/  ISETP.GT.AND P0, PT, R3, 0x28, !P0 ;  /* 0x000000280300780c */ /* 0x000fc80004704270 */
[----:B------:R-:W-:-:S04]  /*4ff0*/  ISETP.LT.OR P0, PT, R4, 0x29, P0 ;  /* 0x000000290400780c */ /* 0x000fc80000701670 */
[----:B------:R-:W-:Y:S02]  /*5000*/  FSEL R116, R38, -INF , !P0 ;  /* 0xff80000026747808 */ /* 0x000fe40004000000 */
[----:B------:R-:W-:-:S04]  /*5010*/  ISETP.NE.AND P0, PT, R11, RZ, PT ;  /* 0x000000ff0b00720c */ /* 0x000fc80003f05270 */
[----:B------:R-:W-:Y:S02]  /*5020*/  ISETP.GT.AND P0, PT, R3, 0x29, !P0 ;  /* 0x000000290300780c */ /* 0x000fe40004704270 */
[----:B------:R-:W1:Y:S02]  /*5030*/  SHFL.IDX PT, R3, R6, 0x3, 0x1c1f ;  /* 0x007c1f0006037f89 */ /* 0x000e6400000e0000 */
        /* <DEDUP_REMOVED lines=60> */
.L_x_1941:
[----:B------:R-:W-:-:S04]  /*5400*/  MOV R4, c[0x0][0x32c] ;  /* 0x0000cb0000047a02 */ /* 0x000fc80000000f00 */
[----:B------:R-:W-:-:S13]  /*5410*/  ISETP.NE.AND P0, PT, R4, 0x1, PT ;  /* 0x000000010400780c */ /* 0x000fda0003f05270 */
[----:B------:R-:W-:-:S05]  /*5420*/  @P0 IMAD.HI.U32 R4, R3, c[0x0][0x330], RZ ;  /* 0x0000cc0003040a27 */ /* 0x000fca00078e00ff */
[----:B------:R-:W-:Y:S02]  /*5430*/  @P0 SHF.R.U32.HI R3, RZ, c[0x0][0x334], R4 ;  /* 0x0000cd00ff030a19 */ /* 0x000fe40000011604 */
.L_x_1942:
[----:B------:R-:W-:Y:S05]  /*5440*/  BSYNC B0 ;  /* 0x0000000000007941 */ /* 0x000fea0003800000 */
.L_x_1940:
[----:B------:R-:W-:-:S05]  /*5450*/  IMAD R3, R3, c[0x0][0x32c], R10 ;  /* 0x0000cb0003037a24 */ /* 0x000fca00078e020a */
[----:B------:R-:W-:Y:S02]  /*5460*/  IADD3 R4, R3, c[0x0][0x32c], RZ ;  /* 0x0000cb0003047a10 */ /* 0x000fe40007ffe0ff */
[----:B------:R-:W-:Y:S02]  /*5470*/  IMNMX R0, R0, R3, !PT ;  /* 0x0000000300007217 */ /* 0x000fe40007800200 */
[----:B------:R-:W-:Y:S02]  /*5480*/  IMNMX R2, R2, R4, PT ;  /* 0x0000000402027217 */ /* 0x000fe40003800200 */
.L_x_1939:
[----:B------:R-:W-:Y:S01]  /*5490*/  ISETP.NE.AND P0, PT, R14, RZ, PT ;  /* 0x000000ff0e00720c */ /* 0x000fe20003f05270 */
[----:B------:R-:W-:Y:S01]  /*54a0*/  LDSM.16.MT88.4 R44, [R181] ;  /* 0x00000000b52c783b */ /* 0x000fe20000004200 */
[----:B------:R-:W-:Y:S02]  /*54b0*/  FMNMX.FTZ R3, R18, R19, !PT ;  /* 0x0000001312037209 */ /* 0x000fe40007810000 */
[----:B------:R-:W-:Y:S01]  /*54c0*/  ISETP.GT.AND P0, PT, R0, 0x8, !P0 ;  /* 0x000000080000780c */ /* 0x000fe20004704270 */
[----:B------:R-:W-:Y:S01]  /*54d0*/  LDSM.16.MT88.4 R40, [R182] ;  /* 0x00000000b628783b */ /* 0x000fe20000004200 */
        /* <DEDUP_REMOVED lines=13> */
[----:B------:R-:W-:Y:S02]  /*55b0*/  ISETP.GT.AND P0, PT, R0, 0x10, !P6 ;  /* 0x000000100000780c */ /* 0x000fe40007704270 */
[----:B------:R-:W-:-:S02]  /*55c0*/  FMNMX.FTZ R3, R29, R3, !PT ;  /* 0x000000031d037209 */ /* 0x000fc40007810000 */
[----:B------:R-:W-:Y:S02]  /*55d0*/  ISETP.LT.OR P0, PT, R2, 0x11, P0 ;  /* 0x000000110200780c */ /* 0x000fe40000701670 */
[----:B------:R-:W-:Y:S02]  /*55e0*/  FMNMX.FTZ R3, R126, R3, !PT ;  /* 0x000000037e037209 */ /* 0x000fe40007810000 */
[----:B------:R-:W-:Y:S02]  /*55f0*/  FSEL R50, R70, -INF , !P0 ;  /* 0xff80000046327808 */ /* 0x000fe40004000000 */
[----:B------:R-:W-:Y:S02]  /*5600*/  ISETP.GT.AND P0, PT, R0, 0x11, !P5 ;  /* 0x000000110000780c */ /* 0x000fe40006f04270 */
[----:B------:R-:W-:Y:S02]  /*5610*/  FMNMX.FTZ R3, R125, R3, !PT ;  /* 0x000000037d037209 */ /* 0x000fe40007810000 */
[----:B------:R-:W-:-:S02]  /*5620*/  ISETP.LT.OR P0, PT, R2, 0x12, P0 ;  /* 0x000000120200780c */ /* 0x000fc40000701670 */
[----:B------:R-:W-:Y:S02]  /*5630*/  FMNMX.FTZ R3, R124, R3, !PT ;  /* 0x000000037c037209 */ /* 0x000fe40007810000 */
[----:B------:R-:W-:Y:S02]  /*5640*/  FSEL R49, R71, -INF , !P0 ;  /* 0xff80000047317808 */ /* 0x000fe40004000000 */
[----:B------:R-:W-:Y:S02]  /*5650*/  FMNMX.FTZ R3, R119, R3, !PT ;  /* 0x0000000377037209 */ /* 0x000fe40007810000 */
[----:B------:R-:W-:Y:S02]  /*5660*/  ISETP.GT.AND P0, PT, R0, 0x18, !P4 ;  /* 0x000000180000780c */ /* 0x000fe40006704270 */
[----:B------:R-:W-:Y:S01]  /*5670*/  ISETP.NE.AND P4, PT, R15, RZ, PT ;  /* 0x000000ff0f00720c */ /* 0x000fe20003f85270 */
[----:B------:R-:W1:Y:S01]  /*5680*/  SHFL.BFLY PT, R4, R3, 0x2, 0x1f ;  /* 0x0c401f0003047f89 */ /* 0x000e6200000e0000 */
[----:B------:R-:W-:-:S02]  /*5690*/  ISETP.LT.OR P0, PT, R2, 0x19, P0 ;  /* 0x000000190200780c */ /* 0x000fc40000701670 */
[----:B------:R-:W-:Y:S02]  /*56a0*/  ISETP.NE.AND P5, PT, R17, RZ, PT ;  /* 0x000000ff1100720c */ /* 0x000fe40003fa5270 */
[----:B------:R-:W-:Y:S02]  /*56b0*/  FSEL R68, R66, -INF , !P0 ;  /* 0xff80000042447808 */ /* 0x000fe40004000000 */
[----:B------:R-:W-:Y:S02]  /*56c0*/  ISETP.GT.AND P0, PT, R0, 0x19, !P3 ;  /* 0x000000190000780c */ /* 0x000fe40005f04270 */
[----:B------:R-:W-:Y:S02]  /*56d0*/  ISETP.NE.AND P6, PT, R12, RZ, PT ;  /* 0x000000ff0c00720c */ /* 0x000fe40003fc5270 */
[----:B------:R-:W-:-:S04]  /*56e0*/  ISETP.LT.OR P0, PT, R2, 0x1a, P0 ;  /* 0x0000001a0200780c */ /* 0x000fc80000701670 */
[----:B------:R-:W-:Y:S02]  /*56f0*/  FSEL R69, R67, -INF , !P0 ;  /* 0xff80000043457808 */ /* 0x000fe40004000000 */
[----:B------:R-:W-:Y:S01]  /*5700*/  ISETP.GT.AND P0, PT, R0, 0x20, !P2 ;  /* 0x000000200000780c */ /* 0x000fe20005704270 */
[----:B------:R-:W-:Y:S03]  /*5710*/  LDSM.16.MT88.4 R64, [R182+0xc00] ;  /* 0x000c0000b640783b */ /* 0x000fe60000004200 */
[----:B------:R-:W-:Y:S02]  /*5720*/  ISETP.LT.OR P0, PT, R2, 0x21, P0 ;  /* 0x000000210200780c */ /* 0x000fe40000701670 */
[----:B-1----:R-:W-:Y:S02]  /*5730*/  FMNMX.FTZ R3, R3, R4, !PT ;  /* 0x0000000403037209 */ /* 0x002fe40007810000 */
[----:B------:R-:W-:-:S02]  /*5740*/  FSEL R109, R62, -INF , !P0 ;  /* 0xff8000003e6d7808 */ /* 0x000fc40004000000 */
[----:B------:R-:W-:Y:S01]  /*5750*/  ISETP.GT.AND P0, PT, R0, 0x21, !P1 ;  /* 0x000000210000780c */ /* 0x000fe20004f04270 */
[----:B------:R-:W1:Y:S03]  /*5760*/  SHFL.BFLY PT, R4, R3, 0x1, 0x1f ;  /* 0x0c201f0003047f89 */ /* 0x000e6600000e0000 */
[----:B------:R-:W-:-:S04]  /*5770*/  ISETP.LT.OR P0, PT, R2, 0x22, P0 ;  /* 0x000000220200780c */ /* 0x000fc80000701670 */
[----:B------:R-:W-:Y:S02]  /*5780*/  FSEL R110, R63, -INF , !P0 ;  /* 0xff8000003f6e7808 */ /* 0x000fe40004000000 */
[----:B------:R-:W-:Y:S01]  /*5790*/  ISETP.GT.AND P0, PT, R0, 0x1, !P4 ;  /* 0x000000010000780c */ /* 0x000fe20006704270 */
[----:B------:R-:W-:Y:S03]  /*57a0*/  LDSM.16.MT88.4 R60, [R181+0x1800] ;  /* 0x00180000b53c783b */ /* 0x000fe60000004200 */
[----:B------:R-:W-:-:S04]  /*57b0*/  ISETP.LT.OR P0, PT, R2, 0x2, P0 ;  /* 0x000000020200780c */ /* 0x000fc80000701670 */
[----:B------:R-:W-:Y:S02]  /*57c0*/  FSEL R9, R79, -INF , !P0 ;  /* 0xff8000004f097808 */ /* 0x000fe40004000000 */
[----:B------:R-:W-:-:S04]  /*57d0*/  ISETP.GT.AND P0, PT, R0, RZ, !P5 ;  /* 0x000000ff0000720c */ /* 0x000fc80006f04270 */
[----:B------:R-:W-:Y:S02]  /*57e0*/  ISETP.LT.OR P0, PT, R2, 0x1, P0 ;  /* 0x000000010200780c */ /* 0x000fe40000701670 */
[----:B-1----:R-:W-:Y:S02]  /*57f0*/  FMNMX.FTZ R138, R3, R4, !PT ;  /* 0x00000004038a7209 */ /* 0x002fe40007810000 */
[----:B------:R-:W-:Y:S02]  /*5800*/  FSEL R8, R78, -INF , !P0 ;  /* 0xff8000004e087808 */ /* 0x000fe40004000000 */
[----:B------:R-:W-:Y:S01]  /*5810*/  ISETP.GT.AND P0, PT, R0, 0x28, !P6 ;  /* 0x000000280000780c */ /* 0x000fe20007704270 */
[----:B------:R-:W-:Y:S01]  /*5820*/  FMUL.FTZ R3, R138, c[0x0][0x2d0] ;  /* 0x0000b4008a037a20 */ /* 0x000fe20000410000 */
[----:B------:R-:W-:Y:S02]  /*5830*/  FMNMX.FTZ R6, R8, R9, !PT ;  /* 0x0000000908067209 */ /* 0x000fe40007810000 */
[----:B------:R-:W-:-:S02]  /*5840*/  ISETP.LT.OR P0, PT, R2, 0x29, P0 ;  /* 0x000000290200780c */ /* 0x000fc40000701670 */
[----:B------:R-:W-:Y:S02]  /*5850*/  FMNMX.FTZ R6, R14, R6, !PT ;  /* 0x000000060e067209 */ /* 0x000fe40007810000 */
[----:B------:R-:W-:Y:S02]  /*5860*/  FSEL R108, R58, -INF , !P0 ;  /* 0xff8000003a6c7808 */ /* 0x000fe40004000000 */
[----:B------:R-:W-:Y:S02]  /*5870*/  FSETP.NEU.FTZ.AND P0, PT, R138, -INF , PT ;  /* 0xff8000008a00780b */ /* 0x000fe40003f1d000 */
[----:B------:R-:W-:Y:S02]  /*5880*/  FMNMX.FTZ R6, R10, R6, !PT ;  /* 0x000000060a067209 */ /* 0x000fe40007810000 */
[----:B------:R-:W-:Y:S02]  /*5890*/  FSEL R20, R3, RZ, P0 ;  /* 0x000000ff03147208 */ /* 0x000fe40000000000 */
[----:B------:R-:W-:-:S02]  /*58a0*/  FMNMX.FTZ R3, R16, R25, !PT ;  /* 0x0000001910037209 */ /* 0x000fc40007810000 */
[----:B------:R-:W-:Y:S01]  /*58b0*/  FMNMX.FTZ R6, R50, R6, !PT ;  /* 0x0000000632067209 */ /* 0x000fe20007810000 */
[----:B------:R-:W-:Y:S01]  /*58c0*/  FFMA.FTZ R5, R18, c[0x0][0x2d0], -R20 ;  /* 0x0000b40012057a23 */ /* 0x000fe20000010814 */
[----:B------:R-:W-:Y:S02]  /*58d0*/  FMNMX.FTZ R3, R27, R3, !PT ;  /* 0x000000031b037209 */ /* 0x000fe40007810000 */
[----:B------:R-:W-:Y:S01]  /*58e0*/  FMNMX.FTZ R6, R49, R6, !PT ;  /* 0x0000000631067209 */ /* 0x000fe20007810000 */
[----:B------:R1:W-:Y:S01]  /*58f0*/  MUFU.EX2 R234, R5 ;  /* 0x0000000500ea7308 */ /* 0x0003e20000000800 */
[----:B------:R-:W-:Y:S02]  /*5900*/  FMNMX.FTZ R3, R28, R3, !PT ;  /* 0x000000031c037209 */ /* 0x000fe40007810000 */
[----:B------:R-:W-:Y:S02]  /*5910*/  FMNMX.FTZ R6, R68, R6, !PT ;  /* 0x0000000644067209 */ /* 0x000fe40007810000 */
[----:B------:R-:W-:-:S02]  /*5920*/  FMNMX.FTZ R3, R30, R3, !PT ;  /* 0x000000031e037209 */ /* 0x000fc40007810000 */
[----:B------:R-:W-:Y:S02]  /*5930*/  ISETP.NE.AND P6, PT, R11, RZ, PT ;  /* 0x000000ff0b00720c */ /* 0x000fe40003fc5270 */
[----:B------:R-:W-:-:S04]  /*5940*/  FMNMX.FTZ R3, R31, R3, !PT ;  /* 0x000000031f037209 */ /* 0x000fc80007810000 */
[----:B------:R-:W-:Y:S01]  /*5950*/  FMNMX.FTZ R3, R33, R3, !PT ;  /* 0x0000000321037209 */ /* 0x000fe20007810000 */
[----:B-1----:R-:W-:-:S03]  /*5960*/  FFMA.FTZ R5, R19, c[0x0][0x2d0], -R20 ;  /* 0x0000b40013057a23 */ /* 0x002fc60000010814 */
[----:B------:R-:W-:Y:S01]  /*5970*/  FMNMX.FTZ R3, R35, R3, !PT ;  /* 0x0000000323037209 */ /* 0x000fe20007810000 */
[----:B------:R1:W-:Y:S03]  /*5980*/  MUFU.EX2 R231, R5 ;  /* 0x0000000500e77308 */ /* 0x0003e60000000800 */
[----:B------:R-:W-:-:S04]  /*5990*/  FMNMX.FTZ R3, R118, R3, !PT ;  /* 0x0000000376037209 */ /* 0x000fc80007810000 */
[----:B------:R-:W-:-:S04]  /*59a0*/  FMNMX.FTZ R3, R117, R3, !PT ;  /* 0x0000000375037209 */ /* 0x000fc80007810000 */
[----:B------:R-:W-:-:S04]  /*59b0*/  FMNMX.FTZ R3, R116, R3, !PT ;  /* 0x0000000374037209 */ /* 0x000fc80007810000 */
[----:B------:R-:W-:Y:S01]  /*59c0*/  FMNMX.FTZ R3, R115, R3, !PT ;  /* 0x0000000373037209 */ /* 0x000fe20007810000 */
[----:B-1----:R-:W-:-:S04]  /*59d0*/  FFMA.FTZ R5, R21, c[0x0][0x2d0], -R20 ;  /* 0x0000b40015057a23 */ /* 0x002fc80000010814 */
        /* <DEDUP_REMOVED lines=11> */
[C---:B------:R-:W-:Y:S01]  /*5a90*/  FSETP.NEU.FTZ.AND P0, PT, R137.reuse, -INF , PT ;  /* 0xff8000008900780b */ /* 0x040fe20003f1d000 */
[----:B--2---:R-:W-:Y:S01]  /*5aa0*/  FFMA.FTZ R5, R24, c[0x0][0x2d0], -R20 ;  /* 0x0000b40018057a23 */ /* 0x004fe20000010814 */
[----:B------:R-:W-:Y:S01]  /*5ab0*/  FMNMX.FTZ R4, R36, R4, !PT ;  /* 0x0000000424047209 */ /* 0x000fe20007810000 */
[----:B------:R-:W-:Y:S02]  /*5ac0*/  FMUL.FTZ R3, R137, c[0x0][0x2d0] ;  /* 0x0000b40089037a20 */ /* 0x000fe40000410000 */
[----:B------:R1:W-:Y:S01]  /*5ad0*/  MUFU.EX2 R232, R5 ;  /* 0x0000000500e87308 */ /* 0x0003e20000000800 */
[----:B------:R-:W-:-:S02]  /*5ae0*/  FMNMX.FTZ R4, R37, R4, !PT ;  /* 0x0000000425047209 */ /* 0x000fc40007810000 */
[----:B------:R-:W-:Y:S02]  /*5af0*/  FSEL R3, R3, RZ, P0 ;  /* 0x000000ff03037208 */ /* 0x000fe40000000000 */
[----:B------:R-:W-:Y:S02]  /*5b00*/  FMNMX.FTZ R4, R38, R4, !PT ;  /* 0x0000000426047209 */ /* 0x000fe40007810000 */
[----:B------:R-:W-:Y:S02]  /*5b10*/  ISETP.GT.AND P0, PT, R0, 0x29, !P6 ;  /* 0x000000290000780c */ /* 0x000fe40007704270 */
[----:B------:R-:W-:Y:S02]  /*5b20*/  FMNMX.FTZ R4, R39, R4, !PT ;  /* 0x0000000427047209 */ /* 0x000fe40007810000 */
[----:B------:R-:W-:Y:S02]  /*5b30*/  ISETP.LT.OR P0, PT, R2, 0x2a, P0 ;  /* 0x0000002a0200780c */ /* 0x000fe40000701670 */
[----:B------:R-:W-:-:S02]  /*5b40*/  FMNMX.FTZ R4, R48, R4, !PT ;  /* 0x0000000430047209 */ /* 0x000fc40007810000 */
[----:B------:R-:W-:Y:S01]  /*5b50*/  FSEL R21, R59, -INF , !P0 ;  /* 0xff8000003b157808 */ /* 0x000fe20004000000 */
[----:B-1----:R-:W-:Y:S01]  /*5b60*/  FFMA.FTZ R5, R26, c[0x0][0x2d0], -R20 ;  /* 0x0000b4001a057a23 */ /* 0x002fe20000010814 */
[----:B------:R-:W-:Y:S01]  /*5b70*/  FMNMX.FTZ R4, R51, R4, !PT ;  /* 0x0000000433047209 */ /* 0x000fe20007810000 */
[----:B------:R-:W-:Y:S01]  /*5b80*/  LDSM.16.MT88.4 R56, [R181+0xc00] ;  /* 0x000c0000b538783b */ /* 0x000fe20000004200 */
[----:B------:R-:W-:Y:S01]  /*5b90*/  ISETP.NE.AND P6, PT, R245, 0x1, PT ;  /* 0x00000001f500780c */ /* 0x000fe20003fc5270 */
[----:B------:R1:W-:Y:S01]  /*5ba0*/  MUFU.EX2 R239, R5 ;  /* 0x0000000500ef7308 */ /* 0x0003e20000000800 */
[----:B------:R-:W-:-:S04]  /*5bb0*/  FMNMX.FTZ R4, R114, R4, !PT ;  /* 0x0000000472047209 */ /* 0x000fc80007810000 */
[----:B------:R-:W-:-:S04]  /*5bc0*/  FMNMX.FTZ R4, R113, R4, !PT ;  /* 0x0000000471047209 */ /* 0x000fc80007810000 */
[----:B------:R-:W-:-:S04]  /*5bd0*/  FMNMX.FTZ R4, R112, R4, !PT ;  /* 0x0000000470047209 */ /* 0x000fc80007810000 */
[----:B------:R-:W-:Y:S02]  /*5be0*/  FMNMX.FTZ R4, R111, R4, !PT ;  /* 0x000000046f047209 */ /* 0x000fe40007810000 */
[----:B-1----:R-:W-:Y:S01]  /*5bf0*/  FMNMX.FTZ R5, R69, R6, !PT ;  /* 0x0000000645057209 */ /* 0x002fe20007810000 */
[----:B------:R-:W-:Y:S02]  /*5c00*/  FFMA.FTZ R6, R29, c[0x0][0x2d0], -R20 ;  /* 0x0000b4001d067a23 */ /* 0x000fe40000010814 */
[----:B------:R-:W1:Y:S01]  /*5c10*/  SHFL.BFLY PT, R7, R4, 0x2, 0x1f ;  /* 0x0c401f0004077f89 */ /* 0x000e6200000e0000 */
[----:B------:R-:W-:Y:S01]  /*5c20*/  FMNMX.FTZ R0, R109, R5, !PT ;  /* 0x000000056d007209 */ /* 0x000fe20007810000 */
[----:B------:R-:W-:Y:S03]  /*5c30*/  MUFU.EX2 R241, R6 ;  /* 0x0000000600f17308 */ /* 0x000fe60000000800 */
[----:B------:R-:W-:Y:S01]  /*5c40*/  FMNMX.FTZ R2, R110, R0, !PT ;  /* 0x000000006e027209 */ /* 0x000fe20007810000 */
[----:B------:R-:W-:Y:S01]  /*5c50*/  FFMA.FTZ R0, R16, c[0x0][0x2d0], -R3 ;  /* 0x0000b40010007a23 */ /* 0x000fe20000010803 */
[----:B------:R-:W-:-:S02]  /*5c60*/  F2FP.PACK_AB R16, R231, R234 ;  /* 0x000000eae710723e */ /* 0x000fc400000000ff */
[----:B------:R-:W-:Y:S01]  /*5c70*/  FMNMX.FTZ R2, R108, R2, !PT ;  /* 0x000000026c027209 */ /* 0x000fe20007810000 */
[----:B------:R1:W-:Y:S03]  /*5c80*/  MUFU.EX2 R224, R0 ;  /* 0x0000000000e07308 */ /* 0x0003e60000000800 */
[----:B------:R-:W-:-:S05]  /*5c90*/  FMNMX.FTZ R2, R21, R2, !PT ;  /* 0x0000000215027209 */ /* 0x000fca0007810000 */
[----:B------:R-:W-:Y:S01]  /*5ca0*/  SHFL.BFLY PT, R5, R2, 0x2, 0x1f ;  /* 0x0c401f0002057f89 */ /* 0x000fe200000e0000 */
[----:B-1----:R-:W-:Y:S01]  /*5cb0*/  FMNMX.FTZ R0, R4, R7, !PT ;  /* 0x0000000704007209 */ /* 0x002fe20007810000 */
[----:B------:R-:W-:-:S04]  /*5cc0*/  FFMA.FTZ R4, R25, c[0x0][0x2d0], -R3 ;  /* 0x0000b40019047a23 */ /* 0x000fc80000010803 */
[----:B------:R-:W1:Y:S01]  /*5cd0*/  SHFL.BFLY PT, R6, R0, 0x1, 0x1f ;  /* 0x0c201f0000067f89 */ /* 0x000e6200000e0000 */
[----:B------:R2:W3:Y:S02]  /*5ce0*/  MUFU.EX2 R216, R4 ;  /* 0x0000000400d87308 */ /* 0x0004e40000000800 */
[----:B--2---:R-:W-:Y:S01]  /*5cf0*/  FFMA.FTZ R4, R27, c[0x0][0x2d0], -R3 ;  /* 0x0000b4001b047a23 */ /* 0x004fe20000010803 */
[----:B---3--:R-:W-:Y:S01]  /*5d00*/  F2FP.PACK_AB R17, R216, R224 ;  /* 0x000000e0d811723e */ /* 0x008fe200000000ff */
[----:B------:R-:W-:Y:S04]  /*5d10*/  LDSM.16.MT88.4 R24, [R182+0x1800] ;  /* 0x00180000b618783b */ /* 0x000fe80000004200 */
[----:B------:R2:W-:Y:S01]  /*5d20*/  MUFU.EX2 R217, R4 ;  /* 0x0000000400d97308 */ /* 0x0005e20000000800 */
[----:B-1----:R-:W-:-:S02]  /*5d30*/  FMNMX.FTZ R136, R0, R6, !PT ;  /* 0x0000000600887209 */ /* 0x002fc40007810000 */
[----:B------:R-:W-:Y:S02]  /*5d40*/  FMNMX.FTZ R0, R2, R5, !PT ;  /* 0x0000000502007209 */ /* 0x000fe40007810000 */
[C---:B------:R-:W-:Y:S01]  /*5d50*/  FSETP.NEU.FTZ.AND P0, PT, R136.reuse, -INF , PT ;  /* 0xff8000008800780b */ /* 0x040fe20003f1d000 */
[----:B------:R-:W-:Y:S02]  /*5d60*/  FMUL.FTZ R2, R136, c[0x0][0x2d0] ;  /* 0x0000b40088027a20 */ /* 0x000fe40000410000 */
[----:B------:R-:W1:Y:S03]  /*5d70*/  SHFL.BFLY PT, R5, R0, 0x1, 0x1f ;  /* 0x0c201f0000057f89 */ /* 0x000e6600000e0000 */
[----:B------:R-:W-:Y:S01]  /*5d80*/  FSEL R2, R2, RZ, P0 ;  /* 0x000000ff02027208 */ /* 0x000fe20000000000 */
[----:B--2---:R-:W-:-:S04]  /*5d90*/  FFMA.FTZ R4, R28, c[0x0][0x2d0], -R3 ;  /* 0x0000b4001c047a23 */ /* 0x004fc80000010803 */
        /* <DEDUP_REMOVED lines=13> */
[C---:B------:R-:W-:Y:S01]  /*5e70*/  HMMA.16816.F32 R88, R16.reuse, R60, RZ ;  /* 0x0000003c1058723c */ /* 0x040fe200000018ff */
[----:B------:R-:W-:Y:S01]  /*5e80*/  FSEL R0, R0, RZ, P0 ;  /* 0x000000ff00007208 */ /* 0x000fe20000000000 */
[--C-:B--2---:R-:W-:Y:S02]  /*5e90*/  FFMA.FTZ R4, R31, c[0x0][0x2d0], -R3.reuse ;  /* 0x0000b4001f047a23 */ /* 0x104fe40000010803 */
[----:B------:R-:W1:Y:S02]  /*5ea0*/  LDSM.16.MT88.4 R28, [R181+0x1000] ;  /* 0x00100000b51c783b */ /* 0x000e640000004200 */
[----:B------:R2:W-:Y:S02]  /*5eb0*/  MUFU.EX2 R227, R4 ;  /* 0x0000000400e37308 */ /* 0x0005e40000000800 */
[C---:B------:R-:W-:Y:S08]  /*5ec0*/  HMMA.16816.F32 R104, R16.reuse, R44, RZ ;  /* 0x0000002c1068723c */ /* 0x040ff000000018ff */
[----:B------:R-:W-:Y:S01]  /*5ed0*/  HMMA.16816.F32 R100, R16, R40, RZ ;  /* 0x000000281064723c */ /* 0x000fe200000018ff */
[----:B--2---:R-:W-:-:S04]  /*5ee0*/  FFMA.FTZ R4, R33, c[0x0][0x2d0], -R3 ;  /* 0x0000b40021047a23 */ /* 0x004fc80000010803 */
[----:B------:R2:W-:Y:S02]  /*5ef0*/  MUFU.EX2 R226, R4 ;  /* 0x0000000400e27308 */ /* 0x0005e40000000800 */
[----:B--2---:R-:W-:-:S06]  /*5f00*/  FFMA.FTZ R4, R35, c[0x0][0x2d0], -R3 ;  /* 0x0000b40023047a23 */ /* 0x004fcc0000010803 */
[----:B------:R2:W3:Y:S02]  /*5f10*/  MUFU.EX2 R228, R4 ;  /* 0x0000000400e47308 */ /* 0x0004e40000000800 */
[----:B--2---:R-:W-:Y:S01]  /*5f20*/  FFMA.FTZ R4, R32, c[0x0][0x2d0], -R2 ;  /* 0x0000b40020047a23 */ /* 0x004fe20000010802 */
[----:B---3--:R-:W-:-:S05]  /*5f30*/  F2FP.PACK_AB R11, R228, R226 ;  /* 0x000000e2e40b723e */ /* 0x008fca00000000ff */
[----:B------:R2:W-:Y:S02]  /*5f40*/  MUFU.EX2 R210, R4 ;  /* 0x0000000400d27308 */ /* 0x0005e40000000800 */
[--C-:B--2---:R-:W-:Y:S02]  /*5f50*/  FFMA.FTZ R4, R34, c[0x0][0x2d0], -R2.reuse ;  /* 0x0000b40022047a23 */ /* 0x104fe40000010802 */
[----:B------:R-:W2:Y:S04]  /*5f60*/  LDSM.16.MT88.4 R32, [R182+0x400] ;  /* 0x00040000b620783b */ /* 0x000ea80000004200 */
[----:B------:R3:W4:Y:S02]  /*5f70*/  MUFU.EX2 R208, R4 ;  /* 0x0000000400d07308 */ /* 0x0007240000000800 */
[----:B---3--:R-:W-:Y:S01]  /*5f80*/  FFMA.FTZ R4, R36, c[0x0][0x2d0], -R2 ;  /* 0x0000b40024047a23 */ /* 0x008fe20000010802 */
[----:B----4-:R-:W-:-:S05]  /*5f90*/  F2FP.PACK_AB R12, R208, R210 ;  /* 0x000000d2d00c723e */ /* 0x010fca00000000ff */
[----:B------:R3:W4:Y:S02]  /*5fa0*/  MUFU.EX2 R209, R4 ;  /* 0x0000000400d17308 */ /* 0x0007240000000800 */
[----:B---3--:R-:W-:-:S06]  /*5fb0*/  FFMA.FTZ R4, R38, c[0x0][0x2d0], -R2 ;  /* 0x0000b40026047a23 */ /* 0x008fcc0000010802 */
[----:B------:R3:W-:Y:S02]  /*5fc0*/  MUFU.EX2 R214, R4 ;  /* 0x0000000400d67308 */ /* 0x0007e40000000800 */
[----:B---3--:R-:W-:Y:S01]  /*5fd0*/  FFMA.FTZ R4, R8, c[0x0][0x2d0], -R0 ;  /* 0x0000b40008047a23 */ /* 0x008fe20000010800 */
[----:B------:R-:W-:-:S05]  /*5fe0*/  F2FP.PACK_AB R8, R232, R233 ;  /* 0x000000e9e808723e */ /* 0x000fca00000000ff */
[----:B------:R3:W-:Y:S02]  /*5ff0*/  MUFU.EX2 R23, R4 ;  /* 0x0000000400177308 */ /* 0x0007e40000000800 */
[----:B---3--:R-:W-:Y:S01]  /*6000*/  FFMA.FTZ R4, R9, c[0x0][0x2d0], -R0 ;  /* 0x0000b40009047a23 */ /* 0x008fe20000010800 */
[----:B------:R-:W-:-:S05]  /*6010*/  F2FP.PACK_AB R9, R227, R225 ;  /* 0x000000e1e309723e */ /* 0x000fca00000000ff */
[----:B------:R3:W5:Y:S02]  /*6020*/  MUFU.EX2 R22, R4 ;  /* 0x0000000400167308 */ /* 0x0007640000000800 */
[----:B---3--:R-:W-:Y:S01]  /*6030*/  FFMA.FTZ R4, R14, c[0x0][0x2d0], -R0 ;  /* 0x0000b4000e047a23 */ /* 0x008fe20000010800 */
[----:B----4-:R-:W-:Y:S02]  /*6040*/  F2FP.PACK_AB R14, R213, R209 ;  /* 0x000000d1d50e723e */ /* 0x010fe400000000ff */
[----:B-----5:R-:W-:-:S03]  /*6050*/  F2FP.PACK_AB R13, R22, R23 ;  /* 0x00000017160d723e */ /* 0x020fc600000000ff */
[----:B------:R3:W-:Y:S02]  /*6060*/  MUFU.EX2 R207, R4 ;  /* 0x0000000400cf7308 */ /* 0x0007e40000000800 */
[----:B---3--:R-:W-:Y:S01]  /*6070*/  FFMA.FTZ R4, R10, c[0x0][0x2d0], -R0 ;  /* 0x0000b4000a047a23 */ /* 0x008fe20000010800 */
[----:B------:R-:W-:-:S05]  /*6080*/  F2FP.PACK_AB R10, R241, R239 ;  /* 0x000000eff10a723e */ /* 0x000fca00000000ff */
[----:B------:R3:W4:Y:S02]  /*6090*/  MUFU.EX2 R140, R4 ;  /* 0x00000004008c7308 */ /* 0x0007240000000800 */
[C---:B-1----:R-:W-:Y:S08]  /*60a0*/  HMMA.16816.F32 R164, R8.reuse, R28, R96 ;  /* 0x0000001c08a4723c */ /* 0x042ff00000001860 */
[C---:B------:R-:W-:Y:S01]  /*60b0*/  HMMA.16816.F32 R104, R8.reuse, R52, R104 ;  /* 0x000000340868723c */ /* 0x040fe20000001868 */
[--C-:B---3--:R-:W-:Y:S01]  /*60c0*/  FFMA.FTZ R4, R39, c[0x0][0x2d0], -R2.reuse ;  /* 0x0000b40027047a23 */ /* 0x108fe20000010802 */
[----:B----4-:R-:W-:Y:S01]  /*60d0*/  F2FP.PACK_AB R15, R140, R207 ;  /* 0x000000cf8c0f723e */ /* 0x010fe200000000ff */
[----:B------:R-:W1:Y:S02]  /*60e0*/  LDSM.16.MT88.4 R36, [R182+0x1000] ;  /* 0x00100000b624783b */ /* 0x000e640000004200 */
[----:B------:R3:W-:Y:S03]  /*60f0*/  MUFU.EX2 R211, R4 ;  /* 0x0000000400d37308 */ /* 0x0007e60000000800 */
[----:B--2---:R-:W-:Y:S08]  /*6100*/  HMMA.16816.F32 R100, R8, R32, R100 ;  /* 0x000000200864723c */ /* 0x004ff00000001864 */
[----:B------:R-:W-:Y:S01]  /*6110*/  HMMA.16816.F32 R84, R12, R44, RZ ;  /* 0x0000002c0c54723c */ /* 0x000fe200000018ff */
[----:B---3--:R-:W-:-:S07]  /*6120*/  FFMA.FTZ R4, R48, c[0x0][0x2d0], -R2 ;  /* 0x0000b40030047a23 */ /* 0x008fce0000010802 */
[C---:B------:R-:W-:Y:S01]  /*6130*/  HMMA.16816.F32 R80, R12.reuse, R40, RZ ;  /* 0x000000280c50723c */ /* 0x040fe200000018ff */
[----:B------:R2:W3:Y:S07]  /*6140*/  MUFU.EX2 R212, R4 ;  /* 0x0000000400d47308 */ /* 0x0004ee0000000800 */
[C---:B------:R-:W-:Y:S08]  /*6150*/  HMMA.16816.F32 R76, R12.reuse, R56, RZ ;  /* 0x000000380c4c723c */ /* 0x040ff000000018ff */
[----:B------:R-:W-:Y:S01]  /*6160*/  HMMA.16816.F32 R72, R12, R64, RZ ;  /* 0x000000400c48723c */ /* 0x000fe200000018ff */
[----:B--2---:R-:W-:Y:S01]  /*6170*/  FFMA.FTZ R4, R50, c[0x0][0x2d0], -R0 ;  /* 0x0000b40032047a23 */ /* 0x004fe20000010800 */
[----:B---3--:R-:W-:-:S03]  /*6180*/  F2FP.PACK_AB R6, R215, R212 ;  /* 0x000000d4d706723e */ /* 0x008fc600000000ff */
[----:B------:R2:W-:Y:S03]  /*6190*/  MUFU.EX2 R133, R4 ;  /* 0x0000000400857308 */ /* 0x0005e60000000800 */
[----:B-1----:R-:W-:Y:S08]  /*61a0*/  HMMA.16816.F32 R176, R8, R36, R92 ;  /* 0x0000002408b0723c */ /* 0x002ff0000000185c */
[----:B------:R-:W-:Y:S01]  /*61b0*/  HMMA.16816.F32 R96, R12, R62, RZ ;  /* 0x0000003e0c60723c */ /* 0x000fe200000018ff */
[----:B--2---:R-:W-:-:S07]  /*61c0*/  FFMA.FTZ R4, R49, c[0x0][0x2d0], -R0 ;  /* 0x0000b40031047a23 */ /* 0x004fce0000010800 */
[----:B------:R-:W-:Y:S01]  /*61d0*/  HMMA.16816.F32 R92, R12, R26, RZ ;  /* 0x0000001a0c5c723c */ /* 0x000fe200000018ff */
[----:B------:R-:W1:Y:S01]  /*61e0*/  LDSM.16.MT88.4 R48, [R181+0x1c00] ;  /* 0x001c0000b530783b */ /* 0x000e620000004200 */
[----:B------:R2:W3:Y:S02]  /*61f0*/  MUFU.EX2 R132, R4 ;  /* 0x0000000400847308 */ /* 0x0004e40000000800 */
[----:B--2---:R-:W-:Y:S01]  /*6200*/  FFMA.FTZ R4, R68, c[0x0][0x2d0], -R0 ;  /* 0x0000b40044047a23 */ /* 0x004fe20000010800 */
[----:B---3--:R-:W-:-:S05]  /*6210*/  F2FP.PACK_AB R5, R132, R133 ;  /* 0x000000858405723e */ /* 0x008fca00000000ff */
[----:B------:R2:W-:Y:S02]  /*6220*/  MUFU.EX2 R139, R4 ;  /* 0x00000004008b7308 */ /* 0x0005e40000000800 */
[----:B--2---:R-:W-:Y:S02]  /*6230*/  FFMA.FTZ R4, R69, c[0x0][0x2d0], -R0 ;  /* 0x0000b40045047a23 */ /* 0x004fe40000010800 */
[----:B------:R-:W-:Y:S04]  /*6240*/  HMMA.16816.F32 R68, R12, R60, RZ ;  /* 0x0000003c0c44723c */ /* 0x000fe800000018ff */
[----:B------:R2:W3:Y:S04]  /*6250*/  MUFU.EX2 R135, R4 ;  /* 0x0000000400877308 */ /* 0x0004e80000000800 */
[----:B-1----:R-:W-:Y:S08]  /*6260*/  HMMA.16816.F32 R172, R8, R48, R88 ;  /* 0x0000003008ac723c */ /* 0x002ff00000001858 */
[----:B------:R-:W-:Y:S01]  /*6270*/  HMMA.16816.F32 R88, R12, R66, RZ ;  /* 0x000000420c58723c */ /* 0x000fe200000018ff */
[----:B--2---:R-:W-:-:S02]  /*6280*/  F2FP.PACK_AB R4, R211, R214 ;  /* 0x000000d6d304723e */ /* 0x004fc400000000ff */
[----:B---3--:R-:W-:-:S05]  /*6290*/  F2FP.PACK_AB R7, R135, R139 ;  /* 0x0000008b8707723e */ /* 0x008fca00000000ff */
        /* <DEDUP_REMOVED lines=50> */
[----:B------:R-:W-:Y:S01]  /*65c0*/  LDSM.16.MT88.4 R124, [R181+0x1400] ;  /* 0x00140000b57c783b */ /* 0x000fe20000004200 */
[----:B------:R1:W-:Y:S05]  /*65d0*/  MUFU.EX2 R206, R8 ;  /* 0x0000000800ce7308 */ /* 0x0003ea0000000800 */
        /* <DEDUP_REMOVED lines=12> */
[----:B------:R-:W-:-:S04]  /*66a0*/  FFMA.FTZ R3, R115, c[0x0][0x2d0], -R3 ;  /* 0x0000b40073037a23 */ /* 0x000fc80000010803 */
[----:B------:R-:W-:Y:S08]  /*66b0*/  MUFU.EX2 R142, R8 ;  /* 0x00000008008e7308 */ /* 0x000ff00000000800 */
[----:B------:R1:W3:Y:S02]  /*66c0*/  MUFU.EX2 R246, R3 ;  /* 0x0000000300f67308 */ /* 0x0002e40000000800 */
[----:B-1----:R-:W-:Y:S01]  /*66d0*/  FFMA.FTZ R3, R114, c[0x0][0x2d0], -R2 ;  /* 0x0000b40072037a23 */ /* 0x002fe20000010802 */
[----:B---3--:R-:W-:-:S05]  /*66e0*/  F2FP.PACK_AB R99, R246, R142 ;  /* 0x0000008ef663723e */ /* 0x008fca00000000ff */
[----:B------:R1:W-:Y:S02]  /*66f0*/  MUFU.EX2 R20, R3 ;  /* 0x0000000300147308 */ /* 0x0003e40000000800 */
[C---:B------:R-:W-:Y:S08]  /*6700*/  HMMA.16816.F32 R144, R96.reuse, R152, R104 ;  /* 0x000000986090723c */ /* 0x040ff00000001868 */
[----:B------:R-:W-:Y:S01]  /*6710*/  HMMA.16816.F32 R156, R96, R154, R68 ;  /* 0x0000009a609c723c */ /* 0x000fe20000001844 */
[----:B-1----:R-:W-:-:S04]  /*6720*/  FFMA.FTZ R3, R113, c[0x0][0x2d0], -R2 ;  /* 0x0000b40071037a23 */ /* 0x002fc80000010802 */
[----:B------:R1:W3:Y:S03]  /*6730*/  MUFU.EX2 R36, R3 ;  /* 0x0000000300247308 */ /* 0x0002e60000000800 */
[C---:B--2---:R-:W-:Y:S08]  /*6740*/  HMMA.16816.F32 R84, R96.reuse, R4, R128 ;  /* 0x000000046054723c */ /* 0x044ff00000001880 */
[----:B------:R-:W-:Y:S01]  /*6750*/  HMMA.16816.F32 R128, R96, R126, R56 ;  /* 0x0000007e6080723c */ /* 0x000fe20000001838 */
[--C-:B-1----:R-:W-:Y:S01]  /*6760*/  FFMA.FTZ R3, R112, c[0x0][0x2d0], -R2.reuse ;  /* 0x0000b40070037a23 */ /* 0x102fe20000010802 */
[----:B---3--:R-:W-:Y:S01]  /*6770*/  F2FP.PACK_AB R92, R36, R20 ;  /* 0x00000014245c723e */ /* 0x008fe200000000ff */
        /* <DEDUP_REMOVED lines=14> */
[----:B------:R-:W1:Y:S01]  /*6860*/  LDSM.16.MT88.4 R108, [R182+0x800] ;  /* 0x00080000b66c783b */ /* 0x000e620000004200 */
[----:B------:R-:W-:-:S03]  /*6870*/  FFMA.FTZ R0, R21, c[0x0][0x2d0], -R0 ;  /* 0x0000b40015007a23 */ /* 0x000fc60000010800 */
[----:B------:R2:W-:Y:S08]  /*6880*/  MUFU.EX2 R3, R2 ;  /* 0x0000000200037308 */ /* 0x0005f00000000800 */
[----:B------:R3:W4:Y:S01]  /*6890*/  MUFU.EX2 R8, R0 ;  /* 0x0000000000087308 */ /* 0x0007220000000800 */
[----:B--2---:R-:W-:-:S04]  /*68a0*/  @P6 IMAD.HI.U32 R2, R244, c[0x0][0x2c8], RZ ;  /* 0x0000b200f4026a27 */ /* 0x004fc800078e00ff */
[----:B---3--:R-:W-:Y:S01]  /*68b0*/  IMAD.MOV.U32 R0, RZ, RZ, R244 ;  /* 0x000000ffff007224 */ /* 0x008fe200078e00f4 */
[----:B------:R-:W-:Y:S02]  /*68c0*/  @P6 SHF.R.U32.HI R0, RZ, c[0x0][0x2cc], R2 ;  /* 0x0000b300ff006a19 */ /* 0x000fe40000011602 */
[----:B----4-:R-:W-:Y:S02]  /*68d0*/  F2FP.PACK_AB R95, R8, R3 ;  /* 0x00000003085f723e */ /* 0x010fe400000000ff */
[----:B------:R-:W-:Y:S01]  /*68e0*/  ISETP.GE.AND P6, PT, R243, 0x1, PT ;  /* 0x00000001f300780c */ /* 0x000fe20003fc6270 */
[----:B------:R-:W-:Y:S02]  /*68f0*/  IMAD.IADD R2, R240, 0x1, R0 ;  /* 0x00000001f0027824 */ /* 0x000fe400078e0200 */
[----:B------:R-:W-:Y:S02]  /*6900*/  FADD.FTZ R0, R23, R22 ;  /* 0x0000001617007221 */ /* 0x000fe40000010000 */
[----:B------:R-:W-:Y:S02]  /*6910*/  HMMA.16816.F32 R148, R92, R152, R148 ;  /* 0x000000985c94723c */ /* 0x000fe40000001894 */
[----:B------:R-:W-:-:S04]  /*6920*/  FADD.FTZ R0, R207, R0 ;  /* 0x00000000cf007221 */ /* 0x000fc80000010000 */
[----:B------:R-:W-:Y:S02]  /*6930*/  FADD.FTZ R0, R140, R0 ;  /* 0x000000008c007221 */ /* 0x000fe40000010000 */
[----:B------:R-:W-:Y:S08]  /*6940*/  HMMA.16816.F32 R152, R92, R154, R52 ;  /* 0x0000009a5c98723c */ /* 0x000ff00000001834 */
[-C--:B------:R-:W-:Y:S08]  /*6950*/  HMMA.16816.F32 R52, R96, R60.reuse, R176 ;  /* 0x0000003c6034723c */ /* 0x080ff000000018b0 */
[C---:B------:R-:W-:Y:S08]  /*6960*/  HMMA.16816.F32 R56, R92.reuse, R60, R200 ;  /* 0x0000003c5c38723c */ /* 0x040ff000000018c8 */
[C---:B------:R-:W-:Y:S08]  /*6970*/  HMMA.16816.F32 R60, R92.reuse, R62, R88 ;  /* 0x0000003e5c3c723c */ /* 0x040ff00000001858 */
[C---:B------:R-:W-:Y:S07]  /*6980*/  HMMA.16816.F32 R88, R92.reuse, R4, R168 ;  /* 0x000000045c58723c */ /* 0x040fee00000018a8 */
[----:B------:R-:W-:Y:S01]  /*6990*/  FADD.FTZ R5, R133, R0 ;  /* 0x0000000085057221 */ /* 0x000fe20000010000 */
[----:B-1----:R-:W-:Y:S01]  /*69a0*/  HMMA.16816.F32 R104, R92, R108, R120 ;  /* 0x0000006c5c68723c */ /* 0x002fe20000001878 */
        /* <DEDUP_REMOVED lines=14> */
[C---:B------:R-:W-:Y:S08]  /*6a90*/  HMMA.16816.F32 R120, R92.reuse, R124, R160 ;  /* 0x0000007c5c78723c */ /* 0x040ff000000018a0 */
[C---:B------:R-:W-:Y:S07]  /*6aa0*/  HMMA.16816.F32 R72, R92.reuse, R76, R196 ;  /* 0x0000004c5c48723c */ /* 0x040fee00000018c4 */
[----:B------:R-:W-:Y:S01]  /*6ab0*/  IADD3 R196, R204, -0x2, RZ ;  /* 0xfffffffeccc47810 */ /* 0x000fe20007ffe0ff */
        /* <DEDUP_REMOVED lines=19> */
[----:B------:R-:W-:Y:S01]  /*6bf0*/  IADD3 R3, R2, c[0x0][0x328], RZ ;  /* 0x0000ca0002037a10 */ /* 0x000fe20007ffe0ff */
[----:B------:R-:W-:Y:S01]  /*6c00*/  FADD.FTZ R246, R246, R5 ;  /* 0x00000005f6f67221 */ /* 0x000fe20000010000 */
[----:B------:R1:W-:Y:S04]  /*6c10*/  STL [R1], R4 ;  /* 0x0000000401007387 */ /* 0x0003e80000100800 */
[----:B------:R1:W-:Y:S01]  /*6c20*/  STL [R1+0x4], R0 ;  /* 0x0000040001007387 */ /* 0x0003e20000100800 */
[----:B------:R-:W-:Y:S05]  /*6c30*/  @!P6 BRA `(.L_x_1943) ;  /* 0x000001100000e947 */ /* 0x000fea0003800000 */
[C---:B------:R-:W-:Y:S01]  /*6c40*/  ISETP.GT.AND P0, PT, R2.reuse, RZ, PT ;  /* 0x000000ff0200720c */ /* 0x040fe20003f04270 */
[----:B------:R-:W-:Y:S01]  /*6c50*/  BSSY B0, `(.L_x_1944) ;  /* 0x000000d000007945 */ /* 0x000fe20003800000 */
[----:B-1----:R-:W-:Y:S01]  /*6c60*/  IADD3 R0, R2, -0x1, RZ ;  /* 0xffffffff02007810 */ /* 0x002fe20007ffe0ff */
        /* <DEDUP_REMOVED lines=8> */
.L_x_1945:
[----:B------:R-:W-:-:S13]  /*6cf0*/  ISETP.NE.AND P0, PT, R4, 0x1, PT ;  /* 0x000000010400780c */ /* 0x000fda0003f05270 */
[----:B------:R-:W-:-:S05]  /*6d00*/  @P0 IMAD.HI.U32 R2, R0, c[0x0][0x330], RZ ;  /* 0x0000cc0000020a27 */ /* 0x000fca00078e00ff */
[----:B------:R-:W-:Y:S02]  /*6d10*/  @P0 SHF.R.U32.HI R0, RZ, c[0x0][0x334], R2 ;  /* 0x0000cd00ff000a19 */ /* 0x000fe40000011602 */
.L_x_1946:
[----:B------:R-:W-:Y:S05]  /*6d20*/  BSYNC B0 ;  /* 0x0000000000007941 */ /* 0x000fea0003800000 */
.L_x_1944:
[----:B------:R-:W-:-:S05]  /*6d30*/  IMAD R0, R0, R4, c[0x0][0x32c] ;  /* 0x0000cb0000007624 */ /* 0x000fca00078e0204 */
[----:B------:R-:W-:-:S05]  /*6d40*/  IMNMX R3, R3, R0, PT ;  /* 0x0000000003037217 */ /* 0x000fca0003800200 */
.L_x_1943:
[----:B------:R-:W-:-:S05]  /*6d50*/  IMAD.HI R3, R3, 0x2aaaaaab, RZ ;  /* 0x2aaaaaab03037827 */ /* 0x000fca00078e02ff */
[----:B-1----:R-:W-:-:S04]  /*6d60*/  SHF.R.U32.HI R0, RZ, 0x1f, R3 ;  /* 0x0000001fff007819 */ /* 0x002fc80000011603 */
        /* <DEDUP_REMOVED lines=9> */
.L_x_1968:
        /* <DEDUP_REMOVED lines=52> */
.L_x_1949:
[----:B-1-34-:R-:W-:Y:S05]  /*7140*/  BSYNC B0 ;  /* 0x0000000000007941 */ /* 0x01afea0003800000 */
.L_x_1948:
        /* <DEDUP_REMOVED lines=81> */
[----:B------:R-:W3:Y:S07]  /*7660*/  LDSM.16.M88.4 R140, [R187] ;  /* 0x00000000bb8c783b */ /* 0x000eee0000000200 */
[-C--:B-1----:R-:W-:Y:S01]  /*7670*/  HMMA.16816.F32 R4, R160, R164.reuse, R4 ;  /* 0x000000a4a004723c */ /* 0x082fe20000001804 */
[----:B------:R-:W1:Y:S01]  /*7680*/  LDSM.16.M88.4 R172, [R186] ;  /* 0x00000000baac783b */ /* 0x000e620000000200 */
[----:B------:R-:W-:Y:S07]  /*7690*/  DEPBAR.LE SB0, 0x0 ;  /* 0x000080000000791a */ /* 0x000fee0000000000 */
[----:B------:R-:W-:Y:S01]  /*76a0*/  BAR.SYNC.DEFER_BLOCKING 0x0 ;  /* 0x0000000000007b1d */ /* 0x000fe20000010000 */
[C---:B--2---:R-:W-:Y:S08]  /*76b0*/  HMMA.16816.F32 R8, R168.reuse, R164, R8 ;  /* 0x000000a4a808723c */ /* 0x044ff00000001808 */
[-C--:B------:R-:W-:Y:S08]  /*76c0*/  HMMA.16816.F32 R12, R168, R166.reuse, R12 ;  /* 0x000000a6a80c723c */ /* 0x080ff0000000180c */
[C---:B------:R-:W-:Y:S08]  /*76d0*/  HMMA.16816.F32 R16, R160.reuse, R166, R16 ;  /* 0x000000a6a010723c */ /* 0x040ff00000001810 */
[-C--:B---3--:R-:W-:Y:S08]  /*76e0*/  HMMA.16816.F32 R20, R160, R140.reuse, R20 ;  /* 0x0000008ca014723c */ /* 0x088ff00000001814 */
[C---:B------:R-:W-:Y:S08]  /*76f0*/  HMMA.16816.F32 R24, R168.reuse, R140, R24 ;  /* 0x0000008ca818723c */ /* 0x040ff00000001818 */
[-C--:B------:R-:W-:Y:S08]  /*7700*/  HMMA.16816.F32 R28, R168, R142.reuse, R28 ;  /* 0x0000008ea81c723c */ /* 0x080ff0000000181c */
[C---:B------:R-:W-:Y:S08]  /*7710*/  HMMA.16816.F32 R32, R160.reuse, R142, R32 ;  /* 0x0000008ea020723c */ /* 0x040ff00000001820 */
[-C--:B-1----:R-:W-:Y:S08]  /*7720*/  HMMA.16816.F32 R36, R160, R172.reuse, R36 ;  /* 0x000000aca024723c */ /* 0x082ff00000001824 */
[C---:B------:R-:W-:Y:S08]  /*7730*/  HMMA.16816.F32 R40, R168.reuse, R172, R40 ;  /* 0x000000aca828723c */ /* 0x040ff00000001828 */
[-C--:B------:R-:W-:Y:S08]  /*7740*/  HMMA.16816.F32 R44, R168, R174.reuse, R44 ;  /* 0x000000aea82c723c */ /* 0x080ff0000000182c */
[----:B------:R-:W-:Y:S01]  /*7750*/  HMMA.16816.F32 R48, R160, R174, R48 ;  /* 0x000000aea030723c */ /* 0x000fe20000001830 */
[----:B------:R-:W-:Y:S07]  /*7760*/  @!UPT UIADD3 URZ, URZ, URZ, URZ ;  /* 0x0000003f3f3ff290 */ /* 0x000fee000fffe03f */
[----:B------:R-:W-:-:S11]  /*7770*/  @!P0 BRA `(.L_x_1951) ;  /* 0x0000025000008947 */ /* 0x000fd60003800000 */
[----:B------:R-:W-:Y:S02]  /*7780*/  SHF.R.S32.HI R3, RZ, 0x1f, R134 ;  /* 0x0000001fff037819 */ /* 0x000fe40000011486 */
[----:B------:R-:W-:Y:S02]  /*7790*/  IADD3 R0, R196, -0x1, RZ ;  /* 0xffffffffc4007810 */ /* 0x000fe40007ffe0ff */
        /* <DEDUP_REMOVED lines=35> */
.L_x_1951:
[----:B------:R-:W-:Y:S05]  /*79d0*/  BSYNC B0 ;  /* 0x0000000000007941 */ /* 0x000fea0003800000 */
.L_x_1950:
[----:B-1----:R-:W2:Y:S01]  /*79e0*/  LDL R2, [R1+0x10] ;  /* 0x0000100001027983 */ /* 0x002ea20000100800 */
[----:B------:R-:W-:Y:S01]  /*79f0*/  IMAD.MOV.U32 R3, RZ, RZ, c[0x0][0x2c4] ;  /* 0x0000b100ff037624 */ /* 0x000fe200078e00ff */
[----:B------:R-:W-:Y:S01]  /*7a00*/  ULDC UR4, c[0x0][0x324] ;  /* 0x0000c90000047ab9 */ /* 0x000fe20000000800 */
[----:B------:R-:W-:Y:S01]  /*7a10*/  IMAD.MOV.U32 R167, RZ, RZ, c[0x0][0x32c] ;  /* 0x0000cb00ffa77624 */ /* 0x000fe200078e00ff */
[----:B------:R-:W2:Y:S01]  /*7a20*/  LDL R0, [R1+0x38] ;  /* 0x0000380001007983 */ /* 0x000ea20000100800 */
[----:B------:R-:W-:Y:S01]  /*7a30*/  ULOP3.LUT UR4, URZ, UR4, URZ, 0x33, !UPT ;  /* 0x000000043f047292 */ /* 0x000fe2000f8e333f */
[----:B------:R-:W-:Y:S01]  /*7a40*/  ISETP.NE.AND P0, PT, R3, 0x1, PT ;  /* 0x000000010300780c */ /* 0x000fe20003f05270 */
[----:B------:R-:W-:Y:S01]  /*7a50*/  IMAD R3, R196, -0x30, RZ ;  /* 0xffffffd0c4037824 */ /* 0x000fe200078e02ff */
[----:B------:R-:W-:Y:S01]  /*7a60*/  ISETP.GE.AND P1, PT, R167, 0x1, PT ;  /* 0x00000001a700780c */ /* 0x000fe20003f26270 */
[----:B------:R-:W0:Y:S01]  /*7a70*/  LDGDEPBAR ;  /* 0x00000000000079af */ /* 0x000e220000000000 */
[----:B--2---:R-:W-:Y:S09]  /*7a80*/  IMAD.IADD R141, R0, 0x1, R2 ;  /* 0x00000001008d7824 */ /* 0x004ff200078e0202 */
[----:B------:R-:W-:Y:S05]  /*7a90*/  @P0 IMAD.HI.U32 R0, R141, c[0x0][0x2c8], RZ ;  /* 0x0000b2008d000a27 */ /* 0x000fea00078e00ff */
[----:B------:R-:W-:Y:S02]  /*7aa0*/  @P0 SHF.R.U32.HI R141, RZ, c[0x0][0x2cc], R0 ;  /* 0x0000b300ff8d0a19 */ /* 0x000fe40000011600 */
[----:B------:R-:W-:Y:S03]  /*7ab0*/  IADD3 R0, -R235, 0x1, R3 ;  /* 0x00000001eb007810 */ /* 0x000fe60007ffe103 */
[----:B------:R-:W1:Y:S01]  /*7ac0*/  SHFL.IDX PT, R2, R141, RZ, 0x1c1f ;  /* 0x001c1fff8d027589 */ /* 0x000e6200000e0000 */
        /* <DEDUP_REMOVED lines=19> */
.L_x_1954:
[----:B------:R-:W-:Y:S04]  /*7c00*/  MOV R134, c[0x0][0x32c] ;  /* 0x0000cb0000867a02 */ /* 0x000fe80000000f00 */
[----:B------:R-:W-:Y:S11]  /*7c10*/  ISETP.NE.AND P0, PT, R134, 0x1, PT ;  /* 0x000000018600780c */ /* 0x000ff60003f05270 */
[----:B------:R-:W-:Y:S02]  /*7c20*/  @!UPT UIADD3 URZ, URZ, URZ, URZ ;  /* 0x0000003f3f3ff290 */ /* 0x000fe4000fffe03f */
[----:B------:R-:W-:Y:S05]  /*7c30*/  @P0 IMAD.HI.U32 R134, R2, c[0x0][0x330], RZ ;  /* 0x0000cc0002860a27 */ /* 0x000fea00078e00ff */
[----:B------:R-:W-:Y:S02]  /*7c40*/  @P0 SHF.R.U32.HI R2, RZ, c[0x0][0x334], R134 ;  /* 0x0000cd00ff020a19 */ /* 0x000fe40000011686 */
.L_x_1955:
[----:B------:R-:W-:Y:S05]  /*7c50*/  BSYNC B0 ;  /* 0x0000000000007941 */ /* 0x000fea0003800000 */
.L_x_1953:
[----:B------:R-:W-:Y:S04]  /*7c60*/  IMAD.IADD R134, R3, 0x1, -R235 ;  /* 0x0000000103867824 */ /* 0x000fe800078e0aeb */
[----:B------:R-:W-:Y:S05]  /*7c70*/  IMAD R2, R2, c[0x0][0x32c], R134 ;  /* 0x0000cb0002027a24 */ /* 0x000fea00078e0286 */
[----:B------:R-:W-:Y:S02]  /*7c80*/  IADD3 R134, R2, c[0x0][0x32c], RZ ;  /* 0x0000cb0002867a10 */ /* 0x000fe40007ffe0ff */
[----:B------:R-:W-:Y:S02]  /*7c90*/  IMNMX R0, R0, R2, !PT ;  /* 0x0000000200007217 */ /* 0x000fe40007800200 */
[----:B------:R-:W-:Y:S02]  /*7ca0*/  IMNMX R138, R138, R134, PT ;  /* 0x000000868a8a7217 */ /* 0x000fe40003800200 */
.L_x_1952:
[----:B------:R-:W1:Y:S02]  /*7cb0*/  SHFL.IDX PT, R2, R141, 0x1, 0x1c1f ;  /* 0x003c1f008d027f89 */ /* 0x000e6400000e0000 */
[-C--:B-1----:R-:W-:Y:S02]  /*7cc0*/  IADD3 R137, R142, R2.reuse, RZ ;  /* 0x000000028e897210 */ /* 0x082fe40007ffe0ff */
[----:B------:R-:W-:Y:S01]  /*7cd0*/  IADD3 R134, R143, R2, RZ ;  /* 0x000000028f867210 */ /* 0x000fe20007ffe0ff */
        /* <DEDUP_REMOVED lines=14> */
.L_x_1958:
[----:B------:R-:W-:Y:S04]  /*7dc0*/  MOV R136, c[0x0][0x32c] ;  /* 0x0000cb0000887a02 */ /* 0x000fe80000000f00 */
[----:B------:R-:W-:Y:S11]  /*7dd0*/  ISETP.NE.AND P0, PT, R136, 0x1, PT ;  /* 0x000000018800780c */ /* 0x000ff60003f05270 */
[----:B------:R-:W-:Y:S02]  /*7de0*/  @!UPT UIADD3 URZ, URZ, URZ, URZ ;  /* 0x0000003f3f3ff290 */ /* 0x000fe4000fffe03f */
[----:B------:R-:W-:Y:S05]  /*7df0*/  @P0 IMAD.HI.U32 R136, R2, c[0x0][0x330], RZ ;  /* 0x0000cc0002880a27 */ /* 0x000fea00078e00ff */
[----:B------:R-:W-:Y:S02]  /*7e00*/  @P0 SHF.R.U32.HI R2, RZ, c[0x0][0x334], R136 ;  /* 0x0000cd00ff020a19 */ /* 0x000fe40000011688 */
.L_x_1959:
[----:B------:R-:W-:Y:S05]  /*7e10*/  BSYNC B0 ;  /* 0x0000000000007941 */ /* 0x000fea0003800000 */
.L_x_1957:
[----:B------:R-:W-:Y:S04]  /*7e20*/  IMAD.IADD R136, R3, 0x1, -R235 ;  /* 0x0000000103887824 */ /* 0x000fe800078e0aeb */
[----:B------:R-:W-:Y:S05]  /*7e30*/  IMAD R2, R2, c[0x0][0x32c], R136 ;  /* 0x0000cb0002027a24 */ /* 0x000fea00078e0288 */
[----:B------:R-:W-:Y:S02]  /*7e40*/  IADD3 R136, R2, c[0x0][0x32c], RZ ;  /* 0x0000cb0002887a10 */ /* 0x000fe40007ffe0ff */
[----:B------:R-:W-:Y:S02]  /*7e50*/  IMNMX R134, R134, R2, !PT ;  /* 0x0000000286867217 */ /* 0x000fe40007800200 */
[----:B------:R-:W-:Y:S02]  /*7e60*/  IMNMX R137, R137, R136, PT ;  /* 0x0000008889897217 */ /* 0x000fe40003800200 */
.L_x_1956:
        /* <DEDUP_REMOVED lines=17> */
.L_x_1962:
[----:B------:R-:W-:Y:S04]  /*7f80*/  MOV R160, c[0x0][0x32c] ;  /* 0x0000cb0000a07a02 */ /* 0x000fe80000000f00 */
[----:B------:R-:W-:Y:S11]  /*7f90*/  ISETP.NE.AND P0, PT, R160, 0x1, PT ;  /* 0x00000001a000780c */ /* 0x000ff60003f05270 */
[----:B------:R-:W-:Y:S02]  /*7fa0*/  @!UPT UIADD3 URZ, URZ, URZ, URZ ;  /* 0x0000003f3f3ff290 */ /* 0x000fe4000fffe03f */
[----:B------:R-:W-:Y:S05]  /*7fb0*/  @P0 IMAD.HI.U32 R160, R140, c[0x0][0x330], RZ ;  /* 0x0000cc008ca00a27 */ /* 0x000fea00078e00ff */
[----:B------:R-:W-:Y:S02]  /*7fc0*/  @P0 SHF.R.U32.HI R140, RZ, c[0x0][0x334], R160 ;  /* 0x0000cd00ff8c0a19 */ /* 0x000fe400000116a0 */
.L_x_1963:
[----:B------:R-:W-:Y:S05]  /*7fd0*/  BSYNC B0 ;  /* 0x0000000000007941 */ /* 0x000fea0003800000 */
.L_x_1961:
[----:B------:R-:W-:Y:S04]  /*7fe0*/  IMAD.IADD R160, R3, 0x1, -R235 ;  /* 0x0000000103a07824 */ /* 0x000fe800078e0aeb */
[----:B------:R-:W-:Y:S05]  /*7ff0*/  IMAD R140, R140, c[0x0][0x32c], R160 ;  /* 0x0000cb008c8c7a24 */ /* 0x000fea00078e02a0 */
[----:B------:R-:W-:Y:S02]  /*8000*/  IADD3 R160, R140, c[0x0][0x32c], RZ ;  /* 0x0000cb008ca07a10 */ /* 0x000fe40007ffe0ff */
[----:B------:R-:W-:Y:S02]  /*8010*/  IMNMX R2, R2, R140, !PT ;  /* 0x0000008c02027217 */ /* 0x000fe40007800200 */
[----:B------:R-:W-:Y:S02]  /*8020*/  IMNMX R136, R136, R160, PT ;  /* 0x000000a088887217 */ /* 0x000fe40003800200 */
.L_x_1960:
[C---:B------:R-:W-:Y:S02]  /*8030*/  ISETP.GE.AND P2, PT, R3.reuse, 0x9, PT ;  /* 0x000000090300780c */ /* 0x040fe40003f46270 */
[C---:B------:R-:W-:Y:S02]  /*8040*/  ISETP.GE.AND P1, PT, R3.reuse, 0xa, PT ;  /* 0x0000000a0300780c */ /* 0x040fe40003f26270 */
[----:B------:R-:W-:Y:S02]  /*8050*/  ISETP.GT.AND P0, PT, R0, 0x8, !P2 ;  /* 0x000000080000780c */ /* 0x000fe40005704270 */
[----:B------:R-:W-:Y:S02]  /*8060*/  LOP3.LUT R194, R194, 0xffffffdf, RZ, 0xc0, !PT ;  /* 0xffffffdfc2c27812 */ /* 0x000fe400078ec0ff */
[----:B------:R-:W-:Y:S02]  /*8070*/  ISETP.LT.OR P0, PT, R138, 0x9, P0 ;  /* 0x000000098a00780c */ /* 0x000fe40000701670 */
[----:B------:R-:W-:Y:S02]  /*8080*/  ISETP.GE.AND P5, PT, R3, 0x21, PT ;  /* 0x000000210300780c */ /* 0x000fe40003fa6270 */
[----:B------:R-:W-:Y:S02]  /*8090*/  FSEL R160, R16, -INF , !P0 ;  /* 0xff80000010a07808 */ /* 0x000fe40004000000 */
[----:B------:R-:W-:Y:S02]  /*80a0*/  ISETP.GT.AND P0, PT, R0, 0x9, !P1 ;  /* 0x000000090000780c */ /* 0x000fe40004f04270 */
[----:B------:R-:W-:Y:S02]  /*80b0*/  @P2 LOP3.LUT R194, R194, 0x20, RZ, 0xfc, !PT ;  /* 0x00000020c2c22812 */ /* 0x000fe400078efcff */
[----:B------:R-:W-:Y:S02]  /*80c0*/  ISETP.LT.OR P0, PT, R138, 0xa, P0 ;  /* 0x0000000a8a00780c */ /* 0x000fe40000701670 */
[----:B------:R-:W-:Y:S02]  /*80d0*/  LOP3.LUT R194, R194, 0xffffffef, RZ, 0xc0, !PT ;  /* 0xffffffefc2c27812 */ /* 0x000fe400078ec0ff */
[----:B------:R-:W-:Y:S02]  /*80e0*/  FSEL R161, R17, -INF , !P0 ;  /* 0xff80000011a17808 */ /* 0x000fe40004000000 */
[----:B------:R-:W-:Y:S02]  /*80f0*/  ISETP.GT.AND P0, PT, R134, 0x8, !P2 ;  /* 0x000000088600780c */ /* 0x000fe40005704270 */
[----:B------:R-:W-:Y:S02]  /*8100*/  ISETP.GE.AND P2, PT, R3, 0x11, PT ;  /* 0x000000110300780c */ /* 0x000fe40003f46270 */
        /* <DEDUP_REMOVED lines=9> */
[----:B------:R-:W-:Y:S02]  /*81a0*/  @P2 LOP3.LUT R194, R194, 0x8, RZ, 0xfc, !PT ;  /* 0x00000008c2c22812 */ /* 0x000fe400078efcff */
[----:B------:R-:W-:Y:S02]  /*81b0*/  ISETP.LT.OR P0, PT, R138, 0x11, P0 ;  /* 0x000000118a00780c */ /* 0x000fe40000701670 */
[----:B------:R-:W-:Y:S02]  /*81c0*/  LOP3.LUT R194, R194, 0xfffffffb, RZ, 0xc0, !PT ;  /* 0xfffffffbc2c27812 */ /* 0x000fe400078ec0ff */
[----:B------:R-:W-:Y:S02]  /*81d0*/  FSEL R165, R20, -INF , !P0 ;  /* 0xff80000014a57808 */ /* 0x000fe40004000000 */
[----:B------:R-:W-:Y:S02]  /*81e0*/  ISETP.GT.AND P0, PT, R0, 0x11, !P1 ;  /* 0x000000110000780c */ /* 0x000fe40004f04270 */
[----:B------:R-:W-:Y:S02]  /*81f0*/  @P1 LOP3.LUT R194, R194, 0x4, RZ, 0xfc, !PT ;  /* 0x00000004c2c21812 */ /* 0x000fe400078efcff */
[----:B------:R-:W-:Y:S02]  /*8200*/  ISETP.LT.OR P0, PT, R138, 0x12, P0 ;  /* 0x000000128a00780c */ /* 0x000fe40000701670 */
[----:B------:R-:W-:Y:S02]  /*8210*/  ISETP.GE.AND P4, PT, R3, 0x22, PT ;  /* 0x000000220300780c */ /* 0x000fe40003f86270 */
        /* <DEDUP_REMOVED lines=12> */
[----:B------:R-:W-:Y:S02]  /*82e0*/  LOP3.LUT R194, R194, 0xfffffffe, RZ, 0xc0, !PT ;  /* 0xfffffffec2c27812 */ /* 0x000fe400078ec0ff */
[----:B------:R-:W-:Y:S02]  /*82f0*/  ISETP.LT.OR P0, PT, R138, 0x19, P0 ;  /* 0x000000198a00780c */ /* 0x000fe40000701670 */
[----:B------:R-:W-:Y:S02]  /*8300*/  @P1 LOP3.LUT R194, R194, 0x1, RZ, 0xfc, !PT ;  /* 0x00000001c2c21812 */ /* 0x000fe400078efcff */
[----:B------:R-:W-:Y:S02]  /*8310*/  FSEL R174, R32, -INF , !P0 ;  /* 0xff80000020ae7808 */ /* 0x000fe40004000000 */
[----:B------:R-:W-:Y:S02]  /*8320*/  ISETP.GT.AND P0, PT, R0, 0x19, !P1 ;  /* 0x000000190000780c */ /* 0x000fe40004f04270 */
[C---:B------:R-:W-:Y:S02]  /*8330*/  ISETP.GE.AND P3, PT, R3.reuse, 0x29, PT ;  /* 0x000000290300780c */ /* 0x040fe40003f66270 */
[----:B------:R-:W-:Y:S02]  /*8340*/  ISETP.LT.OR P0, PT, R138, 0x1a, P0 ;  /* 0x0000001a8a00780c */ /* 0x000fe40000701670 */
[----:B------:R-:W-:Y:S02]  /*8350*/  ISETP.GE.AND P6, PT, R3, 0x2a, PT ;  /* 0x0000002a0300780c */ /* 0x000fe40003fc6270 */
[----:B------:R-:W-:Y:S02]  /*8360*/  FSEL R179, R33, -INF , !P0 ;  /* 0xff80000021b37808 */ /* 0x000fe40004000000 */
[----:B------:R-:W-:Y:S02]  /*8370*/  ISETP.GT.AND P0, PT, R134, 0x18, !P2 ;  /* 0x000000188600780c */ /* 0x000fe40005704270 */
[----:B------:R-:W-:Y:S02]  /*8380*/  ISETP.GE.AND P2, PT, R3, 0x1, PT ;  /* 0x000000010300780c */ /* 0x000fe40003f46270 */
[----:B------:R-:W-:Y:S04]  /*8390*/  ISETP.LT.OR P0, PT, R137, 0x19, P0 ;  /* 0x000000198900780c */ /* 0x000fe80000701670 */
[----:B------:R-:W-:Y:S02]  /*83a0*/  FSEL R178, R34, -INF , !P0 ;  /* 0xff80000022b27808 */ /* 0x000fe40004000000 */
[----:B------:R-:W-:Y:S02]  /*83b0*/  ISETP.GT.AND P0, PT, R134, 0x19, !P1 ;  /* 0x000000198600780c */ /* 0x000fe40004f04270 */
[----:B------:R-:W-:Y:S02]  /*83c0*/  ISETP.GE.AND P1, PT, R3, 0x2, PT ;  /* 0x000000020300780c */ /* 0x000fe40003f26270 */
[----:B------:R-:W-:Y:S04]  /*83d0*/  ISETP.LT.OR P0, PT, R137, 0x1a, P0 ;  /* 0x0000001a8900780c */ /* 0x000fe80000701670 */
[----:B------:R-:W-:Y:S02]  /*83e0*/  FSEL R177, R35, -INF , !P0 ;  /* 0xff80000023b17808 */ /* 0x000fe40004000000 */
[----:B------:R-:W-:Y:S04]  /*83f0*/  ISETP.GT.AND P0, PT, R0, 0x20, !P5 ;  /* 0x000000200000780c */ /* 0x000fe80006f04270 */
[----:B------:R-:W-:Y:S04]  /*8400*/  ISETP.LT.OR P0, PT, R138, 0x21, P0 ;  /* 0x000000218a00780c */ /* 0x000fe80000701670 */
[----:B------:R-:W-:Y:S02]  /*8410*/  FSEL R199, R36, -INF , !P0 ;  /* 0xff80000024c77808 */ /* 0x000fe40004000000 */
        /* <DEDUP_REMOVED lines=10> */
[----:B------:R-:W-:Y:S04]  /*84c0*/  ISETP.LT.OR P0, PT, R138, 0x1, P0 ;  /* 0x000000018a00780c */ /* 0x000fe80000701670 */
[----:B------:R-:W-:Y:S02]  /*84d0*/  FSEL R16, R4, -INF , !P0 ;  /* 0xff80000004107808 */ /* 0x000fe40004000000 */
[----:B------:R-:W-:Y:S01]  /*84e0*/  ISETP.GT.AND P0, PT, R0, 0x1, !P1 ;  /* 0x000000010000780c */ /* 0x000fe20004f04270 */
[----:B------:R-:W1:Y:S03]  /*84f0*/  SHFL.IDX PT, R4, R141, 0x3, 0x1c1f ;  /* 0x007c1f008d047f89 */ /* 0x000e6600000e0000 */
        /* <DEDUP_REMOVED lines=9> */
[----:B------:R-:W-:Y:S04]  /*8590*/  ISETP.LT.OR P0, PT, R138, 0x29, P0 ;  /* 0x000000298a00780c */ /* 0x000fe80000701670 */
[----:B------:R-:W-:Y:S02]  /*85a0*/  FSEL R198, R48, -INF , !P0 ;  /* 0xff80000030c67808 */ /* 0x000fe40004000000 */
[----:B------:R-:W-:Y:S01]  /*85b0*/  ISETP.GT.AND P0, PT, R0, 0x29, !P6 ;  /* 0x000000290000780c */ /* 0x000fe20007704270 */
[--C-:B-1----:R-:W-:Y:S03]  /*85c0*/  IMAD.IADD R0, R143, 0x1, R4.reuse ;  /* 0x000000018f007824 */ /* 0x102fe600078e0204 */
        /* <DEDUP_REMOVED lines=48> */
[----:B------:R-:W-:Y:S03]  /*88d0*/  IMAD.IADD R2, R142, 0x1, R4 ;  /* 0x000000018e027824 */ /* 0x000fe600078e0204 */
[----:B------:R-:W-:Y:S04]  /*88e0*/  ISETP.LT.OR P0, PT, R136, 0x2a, P0 ;  /* 0x0000002a8800780c */ /* 0x000fe80000701670 */
        /* <DEDUP_REMOVED lines=17> */
.L_x_1966:
[----:B------:R-:W-:Y:S04]  /*8a00*/  MOV R5, c[0x0][0x32c] ;  /* 0x0000cb0000057a02 */ /* 0x000fe80000000f00 */
[----:B------:R-:W-:Y:S11]  /*8a10*/  ISETP.NE.AND P0, PT, R5, 0x1, PT ;  /* 0x000000010500780c */ /* 0x000ff60003f05270 */
[----:B------:R-:W-:Y:S02]  /*8a20*/  @!UPT UIADD3 URZ, URZ, URZ, URZ ;  /* 0x0000003f3f3ff290 */ /* 0x000fe4000fffe03f */
[----:B------:R-:W-:Y:S05]  /*8a30*/  @P0 IMAD.HI.U32 R5, R4, c[0x0][0x330], RZ ;  /* 0x0000cc0004050a27 */ /* 0x000fea00078e00ff */
[----:B------:R-:W-:Y:S02]  /*8a40*/  @P0 SHF.R.U32.HI R4, RZ, c[0x0][0x334], R5 ;  /* 0x0000cd00ff040a19 */ /* 0x000fe40000011605 */
.L_x_1967:
[----:B------:R-:W-:Y:S05]  /*8a50*/  BSYNC B0 ;  /* 0x0000000000007941 */ /* 0x000fea0003800000 */
.L_x_1965:
[----:B------:R-:W-:Y:S04]  /*8a60*/  IMAD.IADD R3, R3, 0x1, -R235 ;  /* 0x0000000103037824 */ /* 0x000fe800078e0aeb */
[----:B------:R-:W-:Y:S05]  /*8a70*/  IMAD R3, R4, c[0x0][0x32c], R3 ;  /* 0x0000cb0004037a24 */ /* 0x000fea00078e0203 */
[----:B------:R-:W-:Y:S02]  /*8a80*/  IADD3 R4, R3, c[0x0][0x32c], RZ ;  /* 0x0000cb0003047a10 */ /* 0x000fe40007ffe0ff */
[----:B------:R-:W-:Y:S02]  /*8a90*/  IMNMX R0, R0, R3, !PT ;  /* 0x0000000300007217 */ /* 0x000fe40007800200 */
[----:B------:R-:W-:Y:S02]  /*8aa0*/  IMNMX R2, R2, R4, PT ;  /* 0x0000000402027217 */ /* 0x000fe40003800200 */
.L_x_1964:
[----:B------:R-:W-:Y:S01]  /*8ab0*/  ISETP.GT.AND P0, PT, R0, RZ, !P2 ;  /* 0x000000ff0000720c */ /* 0x000fe20005704270 */
[----:B------:R-:W-:Y:S01]  /*8ac0*/  LDSM.16.MT88.4 R36, [R182] ;  /* 0x00000000b624783b */ /* 0x000fe20000004200 */
        /* <DEDUP_REMOVED lines=28> */
[----:B------:R-:W-:Y:S01]  /*8c90*/  FMNMX.FTZ R4, R18, R133, !PT ;  /* 0x0000008512047209 */ /* 0x000fe20007810000 */
[----:B------:R-:W1:Y:S01]  /*8ca0*/  SHFL.BFLY PT, R6, R3, 0x2, 0x1f ;  /* 0x0c401f0003067f89 */ /* 0x000e6200000e0000 */
[----:B------:R-:W-:Y:S02]  /*8cb0*/  FSEL R167, R26, -INF , !P0 ;  /* 0xff8000001aa77808 */ /* 0x000fe40004000000 */
[C---:B------:R-:W-:Y:S02]  /*8cc0*/  LOP3.LUT P0, RZ, R194.reuse, 0x4, RZ, 0xc0, !PT ;  /* 0x00000004c2ff7812 */ /* 0x040fe4000780c0ff */
[----:B------:R-:W-:Y:S02]  /*8cd0*/  LOP3.LUT P1, RZ, R194, 0x2, RZ, 0xc0, !PT ;  /* 0x00000002c2ff7812 */ /* 0x000fe4000782c0ff */
[----:B------:R-:W-:Y:S02]  /*8ce0*/  ISETP.GT.AND P0, PT, R0, 0x11, !P0 ;  /* 0x000000110000780c */ /* 0x000fe40004704270 */
[----:B------:R-:W-:Y:S02]  /*8cf0*/  FMNMX.FTZ R4, R19, R4, !PT ;  /* 0x0000000413047209 */ /* 0x000fe40007810000 */
[----:B------:R-:W-:Y:S02]  /*8d00*/  ISETP.LT.OR P0, PT, R2, 0x12, P0 ;  /* 0x000000120200780c */ /* 0x000fe40000701670 */
[----:B------:R-:W-:Y:S02]  /*8d10*/  FMNMX.FTZ R4, R162, R4, !PT ;  /* 0x00000004a2047209 */ /* 0x000fe40007810000 */
[----:B------:R-:W-:Y:S02]  /*8d20*/  FSEL R172, R27, -INF , !P0 ;  /* 0xff8000001bac7808 */ /* 0x000fe40004000000 */
[----:B------:R-:W-:Y:S02]  /*8d30*/  ISETP.GT.AND P0, PT, R0, 0x18, !P1 ;  /* 0x000000180000780c */ /* 0x000fe40004f04270 */
        /* <DEDUP_REMOVED lines=18> */
[----:B------:R-:W-:Y:S02]  /*8e60*/  FMNMX.FTZ R5, R8, R135, !PT ;  /* 0x0000008708057209 */ /* 0x000fe40007810000 */
[----:B------:R-:W-:Y:S02]  /*8e70*/  ISETP.LT.OR P0, PT, R2, 0x22, P0 ;  /* 0x000000220200780c */ /* 0x000fe40000701670 */
[----:B------:R-:W-:Y:S02]  /*8e80*/  FMNMX.FTZ R4, R211, R4, !PT ;  /* 0x00000004d3047209 */ /* 0x000fe40007810000 */
        /* <DEDUP_REMOVED lines=8> */
[----:B------:R-:W-:Y:S01]  /*8f10*/  FSEL R205, R46, -INF , !P0 ;  /* 0xff8000002ecd7808 */ /* 0x000fe20004000000 */
[----:B------:R-:W2:Y:S01]  /*8f20*/  SHFL.BFLY PT, R7, R4, 0x2, 0x1f ;  /* 0x0c401f0004077f89 */ /* 0x000ea200000e0000 */
[----:B------:R-:W-:Y:S02]  /*8f30*/  ISETP.GT.AND P0, PT, R0, 0x29, !P6 ;  /* 0x000000290000780c */ /* 0x000fe40007704270 */
[----:B-1----:R-:W-:Y:S02]  /*8f40*/  FMNMX.FTZ R138, R3, R6, !PT ;  /* 0x00000006038a7209 */ /* 0x002fe40007810000 */
[----:B------:R-:W-:Y:S02]  /*8f50*/  FMNMX.FTZ R5, R171, R5, !PT ;  /* 0x00000005ab057209 */ /* 0x000fe40007810000 */
[----:B------:R-:W-:Y:S01]  /*8f60*/  ISETP.LT.OR P0, PT, R2, 0x2a, P0 ;  /* 0x0000002a0200780c */ /* 0x000fe20000701670 */
[----:B------:R-:W-:Y:S01]  /*8f70*/  FMUL.FTZ R3, R138, c[0x0][0x2d0] ;  /* 0x0000b4008a037a20 */ /* 0x000fe20000410000 */
[----:B------:R-:W-:Y:S02]  /*8f80*/  FMNMX.FTZ R5, R170, R5, !PT ;  /* 0x00000005aa057209 */ /* 0x000fe40007810000 */
[----:B------:R-:W-:Y:S02]  /*8f90*/  FSEL R140, R47, -INF , !P0 ;  /* 0xff8000002f8c7808 */ /* 0x000fe40004000000 */
[----:B------:R-:W-:Y:S02]  /*8fa0*/  FSETP.NEU.FTZ.AND P0, PT, R138, -INF , PT ;  /* 0xff8000008a00780b */ /* 0x000fe40003f1d000 */
[----:B------:R-:W-:Y:S02]  /*8fb0*/  FMNMX.FTZ R5, R169, R5, !PT ;  /* 0x00000005a9057209 */ /* 0x000fe40007810000 */
[----:B------:R-:W-:Y:S02]  /*8fc0*/  FSEL R141, R3, RZ, P0 ;  /* 0x000000ff038d7208 */ /* 0x000fe40000000000 */
[----:B------:R-:W-:Y:S03]  /*8fd0*/  FMNMX.FTZ R5, R175, R5, !PT ;  /* 0x00000005af057209 */ /* 0x000fe60007810000 */
[--C-:B------:R-:W-:Y:S01]  /*8fe0*/  FFMA.FTZ R3, R16, c[0x0][0x2d0], -R141.reuse ;  /* 0x0000b40010037a23 */ /* 0x100fe2000001088d */
[----:B------:R-:W-:Y:S03]  /*8ff0*/  FMNMX.FTZ R5, R209, R5, !PT ;  /* 0x00000005d1057209 */ /* 0x000fe60007810000 */
[----:B------:R1:W-:Y:S01]  /*9000*/  MUFU.EX2 R248, R3 ;  /* 0x0000000300f87308 */ /* 0x0003e20000000800 */
[----:B------:R-:W-:Y:S04]  /*9010*/  FMNMX.FTZ R0, R208, R5, !PT ;  /* 0x00000005d0007209 */ /* 0x000fe80007810000 */
[----:B------:R-:W-:Y:S02]  /*9020*/  FMNMX.FTZ R2, R207, R0, !PT ;  /* 0x00000000cf027209 */ /* 0x000fe40007810000 */
[----:B--2---:R-:W-:Y:S01]  /*9030*/  FMNMX.FTZ R0, R4, R7, !PT ;  /* 0x0000000704007209 */ /* 0x004fe20007810000 */
[--C-:B------:R-:W-:Y:S01]  /*9040*/  FFMA.FTZ R4, R17, c[0x0][0x2d0], -R141.reuse ;  /* 0x0000b40011047a23 */ /* 0x100fe2000001088d */
[----:B------:R-:W-:Y:S03]  /*9050*/  FMNMX.FTZ R2, R206, R2, !PT ;  /* 0x00000002ce027209 */ /* 0x000fe60007810000 */
[----:B------:R2:W3:Y:S01]  /*9060*/  MUFU.EX2 R251, R4 ;  /* 0x0000000400fb7308 */ /* 0x0004e20000000800 */
[----:B------:R-:W4:Y:S08]  /*9070*/  SHFL.BFLY PT, R5, R0, 0x1, 0x1f ;  /* 0x0c201f0000057f89 */ /* 0x000f3000000e0000 */
[----:B------:R-:W5:Y:S01]  /*9080*/  SHFL.BFLY PT, R6, R2, 0x2, 0x1f ;  /* 0x0c401f0002067f89 */ /* 0x000f6200000e0000 */
[----:B-1----:R-:W-:Y:S04]  /*9090*/  FMNMX.FTZ R3, R10, R139, !PT ;  /* 0x0000008b0a037209 */ /* 0x002fe80007810000 */
[----:B------:R-:W-:Y:S04]  /*90a0*/  FMNMX.FTZ R3, R11, R3, !PT ;  /* 0x000000030b037209 */ /* 0x000fe80007810000 */
[----:B------:R-:W-:Y:S01]  /*90b0*/  FMNMX.FTZ R3, R9, R3, !PT ;  /* 0x0000000309037209 */ /* 0x000fe20007810000 */
[----:B--2---:R-:W-:Y:S01]  /*90c0*/  FFMA.FTZ R4, R160, c[0x0][0x2d0], -R141 ;  /* 0x0000b400a0047a23 */ /* 0x004fe2000001088d */
[----:B----4-:R-:W-:Y:S02]  /*90d0*/  FMNMX.FTZ R137, R0, R5, !PT ;  /* 0x0000000500897209 */ /* 0x010fe40007810000 */
[----:B------:R-:W-:Y:S01]  /*90e0*/  FMNMX.FTZ R0, R15, R3, !PT ;  /* 0x000000030f007209 */ /* 0x000fe20007810000 */
[----:B------:R1:W-:Y:S01]  /*90f0*/  MUFU.EX2 R249, R4 ;  /* 0x0000000400f97308 */ /* 0x0003e20000000800 */
[----:B------:R-:W-:Y:S02]  /*9100*/  FSEL R3, R138, RZ, P0 ;  /* 0x000000ff8a037208 */ /* 0x000fe40000000000 */
[----:B------:R-:W-:Y:S01]  /*9110*/  FMNMX.FTZ R5, R167, R0, !PT ;  /* 0x00000000a7057209 */ /* 0x000fe20007810000 */
[C---:B------:R-:W-:Y:S01]  /*9120*/  FMUL.FTZ R0, R137.reuse, c[0x0][0x2d0] ;  /* 0x0000b40089007a20 */ /* 0x040fe20000410000 */
[----:B------:R-:W-:Y:S02]  /*9130*/  FSETP.NEU.FTZ.AND P0, PT, R137, -INF , PT ;  /* 0xff8000008900780b */ /* 0x000fe40003f1d000 */
[----:B-----5:R-:W-:Y:S02]  /*9140*/  FMNMX.FTZ R2, R2, R6, !PT ;  /* 0x0000000602027209 */ /* 0x020fe40007810000 */
[----:B------:R-:W-:Y:S02]  /*9150*/  FSEL R143, R0, RZ, P0 ;  /* 0x000000ff008f7208 */ /* 0x000fe40000000000 */
[----:B------:R-:W-:Y:S02]  /*9160*/  FMNMX.FTZ R6, R172, R5, !PT ;  /* 0x00000005ac067209 */ /* 0x000fe40007810000 */
[----:B------:R-:W2:Y:S01]  /*9170*/  SHFL.BFLY PT, R5, R2, 0x1, 0x1f ;  /* 0x0c201f0002057f89 */ /* 0x000ea200000e0000 */
[----:B------:R-:W-:Y:S01]  /*9180*/  FFMA.FTZ R0, R18, c[0x0][0x2d0], -R143 ;  /* 0x0000b40012007a23 */ /* 0x000fe2000001088f */
[----:B---3--:R-:W-:Y:S03]  /*9190*/  F2FP.PACK_AB R160, R251, R248 ;  /* 0x000000f8fba0723e */ /* 0x008fe600000000ff */
[----:B------:R3:W-:Y:S01]  /*91a0*/  MUFU.EX2 R241, R0 ;  /* 0x0000000000f17308 */ /* 0x0007e20000000800 */
[----:B-1----:R-:W-:Y:S09]  /*91b0*/  FFMA.FTZ R4, R161, c[0x0][0x2d0], -R141 ;  /* 0x0000b400a1047a23 */ /* 0x002ff2000001088d */
[----:B------:R1:W4:Y:S01]  /*91c0*/  MUFU.EX2 R25, R4 ;  /* 0x0000000400197308 */ /* 0x0003220000000800 */
[----:B--2---:R-:W-:Y:S02]  /*91d0*/  FMNMX.FTZ R136, R2, R5, !PT ;  /* 0x0000000502887209 */ /* 0x004fe40007810000 */
[----:B------:R-:W-:Y:S02]  /*91e0*/  FSEL R5, R137, RZ, P0 ;  /* 0x000000ff89057208 */ /* 0x000fe40000000000 */
[----:B------:R-:W-:Y:S01]  /*91f0*/  FSETP.NEU.FTZ.AND P0, PT, R136, -INF , PT ;  /* 0xff8000008800780b */ /* 0x000fe20003f1d000 */
[--C-:B---3--:R-:W-:Y:S04]  /*9200*/  FFMA.FTZ R0, R19, c[0x0][0x2d0], -R143.reuse ;  /* 0x0000b40013007a23 */ /* 0x108fe8000001088f */
[----:B------:R2:W3:Y:S01]  /*9210*/  MUFU.EX2 R242, R0 ;  /* 0x0000000000f27308 */ /* 0x0004e20000000800 */
[----:B-1----:R-:W-:Y:S01]  /*9220*/  FMNMX.FTZ R4, R173, R6, !PT ;  /* 0x00000006ad047209 */ /* 0x002fe20007810000 */
[--C-:B------:R-:W-:Y:S03]  /*9230*/  FFMA.FTZ R6, R163, c[0x0][0x2d0], -R143.reuse ;  /* 0x0000b400a3067a23 */ /* 0x100fe6000001088f */
[----:B------:R-:W-:Y:S05]  /*9240*/  FMNMX.FTZ R4, R176, R4, !PT ;  /* 0x00000004b0047209 */ /* 0x000fea0007810000 */
[----:B------:R-:W-:Y:S01]  /*9250*/  MUFU.EX2 R24, R6 ;  /* 0x0000000600187308 */ /* 0x000fe20000000800 */
[----:B------:R-:W-:Y:S04]  /*9260*/  FMNMX.FTZ R4, R203, R4, !PT ;  /* 0x00000004cb047209 */ /* 0x000fe80007810000 */
[----:B------:R-:W-:Y:S04]  /*9270*/  FMNMX.FTZ R4, R204, R4, !PT ;  /* 0x00000004cc047209 */ /* 0x000fe80007810000 */
[----:B--2---:R-:W-:Y:S01]  /*9280*/  FMNMX.FTZ R0, R205, R4, !PT ;  /* 0x00000004cd007209 */ /* 0x004fe20007810000 */
[----:B------:R-:W-:Y:S01]  /*9290*/  FFMA.FTZ R4, R162, c[0x0][0x2d0], -R143 ;  /* 0x0000b400a2047a23 */ /* 0x000fe2000001088f */
[----:B----4-:R-:W-:Y:S02]  /*92a0*/  F2FP.PACK_AB R162, R25, R249 ;  /* 0x000000f919a2723e */ /* 0x010fe400000000ff */
[----:B------:R-:W-:Y:S01]  /*92b0*/  FMNMX.FTZ R0, R140, R0, !PT ;  /* 0x000000008c007209 */ /* 0x000fe20007810000 */
[----:B------:R1:W2:Y:S01]  /*92c0*/  MUFU.EX2 R243, R4 ;  /* 0x0000000400f37308 */ /* 0x0002a20000000800 */
[----:B---3--:R-:W-:Y:S03]  /*92d0*/  F2FP.PACK_AB R161, R242, R241 ;  /* 0x000000f1f2a1723e */ /* 0x008fe600000000ff */
[----:B------:R-:W3:Y:S01]  /*92e0*/  SHFL.BFLY PT, R2, R0, 0x2, 0x1f ;  /* 0x0c401f0000027f89 */ /* 0x000ee200000e0000 */
[----:B-1----:R-:W-:Y:S01]  /*92f0*/  FMUL.FTZ R4, R136, c[0x0][0x2d0] ;  /* 0x0000b40088047a20 */ /* 0x002fe20000410000 */
[----:B--2---:R-:W-:Y:S04]  /*9300*/  F2FP.PACK_AB R163, R24, R243 ;  /* 0x000000f318a3723e */ /* 0x004fe800000000ff */
[----:B------:R-:W-:Y:S05]  /*9310*/  FSEL R142, R4, RZ, P0 ;  /* 0x000000ff048e7208 */ /* 0x000fea0000000000 */
[--C-:B------:R-:W-:Y:S04]  /*9320*/  FFMA.FTZ R4, R8, c[0x0][0x2d0], -R142.reuse ;  /* 0x0000b40008047a23 */ /* 0x100fe8000001088e */
[----:B------:R1:W-:Y:S02]  /*9330*/  MUFU.EX2 R239, R4 ;  /* 0x0000000400ef7308 */ /* 0x0003e40000000800 */
[--C-:B-1----:R-:W-:Y:S02]  /*9340*/  FFMA.FTZ R4, R20, c[0x0][0x2d0], -R142.reuse ;  /* 0x0000b40014047a23 */ /* 0x102fe4000001088e */
[----:B------:R-:W-:Y:S06]  /*9350*/  LDSM.16.MT88.4 R20, [R181] ;  /* 0x00000000b514783b */ /* 0x000fec0000004200 */
        /* <DEDUP_REMOVED lines=27> */
[----:B------:R-:W-:Y:S01]  /*9510*/  FMUL.FTZ R33, R132, R113 ;  /* 0x0000007184217220 */ /* 0x000fe20000410000 */
[----:B------:R-:W-:Y:S01]  /*9520*/  LDSM.16.MT88.4 R156, [R181+0x800] ;  /* 0x00080000b59c783b */ /* 0x000fe20000004200 */
[----:B------:R-:W-:Y:S02]  /*9530*/  FMUL.FTZ R0, R0, c[0x0][0x2d0] ;  /* 0x0000b40000007a20 */ /* 0x000fe40000410000 */
[--C-:B------:R-:W-:Y:S02]  /*9540*/  FFMA.FTZ R5, R9, c[0x0][0x2d0], -R133.reuse ;  /* 0x0000b40009057a23 */ /* 0x100fe40000010885 */
[----:B------:R1:W2:Y:S01]  /*9550*/  MUFU.EX2 R2, R0 ;  /* 0x0000000000027308 */ /* 0x0002a20000000800 */
[--C-:B------:R-:W-:Y:S02]  /*9560*/  FFMA.FTZ R4, R15, c[0x0][0x2d0], -R133.reuse ;  /* 0x0000b4000f047a23 */ /* 0x100fe40000010885 */
        /* <DEDUP_REMOVED lines=9> */
[C---:B------:R-:W-:Y:S02]  /*9600*/  FMUL.FTZ R53, R132.reuse, R53 ;  /* 0x0000003584357220 */ /* 0x040fe40000410000 */
[C---:B------:R-:W-:Y:S01]  /*9610*/  FMUL.FTZ R54, R3.reuse, R54 ;  /* 0x0000003603367220 */ /* 0x040fe20000410000 */
[----:B------:R-:W4:Y:S01]  /*9620*/  MUFU.EX2 R245, R4 ;  /* 0x0000000400f57308 */ /* 0x000f220000000800 */
[----:B------:R-:W-:Y:S02]  /*9630*/  FMUL.FTZ R55, R3, R55 ;  /* 0x0000003703377220 */ /* 0x000fe40000410000 */
[----:B------:R-:W-:Y:S02]  /*9640*/  FMUL.FTZ R64, R132, R64 ;  /* 0x0000004084407220 */ /* 0x000fe40000410000 */
[----:B-1----:R-:W-:Y:S02]  /*9650*/  FFMA.FTZ R0, R10, c[0x0][0x2d0], -R133 ;  /* 0x0000b4000a007a23 */ /* 0x002fe40000010885 */
[C---:B--2---:R-:W-:Y:S02]  /*9660*/  FMUL.FTZ R8, R2.reuse, R148 ;  /* 0x0000009402087220 */ /* 0x044fe40000410000 */
[C---:B------:R-:W-:Y:S01]  /*9670*/  FMUL.FTZ R9, R2.reuse, R149 ;  /* 0x0000009502097220 */ /* 0x040fe20000410000 */
[----:B------:R1:W-:Y:S01]  /*9680*/  MUFU.EX2 R201, R0 ;  /* 0x0000000000c97308 */ /* 0x0003e20000000800 */
[C---:B------:R-:W-:Y:S01]  /*9690*/  FMUL.FTZ R12, R2.reuse, R152 ;  /* 0x00000098020c7220 */ /* 0x040fe20000410000 */
[----:B------:R-:W-:Y:S01]  /*96a0*/  MOV R149, R25 ;  /* 0x0000001900957202 */ /* 0x000fe20000000f00 */
[----:B------:R-:W-:Y:S01]  /*96b0*/  FMUL.FTZ R13, R2, R153 ;  /* 0x00000099020d7220 */ /* 0x000fe20000410000 */
[----:B------:R-:W2:Y:S01]  /*96c0*/  LDL.LU R148, [R1+0x4] ;  /* 0x0000040001947983 */ /* 0x000ea20000300800 */
[----:B---3--:R-:W-:Y:S02]  /*96d0*/  FMUL.FTZ R5, R132, R145 ;  /* 0x0000009184057220 */ /* 0x008fe40000410000 */
[C---:B------:R-:W-:Y:S02]  /*96e0*/  FMUL.FTZ R25, R2.reuse, R105 ;  /* 0x0000006902197220 */ /* 0x040fe40000410000 */
[C---:B------:R-:W-:Y:S02]  /*96f0*/  FMUL.FTZ R28, R2.reuse, R108 ;  /* 0x0000006c021c7220 */ /* 0x040fe40000410000 */
[C---:B------:R-:W-:Y:S02]  /*9700*/  FMUL.FTZ R29, R2.reuse, R109 ;  /* 0x0000006d021d7220 */ /* 0x040fe40000410000 */
[----:B------:R-:W-:Y:S01]  /*9710*/  FMUL.FTZ R40, R2, R120 ;  /* 0x0000007802287220 */ /* 0x000fe20000410000 */
[----:B----4-:R-:W-:Y:S01]  /*9720*/  F2FP.PACK_AB R147, R245, R244 ;  /* 0x000000f4f593723e */ /* 0x010fe200000000ff */
[----:B------:R-:W-:Y:S01]  /*9730*/  FMUL.FTZ R4, R132, R144 ;  /* 0x0000009084047220 */ /* 0x000fe20000410000 */
[----:B------:R-:W-:Y:S01]  /*9740*/  F2FP.PACK_AB R144, R240, R239 ;  /* 0x000000eff090723e */ /* 0x000fe200000000ff */
[--C-:B------:R-:W-:Y:S02]  /*9750*/  FFMA.FTZ R114, R198, c[0x0][0x2d0], -R141.reuse ;  /* 0x0000b400c6727a23 */ /* 0x100fe4000001088d */
[----:B------:R-:W-:Y:S02]  /*9760*/  FFMA.FTZ R113, R199, c[0x0][0x2d0], -R141 ;  /* 0x0000b400c7717a23 */ /* 0x000fe4000001088d */
[C---:B------:R-:W-:Y:S01]  /*9770*/  FMUL.FTZ R41, R2.reuse, R121 ;  /* 0x0000007902297220 */ /* 0x040fe20000410000 */
[-C--:B------:R-:W-:Y:S01]  /*9780*/  HMMA.16816.F32 R4, R160, R20.reuse, R4 ;  /* 0x00000014a004723c */ /* 0x080fe20000001804 */
[C---:B------:R-:W-:Y:S01]  /*9790*/  FMUL.FTZ R44, R2.reuse, R124 ;  /* 0x0000007c022c7220 */ /* 0x040fe20000410000 */
[----:B------:R-:W-:Y:S01]  /*97a0*/  MUFU.EX2 R215, R113 ;  /* 0x0000007100d77308 */ /* 0x000fe20000000800 */
[----:B-1----:R-:W-:Y:S02]  /*97b0*/  FFMA.FTZ R0, R11, c[0x0][0x2d0], -R133 ;  /* 0x0000b4000b007a23 */ /* 0x002fe40000010885 */
[C---:B------:R-:W-:Y:S02]  /*97c0*/  FMUL.FTZ R45, R2.reuse, R125 ;  /* 0x0000007d022d7220 */ /* 0x040fe40000410000 */
[C---:B------:R-:W-:Y:S02]  /*97d0*/  FMUL.FTZ R56, R2.reuse, R56 ;  /* 0x0000003802387220 */ /* 0x040fe40000410000 */
[C---:B------:R-:W-:Y:S03]  /*97e0*/  FMUL.FTZ R57, R2.reuse, R57 ;  /* 0x0000003902397220 */ /* 0x040fe60000410000 */
[----:B------:R1:W3:Y:S01]  /*97f0*/  MUFU.EX2 R202, R0 ;  /* 0x0000000000ca7308 */ /* 0x0002e20000000800 */
[C---:B------:R-:W-:Y:S02]  /*9800*/  FMUL.FTZ R60, R2.reuse, R60 ;  /* 0x0000003c023c7220 */ /* 0x040fe40000410000 */
[----:B------:R-:W-:Y:S02]  /*9810*/  FMUL.FTZ R61, R2, R61 ;  /* 0x0000003d023d7220 */ /* 0x000fe40000410000 */
[C---:B------:R-:W-:Y:S02]  /*9820*/  FMUL.FTZ R65, R132.reuse, R65 ;  /* 0x0000004184417220 */ /* 0x040fe40000410000 */
[C---:B------:R-:W-:Y:S02]  /*9830*/  FMUL.FTZ R66, R3.reuse, R66 ;  /* 0x0000004203427220 */ /* 0x040fe40000410000 */
[C---:B------:R-:W-:Y:S02]  /*9840*/  FMUL.FTZ R67, R3.reuse, R67 ;  /* 0x0000004303437220 */ /* 0x040fe40000410000 */
[C---:B------:R-:W-:Y:S02]  /*9850*/  FMUL.FTZ R68, R132.reuse, R68 ;  /* 0x0000004484447220 */ /* 0x040fe40000410000 */
[----:B------:R-:W-:Y:S02]  /*9860*/  FMUL.FTZ R69, R132, R69 ;  /* 0x0000004584457220 */ /* 0x000fe40000410000 */
[C---:B------:R-:W-:Y:S02]  /*9870*/  FMUL.FTZ R70, R3.reuse, R70 ;  /* 0x0000004603467220 */ /* 0x040fe40000410000 */
[C---:B------:R-:W-:Y:S02]  /*9880*/  FMUL.FTZ R71, R3.reuse, R71 ;  /* 0x0000004703477220 */ /* 0x040fe40000410000 */
[C---:B------:R-:W-:Y:S02]  /*9890*/  FMUL.FTZ R72, R2.reuse, R72 ;  /* 0x0000004802487220 */ /* 0x040fe40000410000 */
[C---:B------:R-:W-:Y:S02]  /*98a0*/  FMUL.FTZ R73, R2.reuse, R73 ;  /* 0x0000004902497220 */ /* 0x040fe40000410000 */
[----:B------:R-:W-:Y:S01]  /*98b0*/  FMUL.FTZ R76, R2, R76 ;  /* 0x0000004c024c7220 */ /* 0x000fe20000410000 */
[----:B-1----:R-:W-:Y:S01]  /*98c0*/  FSEL R0, R134, RZ, P0 ;  /* 0x000000ff86007208 */ /* 0x002fe20000000000 */
[----:B------:R-:W-:Y:S01]  /*98d0*/  FMUL.FTZ R77, R2, R77 ;  /* 0x0000004d024d7220 */ /* 0x000fe20000410000 */
[----:B---3--:R-:W-:Y:S01]  /*98e0*/  F2FP.PACK_AB R145, R202, R201 ;  /* 0x000000c9ca91723e */ /* 0x008fe200000000ff */
[----:B------:R-:W-:Y:S02]  /*98f0*/  FMUL.FTZ R80, R132, R80 ;  /* 0x0000005084507220 */ /* 0x000fe40000410000 */
[----:B------:R-:W-:Y:S02]  /*9900*/  FADD.FTZ R0, -R0, R139 ;  /* 0x0000008b00007221 */ /* 0x000fe40000010100 */
[----:B------:R-:W-:Y:S02]  /*9910*/  FMUL.FTZ R81, R132, R81 ;  /* 0x0000005184517220 */ /* 0x000fe40000410000 */
[----:B------:R-:W-:Y:S02]  /*9920*/  FMUL.FTZ R0, R0, c[0x0][0x2d0] ;  /* 0x0000b40000007a20 */ /* 0x000fe40000410000 */
[C---:B------:R-:W-:Y:S02]  /*9930*/  FMUL.FTZ R82, R3.reuse, R82 ;  /* 0x0000005203527220 */ /* 0x040fe40000410000 */
[C---:B------:R-:W-:Y:S02]  /*9940*/  FMUL.FTZ R83, R3.reuse, R83 ;  /* 0x0000005303537220 */ /* 0x040fe40000410000 */
[----:B------:R-:W1:Y:S01]  /*9950*/  MUFU.EX2 R0, R0 ;  /* 0x0000000000007308 */ /* 0x000e620000000800 */
[C---:B------:R-:W-:Y:S02]  /*9960*/  FMUL.FTZ R84, R132.reuse, R84 ;  /* 0x0000005484547220 */ /* 0x040fe40000410000 */
[----:B------:R-:W-:Y:S02]  /*9970*/  FMUL.FTZ R85, R132, R85 ;  /* 0x0000005584557220 */ /* 0x000fe40000410000 */
[C---:B------:R-:W-:Y:S02]  /*9980*/  FMUL.FTZ R86, R3.reuse, R86 ;  /* 0x0000005603567220 */ /* 0x040fe40000410000 */
[C---:B------:R-:W-:Y:S02]  /*9990*/  FMUL.FTZ R87, R3.reuse, R87 ;  /* 0x0000005703577220 */ /* 0x040fe40000410000 */
        /* <DEDUP_REMOVED lines=8> */
[C---:B-1----:R-:W-:Y:S02]  /*9a20*/  FMUL.FTZ R11, R0.reuse, R151 ;  /* 0x00000097000b7220 */ /* 0x042fe40000410000 */
[C---:B------:R-:W-:Y:S01]  /*9a30*/  FMUL.FTZ R10, R0.reuse, R150 ;  /* 0x00000096000a7220 */ /* 0x040fe20000410000 */
[----:B------:R-:W3:Y:S01]  /*9a40*/  LDL.LU R151, [R1] ;  /* 0x0000000001977983 */ /* 0x000ee20000300800 */
[C---:B------:R-:W-:Y:S01]  /*9a50*/  FMUL.FTZ R26, R0.reuse, R106 ;  /* 0x0000006a001a7220 */ /* 0x040fe20000410000 */
[----:B------:R-:W-:Y:S01]  /*9a60*/  MOV R150, R24 ;  /* 0x0000001800967202 */ /* 0x000fe20000000f00 */
[----:B------:R-:W-:Y:S02]  /*9a70*/  FMUL.FTZ R27, R0, R107 ;  /* 0x0000006b001b7220 */ /* 0x000fe40000410000 */
[----:B------:R-:W-:Y:S01]  /*9a80*/  FMUL.FTZ R24, R2, R104 ;  /* 0x0000006802187220 */ /* 0x000fe20000410000 */
[C---:B------:R-:W-:Y:S01]  /*9a90*/  HMMA.16816.F32 R8, R144.reuse, R20, R8 ;  /* 0x000000149008723c */ /* 0x040fe20000001808 */
[C---:B------:R-:W-:Y:S02]  /*9aa0*/  FMUL.FTZ R14, R0.reuse, R154 ;  /* 0x0000009a000e7220 */ /* 0x040fe40000410000 */
[----:B------:R-:W-:Y:S02]  /*9ab0*/  FMUL.FTZ R15, R0, R155 ;  /* 0x0000009b000f7220 */ /* 0x000fe40000410000 */
[--C-:B------:R-:W-:Y:S02]  /*9ac0*/  FFMA.FTZ R104, R165, c[0x0][0x2d0], -R141.reuse ;  /* 0x0000b400a5687a23 */ /* 0x100fe4000001088d */
[C---:B------:R-:W-:Y:S02]  /*9ad0*/  FMUL.FTZ R20, R132.reuse, R100 ;  /* 0x0000006484147220 */ /* 0x040fe40000410000 */
[----:B------:R-:W-:Y:S01]  /*9ae0*/  FMUL.FTZ R21, R132, R101 ;  /* 0x0000006584157220 */ /* 0x000fe20000410000 */
[-C--:B------:R-:W-:Y:S01]  /*9af0*/  HMMA.16816.F32 R12, R144, R22.reuse, R12 ;  /* 0x00000016900c723c */ /* 0x080fe2000000180c */
[----:B------:R1:W-:Y:S01]  /*9b00*/  MUFU.EX2 R233, R104 ;  /* 0x0000006800e97308 */ /* 0x0003e20000000800 */
[C---:B------:R-:W-:Y:S02]  /*9b10*/  FMUL.FTZ R42, R0.reuse, R122 ;  /* 0x0000007a002a7220 */ /* 0x040fe40000410000 */
[C---:B------:R-:W-:Y:S02]  /*9b20*/  FMUL.FTZ R43, R0.reuse, R123 ;  /* 0x0000007b002b7220 */ /* 0x040fe40000410000 */
[C---:B------:R-:W-:Y:S02]  /*9b30*/  FMUL.FTZ R46, R0.reuse, R126 ;  /* 0x0000007e002e7220 */ /* 0x040fe40000410000 */
[C---:B------:R-:W-:Y:S01]  /*9b40*/  HMMA.16816.F32 R16, R160.reuse, R22, R16 ;  /* 0x00000016a010723c */ /* 0x040fe20000001810 */
[C---:B------:R-:W-:Y:S03]  /*9b50*/  FMUL.FTZ R30, R0.reuse, R110 ;  /* 0x0000006e001e7220 */ /* 0x040fe60000410000 */
[C---:B------:R-:W-:Y:S02]  /*9b60*/  FMUL.FTZ R31, R0.reuse, R111 ;  /* 0x0000006f001f7220 */ /* 0x040fe40000410000 */
[C---:B------:R-:W-:Y:S02]  /*9b70*/  FMUL.FTZ R47, R0.reuse, R127 ;  /* 0x0000007f002f7220 */ /* 0x040fe40000410000 */
[C---:B------:R-:W-:Y:S04]  /*9b80*/  FMUL.FTZ R22, R3.reuse, R102 ;  /* 0x0000006603167220 */ /* 0x040fe80000410000 */
[C---:B------:R-:W-:Y:S02]  /*9b90*/  FMUL.FTZ R23, R3.reuse, R103 ;  /* 0x0000006703177220 */ /* 0x040fe40000410000 */
[----:B------:R-:W4:Y:S01]  /*9ba0*/  LDSM.16.MT88.4 R100, [R181+0xc00] ;  /* 0x000c0000b564783b */ /* 0x000f220000004200 */
[----:B------:R-:W-:Y:S02]  /*9bb0*/  FMUL.FTZ R58, R0, R58 ;  /* 0x0000003a003a7220 */ /* 0x000fe40000410000 */
[--C-:B-1----:R-:W-:Y:S02]  /*9bc0*/  FFMA.FTZ R104, R164, c[0x0][0x2d0], -R141.reuse ;  /* 0x0000b400a4687a23 */ /* 0x102fe4000001088d */
[-C--:B------:R-:W-:Y:S01]  /*9bd0*/  HMMA.16816.F32 R20, R160, R36.reuse, R20 ;  /* 0x00000024a014723c */ /* 0x080fe20000001814 */
[C---:B------:R-:W-:Y:S01]  /*9be0*/  FMUL.FTZ R59, R0.reuse, R59 ;  /* 0x0000003b003b7220 */ /* 0x040fe20000410000 */
[----:B------:R1:W-:Y:S01]  /*9bf0*/  MUFU.EX2 R234, R104 ;  /* 0x0000006800ea7308 */ /* 0x0003e20000000800 */
[C---:B------:R-:W-:Y:S02]  /*9c00*/  FMUL.FTZ R62, R0.reuse, R62 ;  /* 0x0000003e003e7220 */ /* 0x040fe40000410000 */
[C---:B------:R-:W-:Y:S02]  /*9c10*/  FMUL.FTZ R63, R0.reuse, R63 ;  /* 0x0000003f003f7220 */ /* 0x040fe40000410000 */
[C---:B------:R-:W-:Y:S01]  /*9c20*/  FMUL.FTZ R74, R0.reuse, R74 ;  /* 0x0000004a004a7220 */ /* 0x040fe20000410000 */
[C---:B------:R-:W-:Y:S01]  /*9c30*/  HMMA.16816.F32 R24, R144.reuse, R36, R24 ;  /* 0x000000249018723c */ /* 0x040fe20000001818 */
[C---:B------:R-:W-:Y:S03]  /*9c40*/  FMUL.FTZ R75, R0.reuse, R75 ;  /* 0x0000004b004b7220 */ /* 0x040fe60000410000 */
[C---:B------:R-:W-:Y:S02]  /*9c50*/  FMUL.FTZ R78, R0.reuse, R78 ;  /* 0x0000004e004e7220 */ /* 0x040fe40000410000 */
[----:B------:R-:W-:Y:S02]  /*9c60*/  FMUL.FTZ R79, R0, R79 ;  /* 0x0000004f004f7220 */ /* 0x000fe40000410000 */
[-C--:B------:R-:W-:Y:S01]  /*9c70*/  HMMA.16816.F32 R28, R144, R38.reuse, R28 ;  /* 0x00000026901c723c */ /* 0x080fe2000000181c */
[C---:B------:R-:W-:Y:S03]  /*9c80*/  FMUL.FTZ R36, R132.reuse, R116 ;  /* 0x0000007484247220 */ /* 0x040fe60000410000 */
[----:B------:R-:W-:Y:S02]  /*9c90*/  FMUL.FTZ R37, R132, R117 ;  /* 0x0000007584257220 */ /* 0x000fe40000410000 */
[----:B------:R-:W-:Y:S02]  /*9ca0*/  FFMA.FTZ R112, R200, c[0x0][0x2d0], -R141 ;  /* 0x0000b400c8707a23 */ /* 0x000fe4000001088d */
[C---:B------:R-:W-:Y:S01]  /*9cb0*/  HMMA.16816.F32 R32, R160.reuse, R38, R32 ;  /* 0x00000026a020723c */ /* 0x040fe20000001820 */
[----:B------:R-:W-:Y:S01]  /*9cc0*/  FMUL.FTZ R90, R0, R90 ;  /* 0x0000005a005a7220 */ /* 0x000fe20000410000 */
[----:B------:R5:W-:Y:S02]  /*9cd0*/  MUFU.EX2 R216, R112 ;  /* 0x0000007000d87308 */ /* 0x000be40000000800 */
[----:B-1----:R-:W-:Y:S02]  /*9ce0*/  FFMA.FTZ R104, R166, c[0x0][0x2d0], -R143 ;  /* 0x0000b400a6687a23 */ /* 0x002fe4000001088f */
[C---:B------:R-:W-:Y:S02]  /*9cf0*/  FMUL.FTZ R91, R0.reuse, R91 ;  /* 0x0000005b005b7220 */ /* 0x040fe40000410000 */
[C---:B------:R-:W-:Y:S04]  /*9d00*/  FMUL.FTZ R38, R3.reuse, R118 ;  /* 0x0000007603267220 */ /* 0x040fe80000410000 */
[C---:B------:R-:W-:Y:S01]  /*9d10*/  FMUL.FTZ R39, R3.reuse, R119 ;  /* 0x0000007703277220 */ /* 0x040fe20000410000 */
[----:B------:R-:W-:Y:S01]  /*9d20*/  MUFU.EX2 R200, R114 ;  /* 0x0000007200c87308 */ /* 0x000fe20000000800 */
[C---:B------:R-:W-:Y:S02]  /*9d30*/  FMUL.FTZ R94, R0.reuse, R94 ;  /* 0x0000005e005e7220 */ /* 0x040fe40000410000 */
[----:B------:R-:W-:Y:S02]  /*9d40*/  FMUL.FTZ R95, R0, R95 ;  /* 0x0000005f005f7220 */ /* 0x000fe40000410000 */
[----:B------:R-:W-:Y:S01]  /*9d50*/  FFMA.FTZ R3, R3, R246, R241 ;  /* 0x000000f603037223 */ /* 0x000fe200000100f1 */
[-C--:B----4-:R-:W-:Y:S03]  /*9d60*/  HMMA.16816.F32 R36, R160, R100.reuse, R36 ;  /* 0x00000064a024723c */ /* 0x090fe60000001824 */
[----:B------:R-:W-:Y:S01]  /*9d70*/  FADD.FTZ R3, R242, R3 ;  /* 0x00000003f2037221 */ /* 0x000fe20000010000 */
[----:B------:R1:W-:Y:S01]  /*9d80*/  MUFU.EX2 R232, R104 ;  /* 0x0000006800e87308 */ /* 0x0003e20000000800 */
[----:B-----5:R-:W-:Y:S03]  /*9d90*/  FFMA.FTZ R112, R210, c[0x0][0x2d0], -R143 ;  /* 0x0000b400d2707a23 */ /* 0x020fe6000001088f */
[C---:B------:R-:W-:Y:S06]  /*9da0*/  HMMA.16816.F32 R40, R144.reuse, R100, R40 ;  /* 0x000000649028723c */ /* 0x040fec0000001828 */
[----:B------:R4:W-:Y:S02]  /*9db0*/  MUFU.EX2 R214, R112 ;  /* 0x0000007000d67308 */ /* 0x0009e40000000800 */
[-C--:B------:R-:W-:Y:S08]  /*9dc0*/  HMMA.16816.F32 R44, R144, R102.reuse, R44 ;  /* 0x00000066902c723c */ /* 0x080ff0000000182c */
[C---:B------:R-:W-:Y:S01]  /*9dd0*/  HMMA.16816.F32 R48, R160.reuse, R102, R48 ;  /* 0x00000066a030723c */ /* 0x040fe20000001830 */
[----:B------:R-:W5:Y:S03]  /*9de0*/  LDSM.16.MT88.4 R100, [R182+0xc00] ;  /* 0x000c0000b664783b */ /* 0x000f660000004200 */
[----:B-1----:R-:W-:Y:S04]  /*9df0*/  FFMA.FTZ R104, R179, c[0x0][0x2d0], -R141 ;  /* 0x0000b400b3687a23 */ /* 0x002fe8000001088d */
[----:B------:R1:W-:Y:S01]  /*9e00*/  MUFU.EX2 R229, R104 ;  /* 0x0000006800e57308 */ /* 0x0003e20000000800 */
[--C-:B----4-:R-:W-:Y:S03]  /*9e10*/  FFMA.FTZ R112, R213, c[0x0][0x2d0], -R143.reuse ;  /* 0x0000b400d5707a23 */ /* 0x110fe6000001088f */
[----:B------:R-:W-:Y:S06]  /*9e20*/  MOV R213, R150 ;  /* 0x0000009600d57202 */ /* 0x000fec0000000f00 */
[----:B------:R4:W-:Y:S01]  /*9e30*/  MUFU.EX2 R198, R112 ;  /* 0x0000007000c67308 */ /* 0x0009e20000000800 */
[--C-:B-1----:R-:W-:Y:S09]  /*9e40*/  FFMA.FTZ R104, R178, c[0x0][0x2d0], -R143.reuse ;  /* 0x0000b400b2687a23 */ /* 0x102ff2000001088f */
[----:B------:R1:W-:Y:S01]  /*9e50*/  MUFU.EX2 R227, R104 ;  /* 0x0000006800e37308 */ /* 0x0003e20000000800 */
[-C--:B-----5:R-:W-:Y:S01]  /*9e60*/  HMMA.16816.F32 R52, R160, R100.reuse, R52 ;  /* 0x00000064a034723c */ /* 0x0a0fe20000001834 */
[--C-:B----4-:R-:W-:Y:S07]  /*9e70*/  FFMA.FTZ R112, R209, c[0x0][0x2d0], -R142.reuse ;  /* 0x0000b400d1707a23 */ /* 0x110fee000001088e */
[C---:B------:R-:W-:Y:S08]  /*9e80*/  HMMA.16816.F32 R56, R144.reuse, R100, R56 ;  /* 0x000000649038723c */ /* 0x040ff00000001838 */
[-C--:B------:R-:W-:Y:S01]  /*9e90*/  HMMA.16816.F32 R60, R144, R102.reuse, R60 ;  /* 0x00000066903c723c */ /* 0x080fe2000000183c */
[--C-:B-1----:R-:W-:Y:S02]  /*9ea0*/  FFMA.FTZ R104, R177, c[0x0][0x2d0], -R143.reuse ;  /* 0x0000b400b1687a23 */ /* 0x102fe4000001088f */
[----:B------:R1:W-:Y:S05]  /*9eb0*/  MUFU.EX2 R177, R112 ;  /* 0x0000007000b17308 */ /* 0x0003ea0000000800 */
[C---:B------:R-:W-:Y:S01]  /*9ec0*/  HMMA.16816.F32 R64, R160.reuse, R102, R64 ;  /* 0x00000066a040723c */ /* 0x040fe20000001840 */
[----:B------:R-:W4:Y:S04]  /*9ed0*/  LDSM.16.MT88.4 R100, [R181+0x1800] ;  /* 0x00180000b564783b */ /* 0x000f280000004200 */
[----:B------:R5:W-:Y:S01]  /*9ee0*/  MUFU.EX2 R228, R104 ;  /* 0x0000006800e47308 */ /* 0x000be20000000800 */
[--C-:B-1----:R-:W-:Y:S09]  /*9ef0*/  FFMA.FTZ R112, R208, c[0x0][0x2d0], -R142.reuse ;  /* 0x0000b400d0707a23 */ /* 0x102ff2000001088e */
[----:B------:R1:W-:Y:S01]  /*9f00*/  MUFU.EX2 R178, R112 ;  /* 0x0000007000b27308 */ /* 0x0003e20000000800 */
[--C-:B-----5:R-:W-:Y:S09]  /*9f10*/  FFMA.FTZ R104, R171, c[0x0][0x2d0], -R142.reuse ;  /* 0x0000b400ab687a23 */ /* 0x120ff2000001088e */
[----:B------:R5:W-:Y:S01]  /*9f20*/  MUFU.EX2 R224, R104 ;  /* 0x0000006800e07308 */ /* 0x000be20000000800 */
[-C--:B----4-:R-:W-:Y:S08]  /*9f30*/  HMMA.16816.F32 R68, R160, R100.reuse, R68 ;  /* 0x00000064a044723c */ /* 0x090ff00000001844 */
[C---:B------:R-:W-:Y:S01]  /*9f40*/  HMMA.16816.F32 R72, R144.reuse, R100, R72 ;  /* 0x000000649048723c */ /* 0x040fe20000001848 */
[--C-:B-1----:R-:W-:Y:S06]  /*9f50*/  FFMA.FTZ R112, R207, c[0x0][0x2d0], -R142.reuse ;  /* 0x0000b400cf707a23 */ /* 0x102fec000001088e */
[----:B------:R-:W-:Y:S01]  /*9f60*/  FFMA.FTZ R100, R168, c[0x0][0x2d0], -R143 ;  /* 0x0000b400a8647a23 */ /* 0x000fe2000001088f */
[-C--:B------:R-:W-:Y:S03]  /*9f70*/  HMMA.16816.F32 R76, R144, R102.reuse, R76 ;  /* 0x00000066904c723c */ /* 0x080fe6000000184c */
[----:B------:R1:W-:Y:S01]  /*9f80*/  MUFU.EX2 R231, R100 ;  /* 0x0000006400e77308 */ /* 0x0003e20000000800 */
[--C-:B-----5:R-:W-:Y:S04]  /*9f90*/  FFMA.FTZ R104, R170, c[0x0][0x2d0], -R142.reuse ;  /* 0x0000b400aa687a23 */ /* 0x120fe8000001088e */
[C---:B------:R-:W-:Y:S05]  /*9fa0*/  HMMA.16816.F32 R80, R160.reuse, R102, R80 ;  /* 0x00000066a050723c */ /* 0x040fea0000001850 */
[----:B------:R4:W5:Y:S01]  /*9fb0*/  MUFU.EX2 R225, R104 ;  /* 0x0000006800e17308 */ /* 0x0009620000000800 */
[--C-:B-1----:R-:W-:Y:S02]  /*9fc0*/  FFMA.FTZ R100, R174, c[0x0][0x2d0], -R141.reuse ;  /* 0x0000b400ae647a23 */ /* 0x102fe4000001088d */
[----:B------:R-:W-:Y:S07]  /*9fd0*/  FFMA.FTZ R141, R197, c[0x0][0x2d0], -R141 ;  /* 0x0000b400c58d7a23 */ /* 0x000fee000001088d */
[----:B------:R1:W-:Y:S01]  /*9fe0*/  MUFU.EX2 R230, R100 ;  /* 0x0000006400e67308 */ /* 0x0003e20000000800 */
[--C-:B----4-:R-:W-:Y:S01]  /*9ff0*/  FFMA.FTZ R104, R169, c[0x0][0x2d0], -R142.reuse ;  /* 0x0000b400a9687a23 */ /* 0x110fe2000001088e */
[----:B-----5:R-:W-:Y:S01]  /*a000*/  F2FP.PACK_AB R108, R225, R224 ;  /* 0x000000e0e16c723e */ /* 0x020fe200000000ff */
[----:B------:R-:W-:Y:S07]  /*a010*/  LDSM.16.MT88.4 R168, [R181+0x2000] ;  /* 0x00200000b5a8783b */ /* 0x000fee0000004200 */
[----:B------:R4:W-:Y:S10]  /*a020*/  MUFU.EX2 R226, R104 ;  /* 0x0000006800e27308 */ /* 0x0009f40000000800 */
[----:B------:R5:W-:Y:S01]  /*a030*/  MUFU.EX2 R197, R112 ;  /* 0x0000007000c57308 */ /* 0x000be20000000800 */
[----:B-1----:R-:W1:Y:S09]  /*a040*/  LDSM.16.MT88.4 R100, [R182+0x1800] ;  /* 0x00180000b664783b */ /* 0x002e720000004200 */
[----:B------:R-:W-:Y:S01]  /*a050*/  MUFU.EX2 R210, R141 ;  /* 0x0000008d00d27308 */ /* 0x000fe20000000800 */
[--C-:B----4-:R-:W-:Y:S02]  /*a060*/  FFMA.FTZ R104, R175, c[0x0][0x2d0], -R142.reuse ;  /* 0x0000b400af687a23 */ /* 0x110fe4000001088e */
[----:B------:R-:W-:Y:S07]  /*a070*/  FFMA.FTZ R142, R206, c[0x0][0x2d0], -R142 ;  /* 0x0000b400ce8e7a23 */ /* 0x000fee000001088e */
[----:B------:R4:W1:Y:S01]  /*a080*/  MUFU.EX2 R223, R104 ;  /* 0x0000006800df7308 */ /* 0x0008620000000800 */
[--C-:B-----5:R-:W-:Y:S09]  /*a090*/  FFMA.FTZ R112, R203, c[0x0][0x2d0], -R133.reuse ;  /* 0x0000b400cb707a23 */ /* 0x120ff20000010885 */
[----:B------:R5:W-:Y:S10]  /*a0a0*/  MUFU.EX2 R139, R112 ;  /* 0x00000070008b7308 */ /* 0x000bf40000000800 */
[----:B------:R2:W2:Y:S01]  /*a0b0*/  MUFU.EX2 R179, R142 ;  /* 0x0000008e00b37308 */ /* 0x0004a20000000800 */
[-C--:B-1----:R-:W-:Y:S01]  /*a0c0*/  HMMA.16816.F32 R84, R160, R100.reuse, R84 ;  /* 0x00000064a054723c */ /* 0x082fe20000001854 */
[----:B----4-:R-:W1:Y:S01]  /*a0d0*/  LDSM.16.MT88.4 R104, [R181+0x400] ;  /* 0x00040000b568783b */ /* 0x010e620000004200 */
[----:B------:R-:W-:Y:S06]  /*a0e0*/  F2FP.PACK_AB R110, R223, R226 ;  /* 0x000000e2df6e723e */ /* 0x000fec00000000ff */
[C---:B------:R-:W-:Y:S01]  /*a0f0*/  HMMA.16816.F32 R88, R144.reuse, R100, R88 ;  /* 0x000000649058723c */ /* 0x040fe20000001858 */
[----:B-----5:R-:W-:Y:S06]  /*a100*/  LDSM.16.MT88.4 R112, [R182+0x800] ;  /* 0x00080000b670783b */ /* 0x020fec0000004200 */
[--C-:B------:R-:W-:Y:S01]  /*a110*/  FFMA.FTZ R100, R167, c[0x0][0x2d0], -R133.reuse ;  /* 0x0000b400a7647a23 */ /* 0x100fe20000010885 */
[-C--:B------:R-:W-:Y:S01]  /*a120*/  HMMA.16816.F32 R92, R144, R102.reuse, R92 ;  /* 0x00000066905c723c */ /* 0x080fe2000000185c */
[----:B------:R-:W-:Y:S01]  /*a130*/  F2FP.PACK_AB R101, R231, R232 ;  /* 0x000000e8e765723e */ /* 0x000fe200000000ff */
[----:B------:R-:W-:Y:S01]  /*a140*/  LDSM.16.MT88.4 R164, [R182+0x1400] ;  /* 0x00140000b6a4783b */ /* 0x000fe20000004200 */
[----:B------:R4:W-:Y:S01]  /*a150*/  MUFU.EX2 R217, R100 ;  /* 0x0000006400d97308 */ /* 0x0009e20000000800 */
[----:B--2---:R-:W-:Y:S04]  /*a160*/  F2FP.PACK_AB R142, R210, R200 ;  /* 0x000000c8d28e723e */ /* 0x004fe800000000ff */
[----:B------:R-:W-:Y:S07]  /*a170*/  HMMA.16816.F32 R96, R160, R102, R96 ;  /* 0x00000066a060723c */ /* 0x000fee0000001860 */
[----:B------:R-:W-:Y:S02]  /*a180*/  F2FP.PACK_AB R102, R229, R230 ;  /* 0x000000e6e566723e */ /* 0x000fe400000000ff */
[----:B------:R-:W-:Y:S03]  /*a190*/  F2FP.PACK_AB R103, R228, R227 ;  /* 0x000000e3e467723e */ /* 0x000fe600000000ff */
[----:B------:R-:W-:Y:S02]  /*a1a0*/  F2FP.PACK_AB R160, R178, R177 ;  /* 0x000000b1b2a0723e */ /* 0x000fe400000000ff */
[----:B------:R-:W-:Y:S01]  /*a1b0*/  F2FP.PACK_AB R162, R179, R197 ;  /* 0x000000c5b3a2723e */ /* 0x000fe200000000ff */
[--C-:B----4-:R-:W-:Y:S04]  /*a1c0*/  FFMA.FTZ R100, R172, c[0x0][0x2d0], -R133.reuse ;  /* 0x0000b400ac647a23 */ /* 0x110fe80000010885 */
[----:B------:R2:W4:Y:S02]  /*a1d0*/  MUFU.EX2 R174, R100 ;  /* 0x0000006400ae7308 */ /* 0x0005240000000800 */
[----:B--2---:R-:W-:Y:S01]  /*a1e0*/  FFMA.FTZ R100, R173, c[0x0][0x2d0], -R133 ;  /* 0x0000b400ad647a23 */ /* 0x004fe20000010885 */
[----:B----4-:R-:W-:Y:S01]  /*a1f0*/  F2FP.PACK_AB R109, R174, R217 ;  /* 0x000000d9ae6d723e */ /* 0x010fe200000000ff */
[----:B------:R-:W-:Y:S06]  /*a200*/  FADD.FTZ R173, R243, R3 ;  /* 0x00000003f3ad7221 */ /* 0x000fec0000010000 */
[----:B------:R2:W4:Y:S01]  /*a210*/  MUFU.EX2 R175, R100 ;  /* 0x0000006400af7308 */ /* 0x0005220000000800 */
[----:B------:R-:W-:Y:S04]  /*a220*/  FFMA.FTZ R3, R0, R148, R201 ;  /* 0x0000009400037223 */ /* 0x000fe800000100c9 */
[----:B------:R-:W-:Y:S04]  /*a230*/  FADD.FTZ R3, R202, R3 ;  /* 0x00000003ca037221 */ /* 0x000fe80000010000 */
[----:B------:R-:W-:Y:S04]  /*a240*/  FADD.FTZ R3, R244, R3 ;  /* 0x00000003f4037221 */ /* 0x000fe80000010000 */
[----:B------:R-:W-:Y:S04]  /*a250*/  FADD.FTZ R3, R245, R3 ;  /* 0x00000003f5037221 */ /* 0x000fe80000010000 */
[----:B------:R-:W-:Y:S04]  /*a260*/  FADD.FTZ R3, R217, R3 ;  /* 0x00000003d9037221 */ /* 0x000fe80000010000 */
[----:B------:R-:W-:Y:S02]  /*a270*/  FADD.FTZ R3, R174, R3 ;  /* 0x00000003ae037221 */ /* 0x000fe40000010000 */
[----:B--2---:R-:W-:Y:S02]  /*a280*/  FFMA.FTZ R100, R176, c[0x0][0x2d0], -R133 ;  /* 0x0000b400b0647a23 */ /* 0x004fe40000010885 */
[----:B----4-:R-:W-:Y:S02]  /*a290*/  FADD.FTZ R3, R175, R3 ;  /* 0x00000003af037221 */ /* 0x010fe40000010000 */
[----:B------:R2:W4:Y:S02]  /*a2a0*/  MUFU.EX2 R176, R100 ;  /* 0x0000006400b07308 */ /* 0x0005240000000800 */
[----:B--2---:R-:W-:Y:S01]  /*a2b0*/  F2FP.PACK_AB R100, R234, R233 ;  /* 0x000000e9ea64723e */ /* 0x004fe200000000ff */
[C---:B----4-:R-:W-:Y:S01]  /*a2c0*/  FADD.FTZ R3, R176.reuse, R3 ;  /* 0x00000003b0037221 */ /* 0x050fe20000010000 */
[----:B------:R-:W-:Y:S05]  /*a2d0*/  F2FP.PACK_AB R111, R176, R175 ;  /* 0x000000afb06f723e */ /* 0x000fea00000000ff */
        /* <DEDUP_REMOVED lines=24> */
[----:B------:R-:W-:Y:S02]  /*a460*/  FFMA.FTZ R143, R212, c[0x0][0x2d0], -R143 ;  /* 0x0000b400d48f7a23 */ /* 0x000fe4000001088f */
[----:B------:R1:W2:Y:S01]  /*a470*/  MUFU.EX2 R211, R104 ;  /* 0x0000006800d37308 */ /* 0x0002a20000000800 */
[----:B------:R-:W-:Y:S04]  /*a480*/  MOV R212, R149 ;  /* 0x0000009500d47202 */ /* 0x000fe80000000f00 */
[C---:B------:R-:W-:Y:S05]  /*a490*/  HMMA.16816.F32 R80, R100.reuse, R106, R80 ;  /* 0x0000006a6450723c */ /* 0x040fea0000001850 */
[----:B------:R-:W4:Y:S01]  /*a4a0*/  MUFU.EX2 R199, R143 ;  /* 0x0000008f00c77308 */ /* 0x000f220000000800 */
[----:B-1----:R-:W1:Y:S01]  /*a4b0*/  LDSM.16.MT88.4 R104, [R182+0x1c00] ;  /* 0x001c0000b668783b */ /* 0x002e620000004200 */
[----:B--2---:R-:W-:Y:S02]  /*a4c0*/  F2FP.PACK_AB R141, R211, R214 ;  /* 0x000000d6d38d723e */ /* 0x004fe400000000ff */
[----:B----4-:R-:W-:Y:S01]  /*a4d0*/  F2FP.PACK_AB R143, R199, R198 ;  /* 0x000000c6c78f723e */ /* 0x010fe200000000ff */
[-C--:B-1----:R-:W-:Y:S08]  /*a4e0*/  HMMA.16816.F32 R84, R100, R104.reuse, R84 ;  /* 0x000000686454723c */ /* 0x082ff00000001854 */
[C---:B------:R-:W-:Y:S07]  /*a4f0*/  HMMA.16816.F32 R88, R108.reuse, R104, R88 ;  /* 0x000000686c58723c */ /* 0x040fee0000001858 */
[--C-:B------:R-:W-:Y:S01]  /*a500*/  FFMA.FTZ R104, R204, c[0x0][0x2d0], -R133.reuse ;  /* 0x0000b400cc687a23 */ /* 0x100fe20000010885 */
[-C--:B------:R-:W-:Y:S01]  /*a510*/  HMMA.16816.F32 R92, R108, R106.reuse, R92 ;  /* 0x0000006a6c5c723c */ /* 0x080fe2000000185c */
[----:B------:R-:W-:Y:S02]  /*a520*/  FFMA.FTZ R105, R132, R247, R248 ;  /* 0x000000f784697223 */ /* 0x000fe400000100f8 */
[----:B------:R1:W2:Y:S05]  /*a530*/  MUFU.EX2 R135, R104 ;  /* 0x0000006800877308 */ /* 0x0002aa0000000800 */
[----:B------:R-:W-:Y:S01]  /*a540*/  HMMA.16816.F32 R96, R100, R106, R96 ;  /* 0x0000006a6460723c */ /* 0x000fe20000001860 */
[--C-:B-1----:R-:W-:Y:S03]  /*a550*/  FFMA.FTZ R104, R205, c[0x0][0x2d0], -R133.reuse ;  /* 0x0000b400cd687a23 */ /* 0x102fe60000010885 */
[----:B--2---:R-:W-:Y:S01]  /*a560*/  F2FP.PACK_AB R161, R135, R139 ;  /* 0x0000008b87a1723e */ /* 0x004fe200000000ff */
[----:B------:R-:W-:Y:S01]  /*a570*/  FFMA.FTZ R133, R140, c[0x0][0x2d0], -R133 ;  /* 0x0000b4008c857a23 */ /* 0x000fe20000010885 */
[----:B------:R-:W-:Y:S01]  /*a580*/  F2FP.PACK_AB R140, R216, R215 ;  /* 0x000000d7d88c723e */ /* 0x000fe200000000ff */
[----:B------:R3:W-:Y:S06]  /*a590*/  MUFU.EX2 R172, R104 ;  /* 0x0000006800ac7308 */ /* 0x0007ec0000000800 */
[-C--:B------:R-:W-:Y:S01]  /*a5a0*/  HMMA.16816.F32 R144, R140, R156.reuse, R4 ;  /* 0x0000009c8c90723c */ /* 0x080fe20000001804 */
[----:B------:R-:W1:Y:S03]  /*a5b0*/  LDSM.16.MT88.4 R4, [R182+0x2000] ;  /* 0x00200000b604783b */ /* 0x000e660000004200 */
[----:B------:R-:W2:Y:S01]  /*a5c0*/  MUFU.EX2 R133, R133 ;  /* 0x0000008500857308 */ /* 0x000ea20000000800 */
[----:B---3--:R-:W-:Y:S02]  /*a5d0*/  FFMA.FTZ R104, R2, R151, R239 ;  /* 0x0000009702687223 */ /* 0x008fe400000100ef */
[----:B------:R-:W-:Y:S02]  /*a5e0*/  FADD.FTZ R2, R251, R105 ;  /* 0x00000069fb027221 */ /* 0x000fe40000010000 */
[----:B------:R-:W-:Y:S03]  /*a5f0*/  FADD.FTZ R132, R240, R104 ;  /* 0x00000068f0847221 */ /* 0x000fe60000010000 */
[----:B------:R-:W-:Y:S02]  /*a600*/  FADD.FTZ R2, R249, R2 ;  /* 0x00000002f9027221 */ /* 0x000fe40000010000 */
[----:B------:R-:W-:Y:S01]  /*a610*/  FADD.FTZ R0, R250, R132 ;  /* 0x00000084fa007221 */ /* 0x000fe20000010000 */
[----:B------:R-:W-:Y:S02]  /*a620*/  MOV R132, R138 ;  /* 0x0000008a00847202 */ /* 0x000fe40000000f00 */
[----:B--2---:R-:W-:Y:S01]  /*a630*/  F2FP.PACK_AB R163, R133, R172 ;  /* 0x000000ac85a3723e */ /* 0x004fe200000000ff */
[----:B------:R-:W-:Y:S06]  /*a640*/  FADD.FTZ R0, R252, R0 ;  /* 0x00000000fc007221 */ /* 0x000fec0000010000 */
[C---:B------:R-:W-:Y:S01]  /*a650*/  HMMA.16816.F32 R148, R160.reuse, R156, R8 ;  /* 0x0000009ca094723c */ /* 0x040fe20000001808 */
[----:B------:R-:W2:Y:S06]  /*a660*/  LDL R11, [R1+0xc] ;  /* 0x00000c00010b7983 */ /* 0x000eac0000100800 */
        /* <DEDUP_REMOVED lines=41> */
[----:B------:R-:W-:Y:S01]  /*a900*/  FADD.FTZ R2, R139, R3 ;  /* 0x000000038b027221 */ /* 0x000fe20000010000 */
[----:B------:R-:W-:Y:S01]  /*a910*/  MOV R139, R134 ;  /* 0x00000086008b7202 */ /* 0x000fe20000000f00 */
[----:B------:R-:W-:Y:S03]  /*a920*/  FADD.FTZ R3, R178, R0 ;  /* 0x00000000b2037221 */ /* 0x000fe60000010000 */
[----:B------:R-:W-:Y:S02]  /*a930*/  FADD.FTZ R0, R200, R4 ;  /* 0x00000004c8007221 */ /* 0x000fe40000010000 */
[----:B------:R-:W-:Y:S01]  /*a940*/  FADD.FTZ R2, R135, R2 ;  /* 0x0000000287027221 */ /* 0x000fe20000010000 */
[----:B------:R-:W-:Y:S01]  /*a950*/  MOV R135, R136 ;  /* 0x0000008800877202 */ /* 0x000fe20000000f00 */
[----:B------:R-:W-:Y:S02]  /*a960*/  FADD.FTZ R3, R197, R3 ;  /* 0x00000003c5037221 */ /* 0x000fe40000010000 */
[----:B------:R-:W-:Y:S02]  /*a970*/  FADD.FTZ R247, R210, R0 ;  /* 0x00000000d2f77221 */ /* 0x000fe40000010000 */
[----:B------:R-:W-:Y:S02]  /*a980*/  FADD.FTZ R0, R172, R2 ;  /* 0x00000002ac007221 */ /* 0x000fe40000010000 */
[----:B------:R-:W-:Y:S02]  /*a990*/  FADD.FTZ R2, R179, R3 ;  /* 0x00000003b3027221 */ /* 0x000fe40000010000 */
[----:B------:R-:W-:Y:S01]  /*a9a0*/  FADD.FTZ R0, R133, R0 ;  /* 0x0000000085007221 */ /* 0x000fe20000010000 */
[----:B------:R-:W-:Y:S01]  /*a9b0*/  MOV R133, R137 ;  /* 0x0000008900857202 */ /* 0x000fe20000000f00 */
[----:B------:R-:W-:Y:S01]  /*a9c0*/  FADD.FTZ R4, R198, R5 ;  /* 0x00000005c6047221 */ /* 0x000fe20000010000 */
[----:B------:R1:W-:Y:S03]  /*a9d0*/  STL [R1], R2 ;  /* 0x0000000201007387 */ /* 0x0003e60000100800 */
[----:B------:R-:W-:Y:S01]  /*a9e0*/  FADD.FTZ R246, R199, R4 ;  /* 0x00000004c7f67221 */ /* 0x000fe20000010000 */
[----:B------:R1:W-:Y:S01]  /*a9f0*/  STL [R1+0x4], R0 ;  /* 0x0000040001007387 */ /* 0x0003e20000100800 */
[C---:B--2---:R-:W-:Y:S02]  /*aa00*/  ISETP.GT.AND P0, PT, R196.reuse, R11, PT ;  /* 0x0000000bc400720c */ /* 0x044fe40003f04270 */
[----:B------:R-:W-:Y:S11]  /*aa10*/  IADD3 R196, R196, -0x1, RZ ;  /* 0xffffffffc4c47810 */ /* 0x000ff60007ffe0ff */
[----:B-1----:R-:W-:-:S05]  /*aa20*/  @P0 BRA `(.L_x_1968) ;  /* 0xffffc3d000000947 */ /* 0x002fca000383ffff */
.L_x_1947:
        /* <DEDUP_REMOVED lines=22> */
.L_x_1971:
[----:B------:R-:W-:-:S04]  /*ab90*/  MOV R3, c[0x0][0x32c] ;  /* 0x0000cb0000037a02 */ /* 0x000fc80000000f00 */
[----:B------:R-:W-:-:S13]  /*aba0*/  ISETP.NE.AND P0, PT, R3, 0x1, PT ;  /* 0x000000010300780c */ /* 0x000fda0003f05270 */
[----:B------:R-:W-:-:S05]  /*abb0*/  @P0 IMAD.HI.U32 R3, R0, c[0x0][0x330], RZ ;  /* 0x0000cc0000030a27 */ /* 0x000fca00078e00ff */
[----:B------:R-:W-:Y:S02]  /*abc0*/  @P0 SHF.R.U32.HI R0, RZ, c[0x0][0x334], R3 ;  /* 0x0000cd00ff000a19 */ /* 0x000fe40000011603 */
.L_x_1972:
[----:B------:R-:W-:Y:S05]  /*abd0*/  BSYNC B0 ;  /* 0x0000000000007941 */ /* 0x000fea0003800000 */
.L_x_1970:
[----:B------:R-:W-:-:S05]  /*abe0*/  IMAD R0, R0, c[0x0][0x32c], RZ ;  /* 0x0000cb0000007a24 */ /* 0x000fca00078e02ff */
[----:B------:R-:W-:-:S03]  /*abf0*/  IMNMX R2, R2, R0, !PT ;  /* 0x0000000002027217 */ /* 0x000fc60007800200 */
.L_x_1969:
        /* <DEDUP_REMOVED lines=8> */
.L_x_1978:
        /* <DEDUP_REMOVED lines=71> */
.L_x_1975:
[----:B-1-34-:R-:W-:Y:S05]  /*b0f0*/  BSYNC B0 ;  /* 0x0000000000007941 */ /* 0x01afea0003800000 */
.L_x_1974:
        /* <DEDUP_REMOVED lines=99> */
[----:B------:R-:W-:Y:S04]  /*b730*/  SHF.R.S32.HI R2, RZ, 0x1f, R132 ;  /* 0x0000001fff027819 */ /* 0x000fe80000011484 */
[----:B------:R-:W-:Y:S04]  /*b740*/  LEA.HI R2, R2, R132, RZ, 0x2 ;  /* 0x0000008402027211 */ /* 0x000fe800078f10ff */
[----:B------:R-:W-:Y:S04]  /*b750*/  SHF.R.S32.HI R2, RZ, 0x2, R2 ;  /* 0x00000002ff027819 */ /* 0x000fe80000011402 */
[----:B------:R-:W-:Y:S04]  /*b760*/  IADD3 R2, -R2, 0x30, RZ ;  /* 0x0000003002027810 */ /* 0x000fe80007ffe1ff */
        /* <DEDUP_REMOVED lines=14> */
[C---:B------:R-:W-:Y:S03]  /*b850*/  @P0 IADD3 R166, P2, P1, R132.reuse, 0x20, R236 ;  /* 0x0000002084a60810 */ /* 0x040fe6000795e0ec */
[----:B------:R-:W-:Y:S05]  /*b860*/  @P0 IMAD.IADD R139, R139, 0x1, R133 ;  /* 0x000000018b8b0824 */ /* 0x000fea00078e0285 */
[C---:B------:R-:W-:Y:S02]  /*b870*/  @P0 IADD3.X R168, R139.reuse, RZ, R238, P2, P1 ;  /* 0x000000ff8ba80210 */ /* 0x040fe400017e24ee */
        /* <DEDUP_REMOVED lines=42> */
.L_x_1977:
[----:B------:R-:W-:Y:S05]  /*bb20*/  BSYNC B0 ;  /* 0x0000000000007941 */ /* 0x000fea0003800000 */
.L_x_1976:
[----:B------:R-:W-:Y:S01]  /*bb30*/  FMNMX.FTZ R2, R4, R138, !PT ;  /* 0x0000008a04027209 */ /* 0x000fe20007810000 */
[----:B-1----:R-:W-:Y:S01]  /*bb40*/  LDSM.16.MT88.4 R160, [R181] ;  /* 0x00000000b5a0783b */ /* 0x002fe20000004200 */
[----:B------:R-:W-:Y:S02]  /*bb50*/  FMNMX.FTZ R132, R6, R137, !PT ;  /* 0x0000008906847209 */ /* 0x000fe40007810000 */
[----:B------:R-:W-:Y:S02]  /*bb60*/  FMNMX.FTZ R2, R5, R2, !PT ;  /* 0x0000000205027209 */ /* 0x000fe40007810000 */
[----:B------:R-:W-:Y:S02]  /*bb70*/  FMNMX.FTZ R132, R7, R132, !PT ;  /* 0x0000008407847209 */ /* 0x000fe40007810000 */
[----:B------:R-:W-:Y:S01]  /*bb80*/  FMNMX.FTZ R2, R16, R2, !PT ;  /* 0x0000000210027209 */ /* 0x000fe20007810000 */
[----:B------:R-:W2:Y:S01]  /*bb90*/  LDL.LU R214, [R1] ;  /* 0x0000000001d67983 */ /* 0x000ea20000300800 */
[----:B------:R-:W-:Y:S02]  /*bba0*/  FMNMX.FTZ R132, R18, R132, !PT ;  /* 0x0000008412847209 */ /* 0x000fe40007810000 */
[----:B------:R-:W-:Y:S01]  /*bbb0*/  FMNMX.FTZ R2, R17, R2, !PT ;  /* 0x0000000211027209 */ /* 0x000fe20007810000 */
[----:B------:R-:W3:Y:S01]  /*bbc0*/  LDL.LU R213, [R1+0x4] ;  /* 0x0000040001d57983 */ /* 0x000ee20000300800 */
        /* <DEDUP_REMOVED lines=28> */
[----:B------:R-:W-:Y:S02]  /*bd90*/  FMNMX.FTZ R133, R41, R133, !PT ;  /* 0x0000008529857209 */ /* 0x000fe40007810000 */
[----:B------:R-:W-:Y:S01]  /*bda0*/  ISETP.GT.AND P0, PT, R196, R212, PT ;  /* 0x000000d4c400720c */ /* 0x000fe20003f04270 */
[----:B------:R-:W4:Y:S01]  /*bdb0*/  SHFL.BFLY PT, R137, R132, 0x2, 0x1f ;  /* 0x0c401f0084897f89 */ /* 0x000f2200000e0000 */
[----:B------:R-:W-:Y:S02]  /*bdc0*/  FMNMX.FTZ R133, R44, R133, !PT ;  /* 0x000000852c857209 */ /* 0x000fe40007810000 */
[----:B------:R-:W-:Y:S02]  /*bdd0*/  IADD3 R196, R196, -0x1, RZ ;  /* 0xffffffffc4c47810 */ /* 0x000fe40007ffe0ff */
[----:B------:R-:W-:Y:S05]  /*bde0*/  FMNMX.FTZ R133, R45, R133, !PT ;  /* 0x000000852d857209 */ /* 0x000fea0007810000 */
[----:B------:R-:W5:Y:S01]  /*bdf0*/  SHFL.BFLY PT, R138, R133, 0x2, 0x1f ;  /* 0x0c401f00858a7f89 */ /* 0x000f6200000e0000 */
[----:B-1----:R-:W-:Y:S02]  /*be00*/  FMNMX.FTZ R2, R2, R136, !PT ;  /* 0x0000008802027209 */ /* 0x002fe40007810000 */
[----:B------:R-:W-:Y:S05]  /*be10*/  FMNMX.FTZ R136, R10, R134, !PT ;  /* 0x000000860a887209 */ /* 0x000fea0007810000 */
[----:B------:R-:W1:Y:S01]  /*be20*/  SHFL.BFLY PT, R139, R2, 0x1, 0x1f ;  /* 0x0c201f00028b7f89 */ /* 0x000e6200000e0000 */
[----:B------:R-:W-:Y:S02]  /*be30*/  FMNMX.FTZ R136, R11, R136, !PT ;  /* 0x000000880b887209 */ /* 0x000fe40007810000 */
[----:B----4-:R-:W-:Y:S02]  /*be40*/  FMNMX.FTZ R132, R132, R137, !PT ;  /* 0x0000008984847209 */ /* 0x010fe40007810000 */
[----:B------:R-:W-:Y:S03]  /*be50*/  FMNMX.FTZ R137, R14, R136, !PT ;  /* 0x000000880e897209 */ /* 0x000fe60007810000 */
[----:B------:R-:W4:Y:S01]  /*be60*/  SHFL.BFLY PT, R140, R132, 0x1, 0x1f ;  /* 0x0c201f00848c7f89 */ /* 0x000f2200000e0000 */
[----:B-----5:R-:W-:Y:S02]  /*be70*/  FMNMX.FTZ R136, R133, R138, !PT ;  /* 0x0000008a85887209 */ /* 0x020fe40007810000 */
[----:B------:R-:W-:Y:S05]  /*be80*/  FMNMX.FTZ R133, R15, R137, !PT ;  /* 0x000000890f857209 */ /* 0x000fea0007810000 */
[----:B------:R-:W5:Y:S01]  /*be90*/  SHFL.BFLY PT, R141, R136, 0x1, 0x1f ;  /* 0x0c201f00888d7f89 */ /* 0x000f6200000e0000 */
[----:B------:R-:W-:Y:S02]  /*bea0*/  FMNMX.FTZ R133, R26, R133, !PT ;  /* 0x000000851a857209 */ /* 0x000fe40007810000 */
[----:B-1----:R-:W-:Y:S02]  /*beb0*/  FMNMX.FTZ R138, R2, R139, !PT ;  /* 0x0000008b028a7209 */ /* 0x002fe40007810000 */
[----:B------:R-:W-:Y:S03]  /*bec0*/  FMNMX.FTZ R133, R27, R133, !PT ;  /* 0x000000851b857209 */ /* 0x000fe60007810000 */
[----:B------:R-:W-:Y:S01]  /*bed0*/  FADD.FTZ R0, -R138, R0 ;  /* 0x000000008a007221 */ /* 0x000fe20000010100 */
[----:B------:R-:W-:Y:S01]  /*bee0*/  FMNMX.FTZ R2, R30, R133, !PT ;  /* 0x000000851e027209 */ /* 0x000fe20007810000 */
[----:B------:R-:W-:Y:S03]  /*bef0*/  FMUL.FTZ R166, R138, c[0x0][0x2d0] ;  /* 0x0000b4008aa67a20 */ /* 0x000fe60000410000 */
[----:B------:R-:W-:Y:S01]  /*bf00*/  FMNMX.FTZ R2, R31, R2, !PT ;  /* 0x000000021f027209 */ /* 0x000fe20007810000 */
[--C-:B------:R-:W-:Y:S01]  /*bf10*/  FFMA.FTZ R4, R4, c[0x0][0x2d0], -R166.reuse ;  /* 0x0000b40004047a23 */ /* 0x100fe200000108a6 */
[----:B----4-:R-:W-:Y:S01]  /*bf20*/  FMNMX.FTZ R137, R132, R140, !PT ;  /* 0x0000008c84897209 */ /* 0x010fe20007810000 */
[--C-:B------:R-:W-:Y:S01]  /*bf30*/  FFMA.FTZ R20, R20, c[0x0][0x2d0], -R166.reuse ;  /* 0x0000b40014147a23 */ /* 0x100fe200000108a6 */
[----:B------:R-:W-:Y:S01]  /*bf40*/  FMNMX.FTZ R132, R42, R2, !PT ;  /* 0x000000022a847209 */ /* 0x000fe20007810000 */
[----:B------:R-:W-:Y:S01]  /*bf50*/  FMUL.FTZ R2, R0, c[0x0][0x2d0] ;  /* 0x0000b40000027a20 */ /* 0x000fe20000410000 */
[----:B------:R-:W-:Y:S01]  /*bf60*/  MUFU.EX2 R168, R4 ;  /* 0x0000000400a87308 */ /* 0x000fe20000000800 */
[----:B------:R-:W-:Y:S01]  /*bf70*/  FMUL.FTZ R165, R137, c[0x0][0x2d0] ;  /* 0x0000b40089a57a20 */ /* 0x000fe20000410000 */
[----:B------:R-:W-:Y:S01]  /*bf80*/  FMNMX.FTZ R0, R43, R132, !PT ;  /* 0x000000842b007209 */ /* 0x000fe20007810000 */
[----:B------:R-:W-:Y:S01]  /*bf90*/  FFMA.FTZ R21, R21, c[0x0][0x2d0], -R166 ;  /* 0x0000b40015157a23 */ /* 0x000fe200000108a6 */
[----:B-----5:R-:W-:Y:S01]  /*bfa0*/  FMNMX.FTZ R136, R136, R141, !PT ;  /* 0x0000008d88887209 */ /* 0x020fe20007810000 */
[--C-:B------:R-:W-:Y:S01]  /*bfb0*/  FFMA.FTZ R22, R22, c[0x0][0x2d0], -R165.reuse ;  /* 0x0000b40016167a23 */ /* 0x100fe200000108a5 */
[----:B------:R-:W-:Y:S01]  /*bfc0*/  FMNMX.FTZ R0, R46, R0, !PT ;  /* 0x000000002e007209 */ /* 0x000fe20007810000 */
[--C-:B------:R-:W-:Y:S02]  /*bfd0*/  FFMA.FTZ R23, R23, c[0x0][0x2d0], -R165.reuse ;  /* 0x0000b40017177a23 */ /* 0x100fe400000108a5 */
[----:B------:R-:W-:Y:S01]  /*bfe0*/  FMUL.FTZ R164, R136, c[0x0][0x2d0] ;  /* 0x0000b40088a47a20 */ /* 0x000fe20000410000 */
[----:B------:R1:W4:Y:S01]  /*bff0*/  MUFU.EX2 R133, R2 ;  /* 0x0000000200857308 */ /* 0x0003220000000800 */
[----:B------:R-:W-:Y:S01]  /*c000*/  FMNMX.FTZ R0, R47, R0, !PT ;  /* 0x000000002f007209 */ /* 0x000fe20007810000 */
[--C-:B------:R-:W-:Y:S02]  /*c010*/  FFMA.FTZ R34, R34, c[0x0][0x2d0], -R165.reuse ;  /* 0x0000b40022227a23 */ /* 0x100fe400000108a5 */
[--C-:B------:R-:W-:Y:S02]  /*c020*/  FFMA.FTZ R25, R25, c[0x0][0x2d0], -R164.reuse ;  /* 0x0000b40019197a23 */ /* 0x100fe400000108a4 */
[--C-:B------:R-:W-:Y:S02]  /*c030*/  FFMA.FTZ R35, R35, c[0x0][0x2d0], -R165.reuse ;  /* 0x0000b40023237a23 */ /* 0x100fe400000108a5 */
[----:B------:R-:W-:Y:S02]  /*c040*/  FFMA.FTZ R24, R24, c[0x0][0x2d0], -R164 ;  /* 0x0000b40018187a23 */ /* 0x000fe400000108a4 */
[----:B------:R5:W-:Y:S01]  /*c050*/  MUFU.EX2 R179, R20 ;  /* 0x0000001400b37308 */ /* 0x000be20000000800 */
[----:B------:R-:W-:Y:S02]  /*c060*/  FFMA.FTZ R139, R48, c[0x0][0x2d0], -R166 ;  /* 0x0000b400308b7a23 */ /* 0x000fe400000108a6 */
[--C-:B------:R-:W-:Y:S02]  /*c070*/  FFMA.FTZ R48, R39, c[0x0][0x2d0], -R165.reuse ;  /* 0x0000b40027307a23 */ /* 0x100fe400000108a5 */
[--C-:B------:R-:W-:Y:S02]  /*c080*/  FFMA.FTZ R41, R41, c[0x0][0x2d0], -R164.reuse ;  /* 0x0000b40029297a23 */ /* 0x100fe400000108a4 */
[--C-:B------:R-:W-:Y:S02]  /*c090*/  FFMA.FTZ R45, R45, c[0x0][0x2d0], -R164.reuse ;  /* 0x0000b4002d2d7a23 */ /* 0x100fe400000108a4 */
[--C-:B------:R-:W-:Y:S01]  /*c0a0*/  FFMA.FTZ R50, R50, c[0x0][0x2d0], -R165.reuse ;  /* 0x0000b40032327a23 */ /* 0x100fe200000108a5 */
[----:B------:R-:W-:Y:S01]  /*c0b0*/  MUFU.EX2 R197, R21 ;  /* 0x0000001500c57308 */ /* 0x000fe20000000800 */
[----:B------:R-:W-:Y:S02]  /*c0c0*/  FFMA.FTZ R51, R51, c[0x0][0x2d0], -R165 ;  /* 0x0000b40033337a23 */ /* 0x000fe400000108a5 */
[----:B------:R-:W-:Y:S02]  /*c0d0*/  FFMA.FTZ R40, R40, c[0x0][0x2d0], -R164 ;  /* 0x0000b40028287a23 */ /* 0x000fe400000108a4 */
[----:B-1----:R-:W-:Y:S02]  /*c0e0*/  FADD.FTZ R2, -R137, R3 ;  /* 0x0000000389027221 */ /* 0x002fe40000010100 */
[----:B------:R-:W1:Y:S01]  /*c0f0*/  SHFL.BFLY PT, R3, R0, 0x2, 0x1f ;  /* 0x0c401f0000037f89 */ /* 0x000e6200000e0000 */
[C---:B----4-:R-:W-:Y:S02]  /*c100*/  FMUL.FTZ R100, R133.reuse, R100 ;  /* 0x0000006485647220 */ /* 0x050fe40000410000 */
[----:B------:R-:W-:Y:S01]  /*c110*/  FMUL.FTZ R2, R2, c[0x0][0x2d0] ;  /* 0x0000b40002027a20 */ /* 0x000fe20000410000 */
[----:B------:R-:W-:Y:S01]  /*c120*/  MUFU.EX2 R178, R22 ;  /* 0x0000001600b27308 */ /* 0x000fe20000000800 */
[C---:B------:R-:W-:Y:S02]  /*c130*/  FMUL.FTZ R101, R133.reuse, R101 ;  /* 0x0000006585657220 */ /* 0x040fe40000410000 */
[C---:B------:R-:W-:Y:S02]  /*c140*/  FMUL.FTZ R112, R133.reuse, R112 ;  /* 0x0000007085707220 */ /* 0x040fe40000410000 */
[C---:B------:R-:W-:Y:S02]  /*c150*/  FMUL.FTZ R113, R133.reuse, R113 ;  /* 0x0000007185717220 */ /* 0x040fe40000410000 */
[C---:B------:R-:W-:Y:S02]  /*c160*/  FMUL.FTZ R116, R133.reuse, R116 ;  /* 0x0000007485747220 */ /* 0x040fe40000410000 */
[C---:B------:R-:W-:Y:S01]  /*c170*/  FMUL.FTZ R117, R133.reuse, R117 ;  /* 0x0000007585757220 */ /* 0x040fe20000410000 */
[----:B------:R4:W4:Y:S01]  /*c180*/  MUFU.EX2 R132, R2 ;  /* 0x0000000200847308 */ /* 0x0009220000000800 */
[C---:B------:R-:W-:Y:S02]  /*c190*/  FMUL.FTZ R128, R133.reuse, R128 ;  /* 0x0000008085807220 */ /* 0x040fe40000410000 */
[C---:B------:R-:W-:Y:S02]  /*c1a0*/  FMUL.FTZ R129, R133.reuse, R129 ;  /* 0x0000008185817220 */ /* 0x040fe40000410000 */
[C---:B------:R-:W-:Y:S02]  /*c1b0*/  FMUL.FTZ R52, R133.reuse, R52 ;  /* 0x0000003485347220 */ /* 0x040fe40000410000 */
[----:B------:R-:W-:Y:S02]  /*c1c0*/  FMUL.FTZ R53, R133, R53 ;  /* 0x0000003585357220 */ /* 0x000fe40000410000 */
[--C-:B-----5:R-:W-:Y:S01]  /*c1d0*/  FFMA.FTZ R20, R32, c[0x0][0x2d0], -R166.reuse ;  /* 0x0000b40020147a23 */ /* 0x120fe200000108a6 */
[----:B-1----:R-:W-:Y:S01]  /*c1e0*/  FMNMX.FTZ R0, R0, R3, !PT ;  /* 0x0000000300007209 */ /* 0x002fe20007810000 */
[----:B------:R-:W-:Y:S01]  /*c1f0*/  FFMA.FTZ R3, R7, c[0x0][0x2d0], -R165 ;  /* 0x0000b40007037a23 */ /* 0x000fe200000108a5 */
[----:B------:R-:W-:Y:S01]  /*c200*/  MUFU.EX2 R177, R23 ;  /* 0x0000001700b17308 */ /* 0x000fe20000000800 */
[C---:B------:R-:W-:Y:S02]  /*c210*/  FMUL.FTZ R64, R133.reuse, R64 ;  /* 0x0000004085407220 */ /* 0x040fe40000410000 */
[C---:B------:R-:W-:Y:S02]  /*c220*/  FMUL.FTZ R65, R133.reuse, R65 ;  /* 0x0000004185417220 */ /* 0x040fe40000410000 */
[C---:B------:R-:W-:Y:S02]  /*c230*/  FMUL.FTZ R68, R133.reuse, R68 ;  /* 0x0000004485447220 */ /* 0x040fe40000410000 */
[C---:B------:R-:W-:Y:S02]  /*c240*/  FMUL.FTZ R69, R133.reuse, R69 ;  /* 0x0000004585457220 */ /* 0x040fe40000410000 */
[C---:B------:R-:W-:Y:S01]  /*c250*/  FMUL.FTZ R80, R133.reuse, R80 ;  /* 0x0000005085507220 */ /* 0x040fe20000410000 */
[----:B------:R1:W-:Y:S01]  /*c260*/  MUFU.EX2 R202, R3 ;  /* 0x0000000300ca7308 */ /* 0x0003e20000000800 */
[C---:B------:R-:W-:Y:S02]  /*c270*/  FMUL.FTZ R81, R133.reuse, R81 ;  /* 0x0000005185517220 */ /* 0x040fe40000410000 */
[----:B----4-:R-:W-:Y:S02]  /*c280*/  FADD.FTZ R2, -R136, R135 ;  /* 0x0000008788027221 */ /* 0x010fe40000010100 */
[----:B------:R-:W-:Y:S02]  /*c290*/  FMUL.FTZ R7, R132, R147 ;  /* 0x0000009384077220 */ /* 0x000fe40000410000 */
[----:B------:R-:W-:Y:S02]  /*c2a0*/  FMUL.FTZ R2, R2, c[0x0][0x2d0] ;  /* 0x0000b40002027a20 */ /* 0x000fe40000410000 */
[C---:B------:R-:W-:Y:S01]  /*c2b0*/  FMUL.FTZ R102, R132.reuse, R102 ;  /* 0x0000006684667220 */ /* 0x040fe20000410000 */
[----:B------:R4:W-:Y:S01]  /*c2c0*/  MUFU.EX2 R176, R20 ;  /* 0x0000001400b07308 */ /* 0x0009e20000000800 */
[C---:B------:R-:W-:Y:S02]  /*c2d0*/  FMUL.FTZ R103, R132.reuse, R103 ;  /* 0x0000006784677220 */ /* 0x040fe40000410000 */
[C---:B------:R-:W-:Y:S02]  /*c2e0*/  FMUL.FTZ R114, R132.reuse, R114 ;  /* 0x0000007284727220 */ /* 0x040fe40000410000 */
[C---:B------:R-:W-:Y:S02]  /*c2f0*/  FMUL.FTZ R115, R132.reuse, R115 ;  /* 0x0000007384737220 */ /* 0x040fe40000410000 */
[C---:B------:R-:W-:Y:S02]  /*c300*/  FMUL.FTZ R118, R132.reuse, R118 ;  /* 0x0000007684767220 */ /* 0x040fe40000410000 */
[C---:B------:R-:W-:Y:S01]  /*c310*/  FMUL.FTZ R119, R132.reuse, R119 ;  /* 0x0000007784777220 */ /* 0x040fe20000410000 */
[----:B------:R5:W5:Y:S01]  /*c320*/  MUFU.EX2 R135, R2 ;  /* 0x0000000200877308 */ /* 0x000b620000000800 */
[C---:B------:R-:W-:Y:S02]  /*c330*/  FMUL.FTZ R130, R132.reuse, R130 ;  /* 0x0000008284827220 */ /* 0x040fe40000410000 */
[----:B------:R-:W-:Y:S02]  /*c340*/  FMUL.FTZ R131, R132, R131 ;  /* 0x0000008384837220 */ /* 0x000fe40000410000 */
[--C-:B-1----:R-:W-:Y:S02]  /*c350*/  FFMA.FTZ R3, R16, c[0x0][0x2d0], -R166.reuse ;  /* 0x0000b40010037a23 */ /* 0x102fe400000108a6 */
[----:B------:R-:W-:Y:S02]  /*c360*/  FMUL.FTZ R16, R133, R156 ;  /* 0x0000009c85107220 */ /* 0x000fe40000410000 */
[C---:B------:R-:W-:Y:S01]  /*c370*/  FMUL.FTZ R54, R132.reuse, R54 ;  /* 0x0000003684367220 */ /* 0x040fe20000410000 */
[----:B------:R1:W-:Y:S01]  /*c380*/  MUFU.EX2 R205, R3 ;  /* 0x0000000300cd7308 */ /* 0x0003e20000000800 */
[C---:B------:R-:W-:Y:S02]  /*c390*/  FMUL.FTZ R55, R132.reuse, R55 ;  /* 0x0000003784377220 */ /* 0x040fe40000410000 */
[C---:B------:R-:W-:Y:S02]  /*c3a0*/  FMUL.FTZ R66, R132.reuse, R66 ;  /* 0x0000004284427220 */ /* 0x040fe40000410000 */
[--C-:B----4-:R-:W-:Y:S02]  /*c3b0*/  FFMA.FTZ R20, R33, c[0x0][0x2d0], -R166.reuse ;  /* 0x0000b40021147a23 */ /* 0x110fe400000108a6 */
[C---:B------:R-:W-:Y:S02]  /*c3c0*/  FMUL.FTZ R67, R132.reuse, R67 ;  /* 0x0000004384437220 */ /* 0x040fe40000410000 */
[C---:B------:R-:W-:Y:S01]  /*c3d0*/  FMUL.FTZ R70, R132.reuse, R70 ;  /* 0x0000004684467220 */ /* 0x040fe20000410000 */
[----:B------:R4:W-:Y:S01]  /*c3e0*/  MUFU.EX2 R175, R20 ;  /* 0x0000001400af7308 */ /* 0x0009e20000000800 */
[C---:B------:R-:W-:Y:S02]  /*c3f0*/  FMUL.FTZ R71, R132.reuse, R71 ;  /* 0x0000004784477220 */ /* 0x040fe40000410000 */
[----:B------:R-:W-:Y:S02]  /*c400*/  FMUL.FTZ R82, R132, R82 ;  /* 0x0000005284527220 */ /* 0x000fe40000410000 */
[--C-:B-----5:R-:W-:Y:S02]  /*c410*/  FFMA.FTZ R2, R5, c[0x0][0x2d0], -R166.reuse ;  /* 0x0000b40005027a23 */ /* 0x120fe400000108a6 */
[----:B------:R-:W-:Y:S02]  /*c420*/  FMUL.FTZ R5, R133, R145 ;  /* 0x0000009185057220 */ /* 0x000fe40000410000 */
[C---:B------:R-:W-:Y:S01]  /*c430*/  FMUL.FTZ R104, R135.reuse, R104 ;  /* 0x0000006887687220 */ /* 0x040fe20000410000 */
[----:B------:R-:W5:Y:S01]  /*c440*/  MUFU.EX2 R203, R2 ;  /* 0x0000000200cb7308 */ /* 0x000f620000000800 */
[C---:B------:R-:W-:Y:S02]  /*c450*/  FMUL.FTZ R105, R135.reuse, R105 ;  /* 0x0000006987697220 */ /* 0x040fe40000410000 */
[----:B------:R-:W-:Y:S02]  /*c460*/  FMUL.FTZ R108, R135, R108 ;  /* 0x0000006c876c7220 */ /* 0x000fe40000410000 */
[----:B-1----:R-:W-:Y:S02]  /*c470*/  FFMA.FTZ R3, R17, c[0x0][0x2d0], -R166 ;  /* 0x0000b40011037a23 */ /* 0x002fe400000108a6 */
[----:B------:R-:W-:Y:S02]  /*c480*/  FMUL.FTZ R17, R133, R157 ;  /* 0x0000009d85117220 */ /* 0x000fe40000410000 */
[C---:B------:R-:W-:Y:S01]  /*c490*/  FMUL.FTZ R109, R135.reuse, R109 ;  /* 0x0000006d876d7220 */ /* 0x040fe20000410000 */
[----:B------:R-:W1:Y:S01]  /*c4a0*/  MUFU.EX2 R211, R3 ;  /* 0x0000000300d37308 */ /* 0x000e620000000800 */
[C---:B------:R-:W-:Y:S02]  /*c4b0*/  FMUL.FTZ R120, R135.reuse, R120 ;  /* 0x0000007887787220 */ /* 0x040fe40000410000 */
[C---:B------:R-:W-:Y:S01]  /*c4c0*/  FMUL.FTZ R121, R135.reuse, R121 ;  /* 0x0000007987797220 */ /* 0x040fe20000410000 */
[----:B----4-:R-:W-:Y:S01]  /*c4d0*/  LDSM.16.MT88.4 R20, [R182+0x1800] ;  /* 0x00180000b614783b */ /* 0x010fe20000004200 */
[C---:B------:R-:W-:Y:S02]  /*c4e0*/  FMUL.FTZ R124, R135.reuse, R124 ;  /* 0x0000007c877c7220 */ /* 0x040fe40000410000 */
[C---:B------:R-:W-:Y:S02]  /*c4f0*/  FMUL.FTZ R125, R135.reuse, R125 ;  /* 0x0000007d877d7220 */ /* 0x040fe40000410000 */
[C---:B------:R-:W-:Y:S01]  /*c500*/  FMUL.FTZ R56, R135.reuse, R56 ;  /* 0x0000003887387220 */ /* 0x040fe20000410000 */
[----:B------:R-:W-:Y:S01]  /*c510*/  MUFU.EX2 R172, R25 ;  /* 0x0000001900ac7308 */ /* 0x000fe20000000800 */
[C---:B------:R-:W-:Y:S02]  /*c520*/  FMUL.FTZ R57, R135.reuse, R57 ;  /* 0x0000003987397220 */ /* 0x040fe40000410000 */
[----:B------:R-:W-:Y:S01]  /*c530*/  FMUL.FTZ R60, R135, R60 ;  /* 0x0000003c873c7220 */ /* 0x000fe20000410000 */
[----:B-----5:R-:W-:Y:S01]  /*c540*/  F2FP.PACK_AB R140, R203, R168 ;  /* 0x000000a8cb8c723e */ /* 0x020fe200000000ff */
[--C-:B------:R-:W-:Y:S02]  /*c550*/  FFMA.FTZ R2, R6, c[0x0][0x2d0], -R165.reuse ;  /* 0x0000b40006027a23 */ /* 0x100fe400000108a5 */
[----:B------:R-:W-:Y:S02]  /*c560*/  FMUL.FTZ R6, R132, R146 ;  /* 0x0000009284067220 */ /* 0x000fe40000410000 */
[C---:B------:R-:W-:Y:S01]  /*c570*/  FMUL.FTZ R61, R135.reuse, R61 ;  /* 0x0000003d873d7220 */ /* 0x040fe20000410000 */
[----:B------:R4:W5:Y:S01]  /*c580*/  MUFU.EX2 R167, R2 ;  /* 0x0000000200a77308 */ /* 0x0009620000000800 */
[C---:B------:R-:W-:Y:S02]  /*c590*/  FMUL.FTZ R72, R135.reuse, R72 ;  /* 0x0000004887487220 */ /* 0x040fe40000410000 */
[----:B------:R-:W-:Y:S01]  /*c5a0*/  FMUL.FTZ R73, R135, R73 ;  /* 0x0000004987497220 */ /* 0x000fe20000410000 */
[----:B-1----:R-:W-:Y:S01]  /*c5b0*/  F2FP.PACK_AB R142, R211, R205 ;  /* 0x000000cdd38e723e */ /* 0x002fe200000000ff */
[--C-:B------:R-:W-:Y:S02]  /*c5c0*/  FFMA.FTZ R3, R18, c[0x0][0x2d0], -R165.reuse ;  /* 0x0000b40012037a23 */ /* 0x100fe400000108a5 */
[C---:B------:R-:W-:Y:S02]  /*c5d0*/  FMUL.FTZ R18, R132.reuse, R158 ;  /* 0x0000009e84127220 */ /* 0x040fe40000410000 */
[C---:B------:R-:W-:Y:S01]  /*c5e0*/  FMUL.FTZ R76, R135.reuse, R76 ;  /* 0x0000004c874c7220 */ /* 0x040fe20000410000 */
[----:B------:R1:W-:Y:S01]  /*c5f0*/  MUFU.EX2 R204, R3 ;  /* 0x0000000300cc7308 */ /* 0x0003e20000000800 */
[C---:B------:R-:W-:Y:S02]  /*c600*/  FMUL.FTZ R77, R135.reuse, R77 ;  /* 0x0000004d874d7220 */ /* 0x040fe40000410000 */
[C---:B------:R-:W-:Y:S02]  /*c610*/  FMUL.FTZ R83, R132.reuse, R83 ;  /* 0x0000005384537220 */ /* 0x040fe40000410000 */
[C---:B------:R-:W-:Y:S02]  /*c620*/  FMUL.FTZ R86, R132.reuse, R86 ;  /* 0x0000005684567220 */ /* 0x040fe40000410000 */
[----:B------:R-:W-:Y:S02]  /*c630*/  FMUL.FTZ R87, R132, R87 ;  /* 0x0000005784577220 */ /* 0x000fe40000410000 */
[C---:B------:R-:W-:Y:S01]  /*c640*/  FMUL.FTZ R88, R135.reuse, R88 ;  /* 0x0000005887587220 */ /* 0x040fe20000410000 */
[----:B------:R-:W-:Y:S01]  /*c650*/  MUFU.EX2 R173, R34 ;  /* 0x0000002200ad7308 */ /* 0x000fe20000000800 */
[C---:B------:R-:W-:Y:S02]  /*c660*/  FMUL.FTZ R89, R135.reuse, R89 ;  /* 0x0000005987597220 */ /* 0x040fe40000410000 */
[C---:B------:R-:W-:Y:S01]  /*c670*/  FMUL.FTZ R92, R135.reuse, R92 ;  /* 0x0000005c875c7220 */ /* 0x040fe20000410000 */
[----:B----4-:R-:W4:Y:S01]  /*c680*/  SHFL.BFLY PT, R2, R0, 0x1, 0x1f ;  /* 0x0c201f0000027f89 */ /* 0x010f2200000e0000 */
[----:B-----5:R-:W-:Y:S01]  /*c690*/  F2FP.PACK_AB R141, R202, R167 ;  /* 0x000000a7ca8d723e */ /* 0x020fe200000000ff */
[----:B------:R-:W-:Y:S02]  /*c6a0*/  FMUL.FTZ R93, R135, R93 ;  /* 0x0000005d875d7220 */ /* 0x000fe40000410000 */
[C---:B------:R-:W-:Y:S02]  /*c6b0*/  FMUL.FTZ R96, R133.reuse, R96 ;  /* 0x0000006085607220 */ /* 0x040fe40000410000 */
[----:B------:R5:W-:Y:S01]  /*c6c0*/  MUFU.EX2 R174, R35 ;  /* 0x0000002300ae7308 */ /* 0x000be20000000800 */
[----:B------:R-:W-:Y:S02]  /*c6d0*/  FMUL.FTZ R97, R133, R97 ;  /* 0x0000006185617220 */ /* 0x000fe40000410000 */
[----:B------:R-:W-:Y:S02]  /*c6e0*/  FMUL.FTZ R98, R132, R98 ;  /* 0x0000006284627220 */ /* 0x000fe40000410000 */
[--C-:B-1----:R-:W-:Y:S02]  /*c6f0*/  FFMA.FTZ R3, R8, c[0x0][0x2d0], -R164.reuse ;  /* 0x0000b40008037a23 */ /* 0x102fe400000108a4 */
[----:B------:R-:W-:Y:S02]  /*c700*/  FMUL.FTZ R8, R135, R148 ;  /* 0x0000009487087220 */ /* 0x000fe40000410000 */
[----:B------:R-:W-:Y:S01]  /*c710*/  FMUL.FTZ R99, R132, R99 ;  /* 0x0000006384637220 */ /* 0x000fe20000410000 */
[----:B------:R1:W-:Y:S01]  /*c720*/  MUFU.EX2 R199, R3 ;  /* 0x0000000300c77308 */ /* 0x0003e20000000800 */
[C---:B------:R-:W-:Y:S02]  /*c730*/  FMUL.FTZ R84, R133.reuse, R84 ;  /* 0x0000005485547220 */ /* 0x040fe40000410000 */
[----:B------:R-:W-:Y:S02]  /*c740*/  FMUL.FTZ R85, R133, R85 ;  /* 0x0000005585557220 */ /* 0x000fe40000410000 */
[--C-:B------:R-:W-:Y:S01]  /*c750*/  FFMA.FTZ R44, R44, c[0x0][0x2d0], -R164.reuse ;  /* 0x0000b4002c2c7a23 */ /* 0x100fe200000108a4 */
[----:B----4-:R-:W-:Y:S01]  /*c760*/  FMNMX.FTZ R2, R0, R2, !PT ;  /* 0x0000000200027209 */ /* 0x010fe20007810000 */
[--C-:B------:R-:W-:Y:S03]  /*c770*/  FFMA.FTZ R0, R19, c[0x0][0x2d0], -R165.reuse ;  /* 0x0000b40013007a23 */ /* 0x100fe600000108a5 */
[----:B------:R4:W2:Y:S01]  /*c780*/  MUFU.EX2 R171, R24 ;  /* 0x0000001800ab7308 */ /* 0x0008a20000000800 */
[----:B------:R-:W-:Y:S02]  /*c790*/  FMUL.FTZ R19, R132, R159 ;  /* 0x0000009f84137220 */ /* 0x000fe40000410000 */
[----:B------:R-:W-:Y:S07]  /*c7a0*/  LDSM.16.MT88.4 R156, [R181+0x800] ;  /* 0x00080000b59c783b */ /* 0x000fee0000004200 */
[----:B------:R3:W3:Y:S01]  /*c7b0*/  MUFU.EX2 R210, R0 ;  /* 0x0000000000d27308 */ /* 0x0006e20000000800 */
[----:B-----5:R-:W-:Y:S01]  /*c7c0*/  LDSM.16.MT88.4 R32, [R182+0x400] ;  /* 0x00040000b620783b */ /* 0x020fe20000004200 */
[--C-:B-1----:R-:W-:Y:S02]  /*c7d0*/  FFMA.FTZ R3, R9, c[0x0][0x2d0], -R164.reuse ;  /* 0x0000b40009037a23 */ /* 0x102fe400000108a4 */
[----:B------:R-:W-:Y:S06]  /*c7e0*/  FMUL.FTZ R9, R135, R149 ;  /* 0x0000009587097220 */ /* 0x000fec0000410000 */
[----:B------:R1:W-:Y:S01]  /*c7f0*/  MUFU.EX2 R200, R3 ;  /* 0x0000000300c87308 */ /* 0x0003e20000000800 */
[----:B----4-:R-:W-:Y:S01]  /*c800*/  FFMA.FTZ R24, R28, c[0x0][0x2d0], -R164 ;  /* 0x0000b4001c187a23 */ /* 0x010fe200000108a4 */
[----:B--2---:R-:W-:Y:S08]  /*c810*/  F2FP.PACK_AB R28, R172, R171 ;  /* 0x000000abac1c723e */ /* 0x004ff000000000ff */
[----:B------:R-:W-:Y:S01]  /*c820*/  MUFU.EX2 R139, R139 ;  /* 0x0000008b008b7308 */ /* 0x000fe20000000800 */
[----:B---3--:R-:W-:Y:S01]  /*c830*/  FADD.FTZ R0, -R2, R134 ;  /* 0x0000008602007221 */ /* 0x008fe20000010100 */
[----:B------:R-:W-:Y:S01]  /*c840*/  F2FP.PACK_AB R143, R210, R204 ;  /* 0x000000ccd28f723e */ /* 0x000fe200000000ff */
[----:B------:R-:W-:Y:S02]  /*c850*/  FFMA.FTZ R134, R49, c[0x0][0x2d0], -R166 ;  /* 0x0000b40031867a23 */ /* 0x000fe400000108a6 */
[----:B------:R-:W-:Y:S02]  /*c860*/  FMUL.FTZ R0, R0, c[0x0][0x2d0] ;  /* 0x0000b40000007a20 */ /* 0x000fe40000410000 */
[----:B------:R-:W-:Y:S03]  /*c870*/  FFMA.FTZ R49, R38, c[0x0][0x2d0], -R165 ;  /* 0x0000b40026317a23 */ /* 0x000fe600000108a5 */
[----:B------:R-:W-:Y:S01]  /*c880*/  MUFU.EX2 R50, R50 ;  /* 0x0000003200327308 */ /* 0x000fe20000000800 */
[--C-:B-1----:R-:W-:Y:S02]  /*c890*/  FFMA.FTZ R3, R12, c[0x0][0x2d0], -R164.reuse ;  /* 0x0000b4000c037a23 */ /* 0x102fe400000108a4 */
[----:B------:R-:W-:Y:S07]  /*c8a0*/  FMUL.FTZ R12, R135, R152 ;  /* 0x00000098870c7220 */ /* 0x000fee0000410000 */
[----:B------:R1:W-:Y:S10]  /*c8b0*/  MUFU.EX2 R208, R3 ;  /* 0x0000000300d07308 */ /* 0x0003f40000000800 */
[----:B------:R-:W2:Y:S10]  /*c8c0*/  MUFU.EX2 R0, R0 ;  /* 0x0000000000007308 */ /* 0x000eb40000000800 */
[----:B------:R-:W-:Y:S01]  /*c8d0*/  MUFU.EX2 R134, R134 ;  /* 0x0000008600867308 */ /* 0x000fe20000000800 */
[----:B-1----:R-:W-:Y:S02]  /*c8e0*/  FFMA.FTZ R3, R13, c[0x0][0x2d0], -R164 ;  /* 0x0000b4000d037a23 */ /* 0x002fe400000108a4 */
[----:B------:R-:W-:Y:S07]  /*c8f0*/  FMUL.FTZ R13, R135, R153 ;  /* 0x00000099870d7220 */ /* 0x000fee0000410000 */
[----:B------:R1:W3:Y:S01]  /*c900*/  MUFU.EX2 R209, R3 ;  /* 0x0000000300d17308 */ /* 0x0002e20000000800 */
[C---:B--2---:R-:W-:Y:S02]  /*c910*/  FMUL.FTZ R106, R0.reuse, R106 ;  /* 0x0000006a006a7220 */ /* 0x044fe40000410000 */
        /* <DEDUP_REMOVED lines=8> */
[C---:B------:R-:W-:Y:S02]  /*c9a0*/  FMUL.FTZ R58, R0.reuse, R58 ;  /* 0x0000003a003a7220 */ /* 0x040fe40000410000 */
[----:B------:R-:W-:Y:S02]  /*c9b0*/  FMUL.FTZ R59, R0, R59 ;  /* 0x0000003b003b7220 */ /* 0x000fe40000410000 */
[----:B-1----:R-:W-:Y:S01]  /*c9c0*/  FMUL.FTZ R3, R2, c[0x0][0x2d0] ;  /* 0x0000b40002037a20 */ /* 0x002fe20000410000 */
[----:B---3--:R-:W-:Y:S01]  /*c9d0*/  F2FP.PACK_AB R146, R209, R208 ;  /* 0x000000d0d192723e */ /* 0x008fe200000000ff */
[----:B------:R-:W-:Y:S02]  /*c9e0*/  FMUL.FTZ R62, R0, R62 ;  /* 0x0000003e003e7220 */ /* 0x000fe40000410000 */
[--C-:B------:R-:W-:Y:S02]  /*c9f0*/  FFMA.FTZ R4, R10, c[0x0][0x2d0], -R3.reuse ;  /* 0x0000b4000a047a23 */ /* 0x100fe40000010803 */
[C---:B------:R-:W-:Y:S02]  /*ca00*/  FMUL.FTZ R10, R0.reuse, R150 ;  /* 0x00000096000a7220 */ /* 0x040fe40000410000 */
[----:B------:R1:W-:Y:S01]  /*ca10*/  MUFU.EX2 R198, R4 ;  /* 0x0000000400c67308 */ /* 0x0003e20000000800 */
[----:B------:R-:W-:Y:S02]  /*ca20*/  FMUL.FTZ R63, R0, R63 ;  /* 0x0000003f003f7220 */ /* 0x000fe40000410000 */
[--C-:B------:R-:W-:Y:S02]  /*ca30*/  FFMA.FTZ R26, R26, c[0x0][0x2d0], -R3.reuse ;  /* 0x0000b4001a1a7a23 */ /* 0x100fe40000010803 */
[--C-:B------:R-:W-:Y:S02]  /*ca40*/  FFMA.FTZ R27, R27, c[0x0][0x2d0], -R3.reuse ;  /* 0x0000b4001b1b7a23 */ /* 0x100fe40000010803 */
        /* <DEDUP_REMOVED lines=10> */
[--C-:B------:R-:W-:Y:S02]  /*caf0*/  FFMA.FTZ R42, R42, c[0x0][0x2d0], -R3.reuse ;  /* 0x0000b4002a2a7a23 */ /* 0x100fe40000010803 */
[--C-:B-1----:R-:W-:Y:S02]  /*cb00*/  FFMA.FTZ R4, R11, c[0x0][0x2d0], -R3.reuse ;  /* 0x0000b4000b047a23 */ /* 0x102fe40000010803 */
[----:B------:R-:W-:Y:S02]  /*cb10*/  FMUL.FTZ R11, R0, R151 ;  /* 0x00000097000b7220 */ /* 0x000fe40000410000 */
[----:B------:R-:W1:Y:S01]  /*cb20*/  LDSM.16.MT88.4 R148, [R182] ;  /* 0x00000000b694783b */ /* 0x000e620000004200 */
[----:B------:R2:W3:Y:S01]  /*cb30*/  MUFU.EX2 R201, R4 ;  /* 0x0000000400c97308 */ /* 0x0004e20000000800 */
[--C-:B------:R-:W-:Y:S02]  /*cb40*/  FFMA.FTZ R43, R43, c[0x0][0x2d0], -R3.reuse ;  /* 0x0000b4002b2b7a23 */ /* 0x100fe40000010803 */
[--C-:B------:R-:W-:Y:S07]  /*cb50*/  FFMA.FTZ R46, R46, c[0x0][0x2d0], -R3.reuse ;  /* 0x0000b4002e2e7a23 */ /* 0x100fee0000010803 */
[----:B------:R-:W-:Y:S10]  /*cb60*/  MUFU.EX2 R42, R42 ;  /* 0x0000002a002a7308 */ /* 0x000ff40000000800 */
[----:B------:R-:W-:Y:S01]  /*cb70*/  MUFU.EX2 R43, R43 ;  /* 0x0000002b002b7308 */ /* 0x000fe20000000800 */
[--C-:B--2---:R-:W-:Y:S01]  /*cb80*/  FFMA.FTZ R4, R14, c[0x0][0x2d0], -R3.reuse ;  /* 0x0000b4000e047a23 */ /* 0x104fe20000010803 */
[----:B---3--:R-:W-:Y:S01]  /*cb90*/  F2FP.PACK_AB R145, R201, R198 ;  /* 0x000000c6c991723e */ /* 0x008fe200000000ff */
[C---:B------:R-:W-:Y:S07]  /*cba0*/  FMUL.FTZ R14, R0.reuse, R154 ;  /* 0x0000009a000e7220 */ /* 0x040fee0000410000 */
[----:B------:R2:W3:Y:S02]  /*cbb0*/  MUFU.EX2 R206, R4 ;  /* 0x0000000400ce7308 */ /* 0x0004e40000000800 */
[--C-:B--2---:R-:W-:Y:S02]  /*cbc0*/  FFMA.FTZ R4, R15, c[0x0][0x2d0], -R3.reuse ;  /* 0x0000b4000f047a23 */ /* 0x104fe40000010803 */
[C---:B------:R-:W-:Y:S06]  /*cbd0*/  FMUL.FTZ R15, R0.reuse, R155 ;  /* 0x0000009b000f7220 */ /* 0x040fec0000410000 */
[----:B------:R2:W4:Y:S01]  /*cbe0*/  MUFU.EX2 R207, R4 ;  /* 0x0000000400cf7308 */ /* 0x0005220000000800 */
[----:B------:R-:W-:Y:S04]  /*cbf0*/  FFMA.FTZ R0, R0, R213, R198 ;  /* 0x000000d500007223 */ /* 0x000fe800000100c6 */
[----:B------:R-:W-:Y:S04]  /*cc00*/  FADD.FTZ R0, R201, R0 ;  /* 0x00000000c9007221 */ /* 0x000fe80000010000 */
[----:B---3--:R-:W-:Y:S02]  /*cc10*/  FADD.FTZ R0, R206, R0 ;  /* 0x00000000ce007221 */ /* 0x008fe40000010000 */
[C---:B--2---:R-:W-:Y:S01]  /*cc20*/  FMUL.FTZ R4, R133.reuse, R144 ;  /* 0x0000009085047220 */ /* 0x044fe20000410000 */
[----:B------:R-:W-:Y:S01]  /*cc30*/  F2FP.PACK_AB R144, R200, R199 ;  /* 0x000000c7c890723e */ /* 0x000fe200000000ff */
[----:B------:R-:W-:Y:S01]  /*cc40*/  FFMA.FTZ R133, R133, R247, R168 ;  /* 0x000000f785857223 */ /* 0x000fe200000100a8 */
[C---:B----4-:R-:W-:Y:S01]  /*cc50*/  F2FP.PACK_AB R147, R207.reuse, R206 ;  /* 0x000000cecf93723e */ /* 0x050fe200000000ff */
[----:B------:R-:W-:Y:S03]  /*cc60*/  FADD.FTZ R0, R207, R0 ;  /* 0x00000000cf007221 */ /* 0x000fe60000010000 */
[-C--:B------:R-:W-:Y:S08]  /*cc70*/  HMMA.16816.F32 R4, R140, R160.reuse, R4 ;  /* 0x000000a08c04723c */ /* 0x080ff00000001804 */
[C---:B------:R-:W-:Y:S08]  /*cc80*/  HMMA.16816.F32 R8, R144.reuse, R160, R8 ;  /* 0x000000a09008723c */ /* 0x040ff00000001808 */
[-C--:B------:R-:W-:Y:S08]  /*cc90*/  HMMA.16816.F32 R12, R144, R162.reuse, R12 ;  /* 0x000000a2900c723c */ /* 0x080ff0000000180c */
[C---:B------:R-:W-:Y:S01]  /*cca0*/  HMMA.16816.F32 R16, R140.reuse, R162, R16 ;  /* 0x000000a28c10723c */ /* 0x040fe20000001810 */
[----:B------:R2:W-:Y:S07]  /*ccb0*/  MUFU.EX2 R162, R24 ;  /* 0x0000001800a27308 */ /* 0x0005ee0000000800 */
[-C--:B-1----:R-:W-:Y:S08]  /*ccc0*/  HMMA.16816.F32 R100, R140, R148.reuse, R100 ;  /* 0x000000948c64723c */ /* 0x082ff00000001864 */
[C---:B------:R-:W-:Y:S08]  /*ccd0*/  HMMA.16816.F32 R104, R144.reuse, R148, R104 ;  /* 0x000000949068723c */ /* 0x040ff00000001868 */
[-C--:B------:R-:W-:Y:S01]  /*cce0*/  HMMA.16816.F32 R108, R144, R150.reuse, R108 ;  /* 0x00000096906c723c */ /* 0x080fe2000000186c */
[----:B--2---:R-:W-:Y:S07]  /*ccf0*/  LDSM.16.MT88.4 R24, [R181+0x400] ;  /* 0x00040000b518783b */ /* 0x004fee0000004200 */
        /* <DEDUP_REMOVED lines=15> */
[C---:B------:R-:W-:Y:S08]  /*cdf0*/  HMMA.16816.F32 R80, R140.reuse, R150, R80 ;  /* 0x000000968c50723c */ /* 0x040ff00000001850 */
[-C--:B------:R-:W-:Y:S08]  /*ce00*/  HMMA.16816.F32 R84, R140, R20.reuse, R84 ;  /* 0x000000148c54723c */ /* 0x080ff00000001854 */
[C---:B------:R-:W-:Y:S07]  /*ce10*/  HMMA.16816.F32 R88, R144.reuse, R20, R88 ;  /* 0x000000149058723c */ /* 0x040fee0000001858 */
[----:B------:R-:W-:Y:S01]  /*ce20*/  FFMA.FTZ R20, R29, c[0x0][0x2d0], -R164 ;  /* 0x0000b4001d147a23 */ /* 0x000fe200000108a4 */
[-C--:B------:R-:W-:Y:S03]  /*ce30*/  HMMA.16816.F32 R92, R144, R22.reuse, R92 ;  /* 0x00000016905c723c */ /* 0x080fe6000000185c */
[----:B------:R1:W2:Y:S01]  /*ce40*/  MUFU.EX2 R163, R20 ;  /* 0x0000001400a37308 */ /* 0x0002a20000000800 */
[--C-:B------:R-:W-:Y:S01]  /*ce50*/  FFMA.FTZ R21, R31, c[0x0][0x2d0], -R3.reuse ;  /* 0x0000b4001f157a23 */ /* 0x100fe20000010803 */
[----:B------:R-:W-:Y:S02]  /*ce60*/  F2FP.PACK_AB R29, R170, R169 ;  /* 0x000000a9aa1d723e */ /* 0x000fe400000000ff */
[--C-:B------:R-:W-:Y:S01]  /*ce70*/  FFMA.FTZ R145, R36, c[0x0][0x2d0], -R166.reuse ;  /* 0x0000b40024917a23 */ /* 0x100fe200000108a6 */
[----:B------:R-:W-:Y:S04]  /*ce80*/  HMMA.16816.F32 R96, R140, R22, R96 ;  /* 0x000000168c60723c */ /* 0x000fe80000001860 */
[----:B------:R-:W-:Y:S01]  /*ce90*/  FFMA.FTZ R144, R37, c[0x0][0x2d0], -R166 ;  /* 0x0000b40025907a23 */ /* 0x000fe200000108a6 */
[----:B------:R3:W-:Y:S01]  /*cea0*/  MUFU.EX2 R160, R21 ;  /* 0x0000001500a07308 */ /* 0x0007e20000000800 */
[----:B------:R-:W4:Y:S01]  /*ceb0*/  LDSM.16.MT88.4 R36, [R181+0x1000] ;  /* 0x00100000b524783b */ /* 0x000f220000004200 */
[----:B------:R-:W-:Y:S02]  /*cec0*/  F2FP.PACK_AB R22, R175, R176 ;  /* 0x000000b0af16723e */ /* 0x000fe400000000ff */
[----:B------:R-:W-:Y:S06]  /*ced0*/  F2FP.PACK_AB R23, R174, R173 ;  /* 0x000000adae17723e */ /* 0x000fec00000000ff */
[----:B------:R-:W-:Y:S01]  /*cee0*/  MUFU.EX2 R142, R144 ;  /* 0x00000090008e7308 */ /* 0x000fe20000000800 */
[--C-:B-1----:R-:W-:Y:S01]  /*cef0*/  FFMA.FTZ R20, R30, c[0x0][0x2d0], -R3.reuse ;  /* 0x0000b4001e147a23 */ /* 0x102fe20000010803 */
[----:B--2---:R-:W-:Y:S01]  /*cf00*/  F2FP.PACK_AB R30, R163, R162 ;  /* 0x000000a2a31e723e */ /* 0x004fe200000000ff */
[----:B------:R-:W-:Y:S02]  /*cf10*/  FFMA.FTZ R3, R47, c[0x0][0x2d0], -R3 ;  /* 0x0000b4002f037a23 */ /* 0x000fe40000010803 */
[----:B------:R-:W-:Y:S05]  /*cf20*/  FFMA.FTZ R47, R132, R246, R167 ;  /* 0x000000f6842f7223 */ /* 0x000fea00000100a7 */
[----:B------:R1:W2:Y:S01]  /*cf30*/  MUFU.EX2 R161, R20 ;  /* 0x0000001400a17308 */ /* 0x0002a20000000800 */
[----:B---3--:R-:W-:Y:S09]  /*cf40*/  F2FP.PACK_AB R21, R177, R178 ;  /* 0x000000b2b115723e */ /* 0x008ff200000000ff */
[----:B------:R-:W-:Y:S10]  /*cf50*/  MUFU.EX2 R132, R145 ;  /* 0x0000009100847308 */ /* 0x000ff40000000800 */
[----:B------:R-:W-:Y:S01]  /*cf60*/  MUFU.EX2 R140, R49 ;  /* 0x00000031008c7308 */ /* 0x000fe20000000800 */
[----:B-1----:R-:W-:Y:S02]  /*cf70*/  F2FP.PACK_AB R20, R197, R179 ;  /* 0x000000b3c514723e */ /* 0x002fe400000000ff */
[----:B--2---:R-:W-:Y:S07]  /*cf80*/  F2FP.PACK_AB R31, R160, R161 ;  /* 0x000000a1a01f723e */ /* 0x004fee00000000ff */
[----:B------:R-:W-:Y:S01]  /*cf90*/  MUFU.EX2 R141, R48 ;  /* 0x00000030008d7308 */ /* 0x000fe20000000800 */
[-C--:B------:R-:W-:Y:S08]  /*cfa0*/  HMMA.16816.F32 R4, R20, R24.reuse, R4 ;  /* 0x000000181404723c */ /* 0x080ff00000001804 */
[C---:B------:R-:W-:Y:S01]  /*cfb0*/  HMMA.16816.F32 R8, R28.reuse, R24, R8 ;  /* 0x000000181c08723c */ /* 0x040fe20000001808 */
[----:B------:R-:W-:Y:S07]  /*cfc0*/  MUFU.EX2 R49, R40 ;  /* 0x0000002800317308 */ /* 0x000fee0000000800 */
[-C--:B------:R-:W-:Y:S03]  /*cfd0*/  HMMA.16816.F32 R12, R28, R26.reuse, R12 ;  /* 0x0000001a1c0c723c */ /* 0x080fe6000000180c */
[----:B------:R-:W-:Y:S05]  /*cfe0*/  MUFU.EX2 R48, R41 ;  /* 0x0000002900307308 */ /* 0x000fea0000000800 */
[C---:B------:R-:W-:Y:S01]  /*cff0*/  HMMA.16816.F32 R16, R20.reuse, R26, R16 ;  /* 0x0000001a1410723c */ /* 0x040fe20000001810 */
[----:B------:R-:W1:Y:S04]  /*d000*/  LDSM.16.MT88.4 R24, [R182+0x1000] ;  /* 0x00100000b618783b */ /* 0x000e680000004200 */
[----:B------:R-:W-:Y:S03]  /*d010*/  MUFU.EX2 R41, R45 ;  /* 0x0000002d00297308 */ /* 0x000fe60000000800 */
[-C--:B------:R-:W-:Y:S07]  /*d020*/  HMMA.16816.F32 R100, R20, R32.reuse, R100 ;  /* 0x000000201464723c */ /* 0x080fee0000001864 */
[----:B------:R-:W2:Y:S01]  /*d030*/  MUFU.EX2 R40, R44 ;  /* 0x0000002c00287308 */ /* 0x000ea20000000800 */
[C---:B------:R-:W-:Y:S08]  /*d040*/  HMMA.16816.F32 R104, R28.reuse, R32, R104 ;  /* 0x000000201c68723c */ /* 0x040ff00000001868 */
[-C--:B------:R-:W-:Y:S08]  /*d050*/  HMMA.16816.F32 R108, R28, R34.reuse, R108 ;  /* 0x000000221c6c723c */ /* 0x080ff0000000186c */
[C---:B------:R-:W-:Y:S01]  /*d060*/  HMMA.16816.F32 R112, R20.reuse, R34, R112 ;  /* 0x000000221470723c */ /* 0x040fe20000001870 */
[----:B------:R-:W3:Y:S07]  /*d070*/  LDSM.16.MT88.4 R32, [R181+0x1c00] ;  /* 0x001c0000b520783b */ /* 0x000eee0000004200 */
[-C--:B----4-:R-:W-:Y:S08]  /*d080*/  HMMA.16816.F32 R116, R20, R36.reuse, R116 ;  /* 0x000000241474723c */ /* 0x090ff00000001874 */
[C---:B------:R-:W-:Y:S08]  /*d090*/  HMMA.16816.F32 R120, R28.reuse, R36, R120 ;  /* 0x000000241c78723c */ /* 0x040ff00000001878 */
[-C--:B------:R-:W-:Y:S08]  /*d0a0*/  HMMA.16816.F32 R124, R28, R38.reuse, R124 ;  /* 0x000000261c7c723c */ /* 0x080ff0000000187c */
[C---:B------:R-:W-:Y:S01]  /*d0b0*/  HMMA.16816.F32 R128, R20.reuse, R38, R128 ;  /* 0x000000261480723c */ /* 0x040fe20000001880 */
[----:B------:R-:W4:Y:S07]  /*d0c0*/  LDSM.16.MT88.4 R36, [R182+0x1c00] ;  /* 0x001c0000b624783b */ /* 0x000f2e0000004200 */
[-C--:B-1----:R-:W-:Y:S08]  /*d0d0*/  HMMA.16816.F32 R52, R20, R24.reuse, R52 ;  /* 0x000000181434723c */ /* 0x082ff00000001834 */
[C---:B------:R-:W-:Y:S07]  /*d0e0*/  HMMA.16816.F32 R56, R28.reuse, R24, R56 ;  /* 0x000000181c38723c */ /* 0x040fee0000001838 */
[----:B------:R-:W-:Y:S01]  /*d0f0*/  FADD.FTZ R25, R203, R133 ;  /* 0x00000085cb197221 */ /* 0x000fe20000010000 */
[-C--:B------:R-:W-:Y:S04]  /*d100*/  HMMA.16816.F32 R60, R28, R26.reuse, R60 ;  /* 0x0000001a1c3c723c */ /* 0x080fe8000000183c */
[----:B------:R-:W-:Y:S04]  /*d110*/  FADD.FTZ R24, R202, R47 ;  /* 0x0000002fca187221 */ /* 0x000fe80000010000 */
[C---:B------:R-:W-:Y:S07]  /*d120*/  HMMA.16816.F32 R64, R20.reuse, R26, R64 ;  /* 0x0000001a1440723c */ /* 0x040fee0000001840 */
[----:B--2---:R-:W-:Y:S01]  /*d130*/  F2FP.PACK_AB R26, R41, R40 ;  /* 0x00000028291a723e */ /* 0x004fe200000000ff */
[-C--:B---3--:R-:W-:Y:S08]  /*d140*/  HMMA.16816.F32 R68, R20, R32.reuse, R68 ;  /* 0x000000201444723c */ /* 0x088ff00000001844 */
[C---:B------:R-:W-:Y:S07]  /*d150*/  HMMA.16816.F32 R72, R28.reuse, R32, R72 ;  /* 0x000000201c48723c */ /* 0x040fee0000001848 */
[----:B------:R-:W-:Y:S01]  /*d160*/  FADD.FTZ R32, R204, R24 ;  /* 0x00000018cc207221 */ /* 0x000fe20000010000 */
[-C--:B------:R-:W-:Y:S04]  /*d170*/  HMMA.16816.F32 R76, R28, R34.reuse, R76 ;  /* 0x000000221c4c723c */ /* 0x080fe8000000184c */
[----:B------:R-:W-:Y:S04]  /*d180*/  F2FP.PACK_AB R24, R48, R49 ;  /* 0x000000313018723e */ /* 0x000fe800000000ff */
[C---:B------:R-:W-:Y:S01]  /*d190*/  HMMA.16816.F32 R80, R20.reuse, R34, R80 ;  /* 0x000000221450723c */ /* 0x040fe20000001850 */
[----:B------:R1:W-:Y:S07]  /*d1a0*/  MUFU.EX2 R34, R3 ;  /* 0x0000000300227308 */ /* 0x0003ee0000000800 */
[-C--:B----4-:R-:W-:Y:S03]  /*d1b0*/  HMMA.16816.F32 R84, R20, R36.reuse, R84 ;  /* 0x000000241454723c */ /* 0x090fe60000001854 */
[----:B------:R-:W2:Y:S05]  /*d1c0*/  MUFU.EX2 R35, R46 ;  /* 0x0000002e00237308 */ /* 0x000eaa0000000800 */
[C---:B------:R-:W-:Y:S08]  /*d1d0*/  HMMA.16816.F32 R88, R28.reuse, R36, R88 ;  /* 0x000000241c58723c */ /* 0x040ff00000001858 */
[-C--:B------:R-:W-:Y:S01]  /*d1e0*/  HMMA.16816.F32 R92, R28, R38.reuse, R92 ;  /* 0x000000261c5c723c */ /* 0x080fe2000000185c */
[----:B------:R-:W-:Y:S03]  /*d1f0*/  LDSM.16.MT88.4 R28, [R182+0x1400] ;  /* 0x00140000b61c783b */ /* 0x000fe60000004200 */
[----:B-1----:R-:W-:Y:S04]  /*d200*/  FFMA.FTZ R3, R135, R214, R199 ;  /* 0x000000d687037223 */ /* 0x002fe800000100c7 */
[----:B------:R-:W-:Y:S04]  /*d210*/  HMMA.16816.F32 R96, R20, R38, R96 ;  /* 0x000000261460723c */ /* 0x000fe80000001860 */
[----:B--2---:R-:W-:Y:S01]  /*d220*/  F2FP.PACK_AB R27, R34, R35 ;  /* 0x00000023221b723e */ /* 0x004fe200000000ff */
[----:B------:R-:W-:Y:S02]  /*d230*/  FADD.FTZ R33, R200, R3 ;  /* 0x00000003c8217221 */ /* 0x000fe40000010000 */
[----:B------:R-:W-:Y:S01]  /*d240*/  F2FP.PACK_AB R20, R142, R132 ;  /* 0x000000848e14723e */ /* 0x000fe200000000ff */
[----:B------:R-:W-:Y:S01]  /*d250*/  FADD.FTZ R3, R205, R25 ;  /* 0x00000019cd037221 */ /* 0x000fe20000010000 */
[----:B------:R-:W-:Y:S03]  /*d260*/  F2FP.PACK_AB R21, R141, R140 ;  /* 0x0000008c8d15723e */ /* 0x000fe600000000ff */
[----:B------:R-:W-:Y:S01]  /*d270*/  F2FP.PACK_AB R22, R134, R139 ;  /* 0x0000008b8616723e */ /* 0x000fe200000000ff */
[----:B------:R-:W-:Y:S01]  /*d280*/  FADD.FTZ R3, R211, R3 ;  /* 0x00000003d3037221 */ /* 0x000fe20000010000 */
[----:B------:R-:W-:Y:S02]  /*d290*/  F2FP.PACK_AB R23, R51, R50 ;  /* 0x000000323317723e */ /* 0x000fe400000000ff */
[----:B------:R-:W-:Y:S01]  /*d2a0*/  F2FP.PACK_AB R25, R43, R42 ;  /* 0x0000002a2b19723e */ /* 0x000fe200000000ff */
[----:B------:R-:W-:Y:S04]  /*d2b0*/  FADD.FTZ R3, R179, R3 ;  /* 0x00000003b3037221 */ /* 0x000fe80000010000 */
[-C--:B------:R-:W-:Y:S01]  /*d2c0*/  HMMA.16816.F32 R144, R20, R156.reuse, R4 ;  /* 0x0000009c1490723c */ /* 0x080fe20000001804 */
[----:B------:R-:W1:Y:S02]  /*d2d0*/  LDSM.16.MT88.4 R4, [R182+0x800] ;  /* 0x00080000b604783b */ /* 0x000e640000004200 */
[----:B------:R-:W-:Y:S05]  /*d2e0*/  FADD.FTZ R3, R197, R3 ;  /* 0x00000003c5037221 */ /* 0x000fea0000010000 */
[C---:B------:R-:W-:Y:S01]  /*d2f0*/  HMMA.16816.F32 R148, R24.reuse, R156, R8 ;  /* 0x0000009c1894723c */ /* 0x040fe20000001808 */
[----:B------:R-:W2:Y:S07]  /*d300*/  LDSM.16.MT88.4 R8, [R181+0x1400] ;  /* 0x00140000b508783b */ /* 0x000eae0000004200 */
[-C--:B------:R-:W-:Y:S01]  /*d310*/  HMMA.16816.F32 R152, R24, R158.reuse, R12 ;  /* 0x0000009e1898723c */ /* 0x080fe2000000180c */
[----:B------:R-:W3:Y:S07]  /*d320*/  LDSM.16.MT88.4 R12, [R181+0x2000] ;  /* 0x00200000b50c783b */ /* 0x000eee0000004200 */
[C---:B------:R-:W-:Y:S01]  /*d330*/  HMMA.16816.F32 R156, R20.reuse, R158, R16 ;  /* 0x0000009e149c723c */ /* 0x040fe20000001810 */
[----:B------:R-:W4:Y:S07]  /*d340*/  LDSM.16.MT88.4 R16, [R182+0x2000] ;  /* 0x00200000b610783b */ /* 0x000f2e0000004200 */
        /* <DEDUP_REMOVED lines=16> */
[C---:B------:R-:W-:Y:S04]  /*d450*/  HMMA.16816.F32 R128, R20.reuse, R10, R128 ;  /* 0x0000000a1480723c */ /* 0x040fe80000001880 */
[----:B------:R-:W-:Y:S04]  /*d460*/  FADD.FTZ R6, R171, R6 ;  /* 0x00000006ab067221 */ /* 0x000fe80000010000 */
        /* <DEDUP_REMOVED lines=23> */
[----:B------:R-:W-:Y:S01]  /*d5e0*/  FADD.FTZ R247, R134, R6 ;  /* 0x0000000686f77221 */ /* 0x000fe20000010000 */
[----:B------:R-:W-:Y:S01]  /*d5f0*/  MOV R134, R2 ;  /* 0x0000000200867202 */ /* 0x000fe20000000f00 */
        /* <DEDUP_REMOVED lines=9> */
[----:B------:R-:W-:Y:S01]  /*d690*/  HMMA.16816.F32 R96, R20, R18, R96 ;  /* 0x000000121460723c */ /* 0x000fe20000001860 */
[----:B------:R1:W-:Y:S03]  /*d6a0*/  STL [R1], R3 ;  /* 0x0000000301007387 */ /* 0x0003e60000100800 */
[----:B------:R-:W-:Y:S01]  /*d6b0*/  FADD.FTZ R246, R51, R4 ;  /* 0x0000000433f67221 */ /* 0x000fe20000010000 */
[----:B------:R1:W-:Y:S03]  /*d6c0*/  STL [R1+0x4], R0 ;  /* 0x0000040001007387 */ /* 0x0003e60000100800 */
[----:B------:R-:W-:-:S05]  /*d6d0*/  @P0 BRA `(.L_x_1978) ;  /* 0xffffd5a000000947 */ /* 0x000fca000383ffff */
.L_x_1973:
[----:B-1----:R-:W2:Y:S02]  /*d6e0*/  LDL R0, [R1+0x8] ;  /* 0x0000080001007983 */ /* 0x002ea40000100800 */
[----:B--2---:R-:W-:-:S13]  /*d6f0*/  ISETP.GE.AND P0, PT, R196, R0, PT ;  /* 0x00000000c400720c */ /* 0x004fda0003f06270 */
[----:B------:R-:W-:Y:S05]  /*d700*/  @!P0 BRA `(.L_x_1979) ;  /* 0x00003be000008947 */ /* 0x000fea0003800000 */
[----:B------:R-:W-:Y:S01]  /*d710*/  IMAD.MOV.U32 R133, RZ, RZ, R137 ;  /* 0x000000ffff857224 */ /* 0x000fe200078e0089 */
[----:B------:R-:W-:Y:S01]  /*d720*/  MOV R139, R134 ;  /* 0x00000086008b7202 */ /* 0x000fe20000000f00 */
[----:B------:R-:W-:Y:S01]  /*d730*/  IMAD.MOV.U32 R132, RZ, RZ, R138 ;  /* 0x000000ffff847224 */ /* 0x000fe200078e008a */
[----:B------:R-:W-:Y:S02]  /*d740*/  MOV R135, R136 ;  /* 0x0000008800877202 */ /* 0x000fe40000000f00 */
.L_x_1998:
[----:B------:R-:W-:Y:S04]  /*d750*/  DEPBAR.LE SB0, 0x0 ;  /* 0x000080000000791a */ /* 0x000fe80000000000 */
[----:B------:R-:W-:Y:S01]  /*d760*/  WARPSYNC 0xffffffff ;  /* 0xffffffff00007948 */ /* 0x000fe20003800000 */
[----:B------:R-:W-:Y:S01]  /*d770*/  BAR.SYNC.DEFER_BLOCKING 0x0 ;  /* 0x0000000000007b1d */ /* 0x000fe20000010000 */
[----:B------:R-:W-:Y:S01]  /*d780*/  SHF.R.S32.HI R0, RZ, 0x1f, R196 ;  /* 0x0000001fff007819 */ /* 0x000fe200000114c4 */
[----:B-1----:R-:W-:Y:S01]  /*d790*/  IMAD.WIDE.U32 R2, R196, c[0x0][0x208], RZ ;  /* 0x00008200c4027a25 */ /* 0x002fe200078e00ff */
[C---:B------:R-:W-:Y:S02]  /*d7a0*/  LOP3.LUT P5, RZ, R194.reuse, 0x100, RZ, 0xc0, !PT ;  /* 0x00000100c2ff7812 */ /* 0x040fe400078ac0ff */
[----:B------:R-:W-:Y:S01]  /*d7b0*/  LOP3.LUT P4, RZ, R194, 0x80, RZ, 0xc0, !PT ;  /* 0x00000080c2ff7812 */ /* 0x000fe2000788c0ff */
[----:B------:R-:W-:Y:S01]  /*d7c0*/  IMAD R0, R0, c[0x0][0x208], RZ ;  /* 0x0000820000007a24 */ /* 0x000fe200078e02ff */
[----:B------:R-:W-:Y:S03]  /*d7d0*/  LOP3.LUT P3, RZ, R194, 0x40, RZ, 0xc0, !PT ;  /* 0x00000040c2ff7812 */ /* 0x000fe6000786c0ff */
[----:B------:R-:W-:Y:S04]  /*d7e0*/  IMAD R0, R196, c[0x0][0x20c], R0 ;  /* 0x00008300c4007a24 */ /* 0x000fe800078e0200 */
[----:B------:R-:W-:Y:S02]  /*d7f0*/  IMAD.IADD R8, R3, 0x1, R0 ;  /* 0x0000000103087824 */ /* 0x000fe400078e0200 */
[----:B------:R-:W-:Y:S04]  /*d800*/  IMAD.WIDE.U32 R2, R2, 0x30, RZ ;  /* 0x0000003002027825 */ /* 0x000fe800078e00ff */
[----:B------:R-:W-:Y:S01]  /*d810*/  IMAD R12, R8, 0x30, RZ ;  /* 0x00000030080c7824 */ /* 0x000fe200078e02ff */
[----:B------:R-:W-:Y:S03]  /*d820*/  LDSM.16.M88.4 R48, [R183] ;  /* 0x00000000b730783b */ /* 0x000fe60000000200 */
[----:B------:R-:W-:Y:S01]  /*d830*/  IMAD.IADD R3, R3, 0x1, R12 ;  /* 0x0000000103037824 */ /* 0x000fe200078e020c */
[----:B------:R-:W-:Y:S02]  /*d840*/  BSSY B0, `(.L_x_1980) ;  /* 0x00000a9000007945 */ /* 0x000fe40003800000 */
[----:B------:R-:W1:Y:S06]  /*d850*/  LDSM.16.M88.4 R16, [R180] ;  /* 0x00000000b410783b */ /* 0x000e6c0000000200 */
[----:B------:R-:W2:Y:S06]  /*d860*/  LDSM.16.M88.4 R44, [R183+0x1000] ;  /* 0x00100000b72c783b */ /* 0x000eac0000000200 */
[----:B------:R-:W3:Y:S06]  /*d870*/  S2R R136, SR_TID.X ;  /* 0x0000000000887919 */ /* 0x000eec0000002100 */
[----:B------:R-:W4:Y:S06]  /*d880*/  LDSM.16.M88.4 R32, [R180+0x400] ;  /* 0x00040000b420783b */ /* 0x000f2c0000000200 */
[----:B------:R-:W5:Y:S06]  /*d890*/  LDL R231, [R1+0x8] ;  /* 0x0000080001e77983 */ /* 0x000f6c0000100800 */
[----:B------:R-:W4:Y:S06]  /*d8a0*/  LDSM.16.M88.4 R140, [R180+0x800] ;  /* 0x00080000b48c783b */ /* 0x000f2c0000000200 */
[----:B------:R-:W-:Y:S01]  /*d8b0*/  LDSM.16.M88.4 R160, [R184] ;  /* 0x00000000b8a0783b */ /* 0x000fe20000000200 */
[-C--:B-1----:R-:W-:Y:S05]  /*d8c0*/  HMMA.16816.F32 R4, R48, R16.reuse, RZ ;  /* 0x000000103004723c */ /* 0x082fea00000018ff */
[----:B------:R-:W1:Y:S01]  /*d8d0*/  LDSM.16.M88.4 R164, [R185] ;  /* 0x00000000b9a4783b */ /* 0x000e620000000200 */
[----:B---3--:R-:W-:Y:S02]  /*d8e0*/  ISETP.GT.AND P1, PT, R136, 0x3f, PT ;  /* 0x0000003f8800780c */ /* 0x008fe40003f24270 */
[C---:B--2---:R-:W-:Y:S03]  /*d8f0*/  HMMA.16816.F32 R8, R44.reuse, R16, RZ ;  /* 0x000000102c08723c */ /* 0x044fe600000018ff */
[----:B------:R-:W2:Y:S06]  /*d900*/  LDSM.16.M88.4 R168, [R184+0x1000] ;  /* 0x00100000b8a8783b */ /* 0x000eac0000000200 */
[----:B------:R-:W3:Y:S01]  /*d910*/  LDSM.16.M88.4 R172, [R193] ;  /* 0x00000000c1ac783b */ /* 0x000ee20000000200 */
[-C--:B------:R-:W-:Y:S02]  /*d920*/  HMMA.16816.F32 R12, R44, R18.reuse, RZ ;  /* 0x000000122c0c723c */ /* 0x080fe400000018ff */
[----:B------:R-:W-:Y:S02]  /*d930*/  @!P1 IMAD.MOV.U32 R0, RZ, RZ, c[0x0][0x208] ;  /* 0x00008200ff009624 */ /* 0x000fe400078e00ff */
[----:B------:R-:W-:Y:S01]  /*d940*/  @!P1 IMAD.MOV.U32 R16, RZ, RZ, c[0x0][0x20c] ;  /* 0x00008300ff109624 */ /* 0x000fe200078e00ff */
[----:B------:R-:W1:Y:S02]  /*d950*/  LDSM.16.M88.4 R176, [R192] ;  /* 0x00000000c0b0783b */ /* 0x000e640000000200 */
[CC--:B------:R-:W-:Y:S05]  /*d960*/  @!P1 LEA R24, P0, R0.reuse, R2.reuse, 0x5 ;  /* 0x0000000200189211 */ /* 0x0c0fea00078028ff */
[----:B------:R-:W-:Y:S02]  /*d970*/  @!P1 LEA.HI.X R28, R0, R3, R16, 0x5, P0 ;  /* 0x00000003001c9211 */ /* 0x000fe400000f2c10 */
[C---:B------:R-:W-:Y:S02]  /*d980*/  HMMA.16816.F32 R16, R48.reuse, R18, RZ ;  /* 0x000000123010723c */ /* 0x040fe400000018ff */
[----:B------:R-:W-:Y:S05]  /*d990*/  IADD3 R2, P0, R220, R2, RZ ;  /* 0x00000002dc027210 */ /* 0x000fea0007f1e0ff */
[--C-:B------:R-:W-:Y:S01]  /*d9a0*/  IMAD.X R3, R3, 0x1, R222.reuse, P0 ;  /* 0x0000000103037824 */ /* 0x100fe200000e06de */
        /* <DEDUP_REMOVED lines=9> */
[----:B------:R-:W-:Y:S01]  /*da40*/  @!P1 IMAD.X R3, R28, 0x1, R222, P0 ;  /* 0x000000011c039824 */ /* 0x000fe200000e06de */
[C---:B------:R-:W-:Y:S03]  /*da50*/  @!P1 LEA R2, P0, R0.reuse, c[0x0][0x1f8], 0x1 ;  /* 0x00007e0000029a11 */ /* 0x040fe600078008ff */
[----:B------:R4:W-:Y:S01]  /*da60*/  LDGSTS.E.BYPASS.LTC128B.128 [R195+0x2480], [R36.64+0x40], !P4 ;  /* 0x0248004024c37fae */ /* 0x0009e2000e101d46 */
[-C--:B------:R-:W-:Y:S01]  /*da70*/  HMMA.16816.F32 R28, R44, R34.reuse, RZ ;  /* 0x000000222c1c723c */ /* 0x080fe200000018ff */
[----:B------:R-:W-:Y:S04]  /*da80*/  @!P1 LEA.HI.X R3, R0, c[0x0][0x1fc], R3, 0x1, P0 ;  /* 0x00007f0000039a11 */ /* 0x000fe800000f0c03 */
[----:B------:R4:W-:Y:S03]  /*da90*/  LDGSTS.E.BYPASS.LTC128B.128 [R195+0x3080], [R36.64+0x80], !P3 ;  /* 0x0308008024c37fae */ /* 0x0009e6000d901d46 */
[C---:B------:R-:W-:Y:S03]  /*daa0*/  HMMA.16816.F32 R32, R48.reuse, R34, RZ ;  /* 0x000000223020723c */ /* 0x040fe600000018ff */
[----:B------:R1:W-:Y:S06]  /*dab0*/  @!P1 LDGSTS.E.BYPASS.LTC128B.128 [R195+0x2080], [R2.64], !P5 ;  /* 0x0208000002c39fae */ /* 0x0003ec000e901d46 */
[----:B------:R1:W-:Y:S06]  /*dac0*/  @!P1 LDGSTS.E.BYPASS.LTC128B.128 [R195+0x2c80], [R2.64+0x40], !P4 ;  /* 0x02c8004002c39fae */ /* 0x0003ec000e101d46 */
[----:B------:R1:W-:Y:S06]  /*dad0*/  @!P1 LDGSTS.E.BYPASS.LTC128B.128 [R195+0x3880], [R2.64+0x80], !P3 ;  /* 0x0388008002c39fae */ /* 0x0003ec000d901d46 */
[----:B------:R-:W0:Y:S01]  /*dae0*/  LDGDEPBAR ;  /* 0x00000000000079af */ /* 0x000e220000000000 */
[-C--:B----4-:R-:W-:Y:S08]  /*daf0*/  HMMA.16816.F32 R36, R48, R140.reuse, RZ ;  /* 0x0000008c3024723c */ /* 0x090ff000000018ff */
        /* <DEDUP_REMOVED lines=27> */
[-C--:B------:R-:W-:Y:S03]  /*dcb0*/  HMMA.16816.F32 R28, R168, R162.reuse, R28 ;  /* 0x000000a2a81c723c */ /* 0x080fe6000000181c */
[----:B-----5:R-:W-:Y:S05]  /*dcc0*/  ISETP.GT.AND P0, PT, R196, R231, PT ;  /* 0x000000e7c400720c */ /* 0x020fea0003f04270 */
        /* <DEDUP_REMOVED lines=63> */
[----:B------:R-:W-:Y:S04]  /*e0c0*/  SHF.R.S32.HI R134, RZ, 0x2, R134 ;  /* 0x00000002ff867819 */ /* 0x000fe80000011486 */
[----:B------:R-:W-:Y:S01]  /*e0d0*/  IADD3 R136, -R134, 0x30, RZ ;  /* 0x0000003086887810 */ /* 0x000fe20007ffe1ff */
[----:B------:R-:W-:Y:S02]  /*e0e0*/  IMAD R134, R2, c[0x0][0x1e0], RZ ;  /* 0x0000780002867a24 */ /* 0x000fe400078e02ff */
[----:B------:R-:W-:Y:S01]  /*e0f0*/  IMAD.WIDE.U32 R2, R0, c[0x0][0x1e0], RZ ;  /* 0x0000780000027a25 */ /* 0x000fe200078e00ff */
[----:B------:R-:W-:Y:S03]  /*e100*/  ISETP.GE.AND P0, PT, R136, 0x21, PT ;  /* 0x000000218800780c */ /* 0x000fe60003f06270 */
[----:B------:R-:W-:Y:S04]  /*e110*/  IMAD R0, R0, c[0x0][0x1e4], R134 ;  /* 0x0000790000007a24 */ /* 0x000fe800078e0286 */
[----:B------:R-:W-:Y:S02]  /*e120*/  IMAD.IADD R0, R3, 0x1, R0 ;  /* 0x0000000103007824 */ /* 0x000fe400078e0200 */
[----:B------:R-:W-:Y:S04]  /*e130*/  IMAD.WIDE.U32 R2, R2, 0x30, RZ ;  /* 0x0000003002027825 */ /* 0x000fe800078e00ff */
[----:B------:R-:W-:Y:S02]  /*e140*/  @P0 IMAD.MOV.U32 R134, RZ, RZ, c[0x0][0x1e0] ;  /* 0x00007800ff860624 */ /* 0x000fe400078e00ff */
[----:B------:R-:W-:Y:S02]  /*e150*/  IMAD R0, R0, 0x30, RZ ;  /* 0x0000003000007824 */ /* 0x000fe400078e02ff */
        /* <DEDUP_REMOVED lines=23> */
.L_x_1981:
[----:B------:R-:W-:Y:S05]  /*e2d0*/  BSYNC B0 ;  /* 0x0000000000007941 */ /* 0x000fea0003800000 */
.L_x_1980:
        /* <DEDUP_REMOVED lines=34> */
.L_x_1984:
[----:B------:R-:W-:Y:S04]  /*e500*/  MOV R134, c[0x0][0x32c] ;  /* 0x0000cb0000867a02 */ /* 0x000fe80000000f00 */
[----:B------:R-:W-:Y:S11]  /*e510*/  ISETP.NE.AND P0, PT, R134, 0x1, PT ;  /* 0x000000018600780c */ /* 0x000ff60003f05270 */
[----:B------:R-:W-:Y:S02]  /*e520*/  @!UPT UIADD3 URZ, URZ, URZ, URZ ;  /* 0x0000003f3f3ff290 */ /* 0x000fe4000fffe03f */
[----:B------:R-:W-:Y:S05]  /*e530*/  @P0 IMAD.HI.U32 R134, R2, c[0x0][0x330], RZ ;  /* 0x0000cc0002860a27 */ /* 0x000fea00078e00ff */
[----:B------:R-:W-:Y:S02]  /*e540*/  @P0 SHF.R.U32.HI R2, RZ, c[0x0][0x334], R134 ;  /* 0x0000cd00ff020a19 */ /* 0x000fe40000011686 */
.L_x_1985:
[----:B------:R-:W-:Y:S05]  /*e550*/  BSYNC B0 ;  /* 0x0000000000007941 */ /* 0x000fea0003800000 */
.L_x_1983:
[----:B------:R-:W-:Y:S04]  /*e560*/  IMAD.IADD R134, R3, 0x1, -R235 ;  /* 0x0000000103867824 */ /* 0x000fe800078e0aeb */
[----:B------:R-:W-:Y:S05]  /*e570*/  IMAD R2, R2, c[0x0][0x32c], R134 ;  /* 0x0000cb0002027a24 */ /* 0x000fea00078e0286 */
[----:B------:R-:W-:Y:S02]  /*e580*/  IADD3 R134, R2, c[0x0][0x32c], RZ ;  /* 0x0000cb0002867a10 */ /* 0x000fe40007ffe0ff */
[----:B------:R-:W-:Y:S02]  /*e590*/  IMNMX R0, R0, R2, !PT ;  /* 0x0000000200007217 */ /* 0x000fe40007800200 */
[----:B------:R-:W-:Y:S02]  /*e5a0*/  IMNMX R138, R138, R134, PT ;  /* 0x000000868a8a7217 */ /* 0x000fe40003800200 */
.L_x_1982:
        /* <DEDUP_REMOVED lines=17> */
.L_x_1988:
[----:B------:R-:W-:Y:S04]  /*e6c0*/  MOV R136, c[0x0][0x32c] ;  /* 0x0000cb0000887a02 */ /* 0x000fe80000000f00 */
[----:B------:R-:W-:Y:S11]  /*e6d0*/  ISETP.NE.AND P0, PT, R136, 0x1, PT ;  /* 0x000000018800780c */ /* 0x000ff60003f05270 */
[----:B------:R-:W-:Y:S02]  /*e6e0*/  @!UPT UIADD3 URZ, URZ, URZ, URZ ;  /* 0x0000003f3f3ff290 */ /* 0x000fe4000fffe03f */
[----:B------:R-:W-:Y:S05]  /*e6f0*/  @P0 IMAD.HI.U32 R136, R2, c[0x0][0x330], RZ ;  /* 0x0000cc0002880a27 */ /* 0x000fea00078e00ff */
[----:B------:R-:W-:Y:S02]  /*e700*/  @P0 SHF.R.U32.HI R2, RZ, c[0x0][0x334], R136 ;  /* 0x0000cd00ff020a19 */ /* 0x000fe40000011688 */
.L_x_1989:
[----:B------:R-:W-:Y:S05]  /*e710*/  BSYNC B0 ;  /* 0x0000000000007941 */ /* 0x000fea0003800000 */
.L_x_1987:
[----:B------:R-:W-:Y:S04]  /*e720*/  IMAD.IADD R136, R3, 0x1, -R235 ;  /* 0x0000000103887824 */ /* 0x000fe800078e0aeb */
[----:B------:R-:W-:Y:S05]  /*e730*/  IMAD R2, R2, c[0x0][0x32c], R136 ;  /* 0x0000cb0002027a24 */ /* 0x000fea00078e0288 */
[----:B------:R-:W-:Y:S02]  /*e740*/  IADD3 R136, R2, c[0x0][0x32c], RZ ;  /* 0x0000cb0002887a10 */ /* 0x000fe40007ffe0ff */
[----:B------:R-:W-:Y:S02]  /*e750*/  IMNMX R134, R134, R2, !PT ;  /* 0x0000000286867217 */ /* 0x000fe40007800200 */
[----:B------:R-:W-:Y:S02]  /*e760*/  IMNMX R137, R137, R136, PT ;  /* 0x0000008889897217 */ /* 0x000fe40003800200 */
.L_x_1986:
        /* <DEDUP_REMOVED lines=17> */
.L_x_1992:
[----:B------:R-:W-:Y:S04]  /*e880*/  MOV R160, c[0x0][0x32c] ;  /* 0x0000cb0000a07a02 */ /* 0x000fe80000000f00 */
[----:B------:R-:W-:Y:S11]  /*e890*/  ISETP.NE.AND P0, PT, R160, 0x1, PT ;  /* 0x00000001a000780c */ /* 0x000ff60003f05270 */
[----:B------:R-:W-:Y:S02]  /*e8a0*/  @!UPT UIADD3 URZ, URZ, URZ, URZ ;  /* 0x0000003f3f3ff290 */ /* 0x000fe4000fffe03f */
[----:B------:R-:W-:Y:S05]  /*e8b0*/  @P0 IMAD.HI.U32 R160, R140, c[0x0][0x330], RZ ;  /* 0x0000cc008ca00a27 */ /* 0x000fea00078e00ff */
[----:B------:R-:W-:Y:S02]  /*e8c0*/  @P0 SHF.R.U32.HI R140, RZ, c[0x0][0x334], R160 ;  /* 0x0000cd00ff8c0a19 */ /* 0x000fe400000116a0 */
.L_x_1993:
[----:B------:R-:W-:Y:S05]  /*e8d0*/  BSYNC B0 ;  /* 0x0000000000007941 */ /* 0x000fea0003800000 */
.L_x_1991:
[----:B------:R-:W-:Y:S04]  /*e8e0*/  IMAD.IADD R160, R3, 0x1, -R235 ;  /* 0x0000000103a07824 */ /* 0x000fe800078e0aeb */
[----:B------:R-:W-:Y:S05]  /*e8f0*/  IMAD R140, R140, c[0x0][0x32c], R160 ;  /* 0x0000cb008c8c7a24 */ /* 0x000fea00078e02a0 */
[----:B------:R-:W-:Y:S02]  /*e900*/  IADD3 R160, R140, c[0x0][0x32c], RZ ;  /* 0x0000cb008ca07a10 */ /* 0x000fe40007ffe0ff */
[----:B------:R-:W-:Y:S02]  /*e910*/  IMNMX R2, R2, R140, !PT ;  /* 0x0000008c02027217 */ /* 0x000fe40007800200 */
[----:B------:R-:W-:Y:S02]  /*e920*/  IMNMX R136, R136, R160, PT ;  /* 0x000000a088887217 */ /* 0x000fe40003800200 */
.L_x_1990:
        /* <DEDUP_REMOVED lines=157> */
.L_x_1996:
[----:B------:R-:W-:Y:S04]  /*f300*/  MOV R5, c[0x0][0x32c] ;  /* 0x0000cb0000057a02 */ /* 0x000fe80000000f00 */
[----:B------:R-:W-:Y:S11]  /*f310*/  ISETP.NE.AND P0, PT, R5, 0x1, PT ;  /* 0x000000010500780c */ /* 0x000ff60003f05270 */
[----:B------:R-:W-:Y:S02]  /*f320*/  @!UPT UIADD3 URZ, URZ, URZ, URZ ;  /* 0x0000003f3f3ff290 */ /* 0x000fe4000fffe03f */
[----:B------:R-:W-:Y:S05]  /*f330*/  @P0 IMAD.HI.U32 R5, R4, c[0x0][0x330], RZ ;  /* 0x0000cc0004050a27 */ /* 0x000fea00078e00ff */
[----:B------:R-:W-:Y:S02]  /*f340*/  @P0 SHF.R.U32.HI R4, RZ, c[0x0][0x334], R5 ;  /* 0x0000cd00ff040a19 */ /* 0x000fe40000011605 */
.L_x_1997:
[----:B------:R-:W-:Y:S05]  /*f350*/  BSYNC B0 ;  /* 0x0000000000007941 */ /* 0x000fea0003800000 */
.L_x_1995:
[----:B------:R-:W-:Y:S04]  /*f360*/  IMAD.IADD R3, R3, 0x1, -R235 ;  /* 0x0000000103037824 */ /* 0x000fe800078e0aeb */
[----:B------:R-:W-:Y:S05]  /*f370*/  IMAD R3, R4, c[0x0][0x32c], R3 ;  /* 0x0000cb0004037a24 */ /* 0x000fea00078e0203 */
[----:B------:R-:W-:Y:S02]  /*f380*/  IADD3 R4, R3, c[0x0][0x32c], RZ ;  /* 0x0000cb0003047a10 */ /* 0x000fe40007ffe0ff */
[----:B------:R-:W-:Y:S02]  /*f390*/  IMNMX R0, R0, R3, !PT ;  /* 0x0000000300007217 */ /* 0x000fe40007800200 */
[----:B------:R-:W-:Y:S02]  /*f3a0*/  IMNMX R2, R2, R4, PT ;  /* 0x0000000402027217 */ /* 0x000fe40003800200 */
.L_x_1994:
[----:B------:R-:W-:Y:S01]  /*f3b0*/  ISETP.GT.AND P0, PT, R0, RZ, !P2 ;  /* 0x000000ff0000720c */ /* 0x000fe20005704270 */
[----:B------:R-:W2:Y:S01]  /*f3c0*/  LDL.LU R232, [R1] ;  /* 0x0000000001e87983 */ /* 0x000ea20000300800 */
        /* <DEDUP_REMOVED lines=48> */
[----:B------:R-:W-:Y:S01]  /*f6d0*/  ISETP.GT.AND P0, PT, R0, 0x20, !P5 ;  /* 0x000000200000780c */ /* 0x000fe20006f04270 */
[----:B------:R-:W-:Y:S01]  /*f6e0*/  LDSM.16.MT88.4 R28, [R181] ;  /* 0x00000000b51c783b */ /* 0x000fe20000004200 */
        /* <DEDUP_REMOVED lines=18> */
[----:B------:R-:W3:Y:S01]  /*f810*/  SHFL.BFLY PT, R7, R4, 0x2, 0x1f ;  /* 0x0c401f0004077f89 */ /* 0x000ee200000e0000 */
[----:B------:R-:W-:Y:S02]  /*f820*/  ISETP.GT.AND P0, PT, R0, 0x29, !P6 ;  /* 0x000000290000780c */ /* 0x000fe40007704270 */
[----:B------:R-:W-:Y:S02]  /*f830*/  FMNMX.FTZ R5, R48, R5, !PT ;  /* 0x0000000530057209 */ /* 0x000fe40007810000 */
[----:B------:R-:W-:Y:S02]  /*f840*/  ISETP.LT.OR P0, PT, R2, 0x2a, P0 ;  /* 0x0000002a0200780c */ /* 0x000fe40000701670 */
[----:B------:R-:W-:Y:S02]  /*f850*/  FMNMX.FTZ R5, R39, R5, !PT ;  /* 0x0000000527057209 */ /* 0x000fe40007810000 */
[----:B------:R-:W-:Y:S02]  /*f860*/  FSEL R21, R47, -INF , !P0 ;  /* 0xff8000002f157808 */ /* 0x000fe40004000000 */
[----:B------:R-:W-:Y:S04]  /*f870*/  FMNMX.FTZ R5, R38, R5, !PT ;  /* 0x0000000526057209 */ /* 0x000fe80007810000 */
[----:B------:R-:W-:Y:S04]  /*f880*/  FMNMX.FTZ R5, R50, R5, !PT ;  /* 0x0000000532057209 */ /* 0x000fe80007810000 */
[----:B------:R-:W-:Y:S04]  /*f890*/  FMNMX.FTZ R5, R174, R5, !PT ;  /* 0x00000005ae057209 */ /* 0x000fe80007810000 */
[----:B------:R-:W-:Y:S04]  /*f8a0*/  FMNMX.FTZ R0, R173, R5, !PT ;  /* 0x00000005ad007209 */ /* 0x000fe80007810000 */
[----:B------:R-:W-:Y:S04]  /*f8b0*/  FMNMX.FTZ R2, R178, R0, !PT ;  /* 0x00000000b2027209 */ /* 0x000fe80007810000 */
[----:B------:R-:W-:Y:S02]  /*f8c0*/  FMNMX.FTZ R2, R179, R2, !PT ;  /* 0x00000002b3027209 */ /* 0x000fe40007810000 */
[----:B-1----:R-:W-:Y:S02]  /*f8d0*/  FMNMX.FTZ R3, R3, R6, !PT ;  /* 0x0000000603037209 */ /* 0x002fe40007810000 */
[----:B---3--:R-:W-:Y:S03]  /*f8e0*/  FMNMX.FTZ R0, R4, R7, !PT ;  /* 0x0000000704007209 */ /* 0x008fe60007810000 */
[----:B------:R-:W1:Y:S08]  /*f8f0*/  SHFL.BFLY PT, R6, R3, 0x1, 0x1f ;  /* 0x0c201f0003067f89 */ /* 0x000e7000000e0000 */
[----:B------:R-:W3:Y:S01]  /*f900*/  SHFL.BFLY PT, R5, R0, 0x1, 0x1f ;  /* 0x0c201f0000057f89 */ /* 0x000ee200000e0000 */
[----:B-1----:R-:W-:Y:S07]  /*f910*/  FMNMX.FTZ R138, R3, R6, !PT ;  /* 0x00000006038a7209 */ /* 0x002fee0007810000 */
[----:B------:R-:W1:Y:S01]  /*f920*/  SHFL.BFLY PT, R6, R2, 0x2, 0x1f ;  /* 0x0c401f0002067f89 */ /* 0x000e6200000e0000 */
[C---:B------:R-:W-:Y:S01]  /*f930*/  FSETP.NEU.FTZ.AND P0, PT, R138.reuse, -INF , PT ;  /* 0xff8000008a00780b */ /* 0x040fe20003f1d000 */
[----:B------:R-:W-:Y:S01]  /*f940*/  FMUL.FTZ R3, R138, c[0x0][0x2d0] ;  /* 0x0000b4008a037a20 */ /* 0x000fe20000410000 */
[----:B---3--:R-:W-:Y:S04]  /*f950*/  FMNMX.FTZ R137, R0, R5, !PT ;  /* 0x0000000500897209 */ /* 0x008fe80007810000 */
[----:B------:R-:W-:Y:S05]  /*f960*/  FSEL R23, R3, RZ, P0 ;  /* 0x000000ff03177208 */ /* 0x000fea0000000000 */
[--C-:B------:R-:W-:Y:S02]  /*f970*/  FFMA.FTZ R3, R16, c[0x0][0x2d0], -R23.reuse ;  /* 0x0000b40010037a23 */ /* 0x100fe40000010817 */
[--C-:B------:R-:W-:Y:S02]  /*f980*/  FFMA.FTZ R4, R17, c[0x0][0x2d0], -R23.reuse ;  /* 0x0000b40011047a23 */ /* 0x100fe40000010817 */
[----:B------:R3:W-:Y:S01]  /*f990*/  MUFU.EX2 R225, R3 ;  /* 0x0000000300e17308 */ /* 0x0007e20000000800 */
[--C-:B------:R-:W-:Y:S02]  /*f9a0*/  FFMA.FTZ R36, R164, c[0x0][0x2d0], -R23.reuse ;  /* 0x0000b400a4247a23 */ /* 0x100fe40000010817 */
[--C-:B------:R-:W-:Y:S02]  /*f9b0*/  FFMA.FTZ R46, R197, c[0x0][0x2d0], -R23.reuse ;  /* 0x0000b400c52e7a23 */ /* 0x100fe40000010817 */
[--C-:B------:R-:W-:Y:S01]  /*f9c0*/  FFMA.FTZ R47, R177, c[0x0][0x2d0], -R23.reuse ;  /* 0x0000b400b12f7a23 */ /* 0x100fe20000010817 */
[----:B-1----:R-:W-:Y:S04]  /*f9d0*/  FMNMX.FTZ R2, R2, R6, !PT ;  /* 0x0000000602027209 */ /* 0x002fe80007810000 */
[----:B------:R1:W4:Y:S10]  /*f9e0*/  MUFU.EX2 R227, R4 ;  /* 0x0000000400e37308 */ /* 0x0003340000000800 */
[----:B------:R5:W-:Y:S01]  /*f9f0*/  MUFU.EX2 R210, R36 ;  /* 0x0000002400d27308 */ /* 0x000be20000000800 */
[----:B---3--:R-:W-:Y:S04]  /*fa00*/  FMNMX.FTZ R3, R10, R139, !PT ;  /* 0x0000008b0a037209 */ /* 0x008fe80007810000 */
[----:B------:R-:W-:Y:S04]  /*fa10*/  FMNMX.FTZ R3, R11, R3, !PT ;  /* 0x000000030b037209 */ /* 0x000fe80007810000 */
[----:B------:R-:W-:Y:S01]  /*fa20*/  FMNMX.FTZ R3, R9, R3, !PT ;  /* 0x0000000309037209 */ /* 0x000fe20007810000 */
[--C-:B-1----:R-:W-:Y:S01]  /*fa30*/  FFMA.FTZ R4, R140, c[0x0][0x2d0], -R23.reuse ;  /* 0x0000b4008c047a23 */ /* 0x102fe20000010817 */
[----:B----4-:R-:W-:Y:S02]  /*fa40*/  F2FP.PACK_AB R24, R227, R225 ;  /* 0x000000e1e318723e */ /* 0x010fe400000000ff */
[----:B------:R-:W-:Y:S01]  /*fa50*/  FMNMX.FTZ R0, R15, R3, !PT ;  /* 0x000000030f007209 */ /* 0x000fe20007810000 */
[----:B------:R1:W-:Y:S01]  /*fa60*/  MUFU.EX2 R226, R4 ;  /* 0x0000000400e27308 */ /* 0x0003e20000000800 */
[----:B------:R-:W-:Y:S02]  /*fa70*/  FSEL R3, R138, RZ, P0 ;  /* 0x000000ff8a037208 */ /* 0x000fe40000000000 */
[----:B------:R-:W-:Y:S01]  /*fa80*/  FMNMX.FTZ R5, R37, R0, !PT ;  /* 0x0000000025057209 */ /* 0x000fe20007810000 */
[C---:B------:R-:W-:Y:S01]  /*fa90*/  FMUL.FTZ R0, R137.reuse, c[0x0][0x2d0] ;  /* 0x0000b40089007a20 */ /* 0x040fe20000410000 */
[----:B------:R-:W-:Y:S01]  /*faa0*/  FSETP.NEU.FTZ.AND P0, PT, R137, -INF , PT ;  /* 0xff8000008900780b */ /* 0x000fe20003f1d000 */
[--C-:B-----5:R-:W-:Y:S01]  /*fab0*/  FFMA.FTZ R36, R163, c[0x0][0x2d0], -R23.reuse ;  /* 0x0000b400a3247a23 */ /* 0x120fe20000010817 */
[----:B------:R-:W-:Y:S02]  /*fac0*/  FMNMX.FTZ R6, R44, R5, !PT ;  /* 0x000000052c067209 */ /* 0x000fe40007810000 */
[----:B------:R-:W-:Y:S01]  /*fad0*/  FSEL R22, R0, RZ, P0 ;  /* 0x000000ff00167208 */ /* 0x000fe20000000000 */
[----:B------:R-:W3:Y:S01]  /*fae0*/  SHFL.BFLY PT, R5, R2, 0x1, 0x1f ;  /* 0x0c201f0002057f89 */ /* 0x000ee200000e0000 */
[----:B------:R4:W-:Y:S03]  /*faf0*/  MUFU.EX2 R211, R36 ;  /* 0x0000002400d37308 */ /* 0x0009e60000000800 */
[--C-:B------:R-:W-:Y:S02]  /*fb00*/  FFMA.FTZ R0, R18, c[0x0][0x2d0], -R22.reuse ;  /* 0x0000b40012007a23 */ /* 0x100fe40000010816 */
[--C-:B------:R-:W-:Y:S02]  /*fb10*/  FFMA.FTZ R43, R198, c[0x0][0x2d0], -R22.reuse ;  /* 0x0000b400c62b7a23 */ /* 0x100fe40000010816 */
[--C-:B------:R-:W-:Y:S03]  /*fb20*/  FFMA.FTZ R42, R175, c[0x0][0x2d0], -R22.reuse ;  /* 0x0000b400af2a7a23 */ /* 0x100fe60000010816 */
[----:B------:R5:W-:Y:S01]  /*fb30*/  MUFU.EX2 R214, R0 ;  /* 0x0000000000d67308 */ /* 0x000be20000000800 */
[--C-:B-1----:R-:W-:Y:S09]  /*fb40*/  FFMA.FTZ R4, R160, c[0x0][0x2d0], -R23.reuse ;  /* 0x0000b400a0047a23 */ /* 0x102ff20000010817 */
[----:B------:R1:W1:Y:S01]  /*fb50*/  MUFU.EX2 R230, R4 ;  /* 0x0000000400e67308 */ /* 0x0002620000000800 */
[----:B---3--:R-:W-:Y:S01]  /*fb60*/  FMNMX.FTZ R136, R2, R5, !PT ;  /* 0x0000000502887209 */ /* 0x008fe20007810000 */
[--C-:B----4-:R-:W-:Y:S01]  /*fb70*/  FFMA.FTZ R36, R165, c[0x0][0x2d0], -R22.reuse ;  /* 0x0000b400a5247a23 */ /* 0x110fe20000010816 */
[----:B------:R-:W-:Y:S02]  /*fb80*/  FSEL R5, R137, RZ, P0 ;  /* 0x000000ff89057208 */ /* 0x000fe40000000000 */
[----:B------:R-:W-:Y:S05]  /*fb90*/  FSETP.NEU.FTZ.AND P0, PT, R136, -INF , PT ;  /* 0xff8000008800780b */ /* 0x000fea0003f1d000 */
[----:B------:R3:W-:Y:S01]  /*fba0*/  MUFU.EX2 R209, R36 ;  /* 0x0000002400d17308 */ /* 0x0007e20000000800 */
[--C-:B-----5:R-:W-:Y:S09]  /*fbb0*/  FFMA.FTZ R0, R19, c[0x0][0x2d0], -R22.reuse ;  /* 0x0000b40013007a23 */ /* 0x120ff20000010816 */
[----:B------:R4:W5:Y:S01]  /*fbc0*/  MUFU.EX2 R215, R0 ;  /* 0x0000000000d77308 */ /* 0x0009620000000800 */
[----:B-1----:R-:W-:Y:S01]  /*fbd0*/  FMNMX.FTZ R4, R45, R6, !PT ;  /* 0x000000062d047209 */ /* 0x002fe20007810000 */
[--C-:B------:R-:W-:Y:S01]  /*fbe0*/  FFMA.FTZ R6, R162, c[0x0][0x2d0], -R22.reuse ;  /* 0x0000b400a2067a23 */ /* 0x100fe20000010816 */
[----:B------:R-:W-:Y:S02]  /*fbf0*/  F2FP.PACK_AB R26, R230, R226 ;  /* 0x000000e2e61a723e */ /* 0x000fe400000000ff */
[----:B------:R-:W-:Y:S05]  /*fc00*/  FMNMX.FTZ R4, R49, R4, !PT ;  /* 0x0000000431047209 */ /* 0x000fea0007810000 */
[----:B------:R-:W-:Y:S01]  /*fc10*/  MUFU.EX2 R229, R6 ;  /* 0x0000000600e57308 */ /* 0x000fe20000000800 */
[----:B------:R-:W-:Y:S01]  /*fc20*/  FMNMX.FTZ R4, R141, R4, !PT ;  /* 0x000000048d047209 */ /* 0x000fe20007810000 */
[----:B---3--:R-:W-:Y:S03]  /*fc30*/  FFMA.FTZ R36, R170, c[0x0][0x2d0], -R23 ;  /* 0x0000b400aa247a23 */ /* 0x008fe60000010817 */
[----:B------:R-:W-:Y:S05]  /*fc40*/  FMNMX.FTZ R4, R142, R4, !PT ;  /* 0x000000048e047209 */ /* 0x000fea0007810000 */
[----:B------:R1:W-:Y:S01]  /*fc50*/  MUFU.EX2 R206, R36 ;  /* 0x0000002400ce7308 */ /* 0x0003e20000000800 */
[----:B----4-:R-:W-:Y:S01]  /*fc60*/  FMNMX.FTZ R0, R143, R4, !PT ;  /* 0x000000048f007209 */ /* 0x010fe20007810000 */
[--C-:B------:R-:W-:Y:S01]  /*fc70*/  FFMA.FTZ R4, R161, c[0x0][0x2d0], -R22.reuse ;  /* 0x0000b400a1047a23 */ /* 0x100fe20000010816 */
[----:B-----5:R-:W-:Y:S02]  /*fc80*/  F2FP.PACK_AB R25, R215, R214 ;  /* 0x000000d6d719723e */ /* 0x020fe400000000ff */
[----:B------:R-:W-:Y:S05]  /*fc90*/  FMNMX.FTZ R0, R21, R0, !PT ;  /* 0x0000000015007209 */ /* 0x000fea0007810000 */
[----:B------:R3:W4:Y:S01]  /*fca0*/  MUFU.EX2 R216, R4 ;  /* 0x0000000400d87308 */ /* 0x0007220000000800 */
[----:B------:R-:W5:Y:S09]  /*fcb0*/  SHFL.BFLY PT, R2, R0, 0x2, 0x1f ;  /* 0x0c401f0000027f89 */ /* 0x000f7200000e0000 */
[----:B------:R-:W-:Y:S01]  /*fcc0*/  MUFU.EX2 R164, R43 ;  /* 0x0000002b00a47308 */ /* 0x000fe20000000800 */
[--C-:B-1----:R-:W-:Y:S09]  /*fcd0*/  FFMA.FTZ R36, R169, c[0x0][0x2d0], -R22.reuse ;  /* 0x0000b400a9247a23 */ /* 0x102ff20000010816 */
[----:B------:R1:W-:Y:S01]  /*fce0*/  MUFU.EX2 R204, R36 ;  /* 0x0000002400cc7308 */ /* 0x0003e20000000800 */
[----:B---3--:R-:W-:Y:S01]  /*fcf0*/  FMUL.FTZ R4, R136, c[0x0][0x2d0] ;  /* 0x0000b40088047a20 */ /* 0x008fe20000410000 */
[----:B----4-:R-:W-:Y:S04]  /*fd00*/  F2FP.PACK_AB R27, R229, R216 ;  /* 0x000000d8e51b723e */ /* 0x010fe800000000ff */
[----:B------:R-:W-:Y:S04]  /*fd10*/  FSEL R41, R4, RZ, P0 ;  /* 0x000000ff04297208 */ /* 0x000fe80000000000 */
[----:B------:R-:W-:Y:S01]  /*fd20*/  MUFU.EX2 R165, R46 ;  /* 0x0000002e00a57308 */ /* 0x000fe20000000800 */
[--C-:B------:R-:W-:Y:S09]  /*fd30*/  FFMA.FTZ R4, R8, c[0x0][0x2d0], -R41.reuse ;  /* 0x0000b40008047a23 */ /* 0x100ff20000010829 */
[----:B------:R3:W-:Y:S01]  /*fd40*/  MUFU.EX2 R212, R4 ;  /* 0x0000000400d47308 */ /* 0x0007e20000000800 */
[----:B-1----:R-:W-:Y:S09]  /*fd50*/  FFMA.FTZ R36, R168, c[0x0][0x2d0], -R22 ;  /* 0x0000b400a8247a23 */ /* 0x002ff20000010816 */
[----:B------:R1:W-:Y:S10]  /*fd60*/  MUFU.EX2 R205, R36 ;  /* 0x0000002400cd7308 */ /* 0x0003f40000000800 */
[----:B------:R-:W-:Y:S01]  /*fd70*/  MUFU.EX2 R161, R47 ;  /* 0x0000002f00a17308 */ /* 0x000fe20000000800 */
[--C-:B---3--:R-:W-:Y:S09]  /*fd80*/  FFMA.FTZ R4, R20, c[0x0][0x2d0], -R41.reuse ;  /* 0x0000b40014047a23 */ /* 0x108ff20000010829 */
[----:B------:R5:W3:Y:S01]  /*fd90*/  MUFU.EX2 R213, R4 ;  /* 0x0000000400d57308 */ /* 0x000ae20000000800 */
[--C-:B-1----:R-:W-:Y:S09]  /*fda0*/  FFMA.FTZ R36, R48, c[0x0][0x2d0], -R41.reuse ;  /* 0x0000b40030247a23 */ /* 0x102ff20000010829 */
[----:B------:R1:W-:Y:S01]  /*fdb0*/  MUFU.EX2 R201, R36 ;  /* 0x0000002400c97308 */ /* 0x0003e20000000800 */
[----:B-----5:R-:W-:Y:S01]  /*fdc0*/  FMNMX.FTZ R4, R0, R2, !PT ;  /* 0x0000000200047209 */ /* 0x020fe20007810000 */
[----:B------:R-:W-:Y:S01]  /*fdd0*/  FFMA.FTZ R0, R12, c[0x0][0x2d0], -R41 ;  /* 0x0000b4000c007a23 */ /* 0x000fe20000010829 */
[----:B---3--:R-:W-:Y:S01]  /*fde0*/  F2FP.PACK_AB R32, R213, R212 ;  /* 0x000000d4d520723e */ /* 0x008fe200000000ff */
[----:B------:R-:W-:Y:S06]  /*fdf0*/  FADD.FTZ R2, -R5, R133 ;  /* 0x0000008505027221 */ /* 0x000fec0000010100 */
[----:B------:R3:W-:Y:S01]  /*fe00*/  MUFU.EX2 R224, R0 ;  /* 0x0000000000e07308 */ /* 0x0007e20000000800 */
[----:B------:R-:W4:Y:S01]  /*fe10*/  SHFL.BFLY PT, R6, R4, 0x1, 0x1f ;  /* 0x0c201f0004067f89 */ /* 0x000f2200000e0000 */
[----:B------:R-:W-:Y:S02]  /*fe20*/  FMUL.FTZ R2, R2, c[0x0][0x2d0] ;  /* 0x0000b40002027a20 */ /* 0x000fe40000410000 */
[--C-:B-1----:R-:W-:Y:S06]  /*fe30*/  FFMA.FTZ R36, R39, c[0x0][0x2d0], -R41.reuse ;  /* 0x0000b40027247a23 */ /* 0x102fec0000010829 */
[----:B------:R1:W-:Y:S01]  /*fe40*/  MUFU.EX2 R202, R36 ;  /* 0x0000002400ca7308 */ /* 0x0003e20000000800 */
[--C-:B---3--:R-:W-:Y:S01]  /*fe50*/  FFMA.FTZ R0, R13, c[0x0][0x2d0], -R41.reuse ;  /* 0x0000b4000d007a23 */ /* 0x108fe20000010829 */
[----:B----4-:R-:W-:Y:S08]  /*fe60*/  FMNMX.FTZ R134, R4, R6, !PT ;  /* 0x0000000604867209 */ /* 0x010ff00007810000 */
[----:B------:R3:W4:Y:S01]  /*fe70*/  MUFU.EX2 R228, R0 ;  /* 0x0000000000e47308 */ /* 0x0007220000000800 */
[----:B------:R-:W-:Y:S02]  /*fe80*/  FMUL.FTZ R4, R134, c[0x0][0x2d0] ;  /* 0x0000b40086047a20 */ /* 0x000fe40000410000 */
[--C-:B-1----:R-:W-:Y:S07]  /*fe90*/  FFMA.FTZ R36, R38, c[0x0][0x2d0], -R41.reuse ;  /* 0x0000b40026247a23 */ /* 0x102fee0000010829 */
[----:B------:R1:W-:Y:S01]  /*fea0*/  MUFU.EX2 R203, R36 ;  /* 0x0000002400cb7308 */ /* 0x0003e20000000800 */
[----:B---3--:R-:W-:Y:S01]  /*feb0*/  FADD.FTZ R0, -R3, R132 ;  /* 0x0000008403007221 */ /* 0x008fe20000010100 */
[----:B----4-:R-:W-:Y:S08]  /*fec0*/  F2FP.PACK_AB R34, R228, R224 ;  /* 0x000000e0e422723e */ /* 0x010ff000000000ff */
[----:B------:R-:W3:Y:S01]  /*fed0*/  MUFU.EX2 R3, R2 ;  /* 0x0000000200037308 */ /* 0x000ee20000000800 */
[----:B------:R-:W-:Y:S02]  /*fee0*/  FMUL.FTZ R0, R0, c[0x0][0x2d0] ;  /* 0x0000b40000007a20 */ /* 0x000fe40000410000 */
[----:B-1----:R-:W-:Y:S07]  /*fef0*/  FFMA.FTZ R36, R50, c[0x0][0x2d0], -R41 ;  /* 0x0000b40032247a23 */ /* 0x002fee0000010829 */
[----:B------:R1:W4:Y:S10]  /*ff00*/  MUFU.EX2 R20, R0 ;  /* 0x0000000000147308 */ /* 0x0003340000000800 */
[----:B------:R-:W-:Y:S01]  /*ff10*/  MUFU.EX2 R200, R36 ;  /* 0x0000002400c87308 */ /* 0x000fe20000000800 */
[C---:B---3--:R-:W-:Y:S02]  /*ff20*/  FMUL.FTZ R6, R3.reuse, R146 ;  /* 0x0000009203067220 */ /* 0x048fe40000410000 */
[C---:B------:R-:W-:Y:S02]  /*ff30*/  FMUL.FTZ R7, R3.reuse, R147 ;  /* 0x0000009303077220 */ /* 0x040fe40000410000 */
[C---:B------:R-:W-:Y:S02]  /*ff40*/  FMUL.FTZ R18, R3.reuse, R158 ;  /* 0x0000009e03127220 */ /* 0x040fe40000410000 */
[C---:B------:R-:W-:Y:S02]  /*ff50*/  FMUL.FTZ R19, R3.reuse, R159 ;  /* 0x0000009f03137220 */ /* 0x040fe40000410000 */
[----:B------:R-:W-:Y:S01]  /*ff60*/  FMUL.FTZ R102, R3, R102 ;  /* 0x0000006603667220 */ /* 0x000fe20000410000 */
[----:B-1----:R-:W-:Y:S01]  /*ff70*/  FSEL R0, R136, RZ, P0 ;  /* 0x000000ff88007208 */ /* 0x002fe20000000000 */
[----:B----4-:R-:W-:Y:S01]  /*ff80*/  FMUL.FTZ R16, R20, R156 ;  /* 0x0000009c14107220 */ /* 0x010fe20000410000 */
        /* <DEDUP_REMOVED lines=8> */
[----:B------:R1:W3:Y:S01]  /*10010*/  MUFU.EX2 R2, R0 ;  /* 0x0000000000027308 */ /* 0x0002e20000000800 */
        /* <DEDUP_REMOVED lines=11> */
[----:B------:R-:W5:Y:S01]  /*100d0*/  MUFU.EX2 R223, R4 ;  /* 0x0000000400df7308 */ /* 0x000f620000000800 */
[----:B------:R-:W-:Y:S02]  /*100e0*/  FMUL.FTZ R119, R3, R119 ;  /* 0x0000007703777220 */ /* 0x000fe40000410000 */
[----:B------:R-:W-:Y:S02]  /*100f0*/  FMUL.FTZ R128, R20, R128 ;  /* 0x0000008014807220 */ /* 0x000fe40000410000 */
[--C-:B-1----:R-:W-:Y:S02]  /*10100*/  FFMA.FTZ R0, R10, c[0x0][0x2d0], -R40.reuse ;  /* 0x0000b4000a007a23 */ /* 0x102fe40000010828 */
[C---:B---3--:R-:W-:Y:S02]  /*10110*/  FMUL.FTZ R8, R2.reuse, R148 ;  /* 0x0000009402087220 */ /* 0x048fe40000410000 */
[C---:B------:R-:W-:Y:S01]  /*10120*/  FMUL.FTZ R9, R2.reuse, R149 ;  /* 0x0000009502097220 */ /* 0x040fe20000410000 */
[----:B------:R1:W-:Y:S01]  /*10130*/  MUFU.EX2 R133, R0 ;  /* 0x0000000000857308 */ /* 0x0003e20000000800 */
[C---:B------:R-:W-:Y:S02]  /*10140*/  FMUL.FTZ R12, R2.reuse, R152 ;  /* 0x00000098020c7220 */ /* 0x040fe40000410000 */
[----:B------:R-:W-:Y:S02]  /*10150*/  FMUL.FTZ R13, R2, R153 ;  /* 0x00000099020d7220 */ /* 0x000fe40000410000 */
[----:B----4-:R-:W-:Y:S02]  /*10160*/  FMUL.FTZ R5, R20, R145 ;  /* 0x0000009114057220 */ /* 0x010fe40000410000 */
[C---:B------:R-:W-:Y:S02]  /*10170*/  FMUL.FTZ R104, R2.reuse, R104 ;  /* 0x0000006802687220 */ /* 0x040fe40000410000 */
[C---:B------:R-:W-:Y:S02]  /*10180*/  FMUL.FTZ R105, R2.reuse, R105 ;  /* 0x0000006902697220 */ /* 0x040fe40000410000 */
[C---:B------:R-:W-:Y:S02]  /*10190*/  FMUL.FTZ R108, R2.reuse, R108 ;  /* 0x0000006c026c7220 */ /* 0x040fe40000410000 */
[----:B------:R-:W-:Y:S01]  /*101a0*/  FMUL.FTZ R109, R2, R109 ;  /* 0x0000006d026d7220 */ /* 0x000fe20000410000 */
[----:B-----5:R-:W-:Y:S01]  /*101b0*/  F2FP.PACK_AB R35, R223, R217 ;  /* 0x000000d9df23723e */ /* 0x020fe200000000ff */
[----:B------:R-:W-:Y:S02]  /*101c0*/  FMUL.FTZ R4, R20, R144 ;  /* 0x0000009014047220 */ /* 0x000fe40000410000 */
[C---:B------:R-:W-:Y:S02]  /*101d0*/  FMUL.FTZ R120, R2.reuse, R120 ;  /* 0x0000007802787220 */ /* 0x040fe40000410000 */
[C---:B------:R-:W-:Y:S02]  /*101e0*/  FMUL.FTZ R121, R2.reuse, R121 ;  /* 0x0000007902797220 */ /* 0x040fe40000410000 */
[C---:B------:R-:W-:Y:S01]  /*101f0*/  FMUL.FTZ R124, R2.reuse, R124 ;  /* 0x0000007c027c7220 */ /* 0x040fe20000410000 */
[-C--:B------:R-:W-:Y:S01]  /*10200*/  HMMA.16816.F32 R4, R24, R28.reuse, R4 ;  /* 0x0000001c1804723c */ /* 0x080fe20000001804 */
[----:B------:R-:W-:Y:S02]  /*10210*/  FMUL.FTZ R125, R2, R125 ;  /* 0x0000007d027d7220 */ /* 0x000fe40000410000 */
[----:B-1----:R-:W-:Y:S02]  /*10220*/  FFMA.FTZ R0, R11, c[0x0][0x2d0], -R40 ;  /* 0x0000b4000b007a23 */ /* 0x002fe40000010828 */
[C---:B------:R-:W-:Y:S02]  /*10230*/  FMUL.FTZ R129, R20.reuse, R129 ;  /* 0x0000008114817220 */ /* 0x040fe40000410000 */
[----:B------:R1:W3:Y:S01]  /*10240*/  MUFU.EX2 R135, R0 ;  /* 0x0000000000877308 */ /* 0x0002e20000000800 */
[C---:B------:R-:W-:Y:S04]  /*10250*/  FMUL.FTZ R130, R3.reuse, R130 ;  /* 0x0000008203827220 */ /* 0x040fe80000410000 */
[C---:B------:R-:W-:Y:S02]  /*10260*/  FMUL.FTZ R131, R3.reuse, R131 ;  /* 0x0000008303837220 */ /* 0x040fe40000410000 */
[C---:B------:R-:W-:Y:S02]  /*10270*/  FMUL.FTZ R52, R20.reuse, R52 ;  /* 0x0000003414347220 */ /* 0x040fe40000410000 */
[----:B------:R-:W-:Y:S02]  /*10280*/  FMUL.FTZ R53, R20, R53 ;  /* 0x0000003514357220 */ /* 0x000fe40000410000 */
[C---:B------:R-:W-:Y:S02]  /*10290*/  FMUL.FTZ R54, R3.reuse, R54 ;  /* 0x0000003603367220 */ /* 0x040fe40000410000 */
[----:B------:R-:W-:Y:S02]  /*102a0*/  FMUL.FTZ R55, R3, R55 ;  /* 0x0000003703377220 */ /* 0x000fe40000410000 */
[C---:B------:R-:W-:Y:S02]  /*102b0*/  FMUL.FTZ R56, R2.reuse, R56 ;  /* 0x0000003802387220 */ /* 0x040fe40000410000 */
[C---:B------:R-:W-:Y:S02]  /*102c0*/  FMUL.FTZ R57, R2.reuse, R57 ;  /* 0x0000003902397220 */ /* 0x040fe40000410000 */
[C---:B------:R-:W-:Y:S02]  /*102d0*/  FMUL.FTZ R60, R2.reuse, R60 ;  /* 0x0000003c023c7220 */ /* 0x040fe40000410000 */
[----:B------:R-:W-:Y:S02]  /*102e0*/  FMUL.FTZ R61, R2, R61 ;  /* 0x0000003d023d7220 */ /* 0x000fe40000410000 */
[----:B------:R-:W-:Y:S01]  /*102f0*/  FMUL.FTZ R64, R20, R64 ;  /* 0x0000004014407220 */ /* 0x000fe20000410000 */
[----:B-1----:R-:W-:Y:S01]  /*10300*/  FSEL R0, R134, RZ, P0 ;  /* 0x000000ff86007208 */ /* 0x002fe20000000000 */
[----:B------:R-:W-:Y:S01]  /*10310*/  FMUL.FTZ R65, R20, R65 ;  /* 0x0000004114417220 */ /* 0x000fe20000410000 */
[----:B---3--:R-:W-:Y:S01]  /*10320*/  F2FP.PACK_AB R33, R135, R133 ;  /* 0x000000858721723e */ /* 0x008fe200000000ff */
[C---:B------:R-:W-:Y:S01]  /*10330*/  FMUL.FTZ R66, R3.reuse, R66 ;  /* 0x0000004203427220 */ /* 0x040fe20000410000 */
[----:B------:R-:W-:Y:S01]  /*10340*/  ISETP.GT.AND P0, PT, R196, R231, PT ;  /* 0x000000e7c400720c */ /* 0x000fe20003f04270 */
[----:B------:R-:W-:Y:S02]  /*10350*/  FADD.FTZ R0, -R0, R139 ;  /* 0x0000008b00007221 */ /* 0x000fe40000010100 */
[C---:B------:R-:W-:Y:S02]  /*10360*/  FMUL.FTZ R67, R3.reuse, R67 ;  /* 0x0000004303437220 */ /* 0x040fe40000410000 */
[----:B------:R-:W-:Y:S02]  /*10370*/  FMUL.FTZ R0, R0, c[0x0][0x2d0] ;  /* 0x0000b40000007a20 */ /* 0x000fe40000410000 */
[C---:B------:R-:W-:Y:S02]  /*10380*/  FMUL.FTZ R68, R20.reuse, R68 ;  /* 0x0000004414447220 */ /* 0x040fe40000410000 */
[----:B------:R-:W-:Y:S02]  /*10390*/  FMUL.FTZ R69, R20, R69 ;  /* 0x0000004514457220 */ /* 0x000fe40000410000 */
[----:B------:R-:W1:Y:S01]  /*103a0*/  MUFU.EX2 R0, R0 ;  /* 0x0000000000007308 */ /* 0x000e620000000800 */
[C---:B------:R-:W-:Y:S02]  /*103b0*/  FMUL.FTZ R70, R3.reuse, R70 ;  /* 0x0000004603467220 */ /* 0x040fe40000410000 */
        /* <DEDUP_REMOVED lines=11> */
[C---:B-1----:R-:W-:Y:S02]  /*10470*/  FMUL.FTZ R10, R0.reuse, R150 ;  /* 0x00000096000a7220 */ /* 0x042fe40000410000 */
[C---:B------:R-:W-:Y:S02]  /*10480*/  FMUL.FTZ R11, R0.reuse, R151 ;  /* 0x00000097000b7220 */ /* 0x040fe40000410000 */
[C---:B------:R-:W-:Y:S02]  /*10490*/  FMUL.FTZ R14, R0.reuse, R154 ;  /* 0x0000009a000e7220 */ /* 0x040fe40000410000 */
[C---:B------:R-:W-:Y:S02]  /*104a0*/  FMUL.FTZ R15, R0.reuse, R155 ;  /* 0x0000009b000f7220 */ /* 0x040fe40000410000 */
[C---:B------:R-:W-:Y:S01]  /*104b0*/  FMUL.FTZ R106, R0.reuse, R106 ;  /* 0x0000006a006a7220 */ /* 0x040fe20000410000 */
[C---:B------:R-:W-:Y:S01]  /*104c0*/  HMMA.16816.F32 R8, R32.reuse, R28, R8 ;  /* 0x0000001c2008723c */ /* 0x040fe20000001808 */
[C---:B------:R-:W-:Y:S02]  /*104d0*/  FMUL.FTZ R107, R0.reuse, R107 ;  /* 0x0000006b006b7220 */ /* 0x040fe40000410000 */
[C---:B------:R-:W-:Y:S02]  /*104e0*/  FMUL.FTZ R110, R0.reuse, R110 ;  /* 0x0000006e006e7220 */ /* 0x040fe40000410000 */
[C---:B------:R-:W-:Y:S02]  /*104f0*/  FMUL.FTZ R111, R0.reuse, R111 ;  /* 0x0000006f006f7220 */ /* 0x040fe40000410000 */
[C---:B------:R-:W-:Y:S01]  /*10500*/  FMUL.FTZ R122, R0.reuse, R122 ;  /* 0x0000007a007a7220 */ /* 0x040fe20000410000 */
[-C--:B------:R-:W-:Y:S01]  /*10510*/  HMMA.16816.F32 R12, R32, R30.reuse, R12 ;  /* 0x0000001e200c723c */ /* 0x080fe2000000180c */
[C---:B------:R-:W-:Y:S03]  /*10520*/  FMUL.FTZ R123, R0.reuse, R123 ;  /* 0x0000007b007b7220 */ /* 0x040fe60000410000 */
[C---:B------:R-:W-:Y:S02]  /*10530*/  FMUL.FTZ R126, R0.reuse, R126 ;  /* 0x0000007e007e7220 */ /* 0x040fe40000410000 */
[C---:B------:R-:W-:Y:S02]  /*10540*/  FMUL.FTZ R127, R0.reuse, R127 ;  /* 0x0000007f007f7220 */ /* 0x040fe40000410000 */
[C---:B------:R-:W-:Y:S01]  /*10550*/  HMMA.16816.F32 R16, R24.reuse, R30, R16 ;  /* 0x0000001e1810723c */ /* 0x040fe20000001810 */
[----:B------:R-:W1:Y:S03]  /*10560*/  LDSM.16.MT88.4 R28, [R182] ;  /* 0x00000000b61c783b */ /* 0x000e660000004200 */
[C---:B------:R-:W-:Y:S02]  /*10570*/  FMUL.FTZ R58, R0.reuse, R58 ;  /* 0x0000003a003a7220 */ /* 0x040fe40000410000 */
[C---:B------:R-:W-:Y:S02]  /*10580*/  FMUL.FTZ R59, R0.reuse, R59 ;  /* 0x0000003b003b7220 */ /* 0x040fe40000410000 */
[C---:B------:R-:W-:Y:S04]  /*10590*/  FMUL.FTZ R62, R0.reuse, R62 ;  /* 0x0000003e003e7220 */ /* 0x040fe80000410000 */
        /* <DEDUP_REMOVED lines=14> */
[C---:B------:R-:W-:Y:S01]  /*10680*/  FMUL.FTZ R87, R3.reuse, R87 ;  /* 0x0000005703577220 */ /* 0x040fe20000410000 */
[-C--:B-1----:R-:W-:Y:S01]  /*10690*/  HMMA.16816.F32 R100, R24, R28.reuse, R100 ;  /* 0x0000001c1864723c */ /* 0x082fe20000001864 */
[C---:B------:R-:W-:Y:S02]  /*106a0*/  FMUL.FTZ R96, R20.reuse, R96 ;  /* 0x0000006014607220 */ /* 0x040fe40000410000 */
[----:B------:R-:W-:Y:S02]  /*106b0*/  FMUL.FTZ R97, R20, R97 ;  /* 0x0000006114617220 */ /* 0x000fe40000410000 */
[C---:B------:R-:W-:Y:S02]  /*106c0*/  FMUL.FTZ R98, R3.reuse, R98 ;  /* 0x0000006203627220 */ /* 0x040fe40000410000 */
[C---:B------:R-:W-:Y:S01]  /*106d0*/  FMUL.FTZ R99, R3.reuse, R99 ;  /* 0x0000006303637220 */ /* 0x040fe20000410000 */
[C---:B------:R-:W-:Y:S01]  /*106e0*/  HMMA.16816.F32 R104, R32.reuse, R28, R104 ;  /* 0x0000001c2068723c */ /* 0x040fe20000001868 */
[----:B------:R-:W-:Y:S04]  /*106f0*/  FFMA.FTZ R3, R3, R246, R214 ;  /* 0x000000f603037223 */ /* 0x000fe800000100d6 */
[----:B------:R-:W-:Y:S03]  /*10700*/  FADD.FTZ R3, R215, R3 ;  /* 0x00000003d7037221 */ /* 0x000fe60000010000 */
        /* <DEDUP_REMOVED lines=15> */
[----:B------:R-:W-:Y:S01]  /*10800*/  FFMA.FTZ R28, R166, c[0x0][0x2d0], -R22 ;  /* 0x0000b400a61c7a23 */ /* 0x000fe20000010816 */
[-C--:B------:R-:W-:Y:S01]  /*10810*/  HMMA.16816.F32 R76, R32, R30.reuse, R76 ;  /* 0x0000001e204c723c */ /* 0x080fe2000000184c */
[----:B------:R-:W-:Y:S07]  /*10820*/  MUFU.EX2 R166, R42 ;  /* 0x0000002a00a67308 */ /* 0x000fee0000000800 */
[C---:B------:R-:W-:Y:S03]  /*10830*/  HMMA.16816.F32 R80, R24.reuse, R30, R80 ;  /* 0x0000001e1850723c */ /* 0x040fe60000001850 */
[----:B------:R1:W3:Y:S02]  /*10840*/  MUFU.EX2 R208, R28 ;  /* 0x0000001c00d07308 */ /* 0x0002e40000000800 */
[--C-:B-1----:R-:W-:Y:S08]  /*10850*/  FFMA.FTZ R28, R167, c[0x0][0x2d0], -R23.reuse ;  /* 0x0000b400a71c7a23 */ /* 0x102ff00000010817 */
[----:B------:R1:W4:Y:S02]  /*10860*/  MUFU.EX2 R207, R28 ;  /* 0x0000001c00cf7308 */ /* 0x0003240000000800 */
[----:B-1----:R-:W1:Y:S02]  /*10870*/  LDSM.16.MT88.4 R28, [R182+0x1800] ;  /* 0x00180000b61c783b */ /* 0x002e640000004200 */
[-C--:B-1----:R-:W-:Y:S08]  /*10880*/  HMMA.16816.F32 R84, R24, R28.reuse, R84 ;  /* 0x0000001c1854723c */ /* 0x082ff00000001854 */
[C---:B------:R-:W-:Y:S07]  /*10890*/  HMMA.16816.F32 R88, R32.reuse, R28, R88 ;  /* 0x0000001c2058723c */ /* 0x040fee0000001858 */
[--C-:B------:R-:W-:Y:S01]  /*108a0*/  FFMA.FTZ R28, R37, c[0x0][0x2d0], -R40.reuse ;  /* 0x0000b400251c7a23 */ /* 0x100fe20000010828 */
[-C--:B------:R-:W-:Y:S01]  /*108b0*/  HMMA.16816.F32 R92, R32, R30.reuse, R92 ;  /* 0x0000001e205c723c */ /* 0x080fe2000000185c */
[----:B------:R-:W1:Y:S02]  /*108c0*/  LDSM.16.MT88.4 R32, [R181+0x400] ;  /* 0x00040000b520783b */ /* 0x000e640000004200 */
[----:B------:R5:W-:Y:S05]  /*108d0*/  MUFU.EX2 R170, R28 ;  /* 0x0000001c00aa7308 */ /* 0x000bea0000000800 */
[----:B------:R-:W-:Y:S01]  /*108e0*/  HMMA.16816.F32 R96, R24, R30, R96 ;  /* 0x0000001e1860723c */ /* 0x000fe20000001860 */
[----:B------:R-:W-:Y:S06]  /*108f0*/  LDSM.16.MT88.4 R36, [R182+0x1c00] ;  /* 0x001c0000b624783b */ /* 0x000fec0000004200 */
[----:B------:R-:W-:Y:S02]  /*10900*/  F2FP.PACK_AB R24, R211, R210 ;  /* 0x000000d2d318723e */ /* 0x000fe400000000ff */
[----:B---3--:R-:W-:Y:S03]  /*10910*/  F2FP.PACK_AB R25, R208, R209 ;  /* 0x000000d1d019723e */ /* 0x008fe600000000ff */
[----:B----4-:R-:W-:Y:S02]  /*10920*/  F2FP.PACK_AB R26, R206, R207 ;  /* 0x000000cfce1a723e */ /* 0x010fe400000000ff */
[----:B------:R-:W-:Y:S02]  /*10930*/  F2FP.PACK_AB R27, R205, R204 ;  /* 0x000000cccd1b723e */ /* 0x000fe400000000ff */
[----:B------:R-:W-:Y:S01]  /*10940*/  F2FP.PACK_AB R30, R200, R203 ;  /* 0x000000cbc81e723e */ /* 0x000fe200000000ff */
[----:B-----5:R-:W-:Y:S02]  /*10950*/  FFMA.FTZ R28, R44, c[0x0][0x2d0], -R40 ;  /* 0x0000b4002c1c7a23 */ /* 0x020fe40000010828 */
[--C-:B------:R-:W-:Y:S02]  /*10960*/  FFMA.FTZ R44, R199, c[0x0][0x2d0], -R22.reuse ;  /* 0x0000b400c72c7a23 */ /* 0x100fe40000010816 */
[----:B------:R3:W4:Y:S01]  /*10970*/  MUFU.EX2 R50, R28 ;  /* 0x0000001c00327308 */ /* 0x0007220000000800 */
[----:B------:R-:W-:Y:S01]  /*10980*/  FFMA.FTZ R22, R171, c[0x0][0x2d0], -R22 ;  /* 0x0000b400ab167a23 */ /* 0x000fe20000010816 */
[-C--:B-1----:R-:W-:Y:S08]  /*10990*/  HMMA.16816.F32 R4, R24, R32.reuse, R4 ;  /* 0x000000201804723c */ /* 0x082ff00000001804 */
[----:B------:R1:W-:Y:S10]  /*109a0*/  MUFU.EX2 R168, R22 ;  /* 0x0000001600a87308 */ /* 0x0003f40000000800 */
[----:B------:R-:W-:Y:S01]  /*109b0*/  MUFU.EX2 R163, R44 ;  /* 0x0000002c00a37308 */ /* 0x000fe20000000800 */
[--C-:B---3--:R-:W-:Y:S01]  /*109c0*/  FFMA.FTZ R28, R45, c[0x0][0x2d0], -R40.reuse ;  /* 0x0000b4002d1c7a23 */ /* 0x108fe20000010828 */
[----:B----4-:R-:W-:Y:S01]  /*109d0*/  F2FP.PACK_AB R29, R50, R170 ;  /* 0x000000aa321d723e */ /* 0x010fe200000000ff */
[--C-:B------:R-:W-:Y:S02]  /*109e0*/  FFMA.FTZ R45, R176, c[0x0][0x2d0], -R23.reuse ;  /* 0x0000b400b02d7a23 */ /* 0x100fe40000010817 */
[----:B------:R-:W-:Y:S05]  /*109f0*/  FFMA.FTZ R23, R172, c[0x0][0x2d0], -R23 ;  /* 0x0000b400ac177a23 */ /* 0x000fea0000010817 */
[----:B------:R3:W-:Y:S01]  /*10a00*/  MUFU.EX2 R51, R28 ;  /* 0x0000001c00337308 */ /* 0x0007e20000000800 */
[----:B-1----:R-:W-:Y:S09]  /*10a10*/  FFMA.FTZ R22, R174, c[0x0][0x2d0], -R41 ;  /* 0x0000b400ae167a23 */ /* 0x002ff20000010829 */
[----:B------:R1:W-:Y:S10]  /*10a20*/  MUFU.EX2 R140, R22 ;  /* 0x00000016008c7308 */ /* 0x0003f40000000800 */
[----:B------:R-:W-:Y:S01]  /*10a30*/  MUFU.EX2 R167, R45 ;  /* 0x0000002d00a77308 */ /* 0x000fe20000000800 */
[--C-:B---3--:R-:W-:Y:S02]  /*10a40*/  FFMA.FTZ R28, R49, c[0x0][0x2d0], -R40.reuse ;  /* 0x0000b400311c7a23 */ /* 0x108fe40000010828 */
[----:B------:R-:W-:Y:S07]  /*10a50*/  FADD.FTZ R49, R216, R3 ;  /* 0x00000003d8317221 */ /* 0x000fee0000010000 */
[----:B------:R3:W4:Y:S01]  /*10a60*/  MUFU.EX2 R132, R28 ;  /* 0x0000001c00847308 */ /* 0x0007220000000800 */
[--C-:B-1----:R-:W-:Y:S09]  /*10a70*/  FFMA.FTZ R22, R173, c[0x0][0x2d0], -R41.reuse ;  /* 0x0000b400ad167a23 */ /* 0x102ff20000010829 */
[----:B------:R1:W-:Y:S10]  /*10a80*/  MUFU.EX2 R160, R22 ;  /* 0x0000001600a07308 */ /* 0x0003f40000000800 */
[----:B------:R5:W2:Y:S01]  /*10a90*/  MUFU.EX2 R169, R23 ;  /* 0x0000001700a97308 */ /* 0x000aa20000000800 */
[----:B---3--:R-:W-:Y:S02]  /*10aa0*/  F2FP.PACK_AB R28, R202, R201 ;  /* 0x000000c9ca1c723e */ /* 0x008fe400000000ff */
[----:B----4-:R-:W-:Y:S07]  /*10ab0*/  F2FP.PACK_AB R31, R132, R51 ;  /* 0x00000033841f723e */ /* 0x010fee00000000ff */
[C---:B------:R-:W-:Y:S01]  /*10ac0*/  HMMA.16816.F32 R8, R28.reuse, R32, R8 ;  /* 0x000000201c08723c */ /* 0x040fe20000001808 */
[--C-:B-1----:R-:W-:Y:S02]  /*10ad0*/  FFMA.FTZ R22, R178, c[0x0][0x2d0], -R41.reuse ;  /* 0x0000b400b2167a23 */ /* 0x102fe40000010829 */
[----:B------:R-:W-:Y:S02]  /*10ae0*/  FFMA.FTZ R41, R179, c[0x0][0x2d0], -R41 ;  /* 0x0000b400b3297a23 */ /* 0x000fe40000010829 */
[----:B------:R1:W-:Y:S03]  /*10af0*/  MUFU.EX2 R162, R22 ;  /* 0x0000001600a27308 */ /* 0x0003e60000000800 */
[-C--:B------:R-:W-:Y:S01]  /*10b00*/  HMMA.16816.F32 R12, R28, R34.reuse, R12 ;  /* 0x000000221c0c723c */ /* 0x080fe2000000180c */
[----:B-----5:R-:W-:Y:S06]  /*10b10*/  F2FP.PACK_AB R23, R168, R166 ;  /* 0x000000a6a817723e */ /* 0x020fec00000000ff */
[----:B------:R-:W3:Y:S01]  /*10b20*/  MUFU.EX2 R139, R41 ;  /* 0x00000029008b7308 */ /* 0x000ee20000000800 */
[C---:B------:R-:W-:Y:S01]  /*10b30*/  HMMA.16816.F32 R16, R24.reuse, R34, R16 ;  /* 0x000000221810723c */ /* 0x040fe20000001810 */
[----:B------:R-:W4:Y:S03]  /*10b40*/  LDSM.16.MT88.4 R32, [R182+0x400] ;  /* 0x00040000b620783b */ /* 0x000f260000004200 */
[--C-:B-1----:R-:W-:Y:S05]  /*10b50*/  FFMA.FTZ R22, R141, c[0x0][0x2d0], -R40.reuse ;  /* 0x0000b4008d167a23 */ /* 0x102fea0000010828 */
[----:B------:R-:W5:Y:S01]  /*10b60*/  LDL.LU R141, [R1+0x4] ;  /* 0x00000400018d7983 */ /* 0x000f620000300800 */
[----:B------:R1:W-:Y:S01]  /*10b70*/  MUFU.EX2 R46, R22 ;  /* 0x00000016002e7308 */ /* 0x0003e20000000800 */
[-C--:B----4-:R-:W-:Y:S01]  /*10b80*/  HMMA.16816.F32 R100, R24, R32.reuse, R100 ;  /* 0x000000201864723c */ /* 0x090fe20000001864 */
[--C-:B-1----:R-:W-:Y:S08]  /*10b90*/  FFMA.FTZ R22, R142, c[0x0][0x2d0], -R40.reuse ;  /* 0x0000b4008e167a23 */ /* 0x102ff00000010828 */
[----:B------:R1:W4:Y:S01]  /*10ba0*/  MUFU.EX2 R45, R22 ;  /* 0x00000016002d7308 */ /* 0x0003220000000800 */
[C---:B------:R-:W-:Y:S08]  /*10bb0*/  HMMA.16816.F32 R104, R28.reuse, R32, R104 ;  /* 0x000000201c68723c */ /* 0x040ff00000001868 */
[-C--:B------:R-:W-:Y:S08]  /*10bc0*/  HMMA.16816.F32 R108, R28, R34.reuse, R108 ;  /* 0x000000221c6c723c */ /* 0x080ff0000000186c */
[C---:B------:R-:W-:Y:S01]  /*10bd0*/  HMMA.16816.F32 R112, R24.reuse, R34, R112 ;  /* 0x000000221870723c */ /* 0x040fe20000001870 */
[----:B------:R-:W3:Y:S03]  /*10be0*/  LDSM.16.MT88.4 R32, [R181+0x1000] ;  /* 0x00100000b520783b */ /* 0x000ee60000004200 */
[--C-:B-1----:R-:W-:Y:S02]  /*10bf0*/  FFMA.FTZ R22, R143, c[0x0][0x2d0], -R40.reuse ;  /* 0x0000b4008f167a23 */ /* 0x102fe40000010828 */
[----:B------:R-:W-:Y:S02]  /*10c00*/  FFMA.FTZ R40, R21, c[0x0][0x2d0], -R40 ;  /* 0x0000b40015287a23 */ /* 0x000fe40000010828 */
[----:B------:R1:W-:Y:S01]  /*10c10*/  MUFU.EX2 R47, R22 ;  /* 0x00000016002f7308 */ /* 0x0003e20000000800 */
[----:B------:R-:W-:Y:S03]  /*10c20*/  FFMA.FTZ R21, R20, R247, R225 ;  /* 0x000000f714157223 */ /* 0x000fe600000100e1 */
[----:B--2---:R-:W-:Y:S02]  /*10c30*/  FFMA.FTZ R20, R2, R232, R212 ;  /* 0x000000e802147223 */ /* 0x004fe400000100d4 */
[----:B------:R-:W-:Y:S01]  /*10c40*/  FADD.FTZ R2, R227, R21 ;  /* 0x00000015e3027221 */ /* 0x000fe20000010000 */
[----:B------:R-:W-:Y:S03]  /*10c50*/  F2FP.PACK_AB R21, R164, R163 ;  /* 0x000000a3a415723e */ /* 0x000fe600000000ff */
[----:B------:R2:W2:Y:S01]  /*10c60*/  MUFU.EX2 R44, R40 ;  /* 0x00000028002c7308 */ /* 0x0004a20000000800 */
[----:B------:R-:W-:Y:S01]  /*10c70*/  FADD.FTZ R2, R226, R2 ;  /* 0x00000002e2027221 */ /* 0x000fe20000010000 */
[----:B-1----:R-:W-:Y:S01]  /*10c80*/  F2FP.PACK_AB R22, R169, R167 ;  /* 0x000000a7a916723e */ /* 0x002fe200000000ff */
[-C--:B---3--:R-:W-:Y:S01]  /*10c90*/  HMMA.16816.F32 R116, R24, R32.reuse, R116 ;  /* 0x000000201874723c */ /* 0x088fe20000001874 */
[----:B--2---:R-:W-:Y:S01]  /*10ca0*/  FADD.FTZ R40, R213, R20 ;  /* 0x00000014d5287221 */ /* 0x004fe20000010000 */
[----:B------:R-:W-:Y:S03]  /*10cb0*/  F2FP.PACK_AB R20, R165, R161 ;  /* 0x000000a1a514723e */ /* 0x000fe600000000ff */
[----:B------:R-:W-:Y:S03]  /*10cc0*/  FADD.FTZ R48, R224, R40 ;  /* 0x00000028e0307221 */ /* 0x000fe60000010000 */
[C---:B------:R-:W-:Y:S01]  /*10cd0*/  HMMA.16816.F32 R120, R28.reuse, R32, R120 ;  /* 0x000000201c78723c */ /* 0x040fe20000001878 */
[----:B------:R-:W-:Y:S07]  /*10ce0*/  LDSM.16.MT88.4 R40, [R181+0x2000] ;  /* 0x00200000b528783b */ /* 0x000fee0000004200 */
        /* <DEDUP_REMOVED lines=12> */
[----:B------:R-:W-:Y:S07]  /*10db0*/  LDSM.16.MT88.4 R32, [R181+0x1400] ;  /* 0x00140000b520783b */ /* 0x000fee0000004200 */
[-C--:B------:R-:W-:Y:S08]  /*10dc0*/  HMMA.16816.F32 R84, R24, R36.reuse, R84 ;  /* 0x000000241854723c */ /* 0x080ff00000001854 */
[C---:B------:R-:W-:Y:S08]  /*10dd0*/  HMMA.16816.F32 R88, R28.reuse, R36, R88 ;  /* 0x000000241c58723c */ /* 0x040ff00000001858 */
[-C--:B------:R-:W-:Y:S01]  /*10de0*/  HMMA.16816.F32 R92, R28, R38.reuse, R92 ;  /* 0x000000261c5c723c */ /* 0x080fe2000000185c */
[----:B------:R-:W1:Y:S07]  /*10df0*/  LDSM.16.MT88.4 R28, [R182+0x800] ;  /* 0x00080000b61c783b */ /* 0x000e6e0000004200 */
[----:B------:R-:W-:Y:S01]  /*10e00*/  HMMA.16816.F32 R96, R24, R38, R96 ;  /* 0x000000261860723c */ /* 0x000fe20000001860 */
[----:B------:R-:W2:Y:S06]  /*10e10*/  LDSM.16.MT88.4 R36, [R182+0x1400] ;  /* 0x00140000b624783b */ /* 0x000eac0000004200 */
[----:B------:R-:W-:Y:S01]  /*10e20*/  F2FP.PACK_AB R24, R160, R140 ;  /* 0x0000008ca018723e */ /* 0x000fe200000000ff */
[-C--:B------:R-:W-:Y:S01]  /*10e30*/  HMMA.16816.F32 R144, R20, R156.reuse, R4 ;  /* 0x0000009c1490723c */ /* 0x080fe20000001804 */
[----:B------:R-:W-:Y:S01]  /*10e40*/  F2FP.PACK_AB R26, R139, R162 ;  /* 0x000000a28b1a723e */ /* 0x000fe200000000ff */
[----:B------:R-:W3:Y:S02]  /*10e50*/  LDSM.16.MT88.4 R4, [R182+0x2000] ;  /* 0x00200000b604783b */ /* 0x000ee40000004200 */
[----:B----4-:R-:W-:Y:S02]  /*10e60*/  F2FP.PACK_AB R25, R45, R46 ;  /* 0x0000002e2d19723e */ /* 0x010fe400000000ff */
[----:B------:R-:W-:Y:S07]  /*10e70*/  F2FP.PACK_AB R27, R44, R47 ;  /* 0x0000002f2c1b723e */ /* 0x000fee00000000ff */
[C---:B------:R-:W-:Y:S01]  /*10e80*/  HMMA.16816.F32 R148, R24.reuse, R156, R8 ;  /* 0x0000009c1894723c */ /* 0x040fe20000001808 */
[----:B-----5:R-:W-:Y:S01]  /*10e90*/  FFMA.FTZ R3, R0, R141, R133 ;  /* 0x0000008d00037223 */ /* 0x020fe20000010085 */
[----:B------:R-:W-:Y:S01]  /*10ea0*/  MOV R133, R137 ;  /* 0x0000008900857202 */ /* 0x000fe20000000f00 */
[----:B------:R-:W-:Y:S02]  /*10eb0*/  FADD.FTZ R0, R228, R48 ;  /* 0x00000030e4007221 */ /* 0x000fe40000010000 */
[----:B------:R-:W-:Y:S01]  /*10ec0*/  FADD.FTZ R3, R135, R3 ;  /* 0x0000000387037221 */ /* 0x000fe20000010000 */
[----:B------:R-:W-:Y:S02]  /*10ed0*/  MOV R135, R136 ;  /* 0x0000008800877202 */ /* 0x000fe40000000f00 */
        /* <DEDUP_REMOVED lines=8> */
[-C--:B-1----:R-:W-:Y:S01]  /*10f60*/  HMMA.16816.F32 R100, R20, R28.reuse, R100 ;  /* 0x0000001c1464723c */ /* 0x082fe20000001864 */
        /* <DEDUP_REMOVED lines=8> */
[----:B------:R-:W-:Y:S04]  /*10ff0*/  FADD.FTZ R3, R217, R3 ;  /* 0x00000003d9037221 */ /* 0x000fe80000010000 */
[----:B------:R-:W-:Y:S03]  /*11000*/  FADD.FTZ R3, R223, R3 ;  /* 0x00000003df037221 */ /* 0x000fe60000010000 */
[C---:B------:R-:W-:Y:S01]  /*11010*/  HMMA.16816.F32 R112, R20.reuse, R30, R112 ;  /* 0x0000001e1470723c */ /* 0x040fe20000001870 */
[----:B------:R-:W-:Y:S04]  /*11020*/  FADD.FTZ R3, R170, R3 ;  /* 0x00000003aa037221 */ /* 0x000fe80000010000 */
[----:B------:R-:W-:Y:S03]  /*11030*/  FADD.FTZ R3, R50, R3 ;  /* 0x0000000332037221 */ /* 0x000fe60000010000 */
[-C--:B------:R-:W-:Y:S01]  /*11040*/  HMMA.16816.F32 R116, R20, R32.reuse, R116 ;  /* 0x000000201474723c */ /* 0x080fe20000001874 */
[----:B------:R-:W-:Y:S04]  /*11050*/  FADD.FTZ R3, R51, R3 ;  /* 0x0000000333037221 */ /* 0x000fe80000010000 */
[----:B------:R-:W-:Y:S01]  /*11060*/  FADD.FTZ R3, R132, R3 ;  /* 0x0000000384037221 */ /* 0x000fe20000010000 */
[----:B------:R-:W-:Y:S02]  /*11070*/  MOV R132, R138 ;  /* 0x0000008a00847202 */ /* 0x000fe40000000f00 */
        /* <DEDUP_REMOVED lines=26> */
[----:B------:R-:W-:Y:S01]  /*11220*/  FADD.FTZ R3, R139, R3 ;  /* 0x000000038b037221 */ /* 0x000fe20000010000 */
[----:B------:R-:W-:Y:S01]  /*11230*/  MOV R139, R134 ;  /* 0x00000086008b7202 */ /* 0x000fe20000000f00 */
[----:B------:R-:W-:Y:S02]  /*11240*/  FADD.FTZ R2, R44, R2 ;  /* 0x000000022c027221 */ /* 0x000fe40000010000 */
[----:B------:R-:W-:Y:S01]  /*11250*/  FADD.FTZ R4, R165, R4 ;  /* 0x00000004a5047221 */ /* 0x000fe20000010000 */
[----:B------:R1:W-:Y:S03]  /*11260*/  STL [R1], R3 ;  /* 0x0000000301007387 */ /* 0x0003e60000100800 */
[----:B------:R-:W-:Y:S01]  /*11270*/  FADD.FTZ R0, R167, R4 ;  /* 0x00000004a7007221 */ /* 0x000fe20000010000 */
[----:B------:R1:W-:Y:S01]  /*11280*/  STL [R1+0x4], R2 ;  /* 0x0000040201007387 */ /* 0x0003e20000100800 */
[----:B------:R-:W-:Y:S02]  /*11290*/  FADD.FTZ R4, R166, R5 ;  /* 0x00000005a6047221 */ /* 0x000fe40000010000 */
[----:B------:R-:W-:Y:S01]  /*112a0*/  FADD.FTZ R247, R169, R0 ;  /* 0x00000000a9f77221 */ /* 0x000fe20000010000 */
[----:B------:R-:W-:Y:S01]  /*112b0*/  IADD3 R0, R196, -0x1, RZ ;  /* 0xffffffffc4007810 */ /* 0x000fe20007ffe0ff */
[----:B------:R-:W-:Y:S03]  /*112c0*/  FADD.FTZ R246, R168, R4 ;  /* 0x00000004a8f67221 */ /* 0x000fe60000010000 */
[----:B------:R-:W-:Y:S01]  /*112d0*/  MOV R196, R0 ;  /* 0x0000000000c47202 */ /* 0x000fe20000000f00 */
[----:B------:R-:W-:-:S05]  /*112e0*/  @P0 BRA `(.L_x_1998) ;  /* 0xffffc46000000947 */ /* 0x000fca000383ffff */
.L_x_1979:
[----:B------:R-:W-:Y:S02]  /*112f0*/  MOV R9, 0x1f ;  /* 0x0000001f00097802 */ /* 0x000fe40000000f00 */
[----:B------:R-:W-:Y:S01]  /*11300*/  MOV R8, 0xffffffff ;  /* 0xffffffff00087802 */ /* 0x000fe20000000f00 */
[----:B------:R-:W-:Y:S05]  /*11310*/  BRA.DIV ~URZ, `(.L_x_1999) ;  /* 0x000060827f007947 */ /* 0x000fea000b800000 */
[----:B------:R2:W3:Y:S02]  /*11320*/  SHFL.BFLY PT, R0, R247, 0x2, 0x1f ;  /* 0x0c401f00f7007f89 */ /* 0x0004e400000e0000 */
.L_x_2079:
[----:B---3--:R-:W-:Y:S01]  /*11330*/  FADD.FTZ R5, R0, R247 ;  /* 0x000000f700057221 */ /* 0x008fe20000010000 */
[----:B------:R-:W-:Y:S05]  /*11340*/  BRA.DIV ~URZ, `(.L_x_2000) ;  /* 0x000060a27f007947 */ /* 0x000fea000b800000 */
[----:B-1----:R-:W3:Y:S04]  /*11350*/  LDL.LU R3, [R1] ;  /* 0x0000000001037983 */ /* 0x002ee80000300800 */
[----:B------:R-:W4:Y:S04]  /*11360*/  LDL.LU R9, [R1+0x4] ;  /* 0x0000040001097983 */ /* 0x000f280000300800 */
[----:B------:R-:W1:Y:S02]  /*11370*/  SHFL.BFLY PT, R2, R246, 0x2, 0x1f ;  /* 0x0c401f00f6027f89 */ /* 0x000e6400000e0000 */
[----:B-1----:R-:W-:-:S05]  /*11380*/  FADD.FTZ R2, R2, R246 ;  /* 0x000000f602027221 */ /* 0x002fca0000010000 */
[----:B------:R-:W1:Y:S02]  /*11390*/  SHFL.BFLY PT, R4, R2, 0x1, 0x1f ;  /* 0x0c201f0002047f89 */ /* 0x000e6400000e0000 */
[----:B-1----:R-:W-:Y:S02]  /*113a0*/  FADD.FTZ R4, R2, R4 ;  /* 0x0000000402047221 */ /* 0x002fe40000010000 */
[----:B---3--:R-:W1:Y:S04]  /*113b0*/  SHFL.BFLY PT, R0, R3, 0x2, 0x1f ;  /* 0x0c401f0003007f89 */ /* 0x008e6800000e0000 */
[----:B----4-:R-:W3:Y:S01]  /*113c0*/  SHFL.BFLY PT, R6, R9, 0x2, 0x1f ;  /* 0x0c401f0009067f89 */ /* 0x010ee200000e0000 */
[----:B-1----:R-:W-:-:S03]  /*113d0*/  FADD.FTZ R0, R0, R3 ;  /* 0x0000000300007221 */ /* 0x002fc60000010000 */
[----:B------:R-:W1:Y:S01]  /*113e0*/  SHFL.BFLY PT, R3, R5, 0x1, 0x1f ;  /* 0x0c201f0005037f89 */ /* 0x000e6200000e0000 */
[----:B---3--:R-:W-:-:S03]  /*113f0*/  FADD.FTZ R6, R6, R9 ;  /* 0x0000000906067221 */ /* 0x008fc60000010000 */
[----:B------:R-:W3:Y:S04]  /*11400*/  SHFL.BFLY PT, R7, R0, 0x1, 0x1f ;  /* 0x0c201f0000077f89 */ /* 0x000ee800000e0000 */
[----:B------:R4:W2:Y:S01]  /*11410*/  SHFL.BFLY PT, R8, R6, 0x1, 0x1f ;  /* 0x0c201f0006087f89 */ /* 0x0008a200000e0000 */
[----:B-1----:R-:W-:Y:S02]  /*11420*/  FADD.FTZ R5, R5, R3 ;  /* 0x0000000305057221 */ /* 0x002fe40000010000 */
[----:B---3--:R-:W-:-:S03]  /*11430*/  FADD.FTZ R7, R0, R7 ;  /* 0x0000000700077221 */ /* 0x008fc60000010000 */
.L_x_2080:
[----:B------:R-:W-:Y:S01]  /*11440*/  FSETP.NE.FTZ.AND P3, PT, R5, RZ, PT ;  /* 0x000000ff0500720b */ /* 0x000fe20003f75000 */
[----:B------:R-:W-:Y:S01]  /*11450*/  CS2R R2, SRZ ;  /* 0x0000000000027805 */ /* 0x000fe2000001ff00 */
[----:B------:R-:W-:Y:S01]  /*11460*/  MOV R0, RZ ;  /* 0x000000ff00007202 */ /* 0x000fe20000000f00 */
[----:B--2-4-:R-:W-:Y:S01]  /*11470*/  FADD.FTZ R6, R8, R6 ;  /* 0x0000000608067221 */ /* 0x014fe20000010000 */
        /* <DEDUP_REMOVED lines=130> */
.L_x_1912:
        /* <DEDUP_REMOVED lines=19> */
.L_x_2002:
[----:B---3--:R-:W-:Y:S05]  /*11dd0*/  BSYNC B0 ;  /* 0x0000000000007941 */ /* 0x008fea0003800000 */
.L_x_2001:
        /* <DEDUP_REMOVED lines=128> */
.L_x_2005:
        /* <DEDUP_REMOVED lines=145> */
.L_x_2081:
[----:B------:R-:W-:Y:S05]  /*12ef0*/  BRA.DIV ~URZ, `(.L_x_2008) ;  /* 0x000047c27f007947 */ /* 0x000fea000b800000 */
[----:B------:R3:W4:Y:S02]  /*12f00*/  SHFL.IDX PT, R0, R13, RZ, 0x1c1f ;  /* 0x001c1fff0d007589 */ /* 0x00072400000e0000 */
.L_x_2082:
        /* <DEDUP_REMOVED lines=20> */
.L_x_2010:
[----:B------:R-:W-:Y:S05]  /*13050*/  BSYNC B0 ;  /* 0x0000000000007941 */ /* 0x000fea0003800000 */
.L_x_2009:
[----:B------:R-:W-:Y:S05]  /*13060*/  BRA.DIV ~URZ, `(.L_x_2011) ;  /* 0x000046b27f007947 */ /* 0x000fea000b800000 */
[----:B--2---:R2:W1:Y:S04]  /*13070*/  SHFL.IDX PT, R10, R12, 0x1, 0x1c1f ;  /* 0x003c1f000c0a7f89 */ /* 0x00446800000e0000 */
[----:B----4-:R2:W4:Y:S02]  /*13080*/  SHFL.IDX PT, R0, R13, 0x1, 0x1c1f ;  /* 0x003c1f000d007f89 */ /* 0x01052400000e0000 */
.L_x_2083:
        /* <DEDUP_REMOVED lines=21> */
.L_x_2013:
[----:B------:R-:W-:Y:S05]  /*131e0*/  BSYNC B0 ;  /* 0x0000000000007941 */ /* 0x000fea0003800000 */
.L_x_2012:
[----:B------:R-:W-:Y:S05]  /*131f0*/  BRA.DIV ~URZ, `(.L_x_2014) ;  /* 0x000045e27f007947 */ /* 0x000fea000b800000 */
[----:B-1----:R1:W2:Y:S02]  /*13200*/  SHFL.IDX PT, R10, R12, 0x2, 0x1c1f ;  /* 0x005c1f000c0a7f89 */ /* 0x0022a400000e0000 */
.L_x_2084:
[----:B------:R-:W-:Y:S05]  /*13210*/  BRA.DIV ~URZ, `(.L_x_2015) ;  /* 0x000046327f007947 */ /* 0x000fea000b800000 */
[----:B----4-:R4:W1:Y:S02]  /*13220*/  SHFL.IDX PT, R0, R13, 0x2, 0x1c1f ;  /* 0x005c1f000d007f89 */ /* 0x01086400000e0000 */
.L_x_2085:
        /* <DEDUP_REMOVED lines=21> */
.L_x_2017:
[----:B------:R-:W-:Y:S05]  /*13380*/  BSYNC B0 ;  /* 0x0000000000007941 */ /* 0x000fea0003800000 */
.L_x_2016:
[----:B------:R-:W-:Y:S05]  /*13390*/  BRA.DIV ~URZ, `(.L_x_2018) ;  /* 0x000045127f007947 */ /* 0x000fea000b800000 */
[----:B-1----:R1:W3:Y:S04]  /*133a0*/  SHFL.IDX PT, R6, R12, 0x3, 0x1c1f ;  /* 0x007c1f000c067f89 */ /* 0x0022e800000e0000 */
[----:B------:R1:W4:Y:S02]  /*133b0*/  SHFL.IDX PT, R0, R13, 0x3, 0x1c1f ;  /* 0x007c1f000d007f89 */ /* 0x00032400000e0000 */
.L_x_2086:
        /* <DEDUP_REMOVED lines=22> */
.L_x_2006:
        /* <DEDUP_REMOVED lines=35> */
.L_x_2087:
[----:B------:R-:W-:Y:S05]  /*13750*/  BRA.DIV ~URZ, `(.L_x_2021) ;  /* 0x000042827f007947 */ /* 0x000fea000b800000 */
[----:B------:R3:W4:Y:S02]  /*13760*/  SHFL.IDX PT, R0, R13, RZ, 0x1c1f ;  /* 0x001c1fff0d007589 */ /* 0x00072400000e0000 */
.L_x_2088:
        /* <DEDUP_REMOVED lines=13> */
[----:B------:R-:W-:Y:S01]  /*13840*/  IADD3 R5, R235, 0x18, RZ ;  /* 0x00000018eb057810 */ /* 0x000fe20007ffe0ff */
        /* <DEDUP_REMOVED lines=20> */
[C---:B------:R-:W-:Y:S01]  /*13990*/  IADD3 R10, R235.reuse, 0x30, RZ ;  /* 0x00000030eb0a7810 */ /* 0x040fe20007ffe0ff */
        /* <DEDUP_REMOVED lines=38> */
[----:B------:R-:W-:Y:S02]  /*13c00*/  IADD3 R14, R235, 0x50, RZ ;  /* 0x00000050eb0e7810 */ /* 0x000fe40007ffe0ff */
[----:B----4-:R-:W-:Y:S01]  /*13c10*/  @!P2 LEA R6, P0, R11, R0, 0x2 ;  /* 0x000000000b06a211 */ /* 0x010fe200078010ff */
        /* <DEDUP_REMOVED lines=9> */
.L_x_2023:
[----:B------:R-:W-:Y:S05]  /*13cb0*/  BSYNC B0 ;  /* 0x0000000000007941 */ /* 0x000fea0003800000 */
.L_x_2022:
[----:B------:R-:W-:Y:S05]  /*13cc0*/  BRA.DIV ~URZ, `(.L_x_2024) ;  /* 0x00003d727f007947 */ /* 0x000fea000b800000 */
[----:B--2---:R2:W1:Y:S04]  /*13cd0*/  SHFL.IDX PT, R4, R12, 0x1, 0x1c1f ;  /* 0x003c1f000c047f89 */ /* 0x00446800000e0000 */
[----:B----4-:R2:W4:Y:S02]  /*13ce0*/  SHFL.IDX PT, R0, R13, 0x1, 0x1c1f ;  /* 0x003c1f000d007f89 */ /* 0x01052400000e0000 */
.L_x_2089:
[----:B------:R-:W-:Y:S01]  /*13cf0*/  BSSY B0, `(.L_x_2025) ;  /* 0x0000054000007945 */ /* 0x000fe20003800000 */
[----:B------:R-:W-:Y:S05]  /*13d00*/  @P6 BRA `(.L_x_2026) ;  /* 0x0000052000006947 */ /* 0x000fea0003800000 */
[C---:B------:R-:W-:Y:S02]  /*13d10*/  ISETP.GE.AND P1, PT, R235.reuse, c[0x0][0x3c8], PT ;  /* 0x0000f200eb007a0c */ /* 0x040fe40003f26270 */
[C---:B------:R-:W-:Y:S02]  /*13d20*/  IADD3 R9, R235.reuse, 0x8, RZ ;  /* 0x00000008eb097810 */ /* 0x040fe40007ffe0ff */
[----:B------:R-:W-:Y:S02]  /*13d30*/  IADD3 R11, R235, 0x10, RZ ;  /* 0x00000010eb0b7810 */ /* 0x000fe40007ffe0ff */
[----:B------:R-:W-:-:S02]  /*13d40*/  ISETP.GE.AND P0, PT, R9, c[0x0][0x3c8], PT ;  /* 0x0000f20009007a0c */ /* 0x000fc40003f06270 */
[----:B------:R-:W-:Y:S02]  /*13d50*/  IADD3 R5, R235, 0x18, RZ ;  /* 0x00000018eb057810 */ /* 0x000fe40007ffe0ff */
[----:B------:R-:W-:Y:S02]  /*13d60*/  SHF.R.S32.HI R6, RZ, 0x1f, R235 ;  /* 0x0000001fff067819 */ /* 0x000fe400000114eb */
[----:B------:R-:W-:Y:S02]  /*13d70*/  ISETP.GE.AND P3, PT, R11, c[0x0][0x3c8], PT ;  /* 0x0000f2000b007a0c */ /* 0x000fe40003f66270 */
[C---:B----4-:R-:W-:Y:S02]  /*13d80*/  @!P1 LEA R2, P2, R235.reuse, R0, 0x2 ;  /* 0x00000000eb029211 */ /* 0x050fe400078410ff */
[----:B------:R-:W-:Y:S02]  /*13d90*/  IADD3 R10, R235, 0x8, RZ ;  /* 0x00000008eb0a7810 */ /* 0x000fe40007ffe0ff */
[----:B------:R-:W-:-:S02]  /*13da0*/  ISETP.GE.AND P5, PT, R5, c[0x0][0x3c8], PT ;  /* 0x0000f20005007a0c */ /* 0x000fc40003fa6270 */
[----:B-1----:R-:W-:Y:S02]  /*13db0*/  @!P1 LEA.HI.X R3, R235, R4, R6, 0x2, P2 ;  /* 0x00000004eb039211 */ /* 0x002fe400010f1406 */
[----:B------:R-:W-:Y:S02]  /*13dc0*/  SHF.R.S32.HI R10, RZ, 0x1f, R10 ;  /* 0x0000001fff0a7819 */ /* 0x000fe4000001140a */
[----:B------:R-:W-:Y:S01]  /*13dd0*/  @!P0 LEA R6, P2, R9, R0, 0x2 ;  /* 0x0000000009068211 */ /* 0x000fe200078410ff */
[----:B------:R1:W-:Y:S01]  /*13de0*/  @!P1 ST.E.64 [R2.64], R128 ;  /* 0x0000008002009985 */ /* 0x0003e2000c101b06 */
[----:B------:R-:W-:Y:S02]  /*13df0*/  IADD3 R8, R235, 0x20, RZ ;  /* 0x00000020eb087810 */ /* 0x000fe40007ffe0ff */
        /* <DEDUP_REMOVED lines=15> */
[----:B------:R-:W-:Y:S02]  /*13ef0*/  IADD3 R16, R235, 0x48, RZ ;  /* 0x00000048eb107810 */ /* 0x000fe40007ffe0ff */
[----:B------:R-:W-:Y:S02]  /*13f00*/  @!P3 LEA.HI.X R3, R11, R4, R14, 0x2, P4 ;  /* 0x000000040b03b211 */ /* 0x000fe400020f140e */
[----:B------:R-:W-:Y:S02]  /*13f10*/  IADD3 R11, R235, 0x30, RZ ;  /* 0x00000030eb0b7810 */ /* 0x000fe40007ffe0ff */
[----:B----4-:R-:W-:Y:S01]  /*13f20*/  @!P5 LEA R6, P0, R5, R0, 0x2 ;  /* 0x000000000506d211 */ /* 0x010fe200078010ff */
[----:B------:R1:W-:Y:S01]  /*13f30*/  @!P3 ST.E.64 [R2.64], R146 ;  /* 0x000000920200b985 */ /* 0x0003e2000c101b06 */
[----:B------:R-:W-:Y:S02]  /*13f40*/  IADD3 R14, R235, 0x28, RZ ;  /* 0x00000028eb0e7810 */ /* 0x000fe40007ffe0ff */
[----:B------:R-:W-:-:S02]  /*13f50*/  @!P5 LEA.HI.X R7, R5, R4, R9, 0x2, P0 ;  /* 0x000000040507d211 */ /* 0x000fc400000f1409 */
[----:B------:R-:W-:Y:S02]  /*13f60*/  IADD3 R9, R235, 0x20, RZ ;  /* 0x00000020eb097810 */ /* 0x000fe40007ffe0ff */
        /* <DEDUP_REMOVED lines=13> */
[----:B------:R-:W-:Y:S02]  /*14040*/  IADD3 R14, R235, 0x48, RZ ;  /* 0x00000048eb0e7810 */ /* 0x000fe40007ffe0ff */
[----:B----4-:R-:W-:Y:S01]  /*14050*/  @!P0 LEA R6, P2, R11, R0, 0x2 ;  /* 0x000000000b068211 */ /* 0x010fe200078410ff */
        /* <DEDUP_REMOVED lines=10> */
[----:B------:R-:W-:Y:S02]  /*14100*/  @!P5 LEA R10, P0, R17, R0, 0x2 ;  /* 0x00000000110ad211 */ /* 0x000fe400078010ff */
[----:B------:R-:W-:Y:S01]  /*14110*/  IADD3 R5, R235, 0x58, RZ ;  /* 0x00000058eb057810 */ /* 0x000fe20007ffe0ff */
[----:B------:R1:W-:Y:S01]  /*14120*/  @!P4 ST.E.64 [R2.64], R116 ;  /* 0x000000740200c985 */ /* 0x0003e2000c101b06 */
[----:B------:R-:W-:Y:S02]  /*14130*/  @!P5 LEA.HI.X R11, R17, R4, R18, 0x2, P0 ;  /* 0x00000004110bd211 */ /* 0x000fe400000f1412 */
[C---:B----4-:R-:W-:Y:S02]  /*14140*/  @!P3 LEA R8, P0, R14.reuse, R0, 0x2 ;  /* 0x000000000e08b211 */ /* 0x050fe400078010ff */
[----:B------:R-:W-:Y:S01]  /*14150*/  ISETP.GE.AND P1, PT, R5, c[0x0][0x3c8], PT ;  /* 0x0000f20005007a0c */ /* 0x000fe20003f26270 */
[----:B------:R4:W-:Y:S01]  /*14160*/  @!P5 ST.E.64 [R10.64], R130 ;  /* 0x000000820a00d985 */ /* 0x0009e2000c101b06 */
[----:B------:R-:W-:-:S02]  /*14170*/  @!P3 LEA.HI.X R9, R14, R4, R16, 0x2, P0 ;  /* 0x000000040e09b211 */ /* 0x000fc400000f1410 */
[----:B------:R-:W-:Y:S02]  /*14180*/  IADD3 R16, R235, 0x50, RZ ;  /* 0x00000050eb107810 */ /* 0x000fe40007ffe0ff */
[----:B-----5:R-:W-:Y:S01]  /*14190*/  @!P2 LEA R6, P0, R15, R0, 0x2 ;  /* 0x000000000f06a211 */ /* 0x020fe200078010ff */
        /* <DEDUP_REMOVED lines=9> */
.L_x_2026:
[----:B------:R-:W-:Y:S05]  /*14230*/  BSYNC B0 ;  /* 0x0000000000007941 */ /* 0x000fea0003800000 */
.L_x_2025:
[----:B------:R-:W-:Y:S05]  /*14240*/  BRA.DIV ~URZ, `(.L_x_2027) ;  /* 0x000038b27f007947 */ /* 0x000fea000b800000 */
[----:B-1----:R1:W2:Y:S02]  /*14250*/  SHFL.IDX PT, R4, R12, 0x2, 0x1c1f ;  /* 0x005c1f000c047f89 */ /* 0x0022a400000e0000 */
.L_x_2090:
[----:B------:R-:W-:Y:S05]  /*14260*/  BRA.DIV ~URZ, `(.L_x_2028) ;  /* 0x000039027f007947 */ /* 0x000fea000b800000 */
[----:B----4-:R4:W1:Y:S02]  /*14270*/  SHFL.IDX PT, R0, R13, 0x2, 0x1c1f ;  /* 0x005c1f000d007f89 */ /* 0x01086400000e0000 */
.L_x_2091:
[----:B------:R-:W-:Y:S01]  /*14280*/  LOP3.LUT P0, RZ, R194, 0x1, RZ, 0xc0, !PT ;  /* 0x00000001c2ff7812 */ /* 0x000fe2000780c0ff */
[----:B------:R-:W-:-:S12]  /*14290*/  BSSY B0, `(.L_x_2029) ;  /* 0x0000054000007945 */ /* 0x000fd80003800000 */
[----:B------:R-:W-:Y:S05]  /*142a0*/  @P0 BRA `(.L_x_2030) ;  /* 0x0000052000000947 */ /* 0x000fea0003800000 */
[C---:B------:R-:W-:Y:S02]  /*142b0*/  IADD3 R5, R235.reuse, 0x8, RZ ;  /* 0x00000008eb057810 */ /* 0x040fe40007ffe0ff */
[----:B------:R-:W-:Y:S02]  /*142c0*/  ISETP.GE.AND P0, PT, R235, c[0x0][0x3c8], PT ;  /* 0x0000f200eb007a0c */ /* 0x000fe40003f06270 */
[----:B------:R-:W-:Y:S02]  /*142d0*/  ISETP.GE.AND P2, PT, R5, c[0x0][0x3c8], PT ;  /* 0x0000f20005007a0c */ /* 0x000fe40003f46270 */
[C---:B------:R-:W-:Y:S02]  /*142e0*/  IADD3 R16, R235.reuse, 0x10, RZ ;  /* 0x00000010eb107810 */ /* 0x040fe40007ffe0ff */
[----:B------:R-:W-:Y:S02]  /*142f0*/  IADD3 R10, R235, 0x18, RZ ;  /* 0x00000018eb0a7810 */ /* 0x000fe40007ffe0ff */
[----:B------:R-:W-:-:S02]  /*14300*/  ISETP.GE.AND P4, PT, R16, c[0x0][0x3c8], PT ;  /* 0x0000f20010007a0c */ /* 0x000fc40003f86270 */
[C---:B------:R-:W-:Y:S02]  /*14310*/  IADD3 R6, R235.reuse, 0x8, RZ ;  /* 0x00000008eb067810 */ /* 0x040fe40007ffe0ff */
[----:B------:R-:W-:Y:S02]  /*14320*/  ISETP.GE.AND P3, PT, R10, c[0x0][0x3c8], PT ;  /* 0x0000f2000a007a0c */ /* 0x000fe40003f66270 */
[-C--:B-1----:R-:W-:Y:S02]  /*14330*/  @!P0 LEA R2, P5, R235, R0.reuse, 0x2 ;  /* 0x00000000eb028211 */ /* 0x082fe400078a10ff */
[----:B------:R-:W-:Y:S02]  /*14340*/  SHF.R.S32.HI R7, RZ, 0x1f, R235 ;  /* 0x0000001fff077819 */ /* 0x000fe400000114eb */
[----:B------:R-:W-:Y:S02]  /*14350*/  SHF.R.S32.HI R6, RZ, 0x1f, R6 ;  /* 0x0000001fff067819 */ /* 0x000fe40000011406 */
[----:B------:R-:W-:-:S02]  /*14360*/  @!P2 LEA R8, P1, R5, R0, 0x2 ;  /* 0x000000000508a211 */ /* 0x000fc400078210ff */
[CC--:B--2---:R-:W-:Y:S02]  /*14370*/  @!P0 LEA.HI.X R3, R235.reuse, R4.reuse, R7, 0x2, P5 ;  /* 0x00000004eb038211 */ /* 0x0c4fe400028f1407 */
[C---:B------:R-:W-:Y:S02]  /*14380*/  IADD3 R11, R235.reuse, 0x28, RZ ;  /* 0x00000028eb0b7810 */ /* 0x040fe40007ffe0ff */
[----:B------:R-:W-:Y:S01]  /*14390*/  IADD3 R14, R235, 0x20, RZ ;  /* 0x00000020eb0e7810 */ /* 0x000fe20007ffe0ff */
[----:B------:R1:W-:Y:S01]  /*143a0*/  @!P0 ST.E.64 [R2.64], R34 ;  /* 0x0000002202008985 */ /* 0x0003e2000c101b06 */
[----:B------:R-:W-:Y:S02]  /*143b0*/  @!P2 LEA.HI.X R9, R5, R4, R6, 0x2, P1 ;  /* 0x000000040509a211 */ /* 0x000fe400008f1406 */
[C---:B------:R-:W-:Y:S02]  /*143c0*/  IADD3 R17, R235.reuse, 0x10, RZ ;  /* 0x00000010eb117810 */ /* 0x040fe40007ffe0ff */
[----:B------:R-:W-:Y:S01]  /*143d0*/  IADD3 R15, R235, 0x18, RZ ;  /* 0x00000018eb0f7810 */ /* 0x000fe20007ffe0ff */
[----:B------:R2:W-:Y:S01]  /*143e0*/  @!P2 ST.E.64 [R8.64], R36 ;  /* 0x000000240800a985 */ /* 0x0005e2000c101b06 */
[----:B------:R-:W-:-:S02]  /*143f0*/  ISETP.GE.AND P0, PT, R11, c[0x0][0x3c8], PT ;  /* 0x0000f2000b007a0c */ /* 0x000fc40003f06270 */
[----:B------:R-:W-:Y:S02]  /*14400*/  ISETP.GE.AND P1, PT, R14, c[0x0][0x3c8], PT ;  /* 0x0000f2000e007a0c */ /* 0x000fe40003f26270 */
[C---:B------:R-:W-:Y:S02]  /*14410*/  @!P4 LEA R6, P5, R16.reuse, R0, 0x2 ;  /* 0x000000001006c211 */ /* 0x040fe400078a10ff */
[----:B------:R-:W-:Y:S02]  /*14420*/  SHF.R.S32.HI R17, RZ, 0x1f, R17 ;  /* 0x0000001fff117819 */ /* 0x000fe40000011411 */
[----:B------:R-:W-:Y:S02]  /*14430*/  SHF.R.S32.HI R15, RZ, 0x1f, R15 ;  /* 0x0000001fff0f7819 */ /* 0x000fe4000001140f */
[----:B------:R-:W-:Y:S02]  /*14440*/  IADD3 R5, R235, 0x30, RZ ;  /* 0x00000030eb057810 */ /* 0x000fe40007ffe0ff */
[----:B------:R-:W-:-:S02]  /*14450*/  @!P4 LEA.HI.X R7, R16, R4, R17, 0x2, P5 ;  /* 0x000000041007c211 */ /* 0x000fc400028f1411 */
[----:B------:R-:W-:Y:S02]  /*14460*/  ISETP.GE.AND P6, PT, R5, c[0x0][0x3c8], PT ;  /* 0x0000f20005007a0c */ /* 0x000fe40003fc6270 */
[C---:B------:R-:W-:Y:S01]  /*14470*/  IADD3 R16, R235.reuse, 0x20, RZ ;  /* 0x00000020eb107810 */ /* 0x040fe20007ffe0ff */
[----:B------:R5:W-:Y:S01]  /*14480*/  @!P4 ST.E.64 [R6.64], R38 ;  /* 0x000000260600c985 */ /* 0x000be2000c101b06 */
[C---:B------:R-:W-:Y:S02]  /*14490*/  IADD3 R17, R235.reuse, 0x48, RZ ;  /* 0x00000048eb117810 */ /* 0x040fe40007ffe0ff */
        /* <DEDUP_REMOVED lines=51> */
.L_x_2030:
[----:B------:R-:W-:Y:S05]  /*147d0*/  BSYNC B0 ;  /* 0x0000000000007941 */ /* 0x000fea0003800000 */
.L_x_2029:
[----:B------:R-:W-:Y:S05]  /*147e0*/  BRA.DIV ~URZ, `(.L_x_2031) ;  /* 0x000033e27f007947 */ /* 0x000fea000b800000 */
[----:B--2---:R2:W3:Y:S04]  /*147f0*/  SHFL.IDX PT, R4, R12, 0x3, 0x1c1f ;  /* 0x007c1f000c047f89 */ /* 0x0044e800000e0000 */
[----:B-1----:R2:W1:Y:S02]  /*14800*/  SHFL.IDX PT, R0, R13, 0x3, 0x1c1f ;  /* 0x007c1f000d007f89 */ /* 0x00246400000e0000 */
.L_x_2092:
        /* <DEDUP_REMOVED lines=16> */
[C---:B------:R-:W-:Y:S02]  /*14910*/  IADD3 R5, R235.reuse, 0x20, RZ ;  /* 0x00000020eb057810 */ /* 0x040fe40007ffe0ff */
[----:B------:R-:W-:Y:S02]  /*14920*/  @!P3 LEA.HI.X R3, R8, R4, R9, 0x2, P5 ;  /* 0x000000040803b211 */ /* 0x000fe400028f1409 */
[----:B----4-:R-:W-:Y:S02]  /*14930*/  IADD3 R13, R235, 0x10, RZ ;  /* 0x00000010eb0d7810 */ /* 0x010fe40007ffe0ff */
[----:B------:R-:W-:Y:S01]  /*14940*/  ISETP.GE.AND P0, PT, R5, c[0x0][0x3c8], PT ;  /* 0x0000f20005007a0c */ /* 0x000fe20003f06270 */
[----:B------:R2:W-:Y:S01]  /*14950*/  @!P3 ST.E.64 [R2.64], R30 ;  /* 0x0000001e0200b985 */ /* 0x0005e2000c101b06 */
[----:B------:R-:W-:Y:S02]  /*14960*/  @!P2 LEA R8, P3, R11, R0, 0x2 ;  /* 0x000000000b08a211 */ /* 0x000fe400078610ff */
[----:B------:R-:W-:-:S02]  /*14970*/  SHF.R.S32.HI R13, RZ, 0x1f, R13 ;  /* 0x0000001fff0d7819 */ /* 0x000fc4000001140d */
[----:B------:R-:W-:Y:S02]  /*14980*/  IADD3 R14, R235, 0x28, RZ ;  /* 0x00000028eb0e7810 */ /* 0x000fe40007ffe0ff */
[----:B------:R-:W-:Y:S02]  /*14990*/  @!P2 LEA.HI.X R9, R11, R4, R13, 0x2, P3 ;  /* 0x000000040b09a211 */ /* 0x000fe400018f140d */
[C---:B------:R-:W-:Y:S02]  /*149a0*/  IADD3 R13, R235.reuse, 0x18, RZ ;  /* 0x00000018eb0d7810 */ /* 0x040fe40007ffe0ff */
[C---:B------:R-:W-:Y:S01]  /*149b0*/  IADD3 R11, R235.reuse, 0x20, RZ ;  /* 0x00000020eb0b7810 */ /* 0x040fe20007ffe0ff */
        /* <DEDUP_REMOVED lines=17> */
[C---:B------:R-:W-:Y:S01]  /*14ad0*/  IADD3 R11, R235.reuse, 0x30, RZ ;  /* 0x00000030eb0b7810 */ /* 0x040fe20007ffe0ff */
        /* <DEDUP_REMOVED lines=9> */
[C---:B--2---:R-:W-:Y:S02]  /*14b70*/  @!P4 LEA R2, P6, R10.reuse, R0, 0x2 ;  /* 0x000000000a02c211 */ /* 0x044fe400078c10ff */
        /* <DEDUP_REMOVED lines=35> */
.L_x_2004:
        /* <DEDUP_REMOVED lines=20> */
.L_x_2032:
        /* <DEDUP_REMOVED lines=58> */
.L_x_2034:
[----:B------:R-:W-:Y:S05]  /*15290*/  BSYNC B0 ;  /* 0x0000000000007941 */ /* 0x000fea0003800000 */
.L_x_2033:
        /* <DEDUP_REMOVED lines=47> */
.L_x_2093:
[----:B------:R-:W-:Y:S05]  /*15590*/  BRA.DIV ~URZ, `(.L_x_2036) ;  /* 0x000027627f007947 */ /* 0x000fea000b800000 */
[----:B------:R3:W4:Y:S02]  /*155a0*/  SHFL.IDX PT, R0, R12, RZ, 0x1c1f ;  /* 0x001c1fff0c007589 */ /* 0x00072400000e0000 */
.L_x_2094:
        /* <DEDUP_REMOVED lines=21> */
.L_x_2038:
[----:B------:R-:W-:Y:S05]  /*15700*/  BSYNC B0 ;  /* 0x0000000000007941 */ /* 0x000fea0003800000 */
.L_x_2037:
[----:B------:R-:W-:Y:S05]  /*15710*/  BRA.DIV ~URZ, `(.L_x_2039) ;  /* 0x000026427f007947 */ /* 0x000fea000b800000 */
[----:B--2---:R2:W1:Y:S04]  /*15720*/  SHFL.IDX PT, R8, R9, 0x1, 0x1c1f ;  /* 0x003c1f0009087f89 */ /* 0x00446800000e0000 */
[----:B----4-:R2:W4:Y:S02]  /*15730*/  SHFL.IDX PT, R0, R12, 0x1, 0x1c1f ;  /* 0x003c1f000c007f89 */ /* 0x01052400000e0000 */
.L_x_2095:
        /* <DEDUP_REMOVED lines=21> */
.L_x_2041:
[----:B------:R-:W-:Y:S05]  /*15890*/  BSYNC B0 ;  /* 0x0000000000007941 */ /* 0x000fea0003800000 */
.L_x_2040:
[----:B------:R-:W-:Y:S05]  /*158a0*/  BRA.DIV ~URZ, `(.L_x_2042) ;  /* 0x000025727f007947 */ /* 0x000fea000b800000 */
[----:B-1----:R1:W2:Y:S02]  /*158b0*/  SHFL.IDX PT, R8, R9, 0x2, 0x1c1f ;  /* 0x005c1f0009087f89 */ /* 0x0022a400000e0000 */
.L_x_2096:
[----:B------:R-:W-:Y:S05]  /*158c0*/  BRA.DIV ~URZ, `(.L_x_2043) ;  /* 0x000025c27f007947 */ /* 0x000fea000b800000 */
[----:B----4-:R4:W1:Y:S02]  /*158d0*/  SHFL.IDX PT, R0, R12, 0x2, 0x1c1f ;  /* 0x005c1f000c007f89 */ /* 0x01086400000e0000 */
.L_x_2097:
        /* <DEDUP_REMOVED lines=21> */
.L_x_2045:
[----:B------:R-:W-:Y:S05]  /*15a30*/  BSYNC B0 ;  /* 0x0000000000007941 */ /* 0x000fea0003800000 */
.L_x_2044:
[----:B------:R-:W-:Y:S05]  /*15a40*/  BRA.DIV ~URZ, `(.L_x_2046) ;  /* 0x000024a27f007947 */ /* 0x000fea000b800000 */
[----:B--2---:R2:W3:Y:S04]  /*15a50*/  SHFL.IDX PT, R8, R9, 0x3, 0x1c1f ;  /* 0x007c1f0009087f89 */ /* 0x0044e800000e0000 */
[----:B-1----:R2:W1:Y:S02]  /*15a60*/  SHFL.IDX PT, R0, R12, 0x3, 0x1c1f ;  /* 0x007c1f000c007f89 */ /* 0x00246400000e0000 */
.L_x_2098:
        /* <DEDUP_REMOVED lines=20> */
.L_x_2019:
[----:B------:R-:W-:Y:S05]  /*15bb0*/  BSYNC B1 ;  /* 0x0000000000017941 */ /* 0x000fea0003800000 */
.L_x_2003:
        /* <DEDUP_REMOVED lines=15> */
.L_x_2099:
[----:B------:R-:W-:Y:S05]  /*15cb0*/  BRA.DIV ~URZ, `(.L_x_2049) ;  /* 0x000023627f007947 */ /* 0x000fea000b800000 */
[----:B------:R3:W4:Y:S02]  /*15cc0*/  SHFL.IDX PT, R8, R74, 0x1, 0x1f ;  /* 0x00201f004a087f89 */ /* 0x00072400000e0000 */
.L_x_2100:
        /* <DEDUP_REMOVED lines=19> */
.L_x_2101:
        /* <DEDUP_REMOVED lines=16> */
.L_x_2102:
[----:B---3--:R-:W-:Y:S01]  /*15f00*/  IMAD R0, R0, c[0x0][0x538], RZ ;  /* 0x00014e0000007a24 */ /* 0x008fe200078e02ff */
[----:B------:R-:W-:Y:S04]  /*15f10*/  BSSY B1, `(.L_x_2052) ;  /* 0x00000ce000017945 */ /* 0x000fe80003800000 */
[----:B----4-:R-:W-:-:S04]  /*15f20*/  IADD3 R8, R0, R8, RZ ;  /* 0x0000000800087210 */ /* 0x010fc80007ffe0ff */
[----:B--2---:R-:W-:-:S13]  /*15f30*/  ISETP.GT.AND P0, PT, R8, R9, PT ;  /* 0x000000090800720c */ /* 0x004fda0003f04270 */
[----:B------:R-:W-:Y:S05]  /*15f40*/  @P0 BRA `(.L_x_2053) ;  /* 0x0000025000000947 */ /* 0x000fea0003800000 */
.L_x_2057:
        /* <DEDUP_REMOVED lines=17> */
.L_x_2103:
        /* <DEDUP_REMOVED lines=16> */
.L_x_2104:
[----:B--2---:R-:W-:-:S05]  /*16160*/  IMAD R0, R0, c[0x0][0x538], RZ ;  /* 0x00014e0000007a24 */ /* 0x004fca00078e02ff */
[----:B------:R-:W-:-:S04]  /*16170*/  IADD3 R8, R0, R8, RZ ;  /* 0x0000000800087210 */ /* 0x000fc80007ffe0ff */
[----:B------:R-:W-:-:S13]  /*16180*/  ISETP.GT.AND P0, PT, R8, R9, PT ;  /* 0x000000090800720c */ /* 0x000fda0003f04270 */
[----:B-1----:R-:W-:Y:S05]  /*16190*/  @!P0 BRA `(.L_x_2057) ;  /* 0xfffffdb000008947 */ /* 0x002fea000383ffff */
.L_x_2053:
[----:B------:R-:W-:-:S05]  /*161a0*/  IADD3 R12, -R0, R8, RZ ;  /* 0x00000008000c7210 */ /* 0x000fca0007ffe1ff */
[----:B------:R-:W-:-:S05]  /*161b0*/  IMAD R0, R4, c[0x0][0x538], R12 ;  /* 0x00014e0004007a24 */ /* 0x000fca00078e020c */
[----:B------:R-:W-:Y:S01]  /*161c0*/  ISETP.GT.AND P0, PT, R0, R9, PT ;  /* 0x000000090000720c */ /* 0x000fe20003f04270 */
[----:B------:R-:W-:-:S12]  /*161d0*/  BRA.DIV ~URZ, `(.L_x_2058) ;  /* 0x000022827f007947 */ /* 0x000fd8000b800000 */
[----:B------:R-:W-:-:S03]  /*161e0*/  VOTE.ANY R10, PT, !P0 ;  /* 0x00000000000a7806 */ /* 0x000fc600040e0100 */
.L_x_2105:
[----:B------:R-:W2:Y:S01]  /*161f0*/  LDL.LU R0, [R1+0x24] ;  /* 0x0000240001007983 */ /* 0x000ea20000300800 */
[----:B------:R-:W2:Y:S02]  /*16200*/  POPC R8, R10 ;  /* 0x0000000a00087309 */ /* 0x000ea40000000000 */
[----:B--2---:R-:W-:-:S05]  /*16210*/  IADD3 R0, R8, R0, RZ ;  /* 0x0000000008007210 */ /* 0x004fca0007ffe0ff */
[----:B------:R2:W-:Y:S01]  /*16220*/  STL [R1+0x24], R0 ;  /* 0x0000240001007387 */ /* 0x0005e20000100800 */
[----:B------:R-:W-:Y:S05]  /*16230*/  BRA.DIV ~URZ, `(.L_x_2059) ;  /* 0x000022727f007947 */ /* 0x000fea000b800000 */
[----:B------:R3:W4:Y:S04]  /*16240*/  SHFL.IDX PT, R11, R6, R8, 0x1f ;  /* 0x00001f08060b7589 */ /* 0x00072800000e0000 */
[----:B------:R3:W1:Y:S02]  /*16250*/  SHFL.IDX PT, R7, R7, R8, 0x1f ;  /* 0x00001f0807077589 */ /* 0x00066400000e0000 */
.L_x_2106:
[----:B------:R-:W-:Y:S01]  /*16260*/  ISETP.NE.AND P0, PT, R10, RZ, PT ;  /* 0x000000ff0a00720c */ /* 0x000fe20003f05270 */
[----:B------:R-:W-:-:S12]  /*16270*/  BSSY B0, `(.L_x_2060) ;  /* 0x0000005000007945 */ /* 0x000fd80003800000 */
[----:B------:R-:W-:Y:S05]  /*16280*/  @!P0 BRA `(.L_x_2061) ;  /* 0x0000003000008947 */ /* 0x000fea0003800000 */
[----:B------:R-:W-:Y:S01]  /*16290*/  IADD3 R3, R8, -0x1, RZ ;  /* 0xffffffff08037810 */ /* 0x000fe20007ffe0ff */
[----:B------:R-:W-:Y:S05]  /*162a0*/  BRA.DIV ~URZ, `(.L_x_2062) ;  /* 0x000022d27f007947 */ /* 0x000fea000b800000 */
[----:B------:R2:W3:Y:S02]  /*162b0*/  SHFL.IDX PT, R13, R4, R3, 0x1f ;  /* 0x00001f03040d7589 */ /* 0x0004e400000e0000 */
.L_x_2061:
[----:B------:R-:W-:Y:S05]  /*162c0*/  BSYNC B0 ;  /* 0x0000000000007941 */ /* 0x000fea0003800000 */
.L_x_2060:
        /* <DEDUP_REMOVED lines=68> */
.L_x_2064:
        /* <DEDUP_REMOVED lines=68> */
.L_x_2065:
[----:B------:R-:W-:Y:S05]  /*16b50*/  BSYNC B0 ;  /* 0x0000000000007941 */ /* 0x000fea0003800000 */
.L_x_2063:
[----:B------:R-:W-:-:S04]  /*16b60*/  LOP3.LUT R2, RZ, R2, RZ, 0x33, !PT ;  /* 0x00000002ff027212 */ /* 0x000fc800078e33ff */
[----:B-1----:R-:W-:-:S05]  /*16b70*/  IADD3 R0, R2, R11, RZ ;  /* 0x0000000b02007210 */ /* 0x002fca0007ffe0ff */
[----:B------:R1:W-:Y:S01]  /*16b80*/  STL [R1+0x1c], R0 ;  /* 0x00001c0001007387 */ /* 0x0003e20000100800 */
[----:B------:R-:W-:Y:S05]  /*16b90*/  BRA `(.L_x_2066) ;  /* 0x0000005000007947 */ /* 0x000fea0003800000 */
.L_x_2054:
[----:B------:R-:W-:Y:S01]  /*16ba0*/  MOV R0, c[0x0][0x53c] ;  /* 0x00014f0000007a02 */ /* 0x000fe20000000f00 */
[----:B------:R2:W-:Y:S04]  /*16bb0*/  STL [R1+0x18], R9 ;  /* 0x0000180901007387 */ /* 0x0005e80000100800 */
[----:B------:R2:W-:Y:S04]  /*16bc0*/  STL [R1+0x1c], RZ ;  /* 0x00001cff01007387 */ /* 0x0005e80000100800 */
[----:B------:R2:W-:Y:S04]  /*16bd0*/  STL [R1+0x20], RZ ;  /* 0x000020ff01007387 */ /* 0x0005e80000100800 */
[----:B------:R2:W-:Y:S02]  /*16be0*/  STL [R1+0x24], R0 ;  /* 0x0000240001007387 */ /* 0x0005e40000100800 */
.L_x_2066:
[----:B------:R-:W-:Y:S05]  /*16bf0*/  BSYNC B1 ;  /* 0x0000000000017941 */ /* 0x000fea0003800000 */
.L_x_2052:
        /* <DEDUP_REMOVED lines=9> */
.L_x_2047:
[----:B--2---:R-:W2:Y:S02]  /*16c90*/  LDL R0, [R1+0x24] ;  /* 0x0000240001007983 */ /* 0x004ea40000100800 */
[----:B--2---:R-:W-:-:S13]  /*16ca0*/  ISETP.GE.AND P0, PT, R0, c[0x0][0x53c], PT ;  /* 0x00014f0000007a0c */ /* 0x004fda0003f06270 */
[----:B-1----:R-:W-:Y:S01]  /*16cb0*/  @P0 CALL.REL.NOINC `(.L_x_2067) ;  /* 0x0000001000000944 */ /* 0x002fe20003c00000 */
[----:B------:R-:W-:Y:S05]  /*16cc0*/  BRA `(.L_x_2068) ;  /* 0xfffeae9000007947 */ /* 0x000fea000383ffff */
.L_x_2067:
[----:B------:R-:W-:Y:S05]  /*16cd0*/  EXIT ;  /* 0x000000000000794d */ /* 0x000fea0003800000 */
.L_x_1887:
[----:B------:R-:W-:Y:S01]  /*16ce0*/  IMAD.MOV.U32 R0, RZ, RZ, R5 ;  /* 0x000000ffff007224 */ /* 0x000fe200078e0005 */
[----:B------:R-:W-:Y:S02]  /*16cf0*/  MOV R2, 0x1 ;  /* 0x0000000100027802 */ /* 0x000fe40000000f00 */
[----:B------:R-:W-:Y:S02]  /*16d00*/  MOV R3, 0x16d20 ;  /* 0x00016d2000037802 */ /* 0x000fe40000000f00 */
[----:B------:R-:W-:Y:S05]  /*16d10*/  CALL.REL.NOINC `($__internal_36_$__cuda_sm70_shflsync_up_p) ;  /* 0x0000195000007944 */ /* 0x000fea0003c00000 */
[----:B------:R-:W-:Y:S01]  /*16d20*/  MOV R0, R4 ;  /* 0x0000000400007202 */ /* 0x000fe20000000f00 */
[----:B------:R-:W-:Y:S05]  /*16d30*/  BRA `(.L_x_2069) ;  /* 0xfffe972000007947 */ /* 0x000fea000383ffff */
.L_x_1888:
[----:B------:R-:W-:Y:S01]  /*16d40*/  IMAD.MOV.U32 R0, RZ, RZ, R5 ;  /* 0x000000ffff007224 */ /* 0x000fe200078e0005 */
[----:B------:R-:W-:Y:S02]  /*16d50*/  MOV R2, 0x2 ;  /* 0x0000000200027802 */ /* 0x000fe40000000f00 */
[----:B------:R-:W-:Y:S02]  /*16d60*/  MOV R3, 0x16d80 ;  /* 0x00016d8000037802 */ /* 0x000fe40000000f00 */
[----:B------:R-:W-:Y:S05]  /*16d70*/  CALL.REL.NOINC `($__internal_36_$__cuda_sm70_shflsync_up_p) ;  /* 0x000018f000007944 */ /* 0x000fea0003c00000 */
[----:B------:R-:W-:Y:S01]  /*16d80*/  SEL R0, R4, RZ, P4 ;  /* 0x000000ff04007207 */ /* 0x000fe20002000000 */
[----:B------:R-:W-:Y:S01]  /*16d90*/  IMAD.MOV.U32 R2, RZ, RZ, 0x4 ;  /* 0x00000004ff027424 */ /* 0x000fe200078e00ff */
[----:B------:R-:W-:-:S03]  /*16da0*/  MOV R3, 0x16dd0 ;  /* 0x00016dd000037802 */ /* 0x000fc60000000f00 */
[----:B------:R-:W-:Y:S02]  /*16db0*/  IMAD.IADD R0, R5, 0x1, R0 ;  /* 0x0000000105007824 */ /* 0x000fe400078e0200 */
        /* <DEDUP_REMOVED lines=14> */
[----:B------:R-:W-:Y:S01]  /*16ea0*/  IMAD.IADD R4, R0, 0x1, R4 ;  /* 0x0000000100047824 */ /* 0x000fe200078e0204 */
[----:B------:R-:W-:-:S03]  /*16eb0*/  MOV R0, 0x1f ;  /* 0x0000001f00007802 */ /* 0x000fc60000000f00 */
[----:B------:R-:W-:Y:S02]  /*16ec0*/  IMAD.MOV.U32 R5, RZ, RZ, R4 ;  /* 0x000000ffff057224 */ /* 0x000fe400078e0004 */
[----:B------:R-:W-:Y:S05]  /*16ed0*/  CALL.REL.NOINC `($__internal_35_$__cuda_sm70_shflsync_idx_p) ;  /* 0x0000174000007944 */ /* 0x000fea0003c00000 */
[----:B------:R-:W-:Y:S05]  /*16ee0*/  BRA `(.L_x_2070) ;  /* 0xfffe967000007947 */ /* 0x000fea000383ffff */
.L_x_1890:
[----:B------:R-:W-:Y:S02]  /*16ef0*/  SEL R0, RZ, 0x1, P0 ;  /* 0x00000001ff007807 */ /* 0x000fe40000000000 */
[----:B------:R-:W-:Y:S02]  /*16f00*/  MOV R2, 0x16f20 ;  /* 0x00016f2000027802 */ /* 0x000fe40000000f00 */
[----:B------:R-:W-:Y:S05]  /*16f10*/  CALL.REL.NOINC `($__internal_37_$__cuda_sm70_votesync_ballot) ;  /* 0x000017c000007944 */ /* 0x000fea0003c00000 */
[----:B------:R-:W-:Y:S01]  /*16f20*/  MOV R10, R0 ;  /* 0x00000000000a7202 */ /* 0x000fe20000000f00 */
[----:B------:R-:W-:Y:S05]  /*16f30*/  BRA `(.L_x_2071) ;  /* 0xfffe96b000007947 */ /* 0x000fea000383ffff */
.L_x_1891:
[----:B------:R-:W-:Y:S01]  /*16f40*/  IMAD.MOV.U32 R5, RZ, RZ, R9 ;  /* 0x000000ffff057224 */ /* 0x000fe200078e0009 */
[----:B------:R-:W-:Y:S01]  /*16f50*/  MOV R3, R6 ;  /* 0x0000000600037202 */ /* 0x000fe20000000f00 */
[----:B-1----:R-:W-:Y:S01]  /*16f60*/  IMAD.MOV.U32 R0, RZ, RZ, 0x1f ;  /* 0x0000001fff007424 */ /* 0x002fe200078e00ff */
[----:B------:R-:W-:Y:S02]  /*16f70*/  MOV R2, 0x16f90 ;  /* 0x00016f9000027802 */ /* 0x000fe40000000f00 */
[----:B------:R-:W-:Y:S05]  /*16f80*/  CALL.REL.NOINC `($__internal_35_$__cuda_sm70_shflsync_idx_p) ;  /* 0x0000169000007944 */ /* 0x000fea0003c00000 */
[----:B------:R-:W-:Y:S01]  /*16f90*/  IMAD.MOV.U32 R12, RZ, RZ, R0 ;  /* 0x000000ffff0c7224 */ /* 0x000fe200078e0000 */
[----:B------:R-:W-:Y:S01]  /*16fa0*/  MOV R5, R8 ;  /* 0x0000000800057202 */ /* 0x000fe20000000f00 */
[----:B------:R-:W-:Y:S01]  /*16fb0*/  IMAD.MOV.U32 R7, RZ, RZ, RZ ;  /* 0x000000ffff077224 */ /* 0x000fe200078e00ff */
[----:B------:R-:W-:Y:S01]  /*16fc0*/  MOV R3, R6 ;  /* 0x0000000600037202 */ /* 0x000fe20000000f00 */
[----:B------:R-:W-:Y:S01]  /*16fd0*/  IMAD.MOV.U32 R0, RZ, RZ, 0x1f ;  /* 0x0000001fff007424 */ /* 0x000fe200078e00ff */
[----:B------:R-:W-:-:S02]  /*16fe0*/  MOV R2, 0x17000 ;  /* 0x0001700000027802 */ /* 0x000fc40000000f00 */
[----:B------:R-:W-:Y:S05]  /*16ff0*/  CALL.REL.NOINC `($__internal_35_$__cuda_sm70_shflsync_idx_p) ;  /* 0x0000162000007944 */ /* 0x000fea0003c00000 */
[----:B------:R-:W-:Y:S01]  /*17000*/  MOV R9, R0 ;  /* 0x0000000000097202 */ /* 0x000fe20000000f00 */
[----:B------:R-:W-:Y:S05]  /*17010*/  BRA `(.L_x_2072) ;  /* 0xfffe964000007947 */ /* 0x000fea000383ffff */
.L_x_1894:
[----:B------:R-:W-:Y:S01]  /*17020*/  IMAD.MOV.U32 R5, RZ, RZ, R4 ;  /* 0x000000ffff057224 */ /* 0x000fe200078e0004 */
[----:B-1----:R-:W-:-:S02]  /*17030*/  MOV R0, 0x1f ;  /* 0x0000001f00007802 */ /* 0x002fc40000000f00 */
[----:B------:R-:W-:Y:S02]  /*17040*/  MOV R2, 0x17060 ;  /* 0x0001706000027802 */ /* 0x000fe40000000f00 */
[----:B--234-:R-:W-:Y:S05]  /*17050*/  CALL.REL.NOINC `($__internal_35_$__cuda_sm70_shflsync_idx_p) ;  /* 0x000015c000007944 */ /* 0x01cfea0003c00000 */
[----:B------:R-:W-:Y:S01]  /*17060*/  MOV R7, R0 ;  /* 0x0000000000077202 */ /* 0x000fe20000000f00 */
[----:B------:R-:W-:Y:S05]  /*17070*/  BRA `(.L_x_1893) ;  /* 0xfffe964000007947 */ /* 0x000fea000383ffff */
.L_x_1913:
[----:B------:R-:W-:Y:S01]  /*17080*/  IMAD.MOV.U32 R5, RZ, RZ, R11 ;  /* 0x000000ffff057224 */ /* 0x000fe200078e000b */
[----:B------:R-:W-:Y:S01]  /*17090*/  MOV R3, RZ ;  /* 0x000000ff00037202 */ /* 0x000fe20000000f00 */
[----:B------:R-:W-:Y:S01]  /*170a0*/  IMAD.MOV.U32 R0, RZ, RZ, 0x1c1f ;  /* 0x00001c1fff007424 */ /* 0x000fe200078e00ff */
[----:B------:R-:W-:Y:S02]  /*170b0*/  MOV R2, 0x170d0 ;  /* 0x000170d000027802 */ /* 0x000fe40000000f00 */
[----:B------:R-:W-:Y:S05]  /*170c0*/  CALL.REL.NOINC `($__internal_35_$__cuda_sm70_shflsync_idx_p) ;  /* 0x0000155000007944 */ /* 0x000fea0003c00000 */
[----:B------:R-:W-:Y:S01]  /*170d0*/  MOV R8, R0 ;  /* 0x0000000000087202 */ /* 0x000fe20000000f00 */
[----:B------:R-:W-:Y:S05]  /*170e0*/  BRA `(.L_x_2073) ;  /* 0xfffebe6000007947 */ /* 0x000fea000383ffff */
.L_x_1914:
[----:B------:R-:W-:Y:S01]  /*170f0*/  IMAD.MOV.U32 R5, RZ, RZ, R12 ;  /* 0x000000ffff057224 */ /* 0x000fe200078e000c */
[----:B------:R-:W-:Y:S01]  /*17100*/  MOV R3, RZ ;  /* 0x000000ff00037202 */ /* 0x000fe20000000f00 */
[----:B------:R-:W-:Y:S01]  /*17110*/  IMAD.MOV.U32 R0, RZ, RZ, 0x1c1f ;  /* 0x00001c1fff007424 */ /* 0x000fe200078e00ff */
[----:B------:R-:W-:Y:S02]  /*17120*/  MOV R2, 0x17140 ;  /* 0x0001714000027802 */ /* 0x000fe40000000f00 */
[----:B-12---:R-:W-:Y:S05]  /*17130*/  CALL.REL.NOINC `($__internal_35_$__cuda_sm70_shflsync_idx_p) ;  /* 0x000014e000007944 */ /* 0x006fea0003c00000 */
[----:B------:R-:W-:Y:S05]  /*17140*/  BRA `(.L_x_2074) ;  /* 0xfffebe2000007947 */ /* 0x000fea000383ffff */
.L_x_1917:
[----:B--2---:R-:W-:Y:S01]  /*17150*/  IMAD.MOV.U32 R5, RZ, RZ, R11 ;  /* 0x000000ffff057224 */ /* 0x004fe200078e000b */
[----:B------:R-:W-:Y:S01]  /*17160*/  MOV R3, 0x1 ;  /* 0x0000000100037802 */ /* 0x000fe20000000f00 */
[----:B----4-:R-:W-:Y:S01]  /*17170*/  IMAD.MOV.U32 R0, RZ, RZ, 0x1c1f ;  /* 0x00001c1fff007424 */ /* 0x010fe200078e00ff */
[----:B------:R-:W-:-:S02]  /*17180*/  MOV R2, 0x171a0 ;  /* 0x000171a000027802 */ /* 0x000fc40000000f00 */
[----:B-1-3--:R-:W-:Y:S05]  /*17190*/  CALL.REL.NOINC `($__internal_35_$__cuda_sm70_shflsync_idx_p) ;  /* 0x0000148000007944 */ /* 0x00afea0003c00000 */
[----:B------:R-:W-:Y:S01]  /*171a0*/  IMAD.MOV.U32 R8, RZ, RZ, R0 ;  /* 0x000000ffff087224 */ /* 0x000fe200078e0000 */
[----:B------:R-:W-:Y:S01]  /*171b0*/  MOV R3, 0x1 ;  /* 0x0000000100037802 */ /* 0x000fe20000000f00 */
[----:B------:R-:W-:Y:S01]  /*171c0*/  IMAD.MOV.U32 R5, RZ, RZ, R12 ;  /* 0x000000ffff057224 */ /* 0x000fe200078e000c */
[----:B------:R-:W-:-:S02]  /*171d0*/  MOV R0, 0x1c1f ;  /* 0x00001c1f00007802 */ /* 0x000fc40000000f00 */
[----:B------:R-:W-:Y:S02]  /*171e0*/  MOV R2, 0x17200 ;  /* 0x0001720000027802 */ /* 0x000fe40000000f00 */
[----:B------:R-:W-:Y:S05]  /*171f0*/  CALL.REL.NOINC `($__internal_35_$__cuda_sm70_shflsync_idx_p) ;  /* 0x0000142000007944 */ /* 0x000fea0003c00000 */
[----:B------:R-:W-:Y:S05]  /*17200*/  BRA `(.L_x_2075) ;  /* 0xfffebf1000007947 */ /* 0x000fea000383ffff */
.L_x_1920:
[----:B-1----:R-:W-:Y:S01]  /*17210*/  IMAD.MOV.U32 R5, RZ, RZ, R11 ;  /* 0x000000ffff057224 */ /* 0x002fe200078e000b */
[----:B------:R-:W-:Y:S01]  /*17220*/  MOV R3, 0x2 ;  /* 0x0000000200037802 */ /* 0x000fe20000000f00 */
[----:B----4-:R-:W-:Y:S01]  /*17230*/  IMAD.MOV.U32 R0, RZ, RZ, 0x1c1f ;  /* 0x00001c1fff007424 */ /* 0x010fe200078e00ff */
[----:B------:R-:W-:Y:S02]  /*17240*/  MOV R2, 0x17260 ;  /* 0x0001726000027802 */ /* 0x000fe40000000f00 */
[----:B--23--:R-:W-:Y:S05]  /*17250*/  CALL.REL.NOINC `($__internal_35_$__cuda_sm70_shflsync_idx_p) ;  /* 0x000013c000007944 */ /* 0x00cfea0003c00000 */
[----:B------:R-:W-:Y:S01]  /*17260*/  MOV R8, R0 ;  /* 0x0000000000087202 */ /* 0x000fe20000000f00 */
[----:B------:R-:W-:Y:S05]  /*17270*/  BRA `(.L_x_2076) ;  /* 0xfffec04000007947 */ /* 0x000fea000383ffff */
.L_x_1921:
[----:B------:R-:W-:Y:S01]  /*17280*/  IMAD.MOV.U32 R5, RZ, RZ, R12 ;  /* 0x000000ffff057224 */ /* 0x000fe200078e000c */
[----:B------:R-:W-:Y:S01]  /*17290*/  MOV R3, 0x2 ;  /* 0x0000000200037802 */ /* 0x000fe20000000f00 */
[----:B----4-:R-:W-:Y:S01]  /*172a0*/  IMAD.MOV.U32 R0, RZ, RZ, 0x1c1f ;  /* 0x00001c1fff007424 */ /* 0x010fe200078e00ff */
[----:B------:R-:W-:Y:S02]  /*172b0*/  MOV R2, 0x172d0 ;  /* 0x000172d000027802 */ /* 0x000fe40000000f00 */
[----:B-123--:R-:W-:Y:S05]  /*172c0*/  CALL.REL.NOINC `($__internal_35_$__cuda_sm70_shflsync_idx_p) ;  /* 0x0000135000007944 */ /* 0x00efea0003c00000 */
[----:B------:R-:W-:Y:S05]  /*172d0*/  BRA `(.L_x_2077) ;  /* 0xfffec00000007947 */ /* 0x000fea000383ffff */
.L_x_1924:
[----:B-1----:R-:W-:Y:S01]  /*172e0*/  IMAD.MOV.U32 R5, RZ, RZ, R11 ;  /* 0x000000ffff057224 */ /* 0x002fe200078e000b */
[----:B------:R-:W-:Y:S01]  /*172f0*/  MOV R3, 0x3 ;  /* 0x0000000300037802 */ /* 0x000fe20000000f00 */
[----:B------:R-:W-:Y:S01]  /*17300*/  IMAD.MOV.U32 R0, RZ, RZ, 0x1c1f ;  /* 0x00001c1fff007424 */ /* 0x000fe200078e00ff */
[----:B------:R-:W-:-:S02]  /*17310*/  MOV R2, 0x17330 ;  /* 0x0001733000027802 */ /* 0x000fc40000000f00 */
[----:B--234-:R-:W-:Y:S05]  /*17320*/  CALL.REL.NOINC `($__internal_35_$__cuda_sm70_shflsync_idx_p) ;  /* 0x000012f000007944 */ /* 0x01cfea0003c00000 */
[----:B------:R-:W-:Y:S01]  /*17330*/  IMAD.MOV.U32 R7, RZ, RZ, R0 ;  /* 0x000000ffff077224 */ /* 0x000fe200078e0000 */
[----:B------:R-:W-:Y:S01]  /*17340*/  MOV R3, 0x3 ;  /* 0x0000000300037802 */ /* 0x000fe20000000f00 */
[----:B------:R-:W-:Y:S01]  /*17350*/  IMAD.MOV.U32 R5, RZ, RZ, R12 ;  /* 0x000000ffff057224 */ /* 0x000fe200078e000c */
[----:B------:R-:W-:-:S02]  /*17360*/  MOV R0, 0x1c1f ;  /* 0x00001c1f00007802 */ /* 0x000fc40000000f00 */
[----:B------:R-:W-:Y:S02]  /*17370*/  MOV R2, 0x17390 ;  /* 0x0001739000027802 */ /* 0x000fe40000000f00 */
[----:B------:R-:W-:Y:S05]  /*17380*/  CALL.REL.NOINC `($__internal_35_$__cuda_sm70_shflsync_idx_p) ;  /* 0x0000129000007944 */ /* 0x000fea0003c00000 */
[----:B------:R-:W-:Y:S05]  /*17390*/  BRA `(.L_x_2078) ;  /* 0xfffec0f000007947 */ /* 0x000fea000383ffff */
.L_x_1999:
[----:B------:R-:W-:Y:S01]  /*173a0*/  IMAD.MOV.U32 R0, RZ, RZ, R247 ;  /* 0x000000ffff007224 */ /* 0x000fe200078e00f7 */
[----:B-1----:R-:W-:Y:S02]  /*173b0*/  MOV R3, 0x2 ;  /* 0x0000000200037802 */ /* 0x002fe40000000f00 */
[----:B------:R-:W-:Y:S02]  /*173c0*/  MOV R2, 0x173e0 ;  /* 0x000173e000027802 */ /* 0x000fe40000000f00 */
[----:B------:R-:W-:Y:S05]  /*173d0*/  CALL.REL.NOINC `($__internal_34_$__cuda_sm70_shflsync_bfly_p) ;  /* 0x0000120000007944 */ /* 0x000fea0003c00000 */
[----:B------:R-:W-:Y:S05]  /*173e0*/  BRA `(.L_x_2079) ;  /* 0xffff9f4000007947 */ /* 0x000fea000383ffff */
.L_x_2000:
[----:B------:R-:W-:Y:S01]  /*173f0*/  IMAD.MOV.U32 R0, RZ, RZ, R5 ;  /* 0x000000ffff007224 */ /* 0x000fe200078e0005 */
[----:B-1----:R-:W-:Y:S02]  /*17400*/  MOV R3, 0x1 ;  /* 0x0000000100037802 */ /* 0x002fe40000000f00 */
[----:B------:R-:W-:Y:S02]  /*17410*/  MOV R2, 0x17430 ;  /* 0x0001743000027802 */ /* 0x000fe40000000f00 */
[----:B--2---:R-:W-:Y:S05]  /*17420*/  CALL.REL.NOINC `($__internal_34_$__cuda_sm70_shflsync_bfly_p) ;  /* 0x000011b000007944 */ /* 0x004fea0003c00000 */
[----:B------:R-:W-:Y:S01]  /*17430*/  FADD.FTZ R5, R5, R0 ;  /* 0x0000000005057221 */ /* 0x000fe20000010000 */
[----:B------:R-:W-:Y:S02]  /*17440*/  MOV R0, R246 ;  /* 0x000000f600007202 */ /* 0x000fe40000000f00 */
[----:B------:R-:W-:Y:S02]  /*17450*/  MOV R3, 0x2 ;  /* 0x0000000200037802 */ /* 0x000fe40000000f00 */
[----:B------:R-:W-:-:S02]  /*17460*/  MOV R2, 0x17480 ;  /* 0x0001748000027802 */ /* 0x000fc40000000f00 */
[----:B------:R-:W-:Y:S05]  /*17470*/  CALL.REL.NOINC `($__internal_34_$__cuda_sm70_shflsync_bfly_p) ;  /* 0x0000116000007944 */ /* 0x000fea0003c00000 */
[----:B------:R-:W-:Y:S01]  /*17480*/  FADD.FTZ R7, R246, R0 ;  /* 0x00000000f6077221 */ /* 0x000fe20000010000 */
[----:B------:R-:W-:-:S02]  /*17490*/  MOV R3, 0x1 ;  /* 0x0000000100037802 */ /* 0x000fc40000000f00 */
[----:B------:R-:W-:Y:S02]  /*174a0*/  MOV R2, 0x174d0 ;  /* 0x000174d000027802 */ /* 0x000fe40000000f00 */
[----:B------:R-:W-:Y:S02]  /*174b0*/  MOV R0, R7 ;  /* 0x0000000700007202 */ /* 0x000fe40000000f00 */
[----:B------:R-:W-:Y:S05]  /*174c0*/  CALL.REL.NOINC `($__internal_34_$__cuda_sm70_shflsync_bfly_p) ;  /* 0x0000111000007944 */ /* 0x000fea0003c00000 */
[----:B------:R-:W-:Y:S02]  /*174d0*/  FADD.FTZ R4, R7, R0 ;  /* 0x0000000007047221 */ /* 0x000fe40000010000 */
[----:B------:R1:W5:Y:S01]  /*174e0*/  LDL R0, [R1] ;  /* 0x0000000001007983 */ /* 0x0003620000100800 */
[----:B------:R-:W-:Y:S02]  /*174f0*/  MOV R3, 0x2 ;  /* 0x0000000200037802 */ /* 0x000fe40000000f00 */
[----:B------:R-:W-:Y:S02]  /*17500*/  MOV R2, 0x17520 ;  /* 0x0001752000027802 */ /* 0x000fe40000000f00 */
[----:B-1---5:R-:W-:Y:S05]  /*17510*/  CALL.REL.NOINC `($__internal_34_$__cuda_sm70_shflsync_bfly_p) ;  /* 0x000010c000007944 */ /* 0x022fea0003c00000 */
[----:B------:R-:W2:Y:S01]  /*17520*/  LDL.LU R2, [R1] ;  /* 0x0000000001027983 */ /* 0x000ea20000300800 */
[----:B------:R-:W-:Y:S01]  /*17530*/  MOV R3, 0x1 ;  /* 0x0000000100037802 */ /* 0x000fe20000000f00 */
[----:B--2---:R-:W-:Y:S01]  /*17540*/  FADD.FTZ R7, R2, R0 ;  /* 0x0000000002077221 */ /* 0x004fe20000010000 */
[----:B------:R-:W-:-:S04]  /*17550*/  MOV R2, 0x17580 ;  /* 0x0001758000027802 */ /* 0x000fc80000000f00 */
[----:B------:R-:W-:Y:S02]  /*17560*/  MOV R0, R7 ;  /* 0x0000000700007202 */ /* 0x000fe40000000f00 */
[----:B------:R-:W-:Y:S05]  /*17570*/  CALL.REL.NOINC `($__internal_34_$__cuda_sm70_shflsync_bfly_p) ;  /* 0x0000106000007944 */ /* 0x000fea0003c00000 */
[----:B------:R-:W-:Y:S02]  /*17580*/  FADD.FTZ R7, R7, R0 ;  /* 0x0000000007077221 */ /* 0x000fe40000010000 */
[----:B------:R1:W5:Y:S01]  /*17590*/  LDL R0, [R1+0x4] ;  /* 0x0000040001007983 */ /* 0x0003620000100800 */
[----:B------:R-:W-:Y:S02]  /*175a0*/  MOV R3, 0x2 ;  /* 0x0000000200037802 */ /* 0x000fe40000000f00 */
[----:B------:R-:W-:Y:S02]  /*175b0*/  MOV R2, 0x175d0 ;  /* 0x000175d000027802 */ /* 0x000fe40000000f00 */
[----:B-1---5:R-:W-:Y:S05]  /*175c0*/  CALL.REL.NOINC `($__internal_34_$__cuda_sm70_shflsync_bfly_p) ;  /* 0x0000101000007944 */ /* 0x022fea0003c00000 */
[----:B------:R-:W2:Y:S01]  /*175d0*/  LDL.LU R2, [R1+0x4] ;  /* 0x0000040001027983 */ /* 0x000ea20000300800 */
[----:B------:R-:W-:Y:S01]  /*175e0*/  MOV R3, 0x1 ;  /* 0x0000000100037802 */ /* 0x000fe20000000f00 */
[----:B--2---:R-:W-:Y:S01]  /*175f0*/  FADD.FTZ R6, R2, R0 ;  /* 0x0000000002067221 */ /* 0x004fe20000010000 */
[----:B------:R-:W-:-:S04]  /*17600*/  MOV R2, 0x17630 ;  /* 0x0001763000027802 */ /* 0x000fc80000000f00 */
[----:B------:R-:W-:Y:S02]  /*17610*/  MOV R0, R6 ;  /* 0x0000000600007202 */ /* 0x000fe40000000f00 */
[----:B------:R-:W-:Y:S05]  /*17620*/  CALL.REL.NOINC `($__internal_34_$__cuda_sm70_shflsync_bfly_p) ;  /* 0x00000fb000007944 */ /* 0x000fea0003c00000 */
[----:B------:R-:W-:Y:S01]  /*17630*/  MOV R8, R0 ;  /* 0x0000000000087202 */ /* 0x000fe20000000f00 */
[----:B------:R-:W-:Y:S05]  /*17640*/  BRA `(.L_x_2080) ;  /* 0xffff9df000007947 */ /* 0x000fea000383ffff */
.L_x_2007:
[----:B-1234-:R-:W-:Y:S01]  /*17650*/  IMAD.MOV.U32 R5, RZ, RZ, R12 ;  /* 0x000000ffff057224 */ /* 0x01efe200078e000c */
[----:B------:R-:W-:Y:S01]  /*17660*/  MOV R3, RZ ;  /* 0x000000ff00037202 */ /* 0x000fe20000000f00 */
[----:B------:R-:W-:Y:S01]  /*17670*/  IMAD.MOV.U32 R0, RZ, RZ, 0x1c1f ;  /* 0x00001c1fff007424 */ /* 0x000fe200078e00ff */
[----:B------:R-:W-:Y:S02]  /*17680*/  MOV R2, 0x176a0 ;  /* 0x000176a000027802 */ /* 0x000fe40000000f00 */
[----:B------:R-:W-:Y:S05]  /*17690*/  CALL.REL.NOINC `($__internal_35_$__cuda_sm70_shflsync_idx_p) ;  /* 0x00000f8000007944 */ /* 0x000fea0003c00000 */
[----:B------:R-:W-:Y:S01]  /*176a0*/  MOV R10, R0 ;  /* 0x00000000000a7202 */ /* 0x000fe20000000f00 */
[----:B------:R-:W-:Y:S05]  /*176b0*/  BRA `(.L_x_2081) ;  /* 0xffffb83000007947 */ /* 0x000fea000383ffff */
.L_x_2008:
[----:B------:R-:W-:Y:S01]  /*176c0*/  IMAD.MOV.U32 R5, RZ, RZ, R13 ;  /* 0x000000ffff057224 */ /* 0x000fe200078e000d */
[----:B------:R-:W-:Y:S01]  /*176d0*/  MOV R3, RZ ;  /* 0x000000ff00037202 */ /* 0x000fe20000000f00 */
[----:B------:R-:W-:Y:S01]  /*176e0*/  IMAD.MOV.U32 R0, RZ, RZ, 0x1c1f ;  /* 0x00001c1fff007424 */ /* 0x000fe200078e00ff */
[----:B------:R-:W-:Y:S02]  /*176f0*/  MOV R2, 0x17710 ;  /* 0x0001771000027802 */ /* 0x000fe40000000f00 */
[----:B-12---:R-:W-:Y:S05]  /*17700*/  CALL.REL.NOINC `($__internal_35_$__cuda_sm70_shflsync_idx_p) ;  /* 0x00000f1000007944 */ /* 0x006fea0003c00000 */
[----:B------:R-:W-:Y:S05]  /*17710*/  BRA `(.L_x_2082) ;  /* 0xffffb7f000007947 */ /* 0x000fea000383ffff */
.L_x_2011:
[----:B------:R-:W-:Y:S01]  /*17720*/  IMAD.MOV.U32 R5, RZ, RZ, R12 ;  /* 0x000000ffff057224 */ /* 0x000fe200078e000c */
[----:B--2---:R-:W-:Y:S01]  /*17730*/  MOV R3, 0x1 ;  /* 0x0000000100037802 */ /* 0x004fe20000000f00 */
        /* <DEDUP_REMOVED lines=10> */
.L_x_2014:
[----:B------:R-:W-:Y:S01]  /*177e0*/  IMAD.MOV.U32 R5, RZ, RZ, R12 ;  /* 0x000000ffff057224 */ /* 0x000fe200078e000c */
[----:B-1----:R-:W-:Y:S01]  /*177f0*/  MOV R3, 0x2 ;  /* 0x0000000200037802 */ /* 0x002fe20000000f00 */
[----:B----4-:R-:W-:Y:S01]  /*17800*/  IMAD.MOV.U32 R0, RZ, RZ, 0x1c1f ;  /* 0x00001c1fff007424 */ /* 0x010fe200078e00ff */
[----:B------:R-:W-:Y:S02]  /*17810*/  MOV R2, 0x17830 ;  /* 0x0001783000027802 */ /* 0x000fe40000000f00 */
[----:B--23--:R-:W-:Y:S05]  /*17820*/  CALL.REL.NOINC `($__internal_35_$__cuda_sm70_shflsync_idx_p) ;  /* 0x00000df000007944 */ /* 0x00cfea0003c00000 */
[----:B------:R-:W-:Y:S01]  /*17830*/  MOV R10, R0 ;  /* 0x00000000000a7202 */ /* 0x000fe20000000f00 */
[----:B------:R-:W-:Y:S05]  /*17840*/  BRA `(.L_x_2084) ;  /* 0xffffb9c000007947 */ /* 0x000fea000383ffff */
.L_x_2015:
[----:B------:R-:W-:Y:S01]  /*17850*/  IMAD.MOV.U32 R5, RZ, RZ, R13 ;  /* 0x000000ffff057224 */ /* 0x000fe200078e000d */
[----:B------:R-:W-:Y:S01]  /*17860*/  MOV R3, 0x2 ;  /* 0x0000000200037802 */ /* 0x000fe20000000f00 */
[----:B----4-:R-:W-:Y:S01]  /*17870*/  IMAD.MOV.U32 R0, RZ, RZ, 0x1c1f ;  /* 0x00001c1fff007424 */ /* 0x010fe200078e00ff */
[----:B------:R-:W-:Y:S02]  /*17880*/  MOV R2, 0x178a0 ;  /* 0x000178a000027802 */ /* 0x000fe40000000f00 */
[----:B-123--:R-:W-:Y:S05]  /*17890*/  CALL.REL.NOINC `($__internal_35_$__cuda_sm70_shflsync_idx_p) ;  /* 0x00000d8000007944 */ /* 0x00efea0003c00000 */
[----:B------:R-:W-:Y:S05]  /*178a0*/  BRA `(.L_x_2085) ;  /* 0xffffb98000007947 */ /* 0x000fea000383ffff */
.L_x_2018:
[----:B------:R-:W-:Y:S01]  /*178b0*/  IMAD.MOV.U32 R5, RZ, RZ, R12 ;  /* 0x000000ffff057224 */ /* 0x000fe200078e000c */
[----:B-1----:R-:W-:Y:S01]  /*178c0*/  MOV R3, 0x3 ;  /* 0x0000000300037802 */ /* 0x002fe20000000f00 */
        /* <DEDUP_REMOVED lines=10> */
.L_x_2020:
[----:B------:R-:W-:Y:S01]  /*17970*/  IMAD.MOV.U32 R5, RZ, RZ, R12 ;  /* 0x000000ffff057224 */ /* 0x000fe200078e000c */
[----:B------:R-:W-:Y:S01]  /*17980*/  MOV R3, RZ ;  /* 0x000000ff00037202 */ /* 0x000fe20000000f00 */
[----:B------:R-:W-:Y:S01]  /*17990*/  IMAD.MOV.U32 R0, RZ, RZ, 0x1c1f ;  /* 0x00001c1fff007424 */ /* 0x000fe200078e00ff */
[----:B------:R-:W-:Y:S02]  /*179a0*/  MOV R2, 0x179c0 ;  /* 0x000179c000027802 */ /* 0x000fe40000000f00 */
[----:B------:R-:W-:Y:S05]  /*179b0*/  CALL.REL.NOINC `($__internal_35_$__cuda_sm70_shflsync_idx_p) ;  /* 0x00000c6000007944 */ /* 0x000fea0003c00000 */
[----:B------:R-:W-:Y:S01]  /*179c0*/  MOV R4, R0 ;  /* 0x0000000000047202 */ /* 0x000fe20000000f00 */
[----:B------:R-:W-:Y:S05]  /*179d0*/  BRA `(.L_x_2087) ;  /* 0xffffbd7000007947 */ /* 0x000fea000383ffff */
.L_x_2021:
[----:B------:R-:W-:Y:S01]  /*179e0*/  IMAD.MOV.U32 R5, RZ, RZ, R13 ;  /* 0x000000ffff057224 */ /* 0x000fe200078e000d */
[----:B------:R-:W-:Y:S01]  /*179f0*/  MOV R3, RZ ;  /* 0x000000ff00037202 */ /* 0x000fe20000000f00 */
[----:B------:R-:W-:Y:S01]  /*17a00*/  IMAD.MOV.U32 R0, RZ, RZ, 0x1c1f ;  /* 0x00001c1fff007424 */ /* 0x000fe200078e00ff */
[----:B------:R-:W-:Y:S02]  /*17a10*/  MOV R2, 0x17a30 ;  /* 0x00017a3000027802 */ /* 0x000fe40000000f00 */
[----:B-12---:R-:W-:Y:S05]  /*17a20*/  CALL.REL.NOINC `($__internal_35_$__cuda_sm70_shflsync_idx_p) ;  /* 0x00000bf000007944 */ /* 0x006fea0003c00000 */
[----:B------:R-:W-:Y:S05]  /*17a30*/  BRA `(.L_x_2088) ;  /* 0xffffbd3000007947 */ /* 0x000fea000383ffff */
.L_x_2024:
[----:B------:R-:W-:Y:S01]  /*17a40*/  IMAD.MOV.U32 R5, RZ, RZ, R12 ;  /* 0x000000ffff057224 */ /* 0x000fe200078e000c */
[----:B----4-:R-:W-:Y:S01]  /*17a50*/  MOV R3, 0x1 ;  /* 0x0000000100037802 */ /* 0x010fe20000000f00 */
[----:B------:R-:W-:Y:S01]  /*17a60*/  IMAD.MOV.U32 R0, RZ, RZ, 0x1c1f ;  /* 0x00001c1fff007424 */ /* 0x000fe200078e00ff */
[----:B------:R-:W-:-:S02]  /*17a70*/  MOV R2, 0x17a90 ;  /* 0x00017a9000027802 */ /* 0x000fc40000000f00 */
[----:B-123--:R-:W-:Y:S05]  /*17a80*/  CALL.REL.NOINC `($__internal_35_$__cuda_sm70_shflsync_idx_p) ;  /* 0x00000b9000007944 */ /* 0x00efea0003c00000 */
[----:B------:R-:W-:Y:S01]  /*17a90*/  IMAD.MOV.U32 R4, RZ, RZ, R0 ;  /* 0x000000ffff047224 */ /* 0x000fe200078e0000 */
[----:B------:R-:W-:Y:S01]  /*17aa0*/  MOV R3, 0x1 ;  /* 0x0000000100037802 */ /* 0x000fe20000000f00 */
[----:B------:R-:W-:Y:S01]  /*17ab0*/  IMAD.MOV.U32 R5, RZ, RZ, R13 ;  /* 0x000000ffff057224 */ /* 0x000fe200078e000d */
[----:B------:R-:W-:-:S02]  /*17ac0*/  MOV R0, 0x1c1f ;  /* 0x00001c1f00007802 */ /* 0x000fc40000000f00 */
[----:B------:R-:W-:Y:S02]  /*17ad0*/  MOV R2, 0x17af0 ;  /* 0x00017af000027802 */ /* 0x000fe40000000f00 */
[----:B------:R-:W-:Y:S05]  /*17ae0*/  CALL.REL.NOINC `($__internal_35_$__cuda_sm70_shflsync_idx_p) ;  /* 0x00000b3000007944 */ /* 0x000fea0003c00000 */
[----:B------:R-:W-:Y:S05]  /*17af0*/  BRA `(.L_x_2089) ;  /* 0xffffc1f000007947 */ /* 0x000fea000383ffff */
.L_x_2027:
[----:B------:R-:W-:Y:S01]  /*17b00*/  IMAD.MOV.U32 R5, RZ, RZ, R12 ;  /* 0x000000ffff057224 */ /* 0x000fe200078e000c */
[----:B----4-:R-:W-:Y:S01]  /*17b10*/  MOV R3, 0x2 ;  /* 0x0000000200037802 */ /* 0x010fe20000000f00 */
[----:B------:R-:W-:Y:S01]  /*17b20*/  IMAD.MOV.U32 R0, RZ, RZ, 0x1c1f ;  /* 0x00001c1fff007424 */ /* 0x000fe200078e00ff */
[----:B------:R-:W-:Y:S02]  /*17b30*/  MOV R2, 0x17b50 ;  /* 0x00017b5000027802 */ /* 0x000fe40000000f00 */
[----:B-123--:R-:W-:Y:S05]  /*17b40*/  CALL.REL.NOINC `($__internal_35_$__cuda_sm70_shflsync_idx_p) ;  /* 0x00000ad000007944 */ /* 0x00efea0003c00000 */
[----:B------:R-:W-:Y:S01]  /*17b50*/  MOV R4, R0 ;  /* 0x0000000000047202 */ /* 0x000fe20000000f00 */
[----:B------:R-:W-:Y:S05]  /*17b60*/  BRA `(.L_x_2090) ;  /* 0xffffc6f000007947 */ /* 0x000fea000383ffff */
.L_x_2028:
[----:B------:R-:W-:Y:S01]  /*17b70*/  IMAD.MOV.U32 R5, RZ, RZ, R13 ;  /* 0x000000ffff057224 */ /* 0x000fe200078e000d */
[----:B----4-:R-:W-:Y:S01]  /*17b80*/  MOV R3, 0x2 ;  /* 0x0000000200037802 */ /* 0x010fe20000000f00 */
[----:B------:R-:W-:Y:S01]  /*17b90*/  IMAD.MOV.U32 R0, RZ, RZ, 0x1c1f ;  /* 0x00001c1fff007424 */ /* 0x000fe200078e00ff */
[----:B------:R-:W-:Y:S02]  /*17ba0*/  MOV R2, 0x17bc0 ;  /* 0x00017bc000027802 */ /* 0x000fe40000000f00 */
[----:B-123--:R-:W-:Y:S05]  /*17bb0*/  CALL.REL.NOINC `($__internal_35_$__cuda_sm70_shflsync_idx_p) ;  /* 0x00000a6000007944 */ /* 0x00efea0003c00000 */
[----:B------:R-:W-:Y:S05]  /*17bc0*/  BRA `(.L_x_2091) ;  /* 0xffffc6b000007947 */ /* 0x000fea000383ffff */
.L_x_2031:
[----:B------:R-:W-:Y:S01]  /*17bd0*/  IMAD.MOV.U32 R5, RZ, RZ, R12 ;  /* 0x000000ffff057224 */ /* 0x000fe200078e000c */
[----:B---3--:R-:W-:Y:S01]  /*17be0*/  MOV R3, 0x3 ;  /* 0x0000000300037802 */ /* 0x008fe20000000f00 */
[----:B-1----:R-:W-:Y:S01]  /*17bf0*/  IMAD.MOV.U32 R0, RZ, RZ, 0x1c1f ;  /* 0x00001c1fff007424 */ /* 0x002fe200078e00ff */
[----:B------:R-:W-:-:S02]  /*17c00*/  MOV R2, 0x17c20 ;  /* 0x00017c2000027802 */ /* 0x000fc40000000f00 */
[----:B--2-4-:R-:W-:Y:S05]  /*17c10*/  CALL.REL.NOINC `($__internal_35_$__cuda_sm70_shflsync_idx_p) ;  /* 0x00000a0000007944 */ /* 0x014fea0003c00000 */
[----:B------:R-:W-:Y:S01]  /*17c20*/  IMAD.MOV.U32 R4, RZ, RZ, R0 ;  /* 0x000000ffff047224 */ /* 0x000fe200078e0000 */
[----:B------:R-:W-:Y:S01]  /*17c30*/  MOV R3, 0x3 ;  /* 0x0000000300037802 */ /* 0x000fe20000000f00 */
[----:B------:R-:W-:Y:S01]  /*17c40*/  IMAD.MOV.U32 R5, RZ, RZ, R13 ;  /* 0x000000ffff057224 */ /* 0x000fe200078e000d */
[----:B------:R-:W-:-:S02]  /*17c50*/  MOV R0, 0x1c1f ;  /* 0x00001c1f00007802 */ /* 0x000fc40000000f00 */
[----:B------:R-:W-:Y:S02]  /*17c60*/  MOV R2, 0x17c80 ;  /* 0x00017c8000027802 */ /* 0x000fe40000000f00 */
[----:B------:R-:W-:Y:S05]  /*17c70*/  CALL.REL.NOINC `($__internal_35_$__cuda_sm70_shflsync_idx_p) ;  /* 0x000009a000007944 */ /* 0x000fea0003c00000 */
[----:B------:R-:W-:Y:S05]  /*17c80*/  BRA `(.L_x_2092) ;  /* 0xffffcb8000007947 */ /* 0x000fea000383ffff */
.L_x_2035:
[----:B------:R-:W-:Y:S01]  /*17c90*/  IMAD.MOV.U32 R5, RZ, RZ, R9 ;  /* 0x000000ffff057224 */ /* 0x000fe200078e0009 */
[----:B------:R-:W-:Y:S01]  /*17ca0*/  MOV R3, RZ ;  /* 0x000000ff00037202 */ /* 0x000fe20000000f00 */
[----:B------:R-:W-:Y:S01]  /*17cb0*/  IMAD.MOV.U32 R0, RZ, RZ, 0x1c1f ;  /* 0x00001c1fff007424 */ /* 0x000fe200078e00ff */
[----:B------:R-:W-:Y:S02]  /*17cc0*/  MOV R2, 0x17ce0 ;  /* 0x00017ce000027802 */ /* 0x000fe40000000f00 */
[----:B------:R-:W-:Y:S05]  /*17cd0*/  CALL.REL.NOINC `($__internal_35_$__cuda_sm70_shflsync_idx_p) ;  /* 0x0000094000007944 */ /* 0x000fea0003c00000 */
[----:B------:R-:W-:Y:S01]  /*17ce0*/  MOV R8, R0 ;  /* 0x0000000000087202 */ /* 0x000fe20000000f00 */
[----:B------:R-:W-:Y:S05]  /*17cf0*/  BRA `(.L_x_2093) ;  /* 0xffffd89000007947 */ /* 0x000fea000383ffff */
.L_x_2036:
[----:B------:R-:W-:Y:S01]  /*17d00*/  IMAD.MOV.U32 R5, RZ, RZ, R12 ;  /* 0x000000ffff057224 */ /* 0x000fe200078e000c */
[----:B------:R-:W-:Y:S01]  /*17d10*/  MOV R3, RZ ;  /* 0x000000ff00037202 */ /* 0x000fe20000000f00 */
[----:B------:R-:W-:Y:S01]  /*17d20*/  IMAD.MOV.U32 R0, RZ, RZ, 0x1c1f ;  /* 0x00001c1fff007424 */ /* 0x000fe200078e00ff */
[----:B------:R-:W-:Y:S02]  /*17d30*/  MOV R2, 0x17d50 ;  /* 0x00017d5000027802 */ /* 0x000fe40000000f00 */
[----:B-12---:R-:W-:Y:S05]  /*17d40*/  CALL.REL.NOINC `($__internal_35_$__cuda_sm70_shflsync_idx_p) ;  /* 0x000008d000007944 */ /* 0x006fea0003c00000 */
[----:B------:R-:W-:Y:S05]  /*17d50*/  BRA `(.L_x_2094) ;  /* 0xffffd85000007947 */ /* 0x000fea000383ffff */
.L_x_2039:
        /* <DEDUP_REMOVED lines=12> */
.L_x_2042:
[----:B-1----:R-:W-:Y:S01]  /*17e20*/  IMAD.MOV.U32 R5, RZ, RZ, R9 ;  /* 0x000000ffff057224 */ /* 0x002fe200078e0009 */
[----:B------:R-:W-:Y:S01]  /*17e30*/  MOV R3, 0x2 ;  /* 0x0000000200037802 */ /* 0x000fe20000000f00 */
[----:B----4-:R-:W-:Y:S01]  /*17e40*/  IMAD.MOV.U32 R0, RZ, RZ, 0x1c1f ;  /* 0x00001c1fff007424 */ /* 0x010fe200078e00ff */
[----:B------:R-:W-:Y:S02]  /*17e50*/  MOV R2, 0x17e70 ;  /* 0x00017e7000027802 */ /* 0x000fe40000000f00 */
[----:B--23--:R-:W-:Y:S05]  /*17e60*/  CALL.REL.NOINC `($__internal_35_$__cuda_sm70_shflsync_idx_p) ;  /* 0x000007b000007944 */ /* 0x00cfea0003c00000 */
[----:B------:R-:W-:Y:S01]  /*17e70*/  MOV R8, R0 ;  /* 0x0000000000087202 */ /* 0x000fe20000000f00 */
[----:B------:R-:W-:Y:S05]  /*17e80*/  BRA `(.L_x_2096) ;  /* 0xffffda3000007947 */ /* 0x000fea000383ffff */
.L_x_2043:
[----:B------:R-:W-:Y:S01]  /*17e90*/  IMAD.MOV.U32 R5, RZ, RZ, R12 ;  /* 0x000000ffff057224 */ /* 0x000fe200078e000c */
[----:B------:R-:W-:Y:S01]  /*17ea0*/  MOV R3, 0x2 ;  /* 0x0000000200037802 */ /* 0x000fe20000000f00 */
[----:B----4-:R-:W-:Y:S01]  /*17eb0*/  IMAD.MOV.U32 R0, RZ, RZ, 0x1c1f ;  /* 0x00001c1fff007424 */ /* 0x010fe200078e00ff */
[----:B------:R-:W-:Y:S02]  /*17ec0*/  MOV R2, 0x17ee0 ;  /* 0x00017ee000027802 */ /* 0x000fe40000000f00 */
[----:B-123--:R-:W-:Y:S05]  /*17ed0*/  CALL.REL.NOINC `($__internal_35_$__cuda_sm70_shflsync_idx_p) ;  /* 0x0000074000007944 */ /* 0x00efea0003c00000 */
[----:B------:R-:W-:Y:S05]  /*17ee0*/  BRA `(.L_x_2097) ;  /* 0xffffd9f000007947 */ /* 0x000fea000383ffff */
.L_x_2046:
        /* <DEDUP_REMOVED lines=12> */
.L_x_2048:
[----:B------:R-:W-:Y:S01]  /*17fb0*/  IMAD.MOV.U32 R5, RZ, RZ, R74 ;  /* 0x000000ffff057224 */ /* 0x000fe200078e004a */
[----:B------:R-:W-:Y:S01]  /*17fc0*/  MOV R3, RZ ;  /* 0x000000ff00037202 */ /* 0x000fe20000000f00 */
[----:B------:R-:W-:Y:S01]  /*17fd0*/  IMAD.MOV.U32 R0, RZ, RZ, 0x1f ;  /* 0x0000001fff007424 */ /* 0x000fe200078e00ff */
[----:B------:R-:W-:Y:S02]  /*17fe0*/  MOV R2, 0x18000 ;  /* 0x0001800000027802 */ /* 0x000fe40000000f00 */
[----:B--2---:R-:W-:Y:S05]  /*17ff0*/  CALL.REL.NOINC `($__internal_35_$__cuda_sm70_shflsync_idx_p) ;  /* 0x0000062000007944 */ /* 0x004fea0003c00000 */
[----:B------:R-:W-:Y:S01]  /*18000*/  MOV R9, R0 ;  /* 0x0000000000097202 */ /* 0x000fe20000000f00 */
[----:B------:R-:W-:Y:S05]  /*18010*/  BRA `(.L_x_2099) ;  /* 0xffffdc9000007947 */ /* 0x000fea000383ffff */
.L_x_2049:
[----:B------:R-:W-:Y:S01]  /*18020*/  IMAD.MOV.U32 R5, RZ, RZ, R74 ;  /* 0x000000ffff057224 */ /* 0x000fe200078e004a */
[----:B------:R-:W-:Y:S01]  /*18030*/  MOV R3, 0x1 ;  /* 0x0000000100037802 */ /* 0x000fe20000000f00 */
[----:B------:R-:W-:Y:S01]  /*18040*/  IMAD.MOV.U32 R0, RZ, RZ, 0x1f ;  /* 0x0000001fff007424 */ /* 0x000fe200078e00ff */
[----:B------:R-:W-:Y:S02]  /*18050*/  MOV R2, 0x18070 ;  /* 0x0001807000027802 */ /* 0x000fe40000000f00 */
[----:B-12---:R-:W-:Y:S05]  /*18060*/  CALL.REL.NOINC `($__internal_35_$__cuda_sm70_shflsync_idx_p) ;  /* 0x000005b000007944 */ /* 0x006fea0003c00000 */
[----:B------:R-:W-:Y:S01]  /*18070*/  MOV R8, R0 ;  /* 0x0000000000087202 */ /* 0x000fe20000000f00 */
[----:B------:R-:W-:Y:S05]  /*18080*/  BRA `(.L_x_2100) ;  /* 0xffffdc4000007947 */ /* 0x000fea000383ffff */
.L_x_2050:
[----:B------:R-:W-:Y:S02]  /*18090*/  MOV R2, 0x1 ;  /* 0x0000000100027802 */ /* 0x000fe40000000f00 */
[----:B------:R-:W-:-:S02]  /*180a0*/  MOV R3, 0x180c0 ;  /* 0x000180c000037802 */ /* 0x000fc40000000f00 */
[----:B-1234-:R-:W-:Y:S05]  /*180b0*/  CALL.REL.NOINC `($__internal_36_$__cuda_sm70_shflsync_up_p) ;  /* 0x000005b000007944 */ /* 0x01efea0003c00000 */
[----:B------:R-:W-:Y:S05]  /*180c0*/  BRA `(.L_x_2101) ;  /* 0xffffdd3000007947 */ /* 0x000fea000383ffff */
.L_x_2051:
[----:B------:R-:W-:Y:S02]  /*180d0*/  MOV R2, 0x2 ;  /* 0x0000000200027802 */ /* 0x000fe40000000f00 */
[----:B------:R-:W-:-:S02]  /*180e0*/  MOV R3, 0x18100 ;  /* 0x0001810000037802 */ /* 0x000fc40000000f00 */
[----:B--2-4-:R-:W-:Y:S05]  /*180f0*/  CALL.REL.NOINC `($__internal_36_$__cuda_sm70_shflsync_up_p) ;  /* 0x0000057000007944 */ /* 0x014fea0003c00000 */
        /* <DEDUP_REMOVED lines=23> */
.L_x_2055:
[----:B------:R-:W-:Y:S02]  /*18270*/  MOV R2, 0x1 ;  /* 0x0000000100027802 */ /* 0x000fe40000000f00 */
[----:B------:R-:W-:Y:S02]  /*18280*/  MOV R3, 0x182a0 ;  /* 0x000182a000037802 */ /* 0x000fe40000000f00 */
[----:B------:R-:W-:Y:S05]  /*18290*/  CALL.REL.NOINC `($__internal_36_$__cuda_sm70_shflsync_up_p) ;  /* 0x000003d000007944 */ /* 0x000fea0003c00000 */
[----:B------:R-:W-:Y:S01]  /*182a0*/  MOV R2, R4 ;  /* 0x0000000400027202 */ /* 0x000fe20000000f00 */
[----:B------:R-:W-:Y:S05]  /*182b0*/  BRA `(.L_x_2103) ;  /* 0xffffdda000007947 */ /* 0x000fea000383ffff */
.L_x_2056:
        /* <DEDUP_REMOVED lines=26> */
.L_x_2058:
[----:B------:R-:W-:Y:S02]  /*18460*/  SEL R0, RZ, 0x1, P0 ;  /* 0x00000001ff007807 */ /* 0x000fe40000000000 */
[----:B------:R-:W-:Y:S02]  /*18470*/  MOV R2, 0x18490 ;  /* 0x0001849000027802 */ /* 0x000fe40000000f00 */
[----:B-1----:R-:W-:Y:S05]  /*18480*/  CALL.REL.NOINC `($__internal_37_$__cuda_sm70_votesync_ballot) ;  /* 0x0000025000007944 */ /* 0x002fea0003c00000 */
[----:B------:R-:W-:Y:S01]  /*18490*/  MOV R10, R0 ;  /* 0x00000000000a7202 */ /* 0x000fe20000000f00 */
[----:B------:R-:W-:Y:S05]  /*184a0*/  BRA `(.L_x_2105) ;  /* 0xffffdd4000007947 */ /* 0x000fea000383ffff */
.L_x_2059:
[----:B------:R-:W-:Y:S01]  /*184b0*/  IMAD.MOV.U32 R5, RZ, RZ, R6 ;  /* 0x000000ffff057224 */ /* 0x000fe200078e0006 */
[----:B------:R-:W-:Y:S01]  /*184c0*/  MOV R3, R8 ;  /* 0x0000000800037202 */ /* 0x000fe20000000f00 */
[----:B--2---:R-:W-:Y:S01]  /*184d0*/  IMAD.MOV.U32 R0, RZ, RZ, 0x1f ;  /* 0x0000001fff007424 */ /* 0x004fe200078e00ff */
[----:B------:R-:W-:Y:S02]  /*184e0*/  MOV R2, 0x18500 ;  /* 0x0001850000027802 */ /* 0x000fe40000000f00 */
[----:B-1----:R-:W-:Y:S05]  /*184f0*/  CALL.REL.NOINC `($__internal_35_$__cuda_sm70_shflsync_idx_p) ;  /* 0x0000012000007944 */ /* 0x002fea0003c00000 */
[----:B------:R-:W-:Y:S01]  /*18500*/  IMAD.MOV.U32 R11, RZ, RZ, R0 ;  /* 0x000000ffff0b7224 */ /* 0x000fe200078e0000 */
[----:B------:R-:W-:Y:S01]  /*18510*/  MOV R3, R8 ;  /* 0x0000000800037202 */ /* 0x000fe20000000f00 */
[----:B------:R-:W-:Y:S01]  /*18520*/  IMAD.MOV.U32 R5, RZ, RZ, R7 ;  /* 0x000000ffff057224 */ /* 0x000fe200078e0007 */
[----:B------:R-:W-:Y:S02]  /*18530*/  MOV R0, 0x1f ;  /* 0x0000001f00007802 */ /* 0x000fe40000000f00 */
[----:B------:R-:W-:-:S02]  /*18540*/  MOV R2, 0x18560 ;  /* 0x0001856000027802 */ /* 0x000fc40000000f00 */
[----:B------:R-:W-:Y:S05]  /*18550*/  CALL.REL.NOINC `($__internal_35_$__cuda_sm70_shflsync_idx_p) ;  /* 0x000000c000007944 */ /* 0x000fea0003c00000 */
[----:B------:R-:W-:Y:S01]  /*18560*/  MOV R7, R0 ;  /* 0x0000000000077202 */ /* 0x000fe20000000f00 */
[----:B------:R-:W-:Y:S05]  /*18570*/  BRA `(.L_x_2106) ;  /* 0xffffdce000007947 */ /* 0x000fea000383ffff */
.L_x_2062:
[----:B------:R-:W-:Y:S01]  /*18580*/  IMAD.MOV.U32 R5, RZ, RZ, R4 ;  /* 0x000000ffff057224 */ /* 0x000fe200078e0004 */
[----:B--2---:R-:W-:-:S02]  /*18590*/  MOV R0, 0x1f ;  /* 0x0000001f00007802 */ /* 0x004fc40000000f00 */
[----:B------:R-:W-:Y:S02]  /*185a0*/  MOV R2, 0x185c0 ;  /* 0x000185c000027802 */ /* 0x000fe40000000f00 */
[----:B-1-34-:R-:W-:Y:S05]  /*185b0*/  CALL.REL.NOINC `($__internal_35_$__cuda_sm70_shflsync_idx_p) ;  /* 0x0000006000007944 */ /* 0x01afea0003c00000 */
[----:B------:R-:W-:Y:S01]  /*185c0*/  MOV R13, R0 ;  /* 0x00000000000d7202 */ /* 0x000fe20000000f00 */
[----:B------:R-:W-:Y:S05]  /*185d0*/  BRA `(.L_x_2061) ;  /* 0xffffdce000007947 */ /* 0x000fea000383ffff */
        .weak           $__internal_34_$__cuda_sm70_shflsync_bfly_p
        .type           $__internal_34_$__cuda_sm70_shflsync_bfly_p,@function
        .size           $__internal_34_$__cuda_sm70_shflsync_bfly_p,($__internal_35_$__cuda_sm70_shflsync_idx_p - $__internal_34_$__cuda_sm70_shflsync_bfly_p)
$__internal_34_$__cuda_sm70_shflsync_bfly_p:
[----:B------:R-:W-:Y:S04]  /*185e0*/  WARPSYNC R8 ;  /* 0x0000000800007348 */ /* 0x000fe80003800000 */
[----:B------:R1:W2:Y:S02]  /*185f0*/  SHFL.BFLY PT, R0, R0, R3, R9 ;  /* 0x0c00000300007389 */ /* 0x0002a400000e0009 */
[----:B-1----:R-:W-:-:S04]  /*18600*/  MOV R3, 0x0 ;  /* 0x0000000000037802 */ /* 0x002fc80000000f00 */
[----:B--2---:R-:W-:Y:S05]  /*18610*/  RET.REL.NODEC R2 `(_ZN7cutlass13device_kernelIN5flash19enable_sm80_to_sm89INS1_16FlashAttnFwdSm80INS1_25CollectiveMainloopFwdSm80ILi4ELi1ELb0EN4cute5tupleIJNS5_1CILi128EEENS7_ILi48EEENS7_ILi96EEEEEELi96ENS_6half_tEfNS_4arch4Sm80ELb0ELb1ELb0ELb1ELb0ELb0ELb1ELb1EEENS1_21CollectiveEpilogueFwdINS6_IJS8_SA_S9_EEENS6_IJNS7_ILi1EEESI_SI_EEESC_SE_Li128ELb1ELb1ELb1ELb0EEENS1_36VarlenDynamicPersistentTileSchedulerILi128ELi48ELi128ELi128ELb1ELb1ELb0ELb1ELb0ELb1EEEEEEEEEvNT_6ParamsE) ;  /* 0xfffe79e002007950 */ /* 0x004fea0003c3ffff */
        .weak           $__internal_35_$__cuda_sm70_shflsync_idx_p
        .type           $__internal_35_$__cuda_sm70_shflsync_idx_p,@function
        .size           $__internal_35_$__cuda_sm70_shflsync_idx_p,($__internal_36_$__cuda_sm70_shflsync_up_p - $__internal_35_$__cuda_sm70_shflsync_idx_p)
$__internal_35_$__cuda_sm70_shflsync_idx_p:
[----:B------:R-:W-:-:S04]  /*18620*/  MOV R15, 0xffffffff ;  /* 0xffffffff000f7802 */ /* 0x000fc80000000f00 */
[----:B------:R-:W-:Y:S04]  /*18630*/  WARPSYNC R15 ;  /* 0x0000000f00007348 */ /* 0x000fe80003800000 */
[----:B------:R1:W2:Y:S02]  /*18640*/  SHFL.IDX PT, R0, R5, R3, R0 ;  /* 0x0000000305007389 */ /* 0x0002a400000e0000 */
[----:B-1----:R-:W-:-:S04]  /*18650*/  MOV R3, 0x0 ;  /* 0x0000000000037802 */ /* 0x002fc80000000f00 */
[----:B--2---:R-:W-:Y:S05]  /*18660*/  RET.REL.NODEC R2 `(_ZN7cutlass13device_kernelIN5flash19enable_sm80_to_sm89INS1_16FlashAttnFwdSm80INS1_25CollectiveMainloopFwdSm80ILi4ELi1ELb0EN4cute5tupleIJNS5_1CILi128EEENS7_ILi48EEENS7_ILi96EEEEEELi96ENS_6half_tEfNS_4arch4Sm80ELb0ELb1ELb0ELb1ELb0ELb0ELb1ELb1EEENS1_21CollectiveEpilogueFwdINS6_IJS8_SA_S9_EEENS6_IJNS7_ILi1EEESI_SI_EEESC_SE_Li128ELb1ELb1ELb1ELb0EEENS1_36VarlenDynamicPersistentTileSchedulerILi128ELi48ELi128ELi128ELb1ELb1ELb0ELb1ELb0ELb1EEEEEEEEEvNT_6ParamsE) ;  /* 0xfffe799002007950 */ /* 0x004fea0003c3ffff */
        .weak           $__internal_36_$__cuda_sm70_shflsync_up_p
        .type           $__internal_36_$__cuda_sm70_shflsync_up_p,@function
        .size           $__internal_36_$__cuda_sm70_shflsync_up_p,($__internal_37_$__cuda_sm70_votesync_ballot - $__internal_36_$__cuda_sm70_shflsync_up_p)
$__internal_36_$__cuda_sm70_shflsync_up_p:
[----:B------:R-:W-:Y:S02]  /*18670*/  IMAD.MOV.U32 R4, RZ, RZ, RZ ;  /* 0x000000ffff047224 */ /* 0x000fe400078e00ff */
[----:B------:R-:W-:-:S04]  /*18680*/  IMAD.MOV.U32 R10, RZ, RZ, -0x1 ;  /* 0xffffffffff0a7424 */ /* 0x000fc800078e00ff */
[----:B------:R-:W-:Y:S04]  /*18690*/  WARPSYNC R10 ;  /* 0x0000000a00007348 */ /* 0x000fe80003800000 */
[----:B------:R1:W2:Y:S02]  /*186a0*/  SHFL.UP PT, R4, R0, R2, R4 ;  /* 0x0400000200047389 */ /* 0x0002a400000e0004 */
[----:B-1----:R-:W-:Y:S02]  /*186b0*/  MOV R2, R3 ;  /* 0x0000000300027202 */ /* 0x002fe40000000f00 */
[----:B------:R-:W-:-:S04]  /*186c0*/  MOV R3, 0x0 ;  /* 0x0000000000037802 */ /* 0x000fc80000000f00 */
[----:B--2---:R-:W-:Y:S05]  /*186d0*/  RET.REL.NODEC R2 `(_ZN7cutlass13device_kernelIN5flash19enable_sm80_to_sm89INS1_16FlashAttnFwdSm80INS1_25CollectiveMainloopFwdSm80ILi4ELi1ELb0EN4cute5tupleIJNS5_1CILi128EEENS7_ILi48EEENS7_ILi96EEEEEELi96ENS_6half_tEfNS_4arch4Sm80ELb0ELb1ELb0ELb1ELb0ELb0ELb1ELb1EEENS1_21CollectiveEpilogueFwdINS6_IJS8_SA_S9_EEENS6_IJNS7_ILi1EEESI_SI_EEESC_SE_Li128ELb1ELb1ELb1ELb0EEENS1_36VarlenDynamicPersistentTileSchedulerILi128ELi48ELi128ELi128ELb1ELb1ELb0ELb1ELb0ELb1EEEEEEEEEvNT_6ParamsE) ;  /* 0xfffe792002007950 */ /* 0x004fea0003c3ffff */
        .weak           $__internal_37_$__cuda_sm70_votesync_ballot
        .type           $__internal_37_$__cuda_sm70_votesync_ballot,@function
        .size           $__internal_37_$__cuda_sm70_votesync_ballot,(.L_x_2895 - $__internal_37_$__cuda_sm70_votesync_ballot)
$__internal_37_$__cuda_sm70_votesync_ballot:
[----:B------:R-:W-:Y:S01]  /*186e0*/  ISETP.NE.U32.AND P0, PT, R0, 0x1, PT ;  /* 0x000000010000780c */ /* 0x000fe20003f05070 */
[----:B------:R-:W-:-:S04]  /*186f0*/  IMAD.MOV.U32 R3, RZ, RZ, -0x1 ;  /* 0xffffffffff037424 */ /* 0x000fc800078e00ff */
[----:B------:R-:W-:Y:S08]  /*18700*/  WARPSYNC R3 ;  /* 0x0000000300007348 */ /* 0x000ff00003800000 */
[----:B------:R-:W-:-:S04]  /*18710*/  VOTE.ANY R0, PT, !P0 ;  /* 0x0000000000007806 */ /* 0x000fc800040e0100 */
[----:B------:R-:W-:Y:S01]  /*18720*/  LOP3.LUT R0, R0, R3, RZ, 0xc0, !PT ;  /* 0x0000000300007212 */ /* 0x000fe200078ec0ff */
[----:B------:R-:W-:-:S04]  /*18730*/  IMAD.MOV.U32 R3, RZ, RZ, 0x0 ;  /* 0x00000000ff037424 */ /* 0x000fc800078e00ff */
[----:B------:R-:W-:Y:S05]  /*18740*/  RET.REL.NODEC R2 `(_ZN7cutlass13device_kernelIN5flash19enable_sm80_to_sm89INS1_16FlashAttnFwdSm80INS1_25CollectiveMainloopFwdSm80ILi4ELi1ELb0EN4cute5tupleIJNS5_1CILi128EEENS7_ILi48EEENS7_ILi96EEEEEELi96ENS_6half_tEfNS_4arch4Sm80ELb0ELb1ELb0ELb1ELb0ELb0ELb1ELb1EEENS1_21CollectiveEpilogueFwdINS6_IJS8_SA_S9_EEENS6_IJNS7_ILi1EEESI_SI_EEESC_SE_Li128ELb1ELb1ELb1ELb0EEENS1_36VarlenDynamicPersistentTileSchedulerILi128ELi48ELi128ELi128ELb1ELb1ELb0ELb1ELb0ELb1EEEEEEEEEvNT_6ParamsE) ;  /* 0xfffe78b002007950 */ /* 0x000fea0003c3ffff */
.L_x_2107:
        /* <DEDUP_REMOVED lines=11> */
.L_x_2895:


//--------------------- .text._ZN7cutlass13device_kernelIN5flash19enable_sm80_to_sm89INS1_16FlashAttnFwdSm80INS1_25CollectiveMainloopFwdSm80ILi4ELi1ELb0EN4cute5tupleIJNS5_1CILi128EEENS7_ILi48EEENS7_ILi96EEEEEELi96ENS_6half_tEfNS_4arch4Sm80ELb0ELb1ELb0ELb1ELb0ELb1ELb1ELb1EEENS1_21CollectiveEpilogueFwdINS6_IJS8_SA_S9_EEENS6_IJNS7_ILi1EEESI_SI_EEESC_SE_Li128ELb1ELb1ELb1ELb0EEENS1_36VarlenDynamicPersistentTileSchedulerILi128ELi48ELi128ELi128ELb1ELb1ELb0ELb1ELb0ELb1EEEEEEEEEvNT_6ParamsE --------------------------
	.section	.text._ZN7cutlass13device_kernelIN5flash19enable_sm80_to_sm89INS1_16FlashAttnFwdSm80INS1_25CollectiveMainloopFwdSm80ILi4ELi1ELb0EN4cute5tupleIJNS5_1CILi128EEENS7_ILi48EEENS7_ILi96EEEEEELi96ENS_6half_tEfNS_4arch4Sm80ELb0ELb1ELb0ELb1ELb0ELb1ELb1ELb1EEENS1_21CollectiveEpilogueFwdINS6_IJS8_SA_S9_EEENS6_IJNS7_ILi1EEESI_SI_EEESC_SE_Li128ELb1ELb1ELb1ELb0EEENS1_36VarlenDynamicPersistentTileSchedulerILi128ELi48ELi128ELi128ELb1ELb1ELb0ELb1ELb0ELb1EEEEEEEEEvNT_6ParamsE,"ax",@progbits
	.sectioninfo	@"SHI_REGISTERS=255"
	.align	128
.text._ZN7cutlass13device_kernelIN5flash19enable_sm80_to_sm89INS1_16FlashAttnFwdSm80INS1_25CollectiveMainloopFwdSm80ILi4ELi1ELb0EN4cute5tupleIJNS5_1CILi128EEENS7_ILi48EEENS7_ILi96EEEEEELi96ENS_6half_tEfNS_4arch4Sm80ELb0ELb1ELb0ELb1ELb0ELb1ELb1ELb1EEENS1_21CollectiveEpilogueFwdINS6_IJS8_SA_S9_EEENS6_IJNS7_ILi1EEESI_SI_EEESC_SE_Li128ELb1ELb1ELb1ELb0EEENS1_36VarlenDynamicPersistentTileSchedulerILi128ELi48ELi128ELi128ELb1ELb1ELb0ELb1ELb0ELb1EEEEEEEEEvNT_6ParamsE:
        .type           _ZN7cutlass13device_kernelIN5flash19enable_sm80_to_sm89INS1_16FlashAttnFwdSm80INS1_25CollectiveMainloopFwdSm80ILi4ELi1ELb0EN4cute5tupleIJNS5_1CILi128EEENS7_ILi48EEENS7_ILi96EEEEEELi96ENS_6half_tEfNS_4arch4Sm80ELb0ELb1ELb0ELb1ELb0ELb1ELb1ELb1EEENS1_21CollectiveEpilogueFwdINS6_IJS8_SA_S9_EEENS6_IJNS7_ILi1EEESI_SI_EEESC_SE_Li128ELb1ELb1ELb1ELb0EEENS1_36VarlenDynamicPersistentTileSchedulerILi128ELi48ELi128ELi128ELb1ELb1ELb0ELb1ELb0ELb1EEEEEEEEEvNT_6ParamsE,@function
        .size           _ZN7cutlass13device_kernelIN5flash19enable_sm80_to_sm89INS1_16FlashAttnFwdSm80INS1_25CollectiveMainloopFwdSm80ILi4ELi1ELb0EN4cute5tupleIJNS5_1CILi128EEENS7_ILi48EEENS7_ILi96EEEEEELi96ENS_6half_tEfNS_4arch4Sm80ELb0ELb1ELb0ELb1ELb0ELb1ELb1ELb1EEENS1_21CollectiveEpilogueFwdINS6_IJS8_SA_S9_EEENS6_IJNS7_ILi1EEESI_SI_EEESC_SE_Li128ELb1ELb1ELb1ELb0EEENS1_36VarlenDynamicPersistentTileSchedulerILi128ELi48ELi128ELi128ELb1ELb1ELb0ELb1ELb0ELb1EEEEEEEEEvNT_6ParamsE,(.L_x_2900 - _ZN7cutlass13device_kernelIN5flash19enable_sm80_to_sm89INS1_16FlashAttnFwdSm80INS1_25CollectiveMainloopFwdSm80ILi4ELi1ELb0EN4cute5tupleIJNS5_1CILi128EEENS7_ILi48EEENS7_ILi96EEEEEELi96ENS_6half_tEfNS_4arch4Sm80ELb0ELb1ELb0ELb1ELb0ELb1ELb1ELb1EEENS1_21CollectiveEpilogueFwdINS6_IJS8_SA_S9_EEENS6_IJNS7_ILi1EEESI_SI_EEESC_SE_Li128ELb1ELb1ELb1ELb0EEENS1_36VarlenDynamicPersistentTileSchedulerILi128ELi48ELi128ELi128ELb1ELb1ELb0ELb1ELb0ELb1EEEEEEEEEvNT_6ParamsE)
        .other          _ZN7cutlass13device_kernelIN5flash19enable_sm80_to_sm89INS1_16FlashAttnFwdSm80INS1_25CollectiveMainloopFwdSm80ILi4ELi1ELb0EN4cute5tupleIJNS5_1CILi128EEENS7_ILi48EEENS7_ILi96EEEEEELi96ENS_6half_tEfNS_4arch4Sm80ELb0ELb1ELb0ELb1ELb0ELb1ELb1ELb1EEENS1_21CollectiveEpilogueFwdINS6_IJS8_SA_S9_EEENS6_IJNS7_ILi1EEESI_SI_EEESC_SE_Li128ELb1ELb1ELb1ELb0EEENS1_36VarlenDynamicPersistentTileSchedulerILi128ELi48ELi128ELi128ELb1ELb1ELb0ELb1ELb0ELb1EEEEEEEEEvNT_6ParamsE,@"STO_CUDA_ENTRY STV_DEFAULT"
_ZN7cutlass13device_kernelIN5flash19enable_sm80_to_sm89INS1_16FlashAttnFwdSm80INS1_25CollectiveMainloopFwdSm80ILi4ELi1ELb0EN4cute5tupleIJNS5_1CILi128EEENS7_ILi48EEENS7_ILi96EEEEEELi96ENS_6half_tEfNS_4arch4Sm80ELb0ELb1ELb0ELb1ELb0ELb1ELb1ELb1EEENS1_21CollectiveEpilogueFwdINS6_IJS8_SA_S9_EEENS6_IJNS7_ILi1EEESI_SI_EEESC_SE_Li128ELb1ELb1ELb1ELb0EEENS1_36VarlenDynamicPersistentTileSchedulerILi128ELi48ELi128ELi128ELb1ELb1ELb0ELb1ELb0ELb1EEEEEEEEEvNT_6ParamsE:
        /* <DEDUP_REMOVED lines=54> */
.L_x_2113:
        /* <DEDUP_REMOVED lines=16> */
.L_x_2375:
        /* <DEDUP_REMOVED lines=16> */
.L_x_2376:
[----:B--2---:R-:W-:-:S05]  /*0560*/  IMAD R0, R0, c[0x0][0x538], RZ ;  /* 0x00014e0000007a24 */ /* 0x004fca00078e02ff */
[----:B------:R-:W-:-:S04]  /*0570*/  IADD3 R7, R0, R7, RZ ;  /* 0x0000000700077210 */ /* 0x000fc80007ffe0ff */
[----:B------:R-:W-:-:S13]  /*0580*/  ISETP.GT.AND P0, PT, R7, UR4, PT ;  /* 0x0000000407007c0c */ /* 0x000fda000bf04270 */
[----:B-1----:R-:W-:Y:S05]  /*0590*/  @!P0 BRA `(.L_x_2113) ;  /* 0xfffffdc000008947 */ /* 0x002fea000383ffff */
.L_x_2109:
[----:B------:R-:W-:-:S05]  /*05a0*/  IADD3 R11, -R0, R7, RZ ;  /* 0x00000007000b7210 */ /* 0x000fca0007ffe1ff */
[----:B------:R-:W-:-:S05]  /*05b0*/  IMAD R0, R4, c[0x0][0x538], R11 ;  /* 0x00014e0004007a24 */ /* 0x000fca00078e020b */
[----:B------:R-:W-:Y:S01]  /*05c0*/  ISETP.GT.AND P0, PT, R0, UR4, PT ;  /* 0x0000000400007c0c */ /* 0x000fe2000bf04270 */
[----:B------:R-:W-:-:S12]  /*05d0*/  BRA.DIV ~URZ, `(.L_x_2114) ;  /* 0x00022cb27f007947 */ /* 0x000fd8000b800000 */
[----:B------:R-:W-:-:S04]  /*05e0*/  VOTE.ANY R10, PT, !P0 ;  /* 0x00000000000a7806 */ /* 0x000fc800040e0100 */
.L_x_2377:
[----:B------:R-:W1:Y:S02]  /*05f0*/  POPC R7, R10 ;  /* 0x0000000a00077309 */ /* 0x000e640000000000 */
[----:B-1----:R-:W-:-:S05]  /*0600*/  IADD3 R0, R7, R6, RZ ;  /* 0x0000000607007210 */ /* 0x002fca0007ffe0ff */
[----:B------:R1:W-:Y:S01]  /*0610*/  STL [R1+0x44], R0 ;  /* 0x0000440001007387 */ /* 0x0003e20000100800 */
[----:B------:R-:W-:Y:S05]  /*0620*/  BRA.DIV ~URZ, `(.L_x_2115) ;  /* 0x00022cb27f007947 */ /* 0x000fea000b800000 */
[----:B------:R2:W3:Y:S01]  /*0630*/  SHFL.IDX PT, R12, R9, R7, 0x1f ;  /* 0x00001f07090c7589 */ /* 0x0004e200000e0000 */
[----:B------:R-:W-:-:S03]  /*0640*/  MOV R6, RZ ;  /* 0x000000ff00067202 */ /* 0x000fc60000000f00 */
[----:B------:R2:W4:Y:S04]  /*0650*/  SHFL.IDX PT, R9, R8, R7, 0x1f ;  /* 0x00001f0708097589 */ /* 0x00052800000e0000 */
.L_x_2378:
[----:B------:R-:W-:Y:S01]  /*0660*/  ISETP.NE.AND P0, PT, R10, RZ, PT ;  /* 0x000000ff0a00720c */ /* 0x000fe20003f05270 */
[----:B------:R-:W-:-:S12]  /*0670*/  BSSY B0, `(.L_x_2116) ;  /* 0x0000005000007945 */ /* 0x000fd80003800000 */
[----:B------:R-:W-:Y:S05]  /*0680*/  @!P0 BRA `(.L_x_2117) ;  /* 0x0000003000008947 */ /* 0x000fea0003800000 */
[----:B------:R-:W-:Y:S01]  /*0690*/  IADD3 R3, R7, -0x1, RZ ;  /* 0xffffffff07037810 */ /* 0x000fe20007ffe0ff */
[----:B------:R-:W-:Y:S05]  /*06a0*/  BRA.DIV ~URZ, `(.L_x_2118) ;  /* 0x00022d127f007947 */ /* 0x000fea000b800000 */
[----:B------:R1:W2:Y:S02]  /*06b0*/  SHFL.IDX PT, R6, R4, R3, 0x1f ;  /* 0x00001f0304067589 */ /* 0x0002a400000e0000 */
.L_x_2117:
[----:B------:R-:W-:Y:S05]  /*06c0*/  BSYNC B0 ;  /* 0x0000000000007941 */ /* 0x000fea0003800000 */
.L_x_2116:
        /* <DEDUP_REMOVED lines=69> */
.L_x_2120:
        /* <DEDUP_REMOVED lines=70> */
.L_x_2121:
[----:B------:R-:W-:Y:S05]  /*0f80*/  BSYNC B0 ;  /* 0x0000000000007941 */ /* 0x000fea0003800000 */
.L_x_2119:
[----:B------:R-:W-:-:S04]  /*0f90*/  LOP3.LUT R0, RZ, R0, RZ, 0x33, !PT ;  /* 0x00000000ff007212 */ /* 0x000fc800078e33ff */
[----:B------:R-:W-:-:S05]  /*0fa0*/  IADD3 R0, R0, R12, RZ ;  /* 0x0000000c00007210 */ /* 0x000fca0007ffe0ff */
[----:B------:R2:W-:Y:S01]  /*0fb0*/  STL [R1+0x3c], R0 ;  /* 0x00003c0001007387 */ /* 0x0005e20000100800 */
[----:B------:R-:W-:Y:S05]  /*0fc0*/  BRA `(.L_x_2122) ;  /* 0x0000006000007947 */ /* 0x000fea0003800000 */
.L_x_2110:
[----:B------:R-:W-:Y:S01]  /*0fd0*/  MOV R0, UR4 ;  /* 0x0000000400007c02 */ /* 0x000fe20008000f00 */
[----:B------:R-:W-:Y:S04]  /*0fe0*/  STL [R1+0x3c], RZ ;  /* 0x00003cff01007387 */ /* 0x000fe80000100800 */
[----:B------:R-:W-:Y:S04]  /*0ff0*/  STL [R1+0x40], RZ ;  /* 0x000040ff01007387 */ /* 0x000fe80000100800 */
[----:B------:R1:W-:Y:S02]  /*1000*/  STL [R1+0x38], R0 ;  /* 0x0000380001007387 */ /* 0x0003e40000100800 */
[----:B-1----:R-:W-:-:S05]  /*1010*/  MOV R0, c[0x0][0x53c] ;  /* 0x00014f0000007a02 */ /* 0x002fca0000000f00 */
[----:B------:R1:W-:Y:S02]  /*1020*/  STL [R1+0x44], R0 ;  /* 0x0000440001007387 */ /* 0x0003e40000100800 */
.L_x_2122:
        /* <DEDUP_REMOVED lines=8> */
.L_x_2108:
        /* <DEDUP_REMOVED lines=70> */
[----:B------:R-:W-:-:S03]  /*1510*/  SHF.R.S32.HI R31, RZ, 0x1f, R30 ;  /* 0x0000001fff1f7819 */ /* 0x000fc6000001141e */
        /* <DEDUP_REMOVED lines=43> */
[----:B------:R-:W-:Y:S01]  /*17d0*/  IADD3 R164, R162, 0x10, RZ ;  /* 0x00000010a2a47810 */ /* 0x000fe20007ffe0ff */
[----:B------:R-:W-:Y:S01]  /*17e0*/  IMAD R7, R7, 0x20, R0 ;  /* 0x0000002007077824 */ /* 0x000fe200078e0200 */
[----:B------:R-:W-:Y:S01]  /*17f0*/  SHF.R.S32.HI R3, RZ, 0x1, R14 ;  /* 0x00000001ff037819 */ /* 0x000fe2000001140e */
[----:B------:R-:W-:Y:S01]  /*1800*/  IMAD.IADD R2, R23, 0x1, -R2 ;  /* 0x0000000117027824 */ /* 0x000fe200078e0a02 */
[----:B------:R-:W-:Y:S01]  /*1810*/  LOP3.LUT P0, RZ, R6, 0x2, RZ, 0xc0, !PT ;  /* 0x0000000206ff7812 */ /* 0x000fe2000780c0ff */
[C---:B------:R-:W-:Y:S01]  /*1820*/  IMAD.IADD R160, R162.reuse, 0x1, R164 ;  /* 0x00000001a2a07824 */ /* 0x040fe200078e02a4 */
[----:B------:R-:W-:Y:S01]  /*1830*/  IADD3 R161, R162, 0x20, RZ ;  /* 0x00000020a2a17810 */ /* 0x000fe20007ffe0ff */
        /* <DEDUP_REMOVED lines=12> */
[----:B------:R-:W-:Y:S01]  /*1900*/  STL [R1+0x8c], R27 ;  /* 0x00008c1b01007387 */ /* 0x000fe20000100800 */
        /* <DEDUP_REMOVED lines=33> */
[----:B------:R-:W-:Y:S02]  /*1b20*/  LOP3.LUT R3, R7, R5, RZ, 0x3c, !PT ;  /* 0x0000000507037212 */ /* 0x000fe400078e3cff */
[----:B------:R-:W-:-:S02]  /*1b30*/  IADD3 R10, R6, R2, R20 ;  /* 0x00000002060a7210 */ /* 0x000fc40007ffe014 */
[----:B------:R-:W-:Y:S02]  /*1b40*/  LOP3.LUT R5, R9, R24, RZ, 0x3c, !PT ;  /* 0x0000001809057212 */ /* 0x000fe400078e3cff */
[C---:B------:R-:W-:Y:S02]  /*1b50*/  IADD3 R6, R19.reuse, 0x80, RZ ;  /* 0x0000008013067810 */ /* 0x040fe40007ffe0ff */
[----:B------:R-:W-:Y:S02]  /*1b60*/  IADD3 R14, R19, 0x70, RZ ;  /* 0x00000070130e7810 */ /* 0x000fe40007ffe0ff */
        /* <DEDUP_REMOVED lines=8> */
[----:B------:R-:W-:-:S02]  /*1bf0*/  IADD3 R6, R30, 0x40, RZ ;  /* 0x000000401e067810 */ /* 0x000fc40007ffe0ff */
[----:B------:R-:W-:Y:S01]  /*1c00*/  SHF.R.S32.HI R15, RZ, 0x1f, R7 ;  /* 0x0000001fff0f7819 */ /* 0x000fe20000011407 */
[----:B------:R-:W-:Y:S01]  /*1c10*/  IMAD.IADD R5, R28, 0x1, -R5 ;  /* 0x000000011c057824 */ /* 0x000fe200078e0a05 */
[----:B------:R1:W-:Y:S01]  /*1c20*/  STL [R1+0x48], R7 ;  /* 0x0000480701007387 */ /* 0x0003e20000100800 */
[----:B------:R-:W-:Y:S02]  /*1c30*/  LEA R0, R13, 0x6080, 0x1 ;  /* 0x000060800d007811 */ /* 0x000fe400078e08ff */
[----:B------:R-:W-:Y:S01]  /*1c40*/  LEA R9, R9, 0x6080, 0x1 ;  /* 0x0000608009097811 */ /* 0x000fe200078e08ff */
[----:B------:R-:W-:Y:S01]  /*1c50*/  STL.64 [R1+0x30], R30 ;  /* 0x0000301e01007387 */ /* 0x000fe20000100a00 */
[----:B------:R-:W-:Y:S02]  /*1c60*/  IADD3 R194, R165, 0x20, RZ ;  /* 0x00000020a5c27810 */ /* 0x000fe40007ffe0ff */
[----:B------:R-:W-:Y:S01]  /*1c70*/  LEA R192, R2, 0x6080, 0x1 ;  /* 0x0000608002c07811 */ /* 0x000fe200078e08ff */
[----:B------:R2:W-:Y:S01]  /*1c80*/  STL [R1+0x4c], R6 ;  /* 0x00004c0601007387 */ /* 0x0005e20000100800 */
[----:B------:R-:W-:-:S02]  /*1c90*/  LEA R166, R3, 0x1880, 0x1 ;  /* 0x0000188003a67811 */ /* 0x000fc400078e08ff */
[----:B------:R-:W-:Y:S01]  /*1ca0*/  @P3 IADD3 R194, R165, -0x20, RZ ;  /* 0xffffffe0a5c23810 */ /* 0x000fe20007ffe0ff */
[----:B------:R3:W-:Y:S03]  /*1cb0*/  STL [R1+0x70], R15 ;  /* 0x0000700f01007387 */ /* 0x0007e60000100800 */
[C---:B------:R-:W-:Y:S02]  /*1cc0*/  IADD3 R202, R194.reuse, 0x400, RZ ;  /* 0x00000400c2ca7810 */ /* 0x040fe40007ffe0ff */
[C---:B------:R-:W-:Y:S02]  /*1cd0*/  IADD3 R201, R194.reuse, 0x800, RZ ;  /* 0x00000800c2c97810 */ /* 0x040fe40007ffe0ff */
[C---:B------:R-:W-:Y:S02]  /*1ce0*/  IADD3 R200, R194.reuse, 0xc00, RZ ;  /* 0x00000c00c2c87810 */ /* 0x040fe40007ffe0ff */
[----:B------:R-:W-:-:S02]  /*1cf0*/  IADD3 R199, R194, 0x1000, RZ ;  /* 0x00001000c2c77810 */ /* 0x000fc40007ffe0ff */
[C---:B------:R-:W-:Y:S02]  /*1d00*/  IADD3 R198, R194.reuse, 0x1400, RZ ;  /* 0x00001400c2c67810 */ /* 0x040fe40007ffe0ff */
[----:B-1----:R-:W-:Y:S02]  /*1d10*/  SHF.R.S32.HI R7, RZ, 0x1f, R6 ;  /* 0x0000001fff077819 */ /* 0x002fe40000011406 */
[C---:B------:R-:W-:Y:S02]  /*1d20*/  IADD3 R197, R194.reuse, 0x1800, RZ ;  /* 0x00001800c2c57810 */ /* 0x040fe40007ffe0ff */
[C---:B------:R-:W-:Y:S01]  /*1d30*/  IADD3 R196, R194.reuse, 0x1c00, RZ ;  /* 0x00001c00c2c47810 */ /* 0x040fe20007ffe0ff */
[----:B------:R1:W-:Y:S01]  /*1d40*/  STL [R1+0x6c], R7 ;  /* 0x00006c0701007387 */ /* 0x0003e20000100800 */
[----:B------:R-:W-:Y:S02]  /*1d50*/  IADD3 R195, R194, 0x2000, RZ ;  /* 0x00002000c2c37810 */ /* 0x000fe40007ffe0ff */
[----:B--2---:R-:W-:Y:S01]  /*1d60*/  LOP3.LUT R6, R27, 0x18, R124, 0xf8, !PT ;  /* 0x000000181b067812 */ /* 0x004fe200078ef87c */
[----:B------:R-:W-:Y:S01]  /*1d70*/  STL [R1+0x50], R16 ;  /* 0x0000501001007387 */ /* 0x000fe20000100800 */
[----:B---3--:R-:W-:Y:S01]  /*1d80*/  IMAD.SHL.U32 R15, R5, 0x2, RZ ;  /* 0x00000002050f7824 */ /* 0x008fe200078e00ff */
[----:B------:R-:W-:-:S02]  /*1d90*/  SHF.R.S32.HI R5, RZ, 0x3, R8 ;  /* 0x00000003ff057819 */ /* 0x000fc40000011408 */
[C---:B------:R-:W-:Y:S02]  /*1da0*/  LOP3.LUT R8, R25.reuse, 0x18, R124, 0xf8, !PT ;  /* 0x0000001819087812 */ /* 0x040fe400078ef87c */
[----:B------:R2:W-:Y:S02]  /*1db0*/  STL [R1+0x10], R15 ;  /* 0x0000100f01007387 */ /* 0x0005e40000100800 */
[----:B------:R-:W-:Y:S02]  /*1dc0*/  LOP3.LUT R8, R8, R23, RZ, 0x3c, !PT ;  /* 0x0000001708087212 */ /* 0x000fe400078e3cff */
[----:B------:R3:W-:Y:S03]  /*1dd0*/  STL [R1+0x84], R5 ;  /* 0x0000840501007387 */ /* 0x0007e60000100800 */
[----:B------:R-:W-:Y:S01]  /*1de0*/  IMAD.IADD R8, R20, 0x1, R8 ;  /* 0x0000000114087824 */ /* 0x000fe200078e0208 */
[----:B-1----:R-:W-:-:S02]  /*1df0*/  LOP3.LUT R7, R25, 0x8, R124, 0xf8, !PT ;  /* 0x0000000819077812 */ /* 0x002fc400078ef87c */
[----:B--2---:R-:W-:Y:S02]  /*1e00*/  IADD3 R15, R15, 0x58, RZ ;  /* 0x000000580f0f7810 */ /* 0x004fe40007ffe0ff */
[----:B---3--:R-:W-:Y:S02]  /*1e10*/  LOP3.LUT R5, R6, R24, RZ, 0x3c, !PT ;  /* 0x0000001806057212 */ /* 0x008fe400078e3cff */
[----:B------:R-:W-:Y:S02]  /*1e20*/  SHF.R.S32.HI R6, RZ, 0x3, R4 ;  /* 0x00000003ff067819 */ /* 0x000fe40000011404 */
[----:B------:R-:W-:Y:S01]  /*1e30*/  LOP3.LUT R4, R7, R23, RZ, 0x3c, !PT ;  /* 0x0000001707047212 */ /* 0x000fe200078e3cff */
[----:B------:R-:W-:Y:S01]  /*1e40*/  IMAD.IADD R5, R22, 0x1, R5 ;  /* 0x0000000116057824 */ /* 0x000fe200078e0205 */
[C---:B------:R-:W-:Y:S01]  /*1e50*/  SEL R7, R11.reuse, 0xffffffe0, !P0 ;  /* 0xffffffe00b077807 */ /* 0x040fe20004000000 */
[----:B------:R1:W-:Y:S04]  /*1e60*/  STL [R1+0x80], R6 ;  /* 0x0000800601007387 */ /* 0x0003e80000100800 */
[----:B------:R-:W-:Y:S01]  /*1e70*/  STL [R1+0x60], R15 ;  /* 0x0000600f01007387 */ /* 0x000fe20000100800 */
[----:B-1----:R-:W-:Y:S01]  /*1e80*/  IMAD.IADD R6, R20, 0x1, R4 ;  /* 0x0000000114067824 */ /* 0x002fe200078e0204 */
[----:B------:R-:W-:-:S02]  /*1e90*/  SEL R4, R11, 0xffffffe0, !P4 ;  /* 0xffffffe00b047807 */ /* 0x000fc40006000000 */
        /* <DEDUP_REMOVED lines=23> */
.L_x_2374:
[----:B------:R-:W2:Y:S01]  /*2010*/  LDL R17, [R1+0x44] ;  /* 0x0000440001117983 */ /* 0x000ea20000100800 */
[----:B------:R-:W-:Y:S02]  /*2020*/  ISETP.NE.U32.AND P0, PT, RZ, c[0x0][0x370], PT ;  /* 0x0000dc00ff007a0c */ /* 0x000fe40003f05070 */
[----:B------:R-:W-:Y:S01]  /*2030*/  ISETP.NE.U32.AND P1, PT, RZ, c[0x0][0x360], PT ;  /* 0x0000d800ff007a0c */ /* 0x000fe20003f25070 */
[----:B------:R-:W3:Y:S01]  /*2040*/  LDL R18, [R1+0x40] ;  /* 0x0000400001127983 */ /* 0x000ee20000100800 */
[----:B------:R-:W-:Y:S02]  /*2050*/  ISETP.NE.AND.EX P2, PT, RZ, c[0x0][0x374], PT, P0 ;  /* 0x0000dd00ff007a0c */ /* 0x000fe40003f45300 */
[----:B------:R-:W-:Y:S01]  /*2060*/  ISETP.NE.AND.EX P0, PT, RZ, c[0x0][0x364], PT, P1 ;  /* 0x0000d900ff007a0c */ /* 0x000fe20003f05310 */
[----:B------:R-:W-:Y:S01]  /*2070*/  IMAD.MOV.U32 R16, RZ, RZ, 0x4 ;  /* 0x00000004ff107424 */ /* 0x000fe200078e00ff */
[----:B------:R-:W-:Y:S02]  /*2080*/  ISETP.NE.U32.AND P3, PT, RZ, c[0x0][0x350], PT ;  /* 0x0000d400ff007a0c */ /* 0x000fe40003f65070 */
[----:B------:R-:W-:-:S02]  /*2090*/  ISETP.NE.U32.AND P1, PT, RZ, c[0x0][0x348], PT ;  /* 0x0000d200ff007a0c */ /* 0x000fc40003f25070 */
[----:B------:R-:W-:Y:S02]  /*20a0*/  ISETP.NE.U32.AND P4, PT, RZ, c[0x0][0x358], PT ;  /* 0x0000d600ff007a0c */ /* 0x000fe40003f85070 */
[----:B------:R-:W-:Y:S02]  /*20b0*/  ISETP.NE.AND.EX P5, PT, RZ, c[0x0][0x354], PT, P3 ;  /* 0x0000d500ff007a0c */ /* 0x000fe40003fa5330 */
[----:B------:R-:W-:Y:S02]  /*20c0*/  ISETP.NE.AND.EX P1, PT, RZ, c[0x0][0x34c], PT, P1 ;  /* 0x0000d300ff007a0c */ /* 0x000fe40003f25310 */
[----:B------:R-:W-:Y:S01]  /*20d0*/  ISETP.NE.AND.EX P3, PT, RZ, c[0x0][0x35c], PT, P4 ;  /* 0x0000d700ff007a0c */ /* 0x000fe20003f65340 */
[----:B------:R-:W-:Y:S01]  /*20e0*/  CS2R R146, SRZ ;  /* 0x0000000000927805 */ /* 0x000fe2000001ff00 */
[----:B------:R-:W-:Y:S02]  /*20f0*/  IMAD.MOV.U32 R137, RZ, RZ, RZ ;  /* 0x000000ffff897224 */ /* 0x000fe400078e00ff */
[----:B------:R-:W-:-:S02]  /*2100*/  IMAD.MOV.U32 R14, RZ, RZ, RZ ;  /* 0x000000ffff0e7224 */ /* 0x000fc400078e00ff */
[----:B--2---:R-:W-:-:S05]  /*2110*/  @P0 IMAD.WIDE R8, R17, R16, c[0x0][0x360] ;  /* 0x0000d80011080625 */ /* 0x004fca00078e0210 */
[----:B-1----:R-:W2:Y:S01]  /*2120*/  @P0 LDG.E R0, [R8.64] ;  /* 0x0000000608000981 */ /* 0x002ea2000c1e1900 */
[----:B------:R-:W-:-:S04]  /*2130*/  @P2 IMAD.WIDE R10, R17, R16, c[0x0][0x370] ;  /* 0x0000dc00110a2625 */ /* 0x000fc800078e0210 */
        /* <DEDUP_REMOVED lines=10> */
[----:B------:R-:W-:Y:S02]  /*21e0*/  P2R R15, PR, RZ, 0x20 ;  /* 0x00000020ff0f7803 */ /* 0x000fe40000000000 */
[----:B--2---:R1:W-:Y:S01]  /*21f0*/  @P0 STL [R1], R0 ;  /* 0x0000000001000387 */ /* 0x0043e20000100800 */
[----:B------:R-:W-:Y:S05]  /*2200*/  @P0 BRA `(.L_x_2123) ;  /* 0x0000007000000947 */ /* 0x000fea0003800000 */
[----:B-1----:R-:W-:-:S05]  /*2210*/  MOV R0, c[0x0][0x168] ;  /* 0x00005a0000007a02 */ /* 0x002fca0000000f00 */
[----:B------:R1:W-:Y:S01]  /*2220*/  STL [R1], R0 ;  /* 0x0000000001007387 */ /* 0x0003e20000100800 */
[----:B------:R-:W-:Y:S05]  /*2230*/  @!P1 BRA `(.L_x_2123) ;  /* 0x0000004000009947 */ /* 0x000fea0003800000 */
[----:B------:R-:W2:Y:S04]  /*2240*/  LDG.E R8, [R6.64] ;  /* 0x0000000606087981 */ /* 0x000ea8000c1e1900 */
[----:B-1----:R-:W2:Y:S02]  /*2250*/  LDG.E R0, [R6.64+0x4] ;  /* 0x0000040606007981 */ /* 0x002ea4000c1e1900 */
[----:B--2---:R-:W-:-:S05]  /*2260*/  IADD3 R0, -R8, R0, RZ ;  /* 0x0000000008007210 */ /* 0x004fca0007ffe1ff */
[----:B------:R1:W-:Y:S02]  /*2270*/  STL [R1], R0 ;  /* 0x0000000001007387 */ /* 0x0003e40000100800 */
.L_x_2123:
[----:B------:R-:W-:-:S04]  /*2280*/  ISETP.NE.U32.AND P0, PT, RZ, c[0x0][0x368], PT ;  /* 0x0000da00ff007a0c */ /* 0x000fc80003f05070 */
[----:B------:R-:W-:-:S13]  /*2290*/  ISETP.NE.AND.EX P0, PT, RZ, c[0x0][0x36c], PT, P0 ;  /* 0x0000db00ff007a0c */ /* 0x000fda0003f05300 */
[----:B------:R-:W-:Y:S05]  /*22a0*/  @!P0 BRA `(.L_x_2124) ;  /* 0x0000003000008947 */ /* 0x000fea0003800000 */
[----:B-1----:R-:W-:-:S05]  /*22b0*/  IMAD.WIDE R4, R17, R16, c[0x0][0x368] ;  /* 0x0000da0011047625 */ /* 0x002fca00078e0210 */
[----:B------:R1:W5:Y:S01]  /*22c0*/  LDG.E R13, [R4.64] ;  /* 0x00000006040d7981 */ /* 0x000362000c1e1900 */
[----:B------:R-:W-:Y:S05]  /*22d0*/  BRA `(.L_x_2125) ;  /* 0x0000005000007947 */ /* 0x000fea0003800000 */
.L_x_2124:
[----:B------:R-:W-:Y:S01]  /*22e0*/  MOV R13, c[0x0][0x1d0] ;  /* 0x00007400000d7a02 */ /* 0x000fe20000000f00 */
[----:B------:R-:W-:Y:S05]  /*22f0*/  @!P5 BRA `(.L_x_2125) ;  /* 0x000000300000d947 */ /* 0x000fea0003800000 */
[----:B-1----:R-:W2:Y:S04]  /*2300*/  LDG.E R6, [R4.64] ;  /* 0x0000000604067981 */ /* 0x002ea8000c1e1900 */
[----:B------:R-:W2:Y:S02]  /*2310*/  LDG.E R0, [R4.64+0x4] ;  /* 0x0000040604007981 */ /* 0x000ea4000c1e1900 */
[----:B--2---:R-:W-:Y:S02]  /*2320*/  IADD3 R13, -R6, R0, RZ ;  /* 0x00000000060d7210 */ /* 0x004fe40007ffe1ff */
.L_x_2125:
[----:B-1----:R-:W2:Y:S04]  /*2330*/  LDL R0, [R1] ;  /* 0x0000000001007983 */ /* 0x002ea80000100800 */
[----:B------:R1:W3:Y:S04]  /*2340*/  @P3 LDG.E R5, [R2.64] ;  /* 0x0000000602053981 */ /* 0x0002e8000c1e1900 */
[----:B------:R1:W3:Y:S04]  /*2350*/  @P3 LDG.E R4, [R2.64+0x4] ;  /* 0x0000040602043981 */ /* 0x0002e8000c1e1900 */
[----:B------:R-:W4:Y:S01]  /*2360*/  LDL.LU R6, [R1+0x3c] ;  /* 0x00003c0001067983 */ /* 0x000f220000300800 */
[----:B------:R-:W-:-:S04]  /*2370*/  ISETP.NE.U32.AND P0, PT, RZ, c[0x0][0x378], PT ;  /* 0x0000de00ff007a0c */ /* 0x000fc80003f05070 */
[----:B------:R-:W-:Y:S01]  /*2380*/  ISETP.NE.AND.EX P0, PT, RZ, c[0x0][0x37c], PT, P0 ;  /* 0x0000df00ff007a0c */ /* 0x000fe20003f05300 */
[----:B------:R-:W-:Y:S02]  /*2390*/  IMAD.MOV.U32 R8, RZ, RZ, c[0x0][0x2c4] ;  /* 0x0000b100ff087624 */ /* 0x000fe400078e00ff */
[----:B-----5:R-:W-:Y:S02]  /*23a0*/  IMAD.IADD R12, R13, 0x1, -R147 ;  /* 0x000000010d0c7824 */ /* 0x020fe400078e0a93 */
[----:B------:R-:W-:Y:S01]  /*23b0*/  IMAD.MOV.U32 R136, RZ, RZ, R13 ;  /* 0x000000ffff887224 */ /* 0x000fe200078e000d */
[----:B------:R-:W-:-:S07]  /*23c0*/  ISETP.NE.AND P2, PT, R8, 0x1, PT ;  /* 0x000000010800780c */ /* 0x000fce0003f45270 */
[----:B-1----:R-:W-:-:S05]  /*23d0*/  @P0 IMAD.WIDE R2, R17, R16, c[0x0][0x378] ;  /* 0x0000de0011020625 */ /* 0x002fca00078e0210 */
[----:B------:R1:W5:Y:S01]  /*23e0*/  @P0 LDG.E R136, [R2.64] ;  /* 0x0000000602880981 */ /* 0x000362000c1e1900 */
[----:B------:R-:W-:-:S04]  /*23f0*/  LOP3.LUT R203, R203, 0xfffff7ff, RZ, 0xc0, !PT ;  /* 0xfffff7ffcbcb7812 */ /* 0x000fc800078ec0ff */
[----:B------:R-:W-:-:S04]  /*2400*/  @P2 LOP3.LUT R203, R203, 0x800, RZ, 0xfc, !PT ;  /* 0x00000800cbcb2812 */ /* 0x000fc800078efcff */
[----:B------:R-:W-:Y:S01]  /*2410*/  LOP3.LUT R203, R203, 0xfffffbff, RZ, 0xc0, !PT ;  /* 0xfffffbffcbcb7812 */ /* 0x000fe200078ec0ff */
[----:B--2---:R-:W-:Y:S02]  /*2420*/  IMAD.MOV.U32 R7, RZ, RZ, R0 ;  /* 0x000000ffff077224 */ /* 0x004fe400078e0000 */
[----:B------:R-:W-:Y:S02]  /*2430*/  IMAD.MOV.U32 R0, RZ, RZ, c[0x0][0x228] ;  /* 0x00008a00ff007624 */ /* 0x000fe400078e00ff */
[----:B---3--:R-:W-:Y:S02]  /*2440*/  @P3 IMAD.IADD R0, R4, 0x1, -R5 ;  /* 0x0000000104003824 */ /* 0x008fe400078e0a05 */
[----:B----4-:R-:W-:Y:S02]  /*2450*/  IMAD.SHL.U32 R8, R6, 0x80, RZ ;  /* 0x0000008006087824 */ /* 0x010fe400078e00ff */
[----:B------:R-:W-:Y:S02]  /*2460*/  IMAD.IADD R6, R12, 0x1, R0 ;  /* 0x000000010c067824 */ /* 0x000fe400078e0200 */
[----:B------:R-:W-:Y:S01]  /*2470*/  IMAD.MOV.U32 R5, RZ, RZ, c[0x0][0x32c] ;  /* 0x0000cb00ff057624 */ /* 0x000fe200078e00ff */
[----:B------:R2:W-:Y:S01]  /*2480*/  STL [R1+0x2c], R8 ;  /* 0x00002c0801007387 */ /* 0x0005e20000100800 */
[----:B-1----:R-:W-:-:S03]  /*2490*/  IADD3 R2, R8, 0x7f, RZ ;  /* 0x0000007f08027810 */ /* 0x002fc60007ffe0ff */
[----:B------:R2:W-:Y:S01]  /*24a0*/  STL [R1+0x4], R6 ;  /* 0x0000040601007387 */ /* 0x0005e20000100800 */
[----:B------:R-:W-:Y:S01]  /*24b0*/  IADD3 R3, R6, 0x2f, RZ ;  /* 0x0000002f06037810 */ /* 0x000fe20007ffe0ff */
[----:B------:R-:W-:Y:S01]  /*24c0*/  @P2 IMAD.HI.U32 R4, R2, c[0x0][0x2c8], RZ ;  /* 0x0000b20002042a27 */ /* 0x000fe200078e00ff */
[----:B------:R-:W-:Y:S02]  /*24d0*/  ISETP.GE.AND P1, PT, R5, 0x1, PT ;  /* 0x000000010500780c */ /* 0x000fe40003f26270 */
[----:B------:R-:W-:Y:S01]  /*24e0*/  IADD3 R151, R6, 0x1, -R7 ;  /* 0x0000000106977810 */ /* 0x000fe20007ffe807 */
[----:B------:R-:W-:Y:S01]  /*24f0*/  IMAD.HI R3, R3, 0x2aaaaaab, RZ ;  /* 0x2aaaaaab03037827 */ /* 0x000fe200078e02ff */
[----:B------:R-:W-:-:S04]  /*2500*/  @P2 SHF.R.U32.HI R2, RZ, c[0x0][0x2cc], R4 ;  /* 0x0000b300ff022a19 */ /* 0x000fc80000011604 */
[----:B------:R-:W-:Y:S01]  /*2510*/  SHF.R.U32.HI R4, RZ, 0x1f, R3 ;  /* 0x0000001fff047819 */ /* 0x000fe20000011603 */
[----:B------:R-:W-:-:S03]  /*2520*/  IMAD.IADD R2, R151, 0x1, R2 ;  /* 0x0000000197027824 */ /* 0x000fc600078e0202 */
[----:B------:R-:W-:Y:S02]  /*2530*/  LEA.HI.SX32 R152, R3, R4, 0x1d ;  /* 0x0000000403987211 */ /* 0x000fe400078feaff */
[----:B------:R-:W-:Y:S02]  /*2540*/  @P1 LOP3.LUT R203, R203, 0x400, RZ, 0xfc, !PT ;  /* 0x00000400cbcb1812 */ /* 0x000fe400078efcff */
        /* <DEDUP_REMOVED lines=12> */
.L_x_2128:
[----:B------:R-:W-:-:S13]  /*2610*/  ISETP.NE.AND P0, PT, R5, 0x1, PT ;  /* 0x000000010500780c */ /* 0x000fda0003f05270 */
[----:B------:R-:W-:-:S05]  /*2620*/  @P0 IMAD.HI.U32 R2, R3, c[0x0][0x330], RZ ;  /* 0x0000cc0003020a27 */ /* 0x000fca00078e00ff */
[----:B------:R-:W-:Y:S02]  /*2630*/  @P0 SHF.R.U32.HI R3, RZ, c[0x0][0x334], R2 ;  /* 0x0000cd00ff030a19 */ /* 0x000fe40000011602 */
.L_x_2129:
[----:B------:R-:W-:Y:S05]  /*2640*/  BSYNC B0 ;  /* 0x0000000000007941 */ /* 0x000fea0003800000 */
.L_x_2127:
[----:B------:R-:W-:-:S05]  /*2650*/  IMAD R3, R3, R5, c[0x0][0x32c] ;  /* 0x0000cb0003037624 */ /* 0x000fca00078e0205 */
[----:B------:R-:W-:-:S04]  /*2660*/  IMNMX R4, R4, R3, PT ;  /* 0x0000000304047217 */ /* 0x000fc80003800200 */
.L_x_2126:
[----:B------:R-:W-:Y:S01]  /*2670*/  IADD3 R4, R4, 0x2f, RZ ;  /* 0x0000002f04047810 */ /* 0x000fe20007ffe0ff */
        /* <DEDUP_REMOVED lines=20> */
.L_x_2132:
[----:B------:R-:W-:-:S13]  /*27c0*/  ISETP.NE.AND P0, PT, R5, 0x1, PT ;  /* 0x000000010500780c */ /* 0x000fda0003f05270 */
[----:B------:R-:W-:-:S05]  /*27d0*/  @P0 IMAD.HI.U32 R4, R2, c[0x0][0x330], RZ ;  /* 0x0000cc0002040a27 */ /* 0x000fca00078e00ff */
[----:B------:R-:W-:Y:S02]  /*27e0*/  @P0 SHF.R.U32.HI R2, RZ, c[0x0][0x334], R4 ;  /* 0x0000cd00ff020a19 */ /* 0x000fe40000011604 */
.L_x_2133:
[----:B------:R-:W-:Y:S05]  /*27f0*/  BSYNC B0 ;  /* 0x0000000000007941 */ /* 0x000fea0003800000 */
.L_x_2131:
[----:B------:R-:W-:-:S05]  /*2800*/  IMAD R2, R2, c[0x0][0x32c], RZ ;  /* 0x0000cb0002027a24 */ /* 0x000fca00078e02ff */
[----:B------:R-:W-:-:S04]  /*2810*/  IMNMX R3, R3, R2, !PT ;  /* 0x0000000203037217 */ /* 0x000fc80007800200 */
.L_x_2130:
        /* <DEDUP_REMOVED lines=9> */
[----:B--2---:R-:W-:-:S02]  /*28b0*/  SHF.R.U32.HI R8, RZ, 0x10, R5 ;  /* 0x00000010ff087819 */ /* 0x004fc40000011605 */
        /* <DEDUP_REMOVED lines=37> */
.L_x_2135:
[----:B------:R-:W-:Y:S05]  /*2b10*/  BSYNC B0 ;  /* 0x0000000000007941 */ /* 0x000fea0003800000 */
.L_x_2134:
        /* <DEDUP_REMOVED lines=272> */
.L_x_2163:
        /* <DEDUP_REMOVED lines=89> */
.L_x_2141:
[----:B------:R-:W-:Y:S05]  /*41b0*/  BSYNC B0 ;  /* 0x0000000000007941 */ /* 0x000fea0003800000 */
.L_x_2140:
        /* <DEDUP_REMOVED lines=90> */
.L_x_2144:
[----:B------:R-:W-:Y:S05]  /*4760*/  BSYNC B0 ;  /* 0x0000000000007941 */ /* 0x000fea0003800000 */
.L_x_2143:
        /* <DEDUP_REMOVED lines=57> */
.L_x_2146:
[----:B------:R-:W-:Y:S05]  /*4b00*/  BSYNC B0 ;  /* 0x0000000000007941 */ /* 0x000fea0003800000 */
.L_x_2145:
        /* <DEDUP_REMOVED lines=57> */
.L_x_2148:
[----:B------:R-:W-:Y:S05]  /*4ea0*/  BSYNC B0 ;  /* 0x0000000000007941 */ /* 0x000fea0003800000 */
.L_x_2147:
        /* <DEDUP_REMOVED lines=58> */
.L_x_2150:
[----:B------:R-:W-:Y:S05]  /*5250*/  BSYNC B0 ;  /* 0x0000000000007941 */ /* 0x000fea0003800000 */
.L_x_2149:
        /* <DEDUP_REMOVED lines=58> */
.L_x_2152:
[----:B------:R-:W-:Y:S05]  /*5600*/  BSYNC B0 ;  /* 0x0000000000007941 */ /* 0x000fea0003800000 */
.L_x_2151:
        /* <DEDUP_REMOVED lines=58> */
.L_x_2139:
        /* <DEDUP_REMOVED lines=47> */
.L_x_2154:
[----:B------:R-:W-:Y:S05]  /*5ca0*/  BSYNC B0 ;  /* 0x0000000000007941 */ /* 0x000fea0003800000 */
.L_x_2153:
        /* <DEDUP_REMOVED lines=149> */
.L_x_2156:
[----:B------:R-:W-:Y:S05]  /*6600*/  BSYNC B0 ;  /* 0x0000000000007941 */ /* 0x000fea0003800000 */
.L_x_2155:
        /* <DEDUP_REMOVED lines=115> */
.L_x_2158:
[----:B------:R-:W-:Y:S05]  /*6d40*/  BSYNC B0 ;  /* 0x0000000000007941 */ /* 0x000fea0003800000 */
.L_x_2157:
        /* <DEDUP_REMOVED lines=117> */
.L_x_2138:
        /* <DEDUP_REMOVED lines=31> */
.L_x_2142:
[----:B------:R-:W-:Y:S05]  /*7690*/  BSYNC B1 ;  /* 0x0000000000017941 */ /* 0x000fea0003800000 */
.L_x_2137:
        /* <DEDUP_REMOVED lines=13> */
[----:B------:R-:W-:Y:S05]  /*7770*/  @P0 IADD3 R6, P1, R4, 0x20, RZ ;  /* 0x0000002004060810 */ /* 0x000fea0007f3e0ff */
[----:B------:R-:W-:Y:S01]  /*7780*/  @P0 IMAD.X R7, RZ, RZ, R2, P1 ;  /* 0x000000ffff070224 */ /* 0x000fe200008e0602 */
[----:B------:R-:W-:Y:S11]  /*7790*/  ISETP.GE.AND P1, PT, R3, 0x1, PT ;  /* 0x000000010300780c */ /* 0x000ff60003f26270 */
[----:B------:R-:W-:Y:S02]  /*77a0*/  @!UPT UIADD3 URZ, URZ, URZ, URZ ;  /* 0x0000003f3f3ff290 */ /* 0x000fe4000fffe03f */
[----:B------:R-:W-:Y:S01]  /*77b0*/  @P1 MOV R3, R88 ;  /* 0x0000005800031202 */ /* 0x000fe20000000f00 */
[----:B------:R-:W-:Y:S02]  /*77c0*/  @P1 IMAD R5, R2, c[0x0][0x258], RZ ;  /* 0x0000960002051a24 */ /* 0x000fe400078e02ff */
[----:B------:R-:W-:Y:S04]  /*77d0*/  @P1 IMAD.MOV.U32 R2, RZ, RZ, R84 ;  /* 0x000000ffff021224 */ /* 0x000fe800078e0054 */
[C---:B------:R-:W-:Y:S04]  /*77e0*/  @P1 IMAD.WIDE.U32 R2, R4.reuse, c[0x0][0x258], R2 ;  /* 0x0000960004021a25 */ /* 0x040fe800078e0002 */
[----:B------:R-:W-:Y:S01]  /*77f0*/  @P1 IMAD R4, R4, c[0x0][0x25c], R5 ;  /* 0x0000970004041a24 */ /* 0x000fe200078e0205 */
[C---:B------:R-:W-:Y:S01]  /*7800*/  @P1 LEA R8, P2, R2.reuse, c[0x0][0x250], 0x1 ;  /* 0x0000940002081a11 */ /* 0x040fe200078408ff */
[----:B------:R-:W-:Y:S02]  /*7810*/  @P0 IMAD.MOV.U32 R5, RZ, RZ, R88 ;  /* 0x000000ffff050224 */ /* 0x000fe400078e0058 */
[----:B------:R-:W-:Y:S01]  /*7820*/  @P1 IMAD.IADD R3, R3, 0x1, R4 ;  /* 0x0000000103031824 */ /* 0x000fe200078e0204 */
[----:B------:R-:W-:Y:S04]  /*7830*/  @P0 MOV R4, R84 ;  /* 0x0000005400040202 */ /* 0x000fe80000000f00 */
[----:B------:R-:W-:Y:S01]  /*7840*/  @P1 LEA.HI.X R9, R2, c[0x0][0x254], R3, 0x1, P2 ;  /* 0x0000950002091a11 */ /* 0x000fe200010f0c03 */
[----:B------:R-:W-:Y:S02]  /*7850*/  @P0 IMAD R2, R7, c[0x0][0x258], RZ ;  /* 0x0000960007020a24 */ /* 0x000fe400078e02ff */
[C---:B------:R-:W-:Y:S04]  /*7860*/  @P0 IMAD.WIDE.U32 R4, R6.reuse, c[0x0][0x258], R4 ;  /* 0x0000960006040a25 */ /* 0x040fe800078e0004 */
[----:B------:R-:W-:Y:S05]  /*7870*/  @P0 IMAD R2, R6, c[0x0][0x25c], R2 ;  /* 0x0000970006020a24 */ /* 0x000fea00078e0202 */
[----:B------:R-:W-:Y:S02]  /*7880*/  @P0 IADD3 R3, R5, R2, RZ ;  /* 0x0000000205030210 */ /* 0x000fe40007ffe0ff */
[C---:B------:R-:W-:Y:S04]  /*7890*/  @P0 LEA R2, P2, R4.reuse, c[0x0][0x250], 0x1 ;  /* 0x0000940004020a11 */ /* 0x040fe800078408ff */
[----:B------:R-:W-:Y:S01]  /*78a0*/  @P0 LEA.HI.X R3, R4, c[0x0][0x254], R3, 0x1, P2 ;  /* 0x0000950004030a11 */ /* 0x000fe200010f0c03 */
[C---:B---3--:R-:W-:Y:S01]  /*78b0*/  @P1 IMAD.SHL.U32 R6, R16.reuse, 0x2, RZ ;  /* 0x0000000210061824 */ /* 0x048fe200078e00ff */
[----:B------:R-:W-:Y:S04]  /*78c0*/  @P0 SHF.L.U32 R4, R16, 0x1, RZ ;  /* 0x0000000110040819 */ /* 0x000fe800000006ff */
        /* <DEDUP_REMOVED lines=52> */
.L_x_2160:
[----:B-1----:R-:W-:Y:S05]  /*7c10*/  BSYNC B0 ;  /* 0x0000000000007941 */ /* 0x002fea0003800000 */
.L_x_2159:
        /* <DEDUP_REMOVED lines=34> */
.L_x_2162:
[----:B------:R-:W-:Y:S05]  /*7e40*/  BSYNC B0 ;  /* 0x0000000000007941 */ /* 0x000fea0003800000 */
.L_x_2161:
[----:B------:R-:W0:Y:S01]  /*7e50*/  LDGDEPBAR ;  /* 0x00000000000079af */ /* 0x000e220000000000 */
[----:B------:R-:W-:Y:S01]  /*7e60*/  IADD3 R33, R33, -0x1, RZ ;  /* 0xffffffff21217810 */ /* 0x000fe20007ffe0ff */
[----:B------:R-:W-:-:S05]  /*7e70*/  @P3 BRA `(.L_x_2163) ;  /* 0xffffbda000003947 */ /* 0x000fca000383ffff */
[----:B------:R-:W-:Y:S01]  /*7e80*/  WARPSYNC 0xffffffff ;  /* 0xffffffff00007948 */ /* 0x000fe20003800000 */
[----:B------:R-:W-:Y:S06]  /*7e90*/  BAR.SYNC.DEFER_BLOCKING 0x0 ;  /* 0x0000000000007b1d */ /* 0x000fec0000010000 */
.L_x_2136:
        /* <DEDUP_REMOVED lines=23> */
.L_x_2166:
[----:B------:R-:W-:-:S13]  /*8010*/  ISETP.NE.AND P0, PT, R4, 0x1, PT ;  /* 0x000000010400780c */ /* 0x000fda0003f05270 */
[----:B------:R-:W-:-:S05]  /*8020*/  @P0 IMAD.HI.U32 R0, R2, c[0x0][0x330], RZ ;  /* 0x0000cc0002000a27 */ /* 0x000fca00078e00ff */
[----:B------:R-:W-:Y:S02]  /*8030*/  @P0 SHF.R.U32.HI R2, RZ, c[0x0][0x334], R0 ;  /* 0x0000cd00ff020a19 */ /* 0x000fe40000011600 */
.L_x_2167:
[----:B------:R-:W-:Y:S05]  /*8040*/  BSYNC B0 ;  /* 0x0000000000007941 */ /* 0x000fea0003800000 */
.L_x_2165:
[----:B------:R-:W-:-:S05]  /*8050*/  IMAD R2, R2, R4, c[0x0][0x32c] ;  /* 0x0000cb0002027624 */ /* 0x000fca00078e0204 */
[----:B------:R-:W-:-:S04]  /*8060*/  IMNMX R3, R3, R2, PT ;  /* 0x0000000203037217 */ /* 0x000fc80003800200 */
.L_x_2164:
        /* <DEDUP_REMOVED lines=21> */
.L_x_2170:
[----:B------:R-:W-:-:S04]  /*81c0*/  MOV R3, c[0x0][0x32c] ;  /* 0x0000cb0000037a02 */ /* 0x000fc80000000f00 */
[----:B------:R-:W-:-:S13]  /*81d0*/  ISETP.NE.AND P0, PT, R3, 0x1, PT ;  /* 0x000000010300780c */ /* 0x000fda0003f05270 */
[----:B------:R-:W-:-:S05]  /*81e0*/  @P0 IMAD.HI.U32 R3, R0, c[0x0][0x330], RZ ;  /* 0x0000cc0000030a27 */ /* 0x000fca00078e00ff */
[----:B------:R-:W-:Y:S02]  /*81f0*/  @P0 SHF.R.U32.HI R0, RZ, c[0x0][0x334], R3 ;  /* 0x0000cd00ff000a19 */ /* 0x000fe40000011603 */
.L_x_2171:
[----:B------:R-:W-:Y:S05]  /*8200*/  BSYNC B0 ;  /* 0x0000000000007941 */ /* 0x000fea0003800000 */
.L_x_2169:
[----:B------:R-:W-:-:S05]  /*8210*/  IMAD R0, R0, c[0x0][0x32c], RZ ;  /* 0x0000cb0000007a24 */ /* 0x000fca00078e02ff */
[----:B------:R-:W-:-:S05]  /*8220*/  IMNMX R2, R2, R0, !PT ;  /* 0x0000000002027217 */ /* 0x000fca0007800200 */
.L_x_2168:
        /* <DEDUP_REMOVED lines=37> */
.L_x_2173:
[----:B------:R-:W-:Y:S05]  /*8480*/  BSYNC B0 ;  /* 0x0000000000007941 */ /* 0x000fea0003800000 */
.L_x_2172:
        /* <DEDUP_REMOVED lines=172> */
.L_x_2379:
[----:B------:R-:W-:Y:S05]  /*8f50*/  BRA.DIV ~URZ, `(.L_x_2176) ;  /* 0x0001a5327f007947 */ /* 0x000fea000b800000 */
[----:B------:R4:W1:Y:S02]  /*8f60*/  SHFL.IDX PT, R0, R11, RZ, 0x1c1f ;  /* 0x001c1fff0b007589 */ /* 0x00086400000e0000 */
.L_x_2380:
[----:B-12---:R-:W2:Y:S01]  /*8f70*/  LDL R2, [R1] ;  /* 0x0000000001027983 */ /* 0x006ea20000100800 */
        /* <DEDUP_REMOVED lines=23> */
.L_x_2178:
[----:B------:R-:W-:Y:S05]  /*90f0*/  BSYNC B0 ;  /* 0x0000000000007941 */ /* 0x000fea0003800000 */
.L_x_2177:
[----:B------:R-:W-:Y:S05]  /*9100*/  BRA.DIV ~URZ, `(.L_x_2179) ;  /* 0x0001a3e27f007947 */ /* 0x000fea000b800000 */
[----:B---3--:R2:W3:Y:S04]  /*9110*/  SHFL.IDX PT, R8, R10, 0x1, 0x1c1f ;  /* 0x003c1f000a087f89 */ /* 0x0084e800000e0000 */
[----:B-1----:R2:W1:Y:S02]  /*9120*/  SHFL.IDX PT, R0, R11, 0x1, 0x1c1f ;  /* 0x003c1f000b007f89 */ /* 0x00246400000e0000 */
.L_x_2381:
        /* <DEDUP_REMOVED lines=23> */
.L_x_2181:
[----:B------:R-:W-:Y:S05]  /*92a0*/  BSYNC B0 ;  /* 0x0000000000007941 */ /* 0x000fea0003800000 */
.L_x_2180:
[----:B------:R-:W-:Y:S05]  /*92b0*/  BRA.DIV ~URZ, `(.L_x_2182) ;  /* 0x0001a2f27f007947 */ /* 0x000fea000b800000 */
[----:B---3--:R3:W2:Y:S02]  /*92c0*/  SHFL.IDX PT, R8, R10, 0x2, 0x1c1f ;  /* 0x005c1f000a087f89 */ /* 0x0086a400000e0000 */
.L_x_2382:
[----:B------:R-:W-:Y:S05]  /*92d0*/  BRA.DIV ~URZ, `(.L_x_2183) ;  /* 0x0001a3427f007947 */ /* 0x000fea000b800000 */
[----:B-1----:R1:W3:Y:S02]  /*92e0*/  SHFL.IDX PT, R0, R11, 0x2, 0x1c1f ;  /* 0x005c1f000b007f89 */ /* 0x0022e400000e0000 */
.L_x_2383:
        /* <DEDUP_REMOVED lines=23> */
.L_x_2185:
[----:B------:R-:W-:Y:S05]  /*9460*/  BSYNC B0 ;  /* 0x0000000000007941 */ /* 0x000fea0003800000 */
.L_x_2184:
[----:B------:R-:W-:Y:S05]  /*9470*/  BRA.DIV ~URZ, `(.L_x_2186) ;  /* 0x0001a2027f007947 */ /* 0x000fea000b800000 */
[----:B--2---:R2:W1:Y:S04]  /*9480*/  SHFL.IDX PT, R8, R10, 0x3, 0x1c1f ;  /* 0x007c1f000a087f89 */ /* 0x00446800000e0000 */
[----:B---3--:R2:W3:Y:S02]  /*9490*/  SHFL.IDX PT, R0, R11, 0x3, 0x1c1f ;  /* 0x007c1f000b007f89 */ /* 0x0084e400000e0000 */
.L_x_2384:
        /* <DEDUP_REMOVED lines=18> */
[----:B------:R-:W-:Y:S02]  /*95c0*/  SHF.R.S32.HI R123, RZ, 0x2, R123 ;  /* 0x00000002ff7b7819 */ /* 0x000fe4000001147b */
[C---:B------:R-:W-:Y:S02]  /*95d0*/  LOP3.LUT P5, RZ, R203.reuse, 0x100, RZ, 0xc0, !PT ;  /* 0x00000100cbff7812 */ /* 0x040fe400078ac0ff */
[----:B------:R-:W-:Y:S01]  /*95e0*/  LOP3.LUT P6, RZ, R203, 0x40, RZ, 0xc0, !PT ;  /* 0x00000040cbff7812 */ /* 0x000fe200078cc0ff */
[----:B------:R-:W-:Y:S01]  /*95f0*/  IMAD.MOV.U32 R237, RZ, RZ, c[0x0][0x2c4] ;  /* 0x0000b100ffed7624 */ /* 0x000fe200078e00ff */
[----:B--2---:R-:W-:-:S04]  /*9600*/  @!P0 LEA R6, P1, R12, R0, 0x1 ;  /* 0x000000000c068211 */ /* 0x004fc800078208ff */
[----:B------:R-:W-:Y:S02]  /*9610*/  @!P0 LEA.HI.X R7, R12, R8, R13, 0x1, P1 ;  /* 0x000000080c078211 */ /* 0x000fe400008f0c0d */
[----:B----4-:R-:W-:-:S04]  /*9620*/  @!P0 LEA R2, P1, R4, R0, 0x1 ;  /* 0x0000000004028211 */ /* 0x010fc800078208ff */
[----:B---3--:R-:W-:Y:S02]  /*9630*/  @!P0 LEA.HI.X R3, R4, R8, R5, 0x1, P1 ;  /* 0x0000000804038211 */ /* 0x008fe400008f0c05 */
[----:B------:R-:W-:Y:S01]  /*9640*/  @!P0 LEA R4, P1, R10, R0, 0x1 ;  /* 0x000000000a048211 */ /* 0x000fe200078208ff */
[----:B------:R-:W-:Y:S02]  /*9650*/  @!P0 IMAD.SHL.U32 R0, R105, 0x2, RZ ;  /* 0x0000000269008824 */ /* 0x000fe400078e00ff */
[----:B------:R-:W-:-:S03]  /*9660*/  IMAD.IADD R118, R119, 0x1, R116 ;  /* 0x0000000177767824 */ /* 0x000fc600078e0274 */
        /* <DEDUP_REMOVED lines=50> */
.L_x_2187:
        /* <DEDUP_REMOVED lines=126> */
.L_x_2191:
[----:B------:R-:W-:Y:S05]  /*a170*/  BSYNC B0 ;  /* 0x0000000000007941 */ /* 0x000fea0003800000 */
.L_x_2190:
        /* <DEDUP_REMOVED lines=117> */
.L_x_2193:
[----:B---3--:R-:W-:Y:S05]  /*a8d0*/  BSYNC B0 ;  /* 0x0000000000007941 */ /* 0x008fea0003800000 */
.L_x_2192:
        /* <DEDUP_REMOVED lines=93> */
.L_x_2197:
[----:B------:R-:W-:Y:S05]  /*aeb0*/  BSYNC B0 ;  /* 0x0000000000007941 */ /* 0x000fea0003800000 */
.L_x_2196:
        /* <DEDUP_REMOVED lines=46> */
.L_x_2199:
[----:B------:R-:W-:Y:S05]  /*b1a0*/  BSYNC B0 ;  /* 0x0000000000007941 */ /* 0x000fea0003800000 */
.L_x_2198:
        /* <DEDUP_REMOVED lines=46> */
.L_x_2201:
[----:B------:R-:W-:Y:S05]  /*b490*/  BSYNC B0 ;  /* 0x0000000000007941 */ /* 0x000fea0003800000 */
.L_x_2200:
        /* <DEDUP_REMOVED lines=46> */
.L_x_2203:
[----:B------:R-:W-:Y:S05]  /*b780*/  BSYNC B0 ;  /* 0x0000000000007941 */ /* 0x000fea0003800000 */
.L_x_2202:
        /* <DEDUP_REMOVED lines=46> */
.L_x_2205:
[----:B------:R-:W-:Y:S05]  /*ba70*/  BSYNC B0 ;  /* 0x0000000000007941 */ /* 0x000fea0003800000 */
.L_x_2204:
        /* <DEDUP_REMOVED lines=45> */
.L_x_2195:
[----:B------:R-:W-:Y:S05]  /*bd50*/  BSYNC B1 ;  /* 0x0000000000017941 */ /* 0x000fea0003800000 */
.L_x_2194:
        /* <DEDUP_REMOVED lines=51> */
.L_x_2208:
[----:B------:R-:W-:Y:S05]  /*c090*/  BSYNC B0 ;  /* 0x0000000000007941 */ /* 0x000fea0003800000 */
.L_x_2207:
        /* <DEDUP_REMOVED lines=46> */
.L_x_2210:
[----:B------:R-:W-:Y:S05]  /*c380*/  BSYNC B0 ;  /* 0x0000000000007941 */ /* 0x000fea0003800000 */
.L_x_2209:
        /* <DEDUP_REMOVED lines=46> */
.L_x_2212:
[----:B------:R-:W-:Y:S05]  /*c670*/  BSYNC B0 ;  /* 0x0000000000007941 */ /* 0x000fea0003800000 */
.L_x_2211:
        /* <DEDUP_REMOVED lines=46> */
.L_x_2214:
[----:B------:R-:W-:Y:S05]  /*c960*/  BSYNC B0 ;  /* 0x0000000000007941 */ /* 0x000fea0003800000 */
.L_x_2213:
        /* <DEDUP_REMOVED lines=46> */
.L_x_2216:
[----:B------:R-:W-:Y:S05]  /*cc50*/  BSYNC B0 ;  /* 0x0000000000007941 */ /* 0x000fea0003800000 */
.L_x_2215:
        /* <DEDUP_REMOVED lines=46> */
.L_x_2189:
        /* <DEDUP_REMOVED lines=73> */
.L_x_2218:
[----:B--2---:R-:W-:Y:S05]  /*d3d0*/  BSYNC B0 ;  /* 0x0000000000007941 */ /* 0x004fea0003800000 */
.L_x_2217:
        /* <DEDUP_REMOVED lines=95> */
.L_x_2220:
[----:B--2---:R-:W-:Y:S05]  /*d9d0*/  BSYNC B0 ;  /* 0x0000000000007941 */ /* 0x004fea0003800000 */
.L_x_2219:
        /* <DEDUP_REMOVED lines=154> */
.L_x_2224:
[----:B------:R-:W-:Y:S05]  /*e380*/  BSYNC B0 ;  /* 0x0000000000007941 */ /* 0x000fea0003800000 */
.L_x_2223:
        /* <DEDUP_REMOVED lines=100> */
.L_x_2226:
[----:B------:R-:W-:Y:S05]  /*e9d0*/  BSYNC B0 ;  /* 0x0000000000007941 */ /* 0x000fea0003800000 */
.L_x_2225:
        /* <DEDUP_REMOVED lines=99> */
.L_x_2222:
[----:B------:R-:W-:Y:S05]  /*f010*/  BSYNC B1 ;  /* 0x0000000000017941 */ /* 0x000fea0003800000 */
.L_x_2221:
        /* <DEDUP_REMOVED lines=107> */
.L_x_2228:
[----:B------:R-:W-:Y:S05]  /*f6d0*/  BSYNC B0 ;  /* 0x0000000000007941 */ /* 0x000fea0003800000 */
.L_x_2227:
        /* <DEDUP_REMOVED lines=100> */
.L_x_2230:
[----:B------:R-:W-:Y:S05]  /*fd20*/  BSYNC B0 ;  /* 0x0000000000007941 */ /* 0x000fea0003800000 */
.L_x_2229:
        /* <DEDUP_REMOVED lines=99> */
.L_x_2206:
[----:B------:R-:W-:Y:S05]  /*10360*/  BSYNC B2 ;  /* 0x0000000000027941 */ /* 0x000fea0003800000 */
.L_x_2188:
[----:B------:R-:W4:Y:S01]  /*10370*/  LDL R232, [R1+0x20] ;  /* 0x0000200001e87983 */ /* 0x000f220000100800 */
[----:B-1----:R-:W-:Y:S01]  /*10380*/  IMAD R0, R104, c[0x0][0x208], RZ ;  /* 0x0000820068007a24 */ /* 0x002fe200078e02ff */
[----:B------:R-:W-:-:S04]  /*10390*/  DEPBAR.LE SB0, 0x0 ;  /* 0x000080000000791a */ /* 0x000fc80000000000 */
[----:B------:R-:W1:Y:S01]  /*103a0*/  S2R R22, SR_TID.X ;  /* 0x0000000000167919 */ /* 0x000e620000002100 */
[----:B------:R-:W-:Y:S01]  /*103b0*/  IMAD.WIDE.U32 R2, R117, c[0x0][0x208], RZ ;  /* 0x0000820075027a25 */ /* 0x000fe200078e00ff */
[----:B------:R-:W-:Y:S02]  /*103c0*/  LOP3.LUT P2, RZ, R103, 0x1, RZ, 0xc0, !PT ;  /* 0x0000000167ff7812 */ /* 0x000fe4000784c0ff */
[----:B------:R-:W-:Y:S01]  /*103d0*/  BAR.SYNC.DEFER_BLOCKING 0x0 ;  /* 0x0000000000007b1d */ /* 0x000fe20000010000 */
[----:B------:R-:W-:Y:S01]  /*103e0*/  IMAD R0, R117, c[0x0][0x20c], R0 ;  /* 0x0000830075007a24 */ /* 0x000fe200078e0200 */
[----:B------:R-:W-:Y:S01]  /*103f0*/  LOP3.LUT R203, R203, 0xfffffdff, RZ, 0xc0, !PT ;  /* 0xfffffdffcbcb7812 */ /* 0x000fe200078ec0ff */
[----:B--2---:R-:W-:Y:S02]  /*10400*/  IMAD.MOV.U32 R4, RZ, RZ, R240 ;  /* 0x000000ffff047224 */ /* 0x004fe400078e00f0 */
[----:B------:R-:W-:Y:S02]  /*10410*/  IMAD.IADD R0, R3, 0x1, R0 ;  /* 0x0000000103007824 */ /* 0x000fe400078e0200 */
[----:B------:R-:W-:-:S02]  /*10420*/  IMAD.MOV.U32 R5, RZ, RZ, R248 ;  /* 0x000000ffff057224 */ /* 0x000fc400078e00f8 */
[----:B------:R-:W-:Y:S02]  /*10430*/  IMAD R0, R0, 0x30, RZ ;  /* 0x0000003000007824 */ /* 0x000fe400078e02ff */
[----:B------:R-:W-:-:S04]  /*10440*/  IMAD.WIDE.U32 R4, R2, 0x30, R4 ;  /* 0x0000003002047825 */ /* 0x000fc800078e0004 */
[----:B------:R-:W-:Y:S01]  /*10450*/  IMAD.IADD R3, R5, 0x1, R0 ;  /* 0x0000000105037824 */ /* 0x000fe200078e0200 */
[----:B------:R-:W-:Y:S01]  /*10460*/  LEA R2, P0, R4, c[0x0][0x1f8], 0x1 ;  /* 0x00007e0004027a11 */ /* 0x000fe200078008ff */
[----:B------:R-:W-:Y:S01]  /*10470*/  IMAD.SHL.U32 R204, R105, 0x2, RZ ;  /* 0x0000000269cc7824 */ /* 0x000fe200078e00ff */
[----:B-1----:R-:W-:Y:S02]  /*10480*/  ISETP.GT.AND P1, PT, R22, 0x3f, PT ;  /* 0x0000003f1600780c */ /* 0x002fe40003f24270 */
[----:B------:R-:W-:Y:S01]  /*10490*/  LEA.HI.X R3, R4, c[0x0][0x1fc], R3, 0x1, P0 ;  /* 0x00007f0004037a11 */ /* 0x000fe200000f0c03 */
[----:B------:R-:W-:Y:S04]  /*104a0*/  LDSM.16.M88.4 R8, [R192+0x1000] ;  /* 0x00100000c008783b */ /* 0x000fe80000000200 */
[----:B------:R-:W1:Y:S04]  /*104b0*/  LDSM.16.M88.4 R32, [R165] ;  /* 0x00000000a520783b */ /* 0x000e680000000200 */
[----:B------:R-:W2:Y:S02]  /*104c0*/  LDSM.16.M88.4 R28, [R165+0x400] ;  /* 0x00040000a51c783b */ /* 0x000ea40000000200 */
[----:B------:R-:W-:Y:S01]  /*104d0*/  @!P1 IMAD.MOV.U32 R0, RZ, RZ, c[0x0][0x208] ;  /* 0x00008200ff009624 */ /* 0x000fe200078e00ff */
[----:B------:R-:W-:Y:S01]  /*104e0*/  @P1 LOP3.LUT R203, R203, 0x200, RZ, 0xfc, !PT ;  /* 0x00000200cbcb1812 */ /* 0x000fe200078efcff */
[----:B------:R-:W-:Y:S01]  /*104f0*/  @!P1 IMAD.MOV.U32 R5, RZ, RZ, c[0x0][0x20c] ;  /* 0x00008300ff059624 */ /* 0x000fe200078e00ff */
[----:B------:R-:W3:Y:S02]  /*10500*/  LDSM.16.M88.4 R24, [R165+0x800] ;  /* 0x00080000a518783b */ /* 0x000ee40000000200 */
[----:B------:R-:W-:-:S02]  /*10510*/  @!P1 LEA R20, P0, R0, R2, 0x6 ;  /* 0x0000000200149211 */ /* 0x000fc400078030ff */
[----:B------:R-:W1:Y:S02]  /*10520*/  LDSM.16.M88.4 R12, [R192] ;  /* 0x00000000c00c783b */ /* 0x000e640000000200 */
[----:B------:R-:W-:Y:S02]  /*10530*/  @!P1 LEA.HI.X R21, R0, R3, R5, 0x6, P0 ;  /* 0x0000000300159211 */ /* 0x000fe400000f3405 */
[----:B------:R-:W-:Y:S01]  /*10540*/  IADD3 R0, R116, R119, -R123 ;  /* 0x0000007774007210 */ /* 0x000fe20007ffe87b */
[----:B------:R-:W-:Y:S01]  /*10550*/  LDSM.16.M88.4 R16, [R193] ;  /* 0x00000000c110783b */ /* 0x000fe20000000200 */
[----:B------:R-:W-:Y:S02]  /*10560*/  LOP3.LUT P1, RZ, R103, 0x2, RZ, 0xc0, !PT ;  /* 0x0000000267ff7812 */ /* 0x000fe4000782c0ff */
[C---:B------:R-:W-:Y:S01]  /*10570*/  ISETP.LT.OR P0, PT, R0.reuse, 0x1, !P2 ;  /* 0x000000010000780c */ /* 0x040fe20005701670 */
[----:B------:R-:W-:Y:S04]  /*10580*/  LDSM.16.M88.4 R4, [R193+0x1000] ;  /* 0x00100000c104783b */ /* 0x000fe80000000200 */
[----:B------:R-:W2:Y:S04]  /*10590*/  LDSM.16.M88.4 R36, [R194] ;  /* 0x00000000c224783b */ /* 0x000ea80000000200 */
[----:B-----5:R-:W3:Y:S04]  /*105a0*/  LDSM.16.M88.4 R40, [R202] ;  /* 0x00000000ca28783b */ /* 0x020ee80000000200 */
[----:B------:R-:W3:Y:S04]  /*105b0*/  LDSM.16.M88.4 R44, [R201] ;  /* 0x00000000c92c783b */ /* 0x000ee80000000200 */
[----:B------:R-:W-:Y:S01]  /*105c0*/  @!PT LDS RZ, [RZ] ;  /* 0x00000000fffff984 */ /* 0x000fe20000000800 */
[----:B------:R-:W-:Y:S01]  /*105d0*/  @!PT LDS RZ, [RZ] ;  /* 0x00000000fffff984 */ /* 0x000fe20000000800 */
[----:B------:R-:W-:Y:S01]  /*105e0*/  @!PT LDS RZ, [RZ] ;  /* 0x00000000fffff984 */ /* 0x000fe20000000800 */
[----:B------:R2:W-:Y:S01]  /*105f0*/  LDGSTS.E.BYPASS.LTC128B.128 [R204+0x1880], [R2.64], !P0 ;  /* 0x0188000002cc7fae */ /* 0x0005e2000c101d46 */
[----:B------:R-:W-:-:S13]  /*10600*/  ISETP.LT.OR P0, PT, R0, 0x1, !P1 ;  /* 0x000000010000780c */ /* 0x000fda0004f01670 */
[----:B------:R4:W-:Y:S01]  /*10610*/  LDGSTS.E.BYPASS.LTC128B.128 [R204+0x2480], [R2.64+0x40], !P0 ;  /* 0x0248004002cc7fae */ /* 0x0009e2000c101d46 */
[----:B------:R-:W-:-:S04]  /*10620*/  LOP3.LUT P0, RZ, R103, 0x4, RZ, 0xc0, !PT ;  /* 0x0000000467ff7812 */ /* 0x000fc8000780c0ff */
[----:B------:R-:W-:Y:S01]  /*10630*/  ISETP.LT.OR P3, PT, R0, 0x1, !P0 ;  /* 0x000000010000780c */ /* 0x000fe20004761670 */
[C---:B-1----:R-:W-:Y:S08]  /*10640*/  HMMA.16816.F32 R64, R8.reuse, R32, RZ ;  /* 0x000000200840723c */ /* 0x042ff000000018ff */
[----:B--2---:R-:W-:Y:S04]  /*10650*/  HMMA.16816.F32 R56, R8, R28, RZ ;  /* 0x0000001c0838723c */ /* 0x004fe800000018ff */
[----:B------:R1:W-:Y:S01]  /*10660*/  LDGSTS.E.BYPASS.LTC128B.128 [R204+0x3080], [R2.64+0x80], !P3 ;  /* 0x0308008002cc7fae */ /* 0x0003e2000d901d46 */
[----:B------:R-:W-:-:S03]  /*10670*/  ISETP.GT.AND P3, PT, R22, 0x3f, PT ;  /* 0x0000003f1600780c */ /* 0x000fc60003f64270 */
[C---:B---3--:R-:W-:Y:S08]  /*10680*/  HMMA.16816.F32 R48, R8.reuse, R24, RZ ;  /* 0x000000180830723c */ /* 0x048ff000000018ff */
[C---:B------:R-:W-:Y:S08]  /*10690*/  HMMA.16816.F32 R60, R8.reuse, R34, RZ ;  /* 0x00000022083c723c */ /* 0x040ff000000018ff */
[C---:B------:R-:W-:Y:S08]  /*106a0*/  HMMA.16816.F32 R52, R8.reuse, R30, RZ ;  /* 0x0000001e0834723c */ /* 0x040ff000000018ff */
[----:B------:R-:W-:Y:S01]  /*106b0*/  HMMA.16816.F32 R8, R8, R26, RZ ;  /* 0x0000001a0808723c */ /* 0x000fe200000018ff */
[----:B------:R-:W-:-:S02]  /*106c0*/  @!P3 ISETP.LT.OR P2, PT, R0, 0x21, !P2 ;  /* 0x000000210000b80c */ /* 0x000fc40005741670 */
[C---:B------:R-:W-:Y:S02]  /*106d0*/  @!P3 ISETP.LT.OR P1, PT, R0.reuse, 0x21, !P1 ;  /* 0x000000210000b80c */ /* 0x040fe40004f21670 */
[----:B------:R-:W-:-:S03]  /*106e0*/  @!P3 ISETP.LT.OR P0, PT, R0, 0x21, !P0 ;  /* 0x000000210000b80c */ /* 0x000fc60004701670 */
[C---:B------:R-:W-:Y:S06]  /*106f0*/  HMMA.16816.F32 R68, R12.reuse, R32, RZ ;  /* 0x000000200c44723c */ /* 0x040fec00000018ff */
[----:B------:R2:W-:Y:S02]  /*10700*/  @!P3 LDGSTS.E.BYPASS.LTC128B.128 [R204+0x2080], [R20.64], !P2 ;  /* 0x0208000014ccbfae */ /* 0x0005e4000d101d46 */
[C---:B------:R-:W-:Y:S02]  /*10710*/  HMMA.16816.F32 R88, R12.reuse, R34, RZ ;  /* 0x000000220c58723c */ /* 0x040fe400000018ff */
[----:B------:R2:W-:Y:S04]  /*10720*/  @!P3 LDGSTS.E.BYPASS.LTC128B.128 [R204+0x2c80], [R20.64+0x40], !P1 ;  /* 0x02c8004014ccbfae */ /* 0x0005e8000c901d46 */
[----:B------:R2:W-:Y:S02]  /*10730*/  @!P3 LDGSTS.E.BYPASS.LTC128B.128 [R204+0x3880], [R20.64+0x80], !P0 ;  /* 0x0388008014ccbfae */ /* 0x0005e4000c101d46 */
[C---:B------:R-:W-:Y:S02]  /*10740*/  HMMA.16816.F32 R72, R12.reuse, R28, RZ ;  /* 0x0000001c0c48723c */ /* 0x040fe400000018ff */
[----:B------:R-:W-:Y:S04]  /*10750*/  LDSM.16.M88.4 R32, [R165+0xc00] ;  /* 0x000c0000a520783b */ /* 0x000fe80000000200 */
[----:B------:R-:W0:Y:S02]  /*10760*/  LDGDEPBAR ;  /* 0x00000000000079af */ /* 0x000e240000000000 */
[C---:B------:R-:W-:Y:S02]  /*10770*/  HMMA.16816.F32 R84, R12.reuse, R30, RZ ;  /* 0x0000001e0c54723c */ /* 0x040fe400000018ff */
[----:B------:R-:W-:Y:S06]  /*10780*/  LDSM.16.M88.4 R28, [R165+0x1000] ;  /* 0x00100000a51c783b */ /* 0x000fec0000000200 */
[C---:B------:R-:W-:Y:S08]  /*10790*/  HMMA.16816.F32 R76, R12.reuse, R24, RZ ;  /* 0x000000180c4c723c */ /* 0x040ff000000018ff */
[----:B------:R-:W-:Y:S01]  /*107a0*/  HMMA.16816.F32 R24, R12, R26, RZ ;  /* 0x0000001a0c18723c */ /* 0x000fe200000018ff */
[----:B------:R-:W-:Y:S04]  /*107b0*/  LDSM.16.M88.4 R12, [R165+0x1400] ;  /* 0x00140000a50c783b */ /* 0x000fe80000000200 */
[----:B--2---:R-:W-:Y:S03]  /*107c0*/  LDSM.16.M88.4 R20, [R193+0x3000] ;  /* 0x00300000c114783b */ /* 0x004fe60000000200 */
[C---:B------:R-:W-:Y:S08]  /*107d0*/  HMMA.16816.F32 R108, R4.reuse, R36, R64 ;  /* 0x00000024046c723c */ /* 0x040ff00000001840 */
        /* <DEDUP_REMOVED lines=16> */
[----:B------:R-:W1:Y:S04]  /*108e0*/  LDSM.16.M88.4 R24, [R193+0x2000] ;  /* 0x00200000c118783b */ /* 0x000e680000000200 */
[----:B------:R-:W-:Y:S03]  /*108f0*/  LDSM.16.M88.4 R44, [R165+0x1800] ;  /* 0x00180000a52c783b */ /* 0x000fe60000000200 */
[C---:B--2---:R-:W-:Y:S08]  /*10900*/  HMMA.16816.F32 R76, R4.reuse, R32, R108 ;  /* 0x00000020044c723c */ /* 0x044ff0000000186c */
[C---:B------:R-:W-:Y:S08]  /*10910*/  HMMA.16816.F32 R100, R4.reuse, R12, R100 ;  /* 0x0000000c0464723c */ /* 0x040ff00000001864 */
[C---:B------:R-:W-:Y:S08]  /*10920*/  HMMA.16816.F32 R104, R4.reuse, R28, R104 ;  /* 0x0000001c0468723c */ /* 0x040ff00000001868 */
[C---:B------:R-:W-:Y:S08]  /*10930*/  HMMA.16816.F32 R96, R4.reuse, R34, R96 ;  /* 0x000000220460723c */ /* 0x040ff00000001860 */
[----:B------:R-:W-:Y:S08]  /*10940*/  HMMA.16816.F32 R80, R4, R14, R80 ;  /* 0x0000000e0450723c */ /* 0x000ff00000001850 */
[----:B---3--:R-:W-:Y:S08]  /*10950*/  HMMA.16816.F32 R72, R8, R32, R68 ;  /* 0x000000200848723c */ /* 0x008ff00000001844 */
[----:B------:R-:W-:Y:S08]  /*10960*/  HMMA.16816.F32 R92, R4, R30, R92 ;  /* 0x0000001e045c723c */ /* 0x000ff0000000185c */
[C---:B------:R-:W-:Y:S01]  /*10970*/  HMMA.16816.F32 R68, R8.reuse, R34, R36 ;  /* 0x000000220844723c */ /* 0x040fe20000001824 */
[----:B------:R-:W-:Y:S07]  /*10980*/  LDSM.16.M88.4 R36, [R165+0x2000] ;  /* 0x00200000a524783b */ /* 0x000fee0000000200 */
        /* <DEDUP_REMOVED lines=14> */
[C---:B-1----:R-:W-:Y:S08]  /*10a70*/  HMMA.16816.F32 R96, R24.reuse, R52, R72 ;  /* 0x000000341860723c */ /* 0x042ff00000001848 */
[C---:B------:R-:W-:Y:S08]  /*10a80*/  HMMA.16816.F32 R92, R24.reuse, R54, R68 ;  /* 0x00000036185c723c */ /* 0x040ff00000001844 */
[C---:B------:R-:W-:Y:S01]  /*10a90*/  HMMA.16816.F32 R88, R24.reuse, R48, R32 ;  /* 0x000000301858723c */ /* 0x040fe20000001820 */
[----:B------:R-:W-:Y:S07]  /*10aa0*/  LDSM.16.M88.4 R32, [R197] ;  /* 0x00000000c520783b */ /* 0x000fee0000000200 */
[C---:B------:R-:W-:Y:S01]  /*10ab0*/  HMMA.16816.F32 R84, R24.reuse, R50, R28 ;  /* 0x000000321854723c */ /* 0x040fe2000000181c */
[----:B------:R-:W-:Y:S07]  /*10ac0*/  LDSM.16.M88.4 R28, [R196] ;  /* 0x00000000c41c783b */ /* 0x000fee0000000200 */
[C---:B------:R-:W-:Y:S01]  /*10ad0*/  HMMA.16816.F32 R80, R24.reuse, R56, R4 ;  /* 0x000000381850723c */ /* 0x040fe20000001804 */
[----:B------:R-:W1:Y:S07]  /*10ae0*/  LDSM.16.M88.4 R4, [R193+0x5000] ;  /* 0x00500000c104783b */ /* 0x000e6e0000000200 */
[----:B------:R-:W-:Y:S01]  /*10af0*/  HMMA.16816.F32 R76, R24, R58, R8 ;  /* 0x0000003a184c723c */ /* 0x000fe20000001808 */
[----:B------:R-:W1:Y:S01]  /*10b00*/  LDSM.16.M88.4 R8, [R193+0x4000] ;  /* 0x00400000c108783b */ /* 0x000e620000000200 */
[----:B----4-:R-:W-:Y:S01]  /*10b10*/  ISETP.GT.AND P0, PT, R117, R232, PT ;  /* 0x000000e87500720c */ /* 0x010fe20003f04270 */
[----:B------:R-:W-:-:S05]  /*10b20*/  DEPBAR.LE SB0, 0x0 ;  /* 0x000080000000791a */ /* 0x000fca0000000000 */
[C---:B--2---:R-:W-:Y:S08]  /*10b30*/  HMMA.16816.F32 R72, R12.reuse, R44, R64 ;  /* 0x0000002c0c48723c */ /* 0x044ff00000001840 */
[C---:B------:R-:W-:Y:S08]  /*10b40*/  HMMA.16816.F32 R52, R12.reuse, R38, R100 ;  /* 0x000000260c34723c */ /* 0x040ff00000001864 */
[----:B------:R-:W-:Y:S08]  /*10b50*/  HMMA.16816.F32 R68, R12, R46, R60 ;  /* 0x0000002e0c44723c */ /* 0x000ff0000000183c */
[----:B---3--:R-:W-:Y:S08]  /*10b60*/  HMMA.16816.F32 R48, R16, R44, R96 ;  /* 0x0000002c1030723c */ /* 0x008ff00000001860 */
[C---:B------:R-:W-:Y:S08]  /*10b70*/  HMMA.16816.F32 R64, R12.reuse, R40, R108 ;  /* 0x000000280c40723c */ /* 0x040ff0000000186c */
[C---:B------:R-:W-:Y:S08]  /*10b80*/  HMMA.16816.F32 R60, R12.reuse, R42, R104 ;  /* 0x0000002a0c3c723c */ /* 0x040ff00000001868 */
[----:B------:R-:W-:Y:S08]  /*10b90*/  HMMA.16816.F32 R56, R12, R36, R112 ;  /* 0x000000240c38723c */ /* 0x000ff00000001870 */
[C---:B------:R-:W-:Y:S08]  /*10ba0*/  HMMA.16816.F32 R44, R16.reuse, R46, R92 ;  /* 0x0000002e102c723c */ /* 0x040ff0000000185c */
[C---:B------:R-:W-:Y:S08]  /*10bb0*/  HMMA.16816.F32 R24, R16.reuse, R40, R88 ;  /* 0x000000281018723c */ /* 0x040ff00000001858 */
[C---:B------:R-:W-:Y:S08]  /*10bc0*/  HMMA.16816.F32 R40, R16.reuse, R42, R84 ;  /* 0x0000002a1028723c */ /* 0x040ff00000001854 */
[C---:B------:R-:W-:Y:S08]  /*10bd0*/  HMMA.16816.F32 R12, R16.reuse, R36, R80 ;  /* 0x00000024100c723c */ /* 0x040ff00000001850 */
[----:B------:R-:W-:Y:S01]  /*10be0*/  HMMA.16816.F32 R16, R16, R38, R76 ;  /* 0x000000261010723c */ /* 0x000fe2000000184c */
[----:B------:R-:W-:Y:S07]  /*10bf0*/  BSSY B0, `(.L_x_2231) ;  /* 0x0000032000007945 */ /* 0x000fee0003800000 */
[C---:B-1----:R-:W-:Y:S08]  /*10c00*/  HMMA.16816.F32 R76, R4.reuse, R32, R72 ;  /* 0x00000020044c723c */ /* 0x042ff00000001848 */
[----:B------:R-:W-:Y:S08]  /*10c10*/  HMMA.16816.F32 R72, R4, R22, R52 ;  /* 0x000000160448723c */ /* 0x000ff00000001834 */
[----:B------:R-:W-:Y:S08]  /*10c20*/  HMMA.16816.F32 R52, R8, R32, R48 ;  /* 0x000000200834723c */ /* 0x000ff00000001830 */
[-C--:B------:R-:W-:Y:S08]  /*10c30*/  HMMA.16816.F32 R68, R4, R34.reuse, R68 ;  /* 0x000000220444723c */ /* 0x080ff00000001844 */
[C---:B------:R-:W-:Y:S08]  /*10c40*/  HMMA.16816.F32 R48, R8.reuse, R34, R44 ;  /* 0x000000220830723c */ /* 0x040ff0000000182c */
[----:B------:R-:W-:Y:S08]  /*10c50*/  HMMA.16816.F32 R32, R8, R30, R40 ;  /* 0x0000001e0820723c */ /* 0x000ff00000001828 */
[C---:B------:R-:W-:Y:S08]  /*10c60*/  HMMA.16816.F32 R64, R4.reuse, R28, R64 ;  /* 0x0000001c0440723c */ /* 0x040ff00000001840 */
        /* <DEDUP_REMOVED lines=10> */
[----:B------:R-:W-:Y:S02]  /*10d10*/  ISETP.GE.AND P0, PT, R6, 0x21, PT ;  /* 0x000000210600780c */ /* 0x000fe40003f06270 */
        /* <DEDUP_REMOVED lines=31> */
.L_x_2232:
[----:B------:R-:W-:Y:S05]  /*10f10*/  BSYNC B0 ;  /* 0x0000000000007941 */ /* 0x000fea0003800000 */
.L_x_2231:
[----:B------:R-:W2:Y:S04]  /*10f20*/  LDL R0, [R1+0x50] ;  /* 0x0000500001007983 */ /* 0x000ea80000100800 */
[----:B-1----:R-:W3:Y:S04]  /*10f30*/  LDL R4, [R1+0x10] ;  /* 0x0000100001047983 */ /* 0x002ee80000100800 */
[----:B------:R-:W4:Y:S01]  /*10f40*/  LDL R20, [R1] ;  /* 0x0000000001147983 */ /* 0x000f220000100800 */
        /* <DEDUP_REMOVED lines=9> */
[----:B---3--:R-:W-:Y:S01]  /*10fe0*/  IMAD.IADD R8, R118, 0x1, -R4 ;  /* 0x0000000176087824 */ /* 0x008fe200078e0a04 */
[----:B------:R-:W-:Y:S01]  /*10ff0*/  IADD3 R0, -R4, 0x1, R118 ;  /* 0x0000000104007810 */ /* 0x000fe20007ffe176 */
[----:B------:R-:W-:Y:S02]  /*11000*/  IMAD.IADD R10, R116, 0x1, -R4 ;  /* 0x00000001740a7824 */ /* 0x000fe400078e0a04 */
[----:B------:R-:W1:Y:S01]  /*11010*/  SHFL.IDX PT, R3, R6, RZ, 0x1c1f ;  /* 0x001c1fff06037589 */ /* 0x000e6200000e0000 */
[----:B----4-:R-:W-:-:S04]  /*11020*/  IADD3 R0, R0, -R20, RZ ;  /* 0x8000001400007210 */ /* 0x010fc80007ffe0ff */
        /* <DEDUP_REMOVED lines=17> */
.L_x_2235:
[----:B------:R-:W-:-:S04]  /*11140*/  MOV R4, c[0x0][0x32c] ;  /* 0x0000cb0000047a02 */ /* 0x000fc80000000f00 */
[----:B------:R-:W-:-:S13]  /*11150*/  ISETP.NE.AND P0, PT, R4, 0x1, PT ;  /* 0x000000010400780c */ /* 0x000fda0003f05270 */
[----:B------:R-:W-:-:S05]  /*11160*/  @P0 IMAD.HI.U32 R4, R3, c[0x0][0x330], RZ ;  /* 0x0000cc0003040a27 */ /* 0x000fca00078e00ff */
[----:B------:R-:W-:Y:S02]  /*11170*/  @P0 SHF.R.U32.HI R3, RZ, c[0x0][0x334], R4 ;  /* 0x0000cd00ff030a19 */ /* 0x000fe40000011604 */
.L_x_2236:
[----:B------:R-:W-:Y:S05]  /*11180*/  BSYNC B0 ;  /* 0x0000000000007941 */ /* 0x000fea0003800000 */
.L_x_2234:
[----:B------:R-:W-:-:S05]  /*11190*/  IMAD R3, R3, c[0x0][0x32c], R10 ;  /* 0x0000cb0003037a24 */ /* 0x000fca00078e020a */
[----:B------:R-:W-:Y:S02]  /*111a0*/  IADD3 R4, R3, c[0x0][0x32c], RZ ;  /* 0x0000cb0003047a10 */ /* 0x000fe40007ffe0ff */
[----:B------:R-:W-:Y:S02]  /*111b0*/  IMNMX R0, R0, R3, !PT ;  /* 0x0000000300007217 */ /* 0x000fe40007800200 */
[----:B------:R-:W-:Y:S02]  /*111c0*/  IMNMX R2, R2, R4, PT ;  /* 0x0000000402027217 */ /* 0x000fe40003800200 */
.L_x_2233:
        /* <DEDUP_REMOVED lines=16> */
.L_x_2239:
[----:B------:R-:W-:-:S04]  /*112d0*/  MOV R11, c[0x0][0x32c] ;  /* 0x0000cb00000b7a02 */ /* 0x000fc80000000f00 */
[----:B------:R-:W-:-:S13]  /*112e0*/  ISETP.NE.AND P0, PT, R11, 0x1, PT ;  /* 0x000000010b00780c */ /* 0x000fda0003f05270 */
[----:B------:R-:W-:-:S05]  /*112f0*/  @P0 IMAD.HI.U32 R11, R5, c[0x0][0x330], RZ ;  /* 0x0000cc00050b0a27 */ /* 0x000fca00078e00ff */
[----:B------:R-:W-:Y:S02]  /*11300*/  @P0 SHF.R.U32.HI R5, RZ, c[0x0][0x334], R11 ;  /* 0x0000cd00ff050a19 */ /* 0x000fe4000001160b */
.L_x_2240:
[----:B------:R-:W-:Y:S05]  /*11310*/  BSYNC B0 ;  /* 0x0000000000007941 */ /* 0x000fea0003800000 */
.L_x_2238:
[----:B------:R-:W-:-:S05]  /*11320*/  IMAD R5, R5, c[0x0][0x32c], R10 ;  /* 0x0000cb0005057a24 */ /* 0x000fca00078e020a */
[----:B------:R-:W-:Y:S02]  /*11330*/  IADD3 R11, R5, c[0x0][0x32c], RZ ;  /* 0x0000cb00050b7a10 */ /* 0x000fe40007ffe0ff */
[----:B------:R-:W-:Y:S02]  /*11340*/  IMNMX R3, R3, R5, !PT ;  /* 0x0000000503037217 */ /* 0x000fe40007800200 */
[----:B------:R-:W-:Y:S02]  /*11350*/  IMNMX R4, R4, R11, PT ;  /* 0x0000000b04047217 */ /* 0x000fe40003800200 */
.L_x_2237:
        /* <DEDUP_REMOVED lines=71> */
.L_x_2243:
[----:B------:R-:W-:-:S04]  /*117d0*/  MOV R17, c[0x0][0x32c] ;  /* 0x0000cb0000117a02 */ /* 0x000fc80000000f00 */
[----:B------:R-:W-:-:S13]  /*117e0*/  ISETP.NE.AND P0, PT, R17, 0x1, PT ;  /* 0x000000011100780c */ /* 0x000fda0003f05270 */
[----:B------:R-:W-:-:S05]  /*117f0*/  @P0 IMAD.HI.U32 R17, R5, c[0x0][0x330], RZ ;  /* 0x0000cc0005110a27 */ /* 0x000fca00078e00ff */
[----:B------:R-:W-:Y:S02]  /*11800*/  @P0 SHF.R.U32.HI R5, RZ, c[0x0][0x334], R17 ;  /* 0x0000cd00ff050a19 */ /* 0x000fe40000011611 */
.L_x_2244:
[----:B------:R-:W-:Y:S05]  /*11810*/  BSYNC B0 ;  /* 0x0000000000007941 */ /* 0x000fea0003800000 */
.L_x_2242:
[----:B------:R-:W-:-:S05]  /*11820*/  IMAD R5, R5, c[0x0][0x32c], R10 ;  /* 0x0000cb0005057a24 */ /* 0x000fca00078e020a */
[----:B------:R-:W-:Y:S02]  /*11830*/  IADD3 R17, R5, c[0x0][0x32c], RZ ;  /* 0x0000cb0005117a10 */ /* 0x000fe40007ffe0ff */
[----:B------:R-:W-:Y:S02]  /*11840*/  IMNMX R0, R0, R5, !PT ;  /* 0x0000000500007217 */ /* 0x000fe40007800200 */
[----:B------:R-:W-:Y:S02]  /*11850*/  IMNMX R2, R2, R17, PT ;  /* 0x0000001102027217 */ /* 0x000fe40003800200 */
.L_x_2241:
        /* <DEDUP_REMOVED lines=102> */
.L_x_2247:
[----:B------:R-:W-:-:S04]  /*11ec0*/  MOV R4, c[0x0][0x32c] ;  /* 0x0000cb0000047a02 */ /* 0x000fc80000000f00 */
[----:B------:R-:W-:-:S13]  /*11ed0*/  ISETP.NE.AND P0, PT, R4, 0x1, PT ;  /* 0x000000010400780c */ /* 0x000fda0003f05270 */
[----:B------:R-:W-:-:S05]  /*11ee0*/  @P0 IMAD.HI.U32 R4, R3, c[0x0][0x330], RZ ;  /* 0x0000cc0003040a27 */ /* 0x000fca00078e00ff */
[----:B------:R-:W-:Y:S02]  /*11ef0*/  @P0 SHF.R.U32.HI R3, RZ, c[0x0][0x334], R4 ;  /* 0x0000cd00ff030a19 */ /* 0x000fe40000011604 */
.L_x_2248:
[----:B------:R-:W-:Y:S05]  /*11f00*/  BSYNC B0 ;  /* 0x0000000000007941 */ /* 0x000fea0003800000 */
.L_x_2246:
[----:B------:R-:W-:-:S05]  /*11f10*/  IMAD R3, R3, c[0x0][0x32c], R10 ;  /* 0x0000cb0003037a24 */ /* 0x000fca00078e020a */
[----:B------:R-:W-:Y:S02]  /*11f20*/  IADD3 R4, R3, c[0x0][0x32c], RZ ;  /* 0x0000cb0003047a10 */ /* 0x000fe40007ffe0ff */
[----:B------:R-:W-:Y:S02]  /*11f30*/  IMNMX R0, R0, R3, !PT ;  /* 0x0000000300007217 */ /* 0x000fe40007800200 */
[----:B------:R-:W-:Y:S02]  /*11f40*/  IMNMX R2, R2, R4, PT ;  /* 0x0000000402027217 */ /* 0x000fe40003800200 */
.L_x_2245:
        /* <DEDUP_REMOVED lines=17> */
[----:B------:R-:W-:Y:S01]  /*12060*/  ISETP.GT.AND P0, PT, R0, 0x10, !P6 ;  /* 0x000000100000780c */ /* 0x000fe20007704270 */
[----:B------:R-:W-:Y:S01]  /*12070*/  LDSM.16.MT88.4 R68, [R167+0x400] ;  /* 0x00040000a744783b */ /* 0x000fe20000004200 */
[----:B------:R-:W-:-:S02]  /*12080*/  FMNMX.FTZ R3, R28, R3, !PT ;  /* 0x000000031c037209 */ /* 0x000fc40007810000 */
[----:B------:R-:W-:Y:S02]  /*12090*/  ISETP.LT.OR P0, PT, R2, 0x11, P0 ;  /* 0x000000110200780c */ /* 0x000fe40000701670 */
[----:B------:R-:W-:Y:S02]  /*120a0*/  FMNMX.FTZ R3, R138, R3, !PT ;  /* 0x000000038a037209 */ /* 0x000fe40007810000 */
[----:B------:R-:W-:Y:S02]  /*120b0*/  ISETP.NE.AND P6, PT, R12, RZ, PT ;  /* 0x000000ff0c00720c */ /* 0x000fe40003fc5270 */
[----:B------:R-:W-:Y:S02]  /*120c0*/  FSEL R12, R66, -INF , !P0 ;  /* 0xff800000420c7808 */ /* 0x000fe40004000000 */
[----:B------:R-:W-:Y:S02]  /*120d0*/  ISETP.GT.AND P0, PT, R0, 0x11, !P5 ;  /* 0x000000110000780c */ /* 0x000fe40006f04270 */
[----:B------:R-:W-:-:S02]  /*120e0*/  FMNMX.FTZ R3, R137, R3, !PT ;  /* 0x0000000389037209 */ /* 0x000fc40007810000 */
[----:B------:R-:W-:Y:S02]  /*120f0*/  ISETP.LT.OR P0, PT, R2, 0x12, P0 ;  /* 0x000000120200780c */ /* 0x000fe40000701670 */
[----:B------:R-:W-:Y:S02]  /*12100*/  FMNMX.FTZ R3, R136, R3, !PT ;  /* 0x0000000388037209 */ /* 0x000fe40007810000 */
[----:B------:R-:W-:Y:S02]  /*12110*/  FSEL R13, R67, -INF , !P0 ;  /* 0xff800000430d7808 */ /* 0x000fe40004000000 */
[----:B------:R-:W-:Y:S01]  /*12120*/  FMNMX.FTZ R3, R135, R3, !PT ;  /* 0x0000000387037209 */ /* 0x000fe20007810000 */
[----:B------:R-:W-:Y:S01]  /*12130*/  LDSM.16.MT88.4 R64, [R166+0xc00] ;  /* 0x000c0000a640783b */ /* 0x000fe20000004200 */
[----:B------:R-:W-:Y:S02]  /*12140*/  ISETP.GT.AND P0, PT, R0, 0x18, !P4 ;  /* 0x000000180000780c */ /* 0x000fe40006704270 */
[----:B------:R-:W-:Y:S01]  /*12150*/  ISETP.NE.AND P4, PT, R15, RZ, PT ;  /* 0x000000ff0f00720c */ /* 0x000fe20003f85270 */
[----:B------:R-:W1:Y:S01]  /*12160*/  SHFL.BFLY PT, R4, R3, 0x2, 0x1f ;  /* 0x0c401f0003047f89 */ /* 0x000e6200000e0000 */
[----:B------:R-:W-:-:S02]  /*12170*/  ISETP.LT.OR P0, PT, R2, 0x19, P0 ;  /* 0x000000190200780c */ /* 0x000fc40000701670 */
[----:B------:R-:W-:Y:S02]  /*12180*/  ISETP.NE.AND P5, PT, R16, RZ, PT ;  /* 0x000000ff1000720c */ /* 0x000fe40003fa5270 */
[----:B------:R-:W-:Y:S02]  /*12190*/  FSEL R15, R62, -INF , !P0 ;  /* 0xff8000003e0f7808 */ /* 0x000fe40004000000 */
[----:B------:R-:W-:-:S04]  /*121a0*/  ISETP.GT.AND P0, PT, R0, 0x19, !P3 ;  /* 0x000000190000780c */ /* 0x000fc80005f04270 */
        /* <DEDUP_REMOVED lines=38> */
[----:B------:R-:W-:Y:S02]  /*12410*/  FMNMX.FTZ R3, R32, R3, !PT ;  /* 0x0000000320037209 */ /* 0x000fe40007810000 */
[----:B------:R-:W-:Y:S02]  /*12420*/  FMNMX.FTZ R6, R44, R6, !PT ;  /* 0x000000062c067209 */ /* 0x000fe40007810000 */
        /* <DEDUP_REMOVED lines=36> */
[----:B------:R-:W-:Y:S01]  /*12670*/  FSEL R21, R75, -INF , !P0 ;  /* 0xff8000004b157808 */ /* 0x000fe20004000000 */
[----:B-1----:R-:W-:Y:S01]  /*12680*/  FFMA.FTZ R5, R26, c[0x0][0x2d0], -R20 ;  /* 0x0000b4001a057a23 */ /* 0x002fe20000010814 */
[----:B------:R-:W-:-:S02]  /*12690*/  FMNMX.FTZ R4, R41, R4, !PT ;  /* 0x0000000429047209 */ /* 0x000fc40007810000 */
[----:B------:R-:W-:Y:S01]  /*126a0*/  ISETP.NE.AND P6, PT, R237, 0x1, PT ;  /* 0x00000001ed00780c */ /* 0x000fe20003fc5270 */
[----:B------:R1:W-:Y:S01]  /*126b0*/  MUFU.EX2 R228, R5 ;  /* 0x0000000500e47308 */ /* 0x0003e20000000800 */
[----:B------:R-:W-:-:S04]  /*126c0*/  FMNMX.FTZ R4, R114, R4, !PT ;  /* 0x0000000472047209 */ /* 0x000fc80007810000 */
[----:B------:R-:W-:-:S03]  /*126d0*/  FMNMX.FTZ R4, R113, R4, !PT ;  /* 0x0000000471047209 */ /* 0x000fc60007810000 */
[----:B------:R2:W-:Y:S01]  /*126e0*/  MUFU.EX2 R216, R2 ;  /* 0x0000000200d87308 */ /* 0x0005e20000000800 */
[----:B------:R-:W-:-:S04]  /*126f0*/  FMNMX.FTZ R4, R112, R4, !PT ;  /* 0x0000000470047209 */ /* 0x000fc80007810000 */
[----:B------:R-:W-:Y:S01]  /*12700*/  FMNMX.FTZ R4, R111, R4, !PT ;  /* 0x000000046f047209 */ /* 0x000fe20007810000 */
[----:B-1----:R-:W-:-:S04]  /*12710*/  FFMA.FTZ R5, R28, c[0x0][0x2d0], -R20 ;  /* 0x0000b4001c057a23 */ /* 0x002fc80000010814 */
[----:B------:R-:W1:Y:S01]  /*12720*/  SHFL.BFLY PT, R7, R4, 0x2, 0x1f ;  /* 0x0c401f0004077f89 */ /* 0x000e6200000e0000 */
[----:B------:R3:W-:Y:S01]  /*12730*/  MUFU.EX2 R229, R5 ;  /* 0x0000000500e57308 */ /* 0x0007e20000000800 */
[----:B--2---:R-:W-:-:S07]  /*12740*/  FFMA.FTZ R2, R29, c[0x0][0x2d0], -R3 ;  /* 0x0000b4001d027a23 */ /* 0x004fce0000010803 */
[----:B------:R2:W4:Y:S01]  /*12750*/  MUFU.EX2 R217, R2 ;  /* 0x0000000200d97308 */ /* 0x0005220000000800 */
[----:B---3--:R-:W-:-:S07]  /*12760*/  FFMA.FTZ R5, R17, c[0x0][0x2d0], -R3 ;  /* 0x0000b40011057a23 */ /* 0x008fce0000010803 */
[----:B------:R3:W5:Y:S01]  /*12770*/  MUFU.EX2 R219, R5 ;  /* 0x0000000500db7308 */ /* 0x0007620000000800 */
[----:B-1----:R-:W-:Y:S01]  /*12780*/  FMNMX.FTZ R4, R4, R7, !PT ;  /* 0x0000000704047209 */ /* 0x002fe20007810000 */
[----:B--2---:R-:W-:Y:S01]  /*12790*/  FFMA.FTZ R2, R30, c[0x0][0x2d0], -R3 ;  /* 0x0000b4001e027a23 */ /* 0x004fe20000010803 */
[----:B----4-:R-:W-:-:S05]  /*127a0*/  F2FP.PACK_AB R19, R217, R216 ;  /* 0x000000d8d913723e */ /* 0x010fca00000000ff */
[----:B------:R1:W-:Y:S01]  /*127b0*/  MUFU.EX2 R220, R2 ;  /* 0x0000000200dc7308 */ /* 0x0003e20000000800 */
[----:B---3--:R-:W-:Y:S02]  /*127c0*/  FMNMX.FTZ R5, R108, R6, !PT ;  /* 0x000000066c057209 */ /* 0x008fe40007810000 */
[----:B------:R-:W2:Y:S01]  /*127d0*/  SHFL.BFLY PT, R6, R4, 0x1, 0x1f ;  /* 0x0c201f0004067f89 */ /* 0x000ea200000e0000 */
[----:B-----5:R-:W-:Y:S02]  /*127e0*/  F2FP.PACK_AB R17, R218, R219 ;  /* 0x000000dbda11723e */ /* 0x020fe400000000ff */
[----:B------:R-:W-:Y:S01]  /*127f0*/  FMNMX.FTZ R0, R110, R5, !PT ;  /* 0x000000056e007209 */ /* 0x000fe20007810000 */
[----:B-1----:R-:W-:-:S03]  /*12800*/  FFMA.FTZ R2, R32, c[0x0][0x2d0], -R3 ;  /* 0x0000b40020027a23 */ /* 0x002fc60000010803 */
[----:B------:R-:W-:Y:S01]  /*12810*/  FMNMX.FTZ R0, R109, R0, !PT ;  /* 0x000000006d007209 */ /* 0x000fe20007810000 */
[----:B------:R-:W-:Y:S01]  /*12820*/  HMMA.16816.F32 R76, R16, R50, RZ ;  /* 0x00000032104c723c */ /* 0x000fe200000018ff */
[----:B------:R1:W-:Y:S02]  /*12830*/  MUFU.EX2 R221, R2 ;  /* 0x0000000200dd7308 */ /* 0x0003e40000000800 */
[----:B------:R-:W-:-:S05]  /*12840*/  FMNMX.FTZ R0, R21, R0, !PT ;  /* 0x0000000015007209 */ /* 0x000fca0007810000 */
[----:B------:R-:W3:Y:S01]  /*12850*/  SHFL.BFLY PT, R5, R0, 0x2, 0x1f ;  /* 0x0c401f0000057f89 */ /* 0x000ee200000e0000 */
[----:B------:R-:W-:Y:S01]  /*12860*/  HMMA.16816.F32 R104, R16, R64, RZ ;  /* 0x000000401068723c */ /* 0x000fe200000018ff */
[----:B--2---:R-:W-:Y:S01]  /*12870*/  FMNMX.FTZ R120, R4, R6, !PT ;  /* 0x0000000604787209 */ /* 0x004fe20007810000 */
[----:B------:R-:W-:-:S06]  /*12880*/  FFMA.FTZ R4, R34, c[0x0][0x2d0], -R3 ;  /* 0x0000b40022047a23 */ /* 0x000fcc0000010803 */
[C---:B------:R-:W-:Y:S01]  /*12890*/  HMMA.16816.F32 R100, R16.reuse, R60, RZ ;  /* 0x0000003c1064723c */ /* 0x040fe200000018ff */
[C---:B------:R-:W-:Y:S01]  /*128a0*/  FSETP.NEU.FTZ.AND P0, PT, R120.reuse, -INF , PT ;  /* 0xff8000007800780b */ /* 0x040fe20003f1d000 */
[----:B-1----:R-:W-:Y:S01]  /*128b0*/  FMUL.FTZ R2, R120, c[0x0][0x2d0] ;  /* 0x0000b40078027a20 */ /* 0x002fe20000410000 */
[----:B------:R1:W-:Y:S04]  /*128c0*/  MUFU.EX2 R222, R4 ;  /* 0x0000000400de7308 */ /* 0x0003e80000000800 */
[----:B------:R-:W-:Y:S01]  /*128d0*/  FSEL R2, R2, RZ, P0 ;  /* 0x000000ff02027208 */ /* 0x000fe20000000000 */
[----:B------:R-:W-:Y:S01]  /*128e0*/  HMMA.16816.F32 R96, R16, R56, RZ ;  /* 0x000000381060723c */ /* 0x000fe200000018ff */
[----:B---3--:R-:W-:-:S07]  /*128f0*/  FMNMX.FTZ R0, R0, R5, !PT ;  /* 0x0000000500007209 */ /* 0x008fce0007810000 */
[----:B------:R-:W-:Y:S01]  /*12900*/  HMMA.16816.F32 R92, R16, R52, RZ ;  /* 0x00000034105c723c */ /* 0x000fe200000018ff */
[----:B------:R-:W2:Y:S01]  /*12910*/  SHFL.BFLY PT, R5, R0, 0x1, 0x1f ;  /* 0x0c201f0000057f89 */ /* 0x000ea200000e0000 */
[----:B-1----:R-:W-:-:S04]  /*12920*/  FFMA.FTZ R4, R35, c[0x0][0x2d0], -R3 ;  /* 0x0000b40023047a23 */ /* 0x002fc80000010803 */
[----:B------:R1:W3:Y:S02]  /*12930*/  MUFU.EX2 R223, R4 ;  /* 0x0000000400df7308 */ /* 0x0002e40000000800 */
[----:B-1----:R-:W-:Y:S01]  /*12940*/  FFMA.FTZ R4, R31, c[0x0][0x2d0], -R2 ;  /* 0x0000b4001f047a23 */ /* 0x002fe20000010802 */
[----:B---3--:R-:W-:Y:S01]  /*12950*/  F2FP.PACK_AB R11, R223, R222 ;  /* 0x000000dedf0b723e */ /* 0x008fe200000000ff */
[----:B------:R-:W-:Y:S01]  /*12960*/  LDSM.16.MT88.4 R28, [R166+0x400] ;  /* 0x00040000a61c783b */ /* 0x000fe20000004200 */
[----:B--2---:R-:W-:-:S03]  /*12970*/  FMNMX.FTZ R119, R0, R5, !PT ;  /* 0x0000000500777209 */ /* 0x004fc60007810000 */
[----:B------:R1:W-:Y:S01]  /*12980*/  MUFU.EX2 R210, R4 ;  /* 0x0000000400d27308 */ /* 0x0003e20000000800 */
[----:B------:R-:W-:Y:S01]  /*12990*/  FFMA.FTZ R0, R40, c[0x0][0x2d0], -R2 ;  /* 0x0000b40028007a23 */ /* 0x000fe20000010802 */
[----:B------:R-:W-:-:S06]  /*129a0*/  FSETP.NEU.FTZ.AND P0, PT, R119, -INF , PT ;  /* 0xff8000007700780b */ /* 0x000fcc0003f1d000 */
[----:B------:R2:W-:Y:S01]  /*129b0*/  MUFU.EX2 R213, R0 ;  /* 0x0000000000d57308 */ /* 0x0005e20000000800 */
[----:B-1----:R-:W-:Y:S02]  /*129c0*/  FFMA.FTZ R4, R33, c[0x0][0x2d0], -R2 ;  /* 0x0000b40021047a23 */ /* 0x002fe40000010802 */
[----:B------:R-:W-:Y:S05]  /*129d0*/  HMMA.16816.F32 R32, R16, R48, RZ ;  /* 0x000000301020723c */ /* 0x000fea00000018ff */
[----:B------:R1:W-:Y:S01]  /*129e0*/  MUFU.EX2 R208, R4 ;  /* 0x0000000400d07308 */ /* 0x0003e20000000800 */
[----:B--2---:R-:W-:-:S05]  /*129f0*/  FMUL.FTZ R0, R119, c[0x0][0x2d0] ;  /* 0x0000b40077007a20 */ /* 0x004fca0000410000 */
[----:B------:R-:W-:Y:S01]  /*12a00*/  FSEL R0, R0, RZ, P0 ;  /* 0x000000ff00007208 */ /* 0x000fe20000000000 */
[----:B-1----:R-:W-:-:S04]  /*12a10*/  FFMA.FTZ R4, R36, c[0x0][0x2d0], -R2 ;  /* 0x0000b40024047a23 */ /* 0x002fc80000010802 */
[----:B------:R1:W-:Y:S02]  /*12a20*/  MUFU.EX2 R209, R4 ;  /* 0x0000000400d17308 */ /* 0x0003e40000000800 */
[----:B-1----:R-:W-:-:S06]  /*12a30*/  FFMA.FTZ R4, R37, c[0x0][0x2d0], -R2 ;  /* 0x0000b40025047a23 */ /* 0x002fcc0000010802 */
[----:B------:R1:W-:Y:S02]  /*12a40*/  MUFU.EX2 R211, R4 ;  /* 0x0000000400d37308 */ /* 0x0003e40000000800 */
[----:B-1----:R-:W-:-:S06]  /*12a50*/  FFMA.FTZ R4, R38, c[0x0][0x2d0], -R2 ;  /* 0x0000b40026047a23 */ /* 0x002fcc0000010802 */
[----:B------:R1:W-:Y:S02]  /*12a60*/  MUFU.EX2 R212, R4 ;  /* 0x0000000400d47308 */ /* 0x0003e40000000800 */
[--C-:B-1----:R-:W-:Y:S02]  /*12a70*/  FFMA.FTZ R4, R39, c[0x0][0x2d0], -R2.reuse ;  /* 0x0000b40027047a23 */ /* 0x102fe40000010802 */
[----:B------:R-:W1:Y:S04]  /*12a80*/  LDSM.16.MT88.4 R36, [R167] ;  /* 0x00000000a724783b */ /* 0x000e680000004200 */
[----:B------:R2:W-:Y:S02]  /*12a90*/  MUFU.EX2 R214, R4 ;  /* 0x0000000400d67308 */ /* 0x0005e40000000800 */
[----:B--2---:R-:W-:-:S06]  /*12aa0*/  FFMA.FTZ R4, R41, c[0x0][0x2d0], -R2 ;  /* 0x0000b40029047a23 */ /* 0x004fcc0000010802 */
[----:B------:R2:W3:Y:S02]  /*12ab0*/  MUFU.EX2 R215, R4 ;  /* 0x0000000400d77308 */ /* 0x0004e40000000800 */
[----:B--2---:R-:W-:Y:S01]  /*12ac0*/  FFMA.FTZ R4, R8, c[0x0][0x2d0], -R0 ;  /* 0x0000b40008047a23 */ /* 0x004fe20000010800 */
[----:B------:R-:W-:Y:S01]  /*12ad0*/  F2FP.PACK_AB R8, R227, R226 ;  /* 0x000000e2e308723e */ /* 0x000fe200000000ff */
[----:B-1----:R-:W-:Y:S01]  /*12ae0*/  HMMA.16816.F32 R40, R16, R36, RZ ;  /* 0x000000241028723c */ /* 0x002fe200000018ff */
[----:B---3--:R-:W-:-:S03]  /*12af0*/  F2FP.PACK_AB R6, R215, R213 ;  /* 0x000000d5d706723e */ /* 0x008fc600000000ff */
[----:B------:R1:W-:Y:S02]  /*12b00*/  MUFU.EX2 R23, R4 ;  /* 0x0000000400177308 */ /* 0x0003e40000000800 */
[----:B-1----:R-:W-:Y:S01]  /*12b10*/  FFMA.FTZ R4, R9, c[0x0][0x2d0], -R0 ;  /* 0x0000b40009047a23 */ /* 0x002fe20000010800 */
[----:B------:R-:W-:-:S05]  /*12b20*/  F2FP.PACK_AB R9, R221, R220 ;  /* 0x000000dcdd09723e */ /* 0x000fca00000000ff */
[----:B------:R1:W2:Y:S02]  /*12b30*/  MUFU.EX2 R22, R4 ;  /* 0x0000000400167308 */ /* 0x0002a40000000800 */
[----:B-1----:R-:W-:Y:S01]  /*12b40*/  FFMA.FTZ R4, R14, c[0x0][0x2d0], -R0 ;  /* 0x0000b4000e047a23 */ /* 0x002fe20000010800 */
[----:B------:R-:W-:-:S05]  /*12b50*/  F2FP.PACK_AB R14, R211, R209 ;  /* 0x000000d1d30e723e */ /* 0x000fca00000000ff */
[----:B------:R1:W-:Y:S02]  /*12b60*/  MUFU.EX2 R207, R4 ;  /* 0x0000000400cf7308 */ /* 0x0003e40000000800 */
[----:B-1----:R-:W-:Y:S01]  /*12b70*/  FFMA.FTZ R4, R10, c[0x0][0x2d0], -R0 ;  /* 0x0000b4000a047a23 */ /* 0x002fe20000010800 */
[----:B------:R-:W-:-:S05]  /*12b80*/  F2FP.PACK_AB R10, R229, R228 ;  /* 0x000000e4e50a723e */ /* 0x000fca00000000ff */
[----:B------:R1:W3:Y:S02]  /*12b90*/  MUFU.EX2 R116, R4 ;  /* 0x0000000400747308 */ /* 0x0002e40000000800 */
[C---:B------:R-:W-:Y:S01]  /*12ba0*/  HMMA.16816.F32 R128, R8.reuse, R28, R32 ;  /* 0x0000001c0880723c */ /* 0x040fe20000001820 */
[----:B------:R-:W4:Y:S07]  /*12bb0*/  LDSM.16.MT88.4 R32, [R166+0x1c00] ;  /* 0x001c0000a620783b */ /* 0x000f2e0000004200 */
[----:B------:R-:W-:Y:S01]  /*12bc0*/  HMMA.16816.F32 R156, R8, R68, R40 ;  /* 0x00000044089c723c */ /* 0x000fe20000001828 */
[----:B------:R-:W5:Y:S01]  /*12bd0*/  LDSM.16.MT88.4 R40, [R167+0x1000] ;  /* 0x00100000a728783b */ /* 0x000f620000004200 */
[----:B-1----:R-:W-:Y:S01]  /*12be0*/  FFMA.FTZ R4, R12, c[0x0][0x2d0], -R0 ;  /* 0x0000b4000c047a23 */ /* 0x002fe20000010800 */
[----:B------:R-:W-:-:S03]  /*12bf0*/  F2FP.PACK_AB R12, R208, R210 ;  /* 0x000000d2d00c723e */ /* 0x000fc600000000ff */
[----:B------:R1:W-:Y:S02]  /*12c00*/  MUFU.EX2 R117, R4 ;  /* 0x0000000400757308 */ /* 0x0003e40000000800 */
[----:B------:R-:W-:Y:S01]  /*12c10*/  HMMA.16816.F32 R140, R8, R30, R76 ;  /* 0x0000001e088c723c */ /* 0x000fe2000000184c */
[----:B-1----:R-:W-:Y:S01]  /*12c20*/  FFMA.FTZ R4, R13, c[0x0][0x2d0], -R0 ;  /* 0x0000b4000d047a23 */ /* 0x002fe20000010800 */
[----:B--2---:R-:W-:-:S04]  /*12c30*/  F2FP.PACK_AB R13, R22, R23 ;  /* 0x00000017160d723e */ /* 0x004fc800000000ff */
[----:B------:R1:W2:Y:S02]  /*12c40*/  MUFU.EX2 R118, R4 ;  /* 0x0000000400767308 */ /* 0x0002a40000000800 */
[C---:B----4-:R-:W-:Y:S08]  /*12c50*/  HMMA.16816.F32 R172, R8.reuse, R32, R96 ;  /* 0x0000002008ac723c */ /* 0x050ff00000001860 */
[----:B-----5:R-:W-:Y:S01]  /*12c60*/  HMMA.16816.F32 R176, R8, R40, R100 ;  /* 0x0000002808b0723c */ /* 0x020fe20000001864 */
[----:B-1----:R-:W-:Y:S01]  /*12c70*/  FFMA.FTZ R4, R15, c[0x0][0x2d0], -R0 ;  /* 0x0000b4000f047a23 */ /* 0x002fe20000010800 */
[----:B---3--:R-:W-:-:S02]  /*12c80*/  F2FP.PACK_AB R15, R116, R207 ;  /* 0x000000cf740f723e */ /* 0x008fc400000000ff */
[----:B--2---:R-:W-:Y:S01]  /*12c90*/  F2FP.PACK_AB R5, R118, R117 ;  /* 0x000000757605723e */ /* 0x004fe200000000ff */
[----:B------:R1:W-:Y:S04]  /*12ca0*/  MUFU.EX2 R126, R4 ;  /* 0x00000004007e7308 */ /* 0x0003e80000000800 */
[C---:B------:R-:W-:Y:S08]  /*12cb0*/  HMMA.16816.F32 R24, R12.reuse, R48, RZ ;  /* 0x000000300c18723c */ /* 0x040ff000000018ff */
[----:B------:R-:W-:Y:S01]  /*12cc0*/  HMMA.16816.F32 R72, R12, R36, RZ ;  /* 0x000000240c48723c */ /* 0x000fe200000018ff */
[----:B-1----:R-:W-:-:S02]  /*12cd0*/  FFMA.FTZ R4, R44, c[0x0][0x2d0], -R0 ;  /* 0x0000b4002c047a23 */ /* 0x002fc40000010800 */
[----:B------:R-:W-:Y:S02]  /*12ce0*/  LDSM.16.MT88.4 R44, [R166+0x1000] ;  /* 0x00100000a62c783b */ /* 0x000fe40000004200 */
[----:B------:R1:W2:Y:S03]  /*12cf0*/  MUFU.EX2 R123, R4 ;  /* 0x00000004007b7308 */ /* 0x0002a60000000800 */
[C---:B------:R-:W-:Y:S08]  /*12d00*/  HMMA.16816.F32 R80, R12.reuse, R56, RZ ;  /* 0x000000380c50723c */ /* 0x040ff000000018ff */
[----:B------:R-:W-:Y:S01]  /*12d10*/  HMMA.16816.F32 R48, R12, R50, RZ ;  /* 0x000000320c30723c */ /* 0x000fe200000018ff */
[----:B-1----:R-:W-:-:S07]  /*12d20*/  F2FP.PACK_AB R4, R214, R212 ;  /* 0x000000d4d604723e */ /* 0x002fce00000000ff */
[----:B------:R-:W-:Y:S01]  /*12d30*/  HMMA.16816.F32 R88, R12, R64, RZ ;  /* 0x000000400c58723c */ /* 0x000fe200000018ff */
[----:B--2---:R-:W-:-:S07]  /*12d40*/  F2FP.PACK_AB R7, R123, R126 ;  /* 0x0000007e7b07723e */ /* 0x004fce00000000ff */
[C---:B------:R-:W-:Y:S01]  /*12d50*/  HMMA.16816.F32 R144, R4.reuse, R28, R24 ;  /* 0x0000001c0490723c */ /* 0x040fe20000001818 */
[----:B------:R-:W1:Y:S07]  /*12d60*/  LDSM.16.MT88.4 R24, [R167+0x1c00] ;  /* 0x001c0000a718783b */ /* 0x000e6e0000004200 */
[----:B------:R-:W-:Y:S08]  /*12d70*/  HMMA.16816.F32 R148, R4, R68, R72 ;  /* 0x000000440494723c */ /* 0x000ff00000001848 */
[----:B------:R-:W-:Y:S08]  /*12d80*/  HMMA.16816.F32 R72, R12, R52, RZ ;  /* 0x000000340c48723c */ /* 0x000ff000000018ff */
[C---:B------:R-:W-:Y:S08]  /*12d90*/  HMMA.16816.F32 R180, R4.reuse, R32, R80 ;  /* 0x0000002004b4723c */ /* 0x040ff00000001850 */
[----:B------:R-:W-:Y:S08]  /*12da0*/  HMMA.16816.F32 R80, R4, R30, R48 ;  /* 0x0000001e0450723c */ /* 0x000ff00000001830 */
[----:B------:R-:W-:Y:S08]  /*12db0*/  HMMA.16816.F32 R84, R12, R60, RZ ;  /* 0x0000003c0c54723c */ /* 0x000ff000000018ff */
[----:B-1----:R-:W-:Y:S08]  /*12dc0*/  HMMA.16816.F32 R188, R4, R24, R72 ;  /* 0x0000001804bc723c */ /* 0x002ff00000001848 */
[C---:B------:R-:W-:Y:S08]  /*12dd0*/  HMMA.16816.F32 R76, R12.reuse, R38, RZ ;  /* 0x000000260c4c723c */ /* 0x040ff000000018ff */
        /* <DEDUP_REMOVED lines=30> */
[----:B------:R-:W-:Y:S01]  /*12fc0*/  HMMA.16816.F32 R64, R8, R46, R64 ;  /* 0x0000002e0840723c */ /* 0x000fe20000001840 */
[----:B------:R-:W-:Y:S02]  /*12fd0*/  FADD.FTZ R12, R212, R12 ;  /* 0x0000000cd40c7221 */ /* 0x000fe40000010000 */
[----:B-1----:R-:W-:-:S04]  /*12fe0*/  FFMA.FTZ R4, R137, c[0x0][0x2d0], -R20 ;  /* 0x0000b40089047a23 */ /* 0x002fc80000010814 */
[----:B------:R1:W2:Y:S01]  /*12ff0*/  MUFU.EX2 R40, R4 ;  /* 0x0000000400287308 */ /* 0x0002a20000000800 */
[----:B------:R-:W-:Y:S01]  /*13000*/  HMMA.16816.F32 R88, R8, R42, R60 ;  /* 0x0000002a0858723c */ /* 0x000fe2000000183c */
[----:B------:R-:W-:Y:S06]  /*13010*/  LDSM.16.MT88.4 R60, [R167+0x1400] ;  /* 0x00140000a73c783b */ /* 0x000fec0000004200 */
[----:B------:R-:W-:Y:S01]  /*13020*/  FADD.FTZ R11, R206, R205 ;  /* 0x000000cdce0b7221 */ /* 0x000fe20000010000 */
[----:B------:R-:W-:-:S03]  /*13030*/  IADD3 R205, R230, -0x2, RZ ;  /* 0xfffffffee6cd7810 */ /* 0x000fc60007ffe0ff */
[----:B------:R-:W-:Y:S02]  /*13040*/  FADD.FTZ R11, R225, R11 ;  /* 0x0000000be10b7221 */ /* 0x000fe40000010000 */
[----:B-1----:R-:W-:Y:S01]  /*13050*/  FFMA.FTZ R4, R136, c[0x0][0x2d0], -R20 ;  /* 0x0000b40088047a23 */ /* 0x002fe20000010814 */
[----:B--2---:R-:W-:Y:S01]  /*13060*/  F2FP.PACK_AB R96, R40, R35 ;  /* 0x000000232860723e */ /* 0x004fe200000000ff */
[----:B------:R-:W1:Y:S01]  /*13070*/  LDSM.16.MT88.4 R136, [R166+0x800] ;  /* 0x00080000a688783b */ /* 0x000e620000004200 */
[----:B------:R-:W-:Y:S01]  /*13080*/  FADD.FTZ R11, R224, R11 ;  /* 0x0000000be00b7221 */ /* 0x000fe20000010000 */
[----:B------:R2:W-:Y:S03]  /*13090*/  MUFU.EX2 R41, R4 ;  /* 0x0000000400297308 */ /* 0x0005e60000000800 */
[----:B------:R-:W-:-:S04]  /*130a0*/  FADD.FTZ R11, R226, R11 ;  /* 0x0000000be20b7221 */ /* 0x000fc80000010000 */
[----:B------:R-:W-:Y:S02]  /*130b0*/  FADD.FTZ R11, R227, R11 ;  /* 0x0000000be30b7221 */ /* 0x000fe40000010000 */
[----:B--2---:R-:W-:-:S04]  /*130c0*/  FFMA.FTZ R4, R135, c[0x0][0x2d0], -R20 ;  /* 0x0000b40087047a23 */ /* 0x004fc80000010814 */
[----:B------:R2:W3:Y:S02]  /*130d0*/  MUFU.EX2 R234, R4 ;  /* 0x0000000400ea7308 */ /* 0x0004e40000000800 */
[----:B--2---:R-:W-:Y:S01]  /*130e0*/  FFMA.FTZ R4, R134, c[0x0][0x2d0], -R3 ;  /* 0x0000b40086047a23 */ /* 0x004fe20000010803 */
[----:B---3--:R-:W-:-:S05]  /*130f0*/  F2FP.PACK_AB R98, R234, R41 ;  /* 0x00000029ea62723e */ /* 0x008fca00000000ff */
[----:B------:R2:W-:Y:S02]  /*13100*/  MUFU.EX2 R32, R4 ;  /* 0x0000000400207308 */ /* 0x0005e40000000800 */
[----:B--2---:R-:W-:-:S06]  /*13110*/  FFMA.FTZ R4, R133, c[0x0][0x2d0], -R3 ;  /* 0x0000b40085047a23 */ /* 0x004fcc0000010803 */
[----:B------:R2:W3:Y:S02]  /*13120*/  MUFU.EX2 R33, R4 ;  /* 0x0000000400217308 */ /* 0x0004e40000000800 */
[--C-:B--2---:R-:W-:Y:S01]  /*13130*/  FFMA.FTZ R4, R132, c[0x0][0x2d0], -R3.reuse ;  /* 0x0000b40084047a23 */ /* 0x104fe20000010803 */
[----:B---3--:R-:W-:Y:S01]  /*13140*/  F2FP.PACK_AB R97, R33, R32 ;  /* 0x000000202161723e */ /* 0x008fe200000000ff */
[----:B------:R-:W-:-:S04]  /*13150*/  FFMA.FTZ R3, R115, c[0x0][0x2d0], -R3 ;  /* 0x0000b40073037a23 */ /* 0x000fc80000010803 */
[----:B------:R2:W-:Y:S08]  /*13160*/  MUFU.EX2 R34, R4 ;  /* 0x0000000400227308 */ /* 0x0005f00000000800 */
[----:B------:R3:W4:Y:S01]  /*13170*/  MUFU.EX2 R236, R3 ;  /* 0x0000000300ec7308 */ /* 0x0007220000000800 */
[----:B--2---:R-:W2:Y:S01]  /*13180*/  LDSM.16.MT88.4 R4, [R167+0x2000] ;  /* 0x00200000a704783b */ /* 0x004ea20000004200 */
[----:B---3--:R-:W-:Y:S01]  /*13190*/  FFMA.FTZ R3, R114, c[0x0][0x2d0], -R2 ;  /* 0x0000b40072037a23 */ /* 0x008fe20000010802 */
[----:B----4-:R-:W-:-:S05]  /*131a0*/  F2FP.PACK_AB R99, R236, R34 ;  /* 0x00000022ec63723e */ /* 0x010fca00000000ff */
[----:B------:R3:W-:Y:S02]  /*131b0*/  MUFU.EX2 R14, R3 ;  /* 0x00000003000e7308 */ /* 0x0007e40000000800 */
[C---:B-1----:R-:W-:Y:S08]  /*131c0*/  HMMA.16816.F32 R128, R96.reuse, R136, R128 ;  /* 0x000000886080723c */ /* 0x042ff00000001880 */
[----:B------:R-:W-:Y:S01]  /*131d0*/  HMMA.16816.F32 R140, R96, R138, R140 ;  /* 0x0000008a608c723c */ /* 0x000fe2000000188c */
[----:B---3--:R-:W-:-:S04]  /*131e0*/  FFMA.FTZ R3, R113, c[0x0][0x2d0], -R2 ;  /* 0x0000b40071037a23 */ /* 0x008fc80000010802 */
[----:B------:R1:W3:Y:S03]  /*131f0*/  MUFU.EX2 R15, R3 ;  /* 0x00000003000f7308 */ /* 0x0002e60000000800 */
[C---:B------:R-:W-:Y:S08]  /*13200*/  HMMA.16816.F32 R52, R96.reuse, R60, R176 ;  /* 0x0000003c6034723c */ /* 0x040ff000000018b0 */
[----:B--2---:R-:W-:Y:S01]  /*13210*/  HMMA.16816.F32 R84, R96, R4, R84 ;  /* 0x000000046054723c */ /* 0x004fe20000001854 */
[--C-:B-1----:R-:W-:Y:S01]  /*13220*/  FFMA.FTZ R3, R112, c[0x0][0x2d0], -R2.reuse ;  /* 0x0000b40070037a23 */ /* 0x102fe20000010802 */
[----:B---3--:R-:W-:Y:S01]  /*13230*/  F2FP.PACK_AB R92, R15, R14 ;  /* 0x0000000e0f5c723e */ /* 0x008fe200000000ff */
[----:B------:R-:W-:-:S02]  /*13240*/  FFMA.FTZ R2, R111, c[0x0][0x2d0], -R2 ;  /* 0x0000b4006f027a23 */ /* 0x000fc40000010802 */
[----:B------:R-:W-:Y:S08]  /*13250*/  MUFU.EX2 R20, R3 ;  /* 0x0000000300147308 */ /* 0x000ff00000000800 */
        /* <DEDUP_REMOVED lines=8> */
[----:B------:R-:W-:Y:S01]  /*132e0*/  FFMA.FTZ R0, R21, c[0x0][0x2d0], -R0 ;  /* 0x0000b40015007a23 */ /* 0x000fe20000010800 */
[----:B------:R-:W1:Y:S03]  /*132f0*/  LDSM.16.MT88.4 R108, [R166+0x1400] ;  /* 0x00140000a66c783b */ /* 0x000e660000004200 */
[----:B------:R2:W-:Y:S08]  /*13300*/  MUFU.EX2 R3, R2 ;  /* 0x0000000200037308 */ /* 0x0005f00000000800 */
[----:B------:R-:W3:Y:S01]  /*13310*/  MUFU.EX2 R8, R0 ;  /* 0x0000000000087308 */ /* 0x000ee20000000800 */
[----:B--2---:R-:W-:Y:S01]  /*13320*/  @P6 IMAD.HI.U32 R2, R235, c[0x0][0x2c8], RZ ;  /* 0x0000b200eb026a27 */ /* 0x004fe200078e00ff */
[----:B---3--:R-:W-:-:S03]  /*13330*/  F2FP.PACK_AB R95, R8, R3 ;  /* 0x00000003085f723e */ /* 0x008fc600000000ff */
        /* <DEDUP_REMOVED lines=9> */
[----:B------:R-:W-:Y:S08]  /*133d0*/  HMMA.16816.F32 R148, R92, R152, R148 ;  /* 0x000000985c94723c */ /* 0x000ff00000001894 */
[-C--:B------:R-:W-:Y:S08]  /*133e0*/  HMMA.16816.F32 R156, R96, R154.reuse, R36 ;  /* 0x0000009a609c723c */ /* 0x080ff00000001824 */
[----:B------:R-:W-:Y:S01]  /*133f0*/  HMMA.16816.F32 R152, R92, R154, R76 ;  /* 0x0000009a5c98723c */ /* 0x000fe2000000184c */
[----:B------:R-:W2:Y:S07]  /*13400*/  LDSM.16.MT88.4 R76, [R166+0x2000] ;  /* 0x00200000a64c783b */ /* 0x000eae0000004200 */
[C---:B-1----:R-:W-:Y:S08]  /*13410*/  HMMA.16816.F32 R112, R96.reuse, R110, R64 ;  /* 0x0000006e6070723c */ /* 0x042ff00000001840 */
        /* <DEDUP_REMOVED lines=18> */
[----:B------:R-:W-:Y:S08]  /*13540*/  HMMA.16816.F32 R108, R92, R110, R72 ;  /* 0x0000006e5c6c723c */ /* 0x000ff00000001848 */
[C---:B--2---:R-:W-:Y:S08]  /*13550*/  HMMA.16816.F32 R80, R96.reuse, R78, R56 ;  /* 0x0000004e6050723c */ /* 0x044ff00000001838 */
        /* <DEDUP_REMOVED lines=35> */
.L_x_2251:
[----:B------:R-:W-:-:S13]  /*13790*/  ISETP.NE.AND P0, PT, R4, 0x1, PT ;  /* 0x000000010400780c */ /* 0x000fda0003f05270 */
[----:B------:R-:W-:-:S05]  /*137a0*/  @P0 IMAD.HI.U32 R2, R0, c[0x0][0x330], RZ ;  /* 0x0000cc0000020a27 */ /* 0x000fca00078e00ff */
[----:B------:R-:W-:Y:S02]  /*137b0*/  @P0 SHF.R.U32.HI R0, RZ, c[0x0][0x334], R2 ;  /* 0x0000cd00ff000a19 */ /* 0x000fe40000011602 */
.L_x_2252:
[----:B------:R-:W-:Y:S05]  /*137c0*/  BSYNC B0 ;  /* 0x0000000000007941 */ /* 0x000fea0003800000 */
.L_x_2250:
[----:B------:R-:W-:-:S05]  /*137d0*/  IMAD R0, R0, R4, c[0x0][0x32c] ;  /* 0x0000cb0000007624 */ /* 0x000fca00078e0204 */
[----:B------:R-:W-:-:S05]  /*137e0*/  IMNMX R3, R3, R0, PT ;  /* 0x0000000003037217 */ /* 0x000fca0003800200 */
.L_x_2249:
[----:B------:R-:W-:-:S05]  /*137f0*/  IMAD.HI R3, R3, 0x2aaaaaab, RZ ;  /* 0x2aaaaaab03037827 */ /* 0x000fca00078e02ff */
[----:B------:R-:W-:-:S04]  /*13800*/  SHF.R.U32.HI R0, RZ, 0x1f, R3 ;  /* 0x0000001fff007819 */ /* 0x000fc80000011603 */
        /* <DEDUP_REMOVED lines=9> */
.L_x_2274:
        /* <DEDUP_REMOVED lines=52> */
.L_x_2255:
[----:B-1-34-:R-:W-:Y:S05]  /*13be0*/  BSYNC B0 ;  /* 0x0000000000007941 */ /* 0x01afea0003800000 */
.L_x_2254:
        /* <DEDUP_REMOVED lines=99> */
[----:B------:R-:W-:Y:S01]  /*14220*/  SHF.R.S32.HI R3, RZ, 0x1f, R119 ;  /* 0x0000001fff037819 */ /* 0x000fe20000011477 */
[----:B------:R-:W2:Y:S01]  /*14230*/  LDL.64 R206, [R1+0x8] ;  /* 0x0000080001ce7983 */ /* 0x000ea20000100a00 */
[----:B------:R-:W-:Y:S02]  /*14240*/  IADD3 R0, R205, -0x1, RZ ;  /* 0xffffffffcd007810 */ /* 0x000fe40007ffe0ff */
[----:B------:R-:W-:Y:S01]  /*14250*/  LEA.HI R3, R3, R119, RZ, 0x2 ;  /* 0x0000007703037211 */ /* 0x000fe200078f10ff */
        /* <DEDUP_REMOVED lines=35> */
.L_x_2257:
[----:B------:R-:W-:Y:S05]  /*14490*/  BSYNC B0 ;  /* 0x0000000000007941 */ /* 0x000fea0003800000 */
.L_x_2256:
[----:B-1----:R-:W2:Y:S01]  /*144a0*/  LDL R2, [R1+0x2c] ;  /* 0x00002c0001027983 */ /* 0x002ea20000100800 */
[----:B------:R-:W-:Y:S01]  /*144b0*/  IMAD.MOV.U32 R3, RZ, RZ, c[0x0][0x2c4] ;  /* 0x0000b100ff037624 */ /* 0x000fe200078e00ff */
[----:B------:R-:W-:Y:S01]  /*144c0*/  ULDC UR4, c[0x0][0x324] ;  /* 0x0000c90000047ab9 */ /* 0x000fe20000000800 */
[----:B------:R-:W-:Y:S01]  /*144d0*/  IMAD.MOV.U32 R190, RZ, RZ, c[0x0][0x32c] ;  /* 0x0000cb00ffbe7624 */ /* 0x000fe200078e00ff */
[----:B------:R-:W2:Y:S01]  /*144e0*/  LDL R0, [R1+0x50] ;  /* 0x0000500001007983 */ /* 0x000ea20000100800 */
[----:B------:R-:W-:Y:S01]  /*144f0*/  ULOP3.LUT UR4, URZ, UR4, URZ, 0x33, !UPT ;  /* 0x000000043f047292 */ /* 0x000fe2000f8e333f */
[----:B------:R-:W-:Y:S02]  /*14500*/  ISETP.NE.AND P0, PT, R3, 0x1, PT ;  /* 0x000000010300780c */ /* 0x000fe40003f05270 */
[----:B------:R-:W3:Y:S01]  /*14510*/  LDL R187, [R1+0x10] ;  /* 0x0000100001bb7983 */ /* 0x000ee20000100800 */
[----:B------:R-:W-:Y:S03]  /*14520*/  ISETP.GE.AND P1, PT, R190, 0x1, PT ;  /* 0x00000001be00780c */ /* 0x000fe60003f26270 */
[----:B------:R-:W4:Y:S04]  /*14530*/  LDL R189, [R1+0x4] ;  /* 0x0000040001bd7983 */ /* 0x000f280000100800 */
[----:B------:R-:W4:Y:S04]  /*14540*/  LDL R188, [R1] ;  /* 0x0000000001bc7983 */ /* 0x000f280000100800 */
[----:B------:R-:W0:Y:S01]  /*14550*/  LDGDEPBAR ;  /* 0x00000000000079af */ /* 0x000e220000000000 */
[----:B--2---:R-:W-:Y:S02]  /*14560*/  IMAD.IADD R168, R0, 0x1, R2 ;  /* 0x0000000100a87824 */ /* 0x004fe400078e0202 */
[----:B------:R-:W-:Y:S02]  /*14570*/  IMAD R2, R205, -0x30, RZ ;  /* 0xffffffd0cd027824 */ /* 0x000fe400078e02ff */
[----:B------:R-:W-:Y:S05]  /*14580*/  @P0 IMAD.HI.U32 R0, R168, c[0x0][0x2c8], RZ ;  /* 0x0000b200a8000a27 */ /* 0x000fea00078e00ff */
[----:B------:R-:W-:Y:S02]  /*14590*/  @P0 SHF.R.U32.HI R168, RZ, c[0x0][0x2cc], R0 ;  /* 0x0000b300ffa80a19 */ /* 0x000fe40000011600 */
[----:B---3--:R-:W-:Y:S03]  /*145a0*/  IADD3 R0, -R187, 0x1, R2 ;  /* 0x00000001bb007810 */ /* 0x008fe60007ffe102 */
[----:B------:R-:W1:Y:S01]  /*145b0*/  SHFL.IDX PT, R3, R168, RZ, 0x1c1f ;  /* 0x001c1fffa8037589 */ /* 0x000e6200000e0000 */
[----:B----4-:R-:W-:Y:S04]  /*145c0*/  IADD3 R0, -R188, R0, R189 ;  /* 0x00000000bc007210 */ /* 0x010fe80007ffe1bd */
        /* <DEDUP_REMOVED lines=18> */
.L_x_2260:
[----:B------:R-:W-:Y:S04]  /*146f0*/  MOV R119, c[0x0][0x32c] ;  /* 0x0000cb0000777a02 */ /* 0x000fe80000000f00 */
[----:B------:R-:W-:Y:S11]  /*14700*/  ISETP.NE.AND P0, PT, R119, 0x1, PT ;  /* 0x000000017700780c */ /* 0x000ff60003f05270 */
[----:B------:R-:W-:Y:S02]  /*14710*/  @!UPT UIADD3 URZ, URZ, URZ, URZ ;  /* 0x0000003f3f3ff290 */ /* 0x000fe4000fffe03f */
[----:B------:R-:W-:Y:S05]  /*14720*/  @P0 IMAD.HI.U32 R119, R3, c[0x0][0x330], RZ ;  /* 0x0000cc0003770a27 */ /* 0x000fea00078e00ff */
[----:B------:R-:W-:Y:S02]  /*14730*/  @P0 SHF.R.U32.HI R3, RZ, c[0x0][0x334], R119 ;  /* 0x0000cd00ff030a19 */ /* 0x000fe40000011677 */
.L_x_2261:
[----:B------:R-:W-:Y:S05]  /*14740*/  BSYNC B0 ;  /* 0x0000000000007941 */ /* 0x000fea0003800000 */
.L_x_2259:
[----:B------:R-:W-:Y:S04]  /*14750*/  IMAD.IADD R119, R2, 0x1, -R187 ;  /* 0x0000000102777824 */ /* 0x000fe800078e0abb */
[----:B------:R-:W-:Y:S05]  /*14760*/  IMAD R3, R3, c[0x0][0x32c], R119 ;  /* 0x0000cb0003037a24 */ /* 0x000fea00078e0277 */
[----:B------:R-:W-:Y:S02]  /*14770*/  IADD3 R119, R3, c[0x0][0x32c], RZ ;  /* 0x0000cb0003777a10 */ /* 0x000fe40007ffe0ff */
[----:B------:R-:W-:Y:S02]  /*14780*/  IMNMX R0, R0, R3, !PT ;  /* 0x0000000300007217 */ /* 0x000fe40007800200 */
[----:B------:R-:W-:Y:S02]  /*14790*/  IMNMX R122, R122, R119, PT ;  /* 0x000000777a7a7217 */ /* 0x000fe40003800200 */
.L_x_2258:
        /* <DEDUP_REMOVED lines=17> */
.L_x_2264:
[----:B------:R-:W-:Y:S04]  /*148b0*/  MOV R120, c[0x0][0x32c] ;  /* 0x0000cb0000787a02 */ /* 0x000fe80000000f00 */
[----:B------:R-:W-:Y:S11]  /*148c0*/  ISETP.NE.AND P0, PT, R120, 0x1, PT ;  /* 0x000000017800780c */ /* 0x000ff60003f05270 */
[----:B------:R-:W-:Y:S02]  /*148d0*/  @!UPT UIADD3 URZ, URZ, URZ, URZ ;  /* 0x0000003f3f3ff290 */ /* 0x000fe4000fffe03f */
[----:B------:R-:W-:Y:S05]  /*148e0*/  @P0 IMAD.HI.U32 R120, R3, c[0x0][0x330], RZ ;  /* 0x0000cc0003780a27 */ /* 0x000fea00078e00ff */
[----:B------:R-:W-:Y:S02]  /*148f0*/  @P0 SHF.R.U32.HI R3, RZ, c[0x0][0x334], R120 ;  /* 0x0000cd00ff030a19 */ /* 0x000fe40000011678 */
.L_x_2265:
[----:B------:R-:W-:Y:S05]  /*14900*/  BSYNC B0 ;  /* 0x0000000000007941 */ /* 0x000fea0003800000 */
.L_x_2263:
[----:B------:R-:W-:Y:S04]  /*14910*/  IMAD.IADD R120, R2, 0x1, -R187 ;  /* 0x0000000102787824 */ /* 0x000fe800078e0abb */
[----:B------:R-:W-:Y:S05]  /*14920*/  IMAD R3, R3, c[0x0][0x32c], R120 ;  /* 0x0000cb0003037a24 */ /* 0x000fea00078e0278 */
[----:B------:R-:W-:Y:S02]  /*14930*/  IADD3 R120, R3, c[0x0][0x32c], RZ ;  /* 0x0000cb0003787a10 */ /* 0x000fe40007ffe0ff */
[----:B------:R-:W-:Y:S02]  /*14940*/  IMNMX R119, R119, R3, !PT ;  /* 0x0000000377777217 */ /* 0x000fe40007800200 */
[----:B------:R-:W-:Y:S02]  /*14950*/  IMNMX R121, R121, R120, PT ;  /* 0x0000007879797217 */ /* 0x000fe40003800200 */
.L_x_2262:
        /* <DEDUP_REMOVED lines=17> */
.L_x_2268:
[----:B------:R-:W-:Y:S04]  /*14a70*/  MOV R171, c[0x0][0x32c] ;  /* 0x0000cb0000ab7a02 */ /* 0x000fe80000000f00 */
[----:B------:R-:W-:Y:S11]  /*14a80*/  ISETP.NE.AND P0, PT, R171, 0x1, PT ;  /* 0x00000001ab00780c */ /* 0x000ff60003f05270 */
[----:B------:R-:W-:Y:S02]  /*14a90*/  @!UPT UIADD3 URZ, URZ, URZ, URZ ;  /* 0x0000003f3f3ff290 */ /* 0x000fe4000fffe03f */
[----:B------:R-:W-:Y:S05]  /*14aa0*/  @P0 IMAD.HI.U32 R171, R126, c[0x0][0x330], RZ ;  /* 0x0000cc007eab0a27 */ /* 0x000fea00078e00ff */
[----:B------:R-:W-:Y:S02]  /*14ab0*/  @P0 SHF.R.U32.HI R126, RZ, c[0x0][0x334], R171 ;  /* 0x0000cd00ff7e0a19 */ /* 0x000fe400000116ab */
.L_x_2269:
[----:B------:R-:W-:Y:S05]  /*14ac0*/  BSYNC B0 ;  /* 0x0000000000007941 */ /* 0x000fea0003800000 */
.L_x_2267:
[----:B------:R-:W-:Y:S04]  /*14ad0*/  IMAD.IADD R171, R2, 0x1, -R187 ;  /* 0x0000000102ab7824 */ /* 0x000fe800078e0abb */
[----:B------:R-:W-:Y:S05]  /*14ae0*/  IMAD R126, R126, c[0x0][0x32c], R171 ;  /* 0x0000cb007e7e7a24 */ /* 0x000fea00078e02ab */
[----:B------:R-:W-:Y:S02]  /*14af0*/  IADD3 R171, R126, c[0x0][0x32c], RZ ;  /* 0x0000cb007eab7a10 */ /* 0x000fe40007ffe0ff */
[----:B------:R-:W-:Y:S02]  /*14b00*/  IMNMX R3, R3, R126, !PT ;  /* 0x0000007e03037217 */ /* 0x000fe40007800200 */
[----:B------:R-:W-:Y:S02]  /*14b10*/  IMNMX R120, R120, R171, PT ;  /* 0x000000ab78787217 */ /* 0x000fe40003800200 */
.L_x_2266:
[C---:B------:R-:W-:Y:S02]  /*14b20*/  ISETP.GE.AND P2, PT, R2.reuse, 0x9, PT ;  /* 0x000000090200780c */ /* 0x040fe40003f46270 */
[----:B------:R-:W-:Y:S02]  /*14b30*/  ISETP.GE.AND P1, PT, R2, 0xa, PT ;  /* 0x0000000a0200780c */ /* 0x000fe40003f26270 */
        /* <DEDUP_REMOVED lines=28> */
[C---:B------:R-:W-:Y:S02]  /*14d00*/  ISETP.GE.AND P4, PT, R2.reuse, 0x22, PT ;  /* 0x000000220200780c */ /* 0x040fe40003f86270 */
        /* <DEDUP_REMOVED lines=17> */
[----:B------:R-:W-:Y:S02]  /*14e20*/  ISETP.GE.AND P3, PT, R2, 0x29, PT ;  /* 0x000000290200780c */ /* 0x000fe40003f66270 */
[----:B------:R-:W-:Y:S02]  /*14e30*/  ISETP.LT.OR P0, PT, R122, 0x1a, P0 ;  /* 0x0000001a7a00780c */ /* 0x000fe40000701670 */
[C---:B------:R-:W-:Y:S02]  /*14e40*/  ISETP.GE.AND P6, PT, R2.reuse, 0x2a, PT ;  /* 0x0000002a0200780c */ /* 0x040fe40003fc6270 */
        /* <DEDUP_REMOVED lines=83> */
[C---:B------:R-:W-:Y:S04]  /*15380*/  ISETP.GT.AND P0, PT, R3.reuse, RZ, !P2 ;  /* 0x000000ff0300720c */ /* 0x040fe80005704270 */
        /* <DEDUP_REMOVED lines=22> */
.L_x_2272:
[----:B------:R-:W-:Y:S04]  /*154f0*/  MOV R5, c[0x0][0x32c] ;  /* 0x0000cb0000057a02 */ /* 0x000fe80000000f00 */
[----:B------:R-:W-:Y:S11]  /*15500*/  ISETP.NE.AND P0, PT, R5, 0x1, PT ;  /* 0x000000010500780c */ /* 0x000ff60003f05270 */
[----:B------:R-:W-:Y:S02]  /*15510*/  @!UPT UIADD3 URZ, URZ, URZ, URZ ;  /* 0x0000003f3f3ff290 */ /* 0x000fe4000fffe03f */
[----:B------:R-:W-:Y:S05]  /*15520*/  @P0 IMAD.HI.U32 R5, R4, c[0x0][0x330], RZ ;  /* 0x0000cc0004050a27 */ /* 0x000fea00078e00ff */
[----:B------:R-:W-:Y:S02]  /*15530*/  @P0 SHF.R.U32.HI R4, RZ, c[0x0][0x334], R5 ;  /* 0x0000cd00ff040a19 */ /* 0x000fe40000011605 */
.L_x_2273:
[----:B------:R-:W-:Y:S05]  /*15540*/  BSYNC B0 ;  /* 0x0000000000007941 */ /* 0x000fea0003800000 */
.L_x_2271:
[----:B------:R-:W-:Y:S04]  /*15550*/  IMAD.IADD R2, R2, 0x1, -R187 ;  /* 0x0000000102027824 */ /* 0x000fe800078e0abb */
[----:B------:R-:W-:Y:S05]  /*15560*/  IMAD R2, R4, c[0x0][0x32c], R2 ;  /* 0x0000cb0004027a24 */ /* 0x000fea00078e0202 */
[----:B------:R-:W-:Y:S02]  /*15570*/  IADD3 R4, R2, c[0x0][0x32c], RZ ;  /* 0x0000cb0002047a10 */ /* 0x000fe40007ffe0ff */
[----:B------:R-:W-:Y:S02]  /*15580*/  IMNMX R0, R0, R2, !PT ;  /* 0x0000000200007217 */ /* 0x000fe40007800200 */
[----:B------:R-:W-:Y:S02]  /*15590*/  IMNMX R3, R3, R4, PT ;  /* 0x0000000403037217 */ /* 0x000fe40003800200 */
.L_x_2270:
[----:B------:R-:W-:Y:S02]  /*155a0*/  ISETP.GT.AND P0, PT, R0, RZ, !P2 ;  /* 0x000000ff0000720c */ /* 0x000fe40005704270 */
        /* <DEDUP_REMOVED lines=27> */
[----:B------:R-:W-:Y:S02]  /*15760*/  FMNMX.FTZ R4, R19, R4, !PT ;  /* 0x0000000413047209 */ /* 0x000fe40007810000 */
[----:B------:R-:W-:Y:S02]  /*15770*/  FMNMX.FTZ R2, R37, R2, !PT ;  /* 0x0000000225027209 */ /* 0x000fe40007810000 */
[----:B------:R-:W-:Y:S02]  /*15780*/  ISETP.LT.OR P0, PT, R3, 0x11, P0 ;  /* 0x000000110300780c */ /* 0x000fe40000701670 */
[----:B------:R-:W-:Y:S01]  /*15790*/  FMNMX.FTZ R4, R173, R4, !PT ;  /* 0x00000004ad047209 */ /* 0x000fe20007810000 */
[----:B------:R-:W1:Y:S01]  /*157a0*/  SHFL.BFLY PT, R6, R2, 0x2, 0x1f ;  /* 0x0c401f0002067f89 */ /* 0x000e6200000e0000 */
[----:B------:R-:W-:Y:S02]  /*157b0*/  FSEL R187, R26, -INF , !P0 ;  /* 0xff8000001abb7808 */ /* 0x000fe40004000000 */
[----:B------:R-:W-:Y:S02]  /*157c0*/  LOP3.LUT P0, RZ, R203, 0x4, RZ, 0xc0, !PT ;  /* 0x00000004cbff7812 */ /* 0x000fe4000780c0ff */
[----:B------:R-:W-:Y:S02]  /*157d0*/  FMNMX.FTZ R4, R174, R4, !PT ;  /* 0x00000004ae047209 */ /* 0x000fe40007810000 */
[----:B------:R-:W-:Y:S02]  /*157e0*/  ISETP.GT.AND P0, PT, R0, 0x11, !P0 ;  /* 0x000000110000780c */ /* 0x000fe40004704270 */
[----:B------:R-:W-:Y:S02]  /*157f0*/  FMNMX.FTZ R4, R186, R4, !PT ;  /* 0x00000004ba047209 */ /* 0x000fe40007810000 */
[----:B------:R-:W-:Y:S02]  /*15800*/  ISETP.LT.OR P0, PT, R3, 0x12, P0 ;  /* 0x000000120300780c */ /* 0x000fe40000701670 */
[----:B------:R-:W-:Y:S02]  /*15810*/  LOP3.LUT P1, RZ, R203, 0x2, RZ, 0xc0, !PT ;  /* 0x00000002cbff7812 */ /* 0x000fe4000782c0ff */
[----:B------:R-:W-:Y:S02]  /*15820*/  FMNMX.FTZ R4, R184, R4, !PT ;  /* 0x00000004b8047209 */ /* 0x000fe40007810000 */
[----:B------:R-:W-:Y:S02]  /*15830*/  FSEL R188, R27, -INF , !P0 ;  /* 0xff8000001bbc7808 */ /* 0x000fe40004000000 */
        /* <DEDUP_REMOVED lines=8> */
[----:B------:R-:W-:Y:S02]  /*158c0*/  FMNMX.FTZ R5, R12, R118, !PT ;  /* 0x000000760c057209 */ /* 0x000fe40007810000 */
[----:B------:R-:W-:Y:S02]  /*158d0*/  ISETP.LT.OR P0, PT, R3, 0x1a, P0 ;  /* 0x0000001a0300780c */ /* 0x000fe40000701670 */
[----:B-1----:R-:W-:Y:S02]  /*158e0*/  FMNMX.FTZ R2, R2, R6, !PT ;  /* 0x0000000602027209 */ /* 0x002fe40007810000 */
[----:B------:R-:W-:Y:S02]  /*158f0*/  FMNMX.FTZ R4, R177, R4, !PT ;  /* 0x00000004b1047209 */ /* 0x000fe40007810000 */
[----:B------:R-:W-:Y:S01]  /*15900*/  FMNMX.FTZ R5, R20, R5, !PT ;  /* 0x0000000514057209 */ /* 0x000fe20007810000 */
[----:B------:R-:W1:Y:S01]  /*15910*/  SHFL.BFLY PT, R6, R2, 0x1, 0x1f ;  /* 0x0c201f0002067f89 */ /* 0x000e6200000e0000 */
[----:B------:R-:W-:Y:S02]  /*15920*/  FSEL R190, R31, -INF , !P0 ;  /* 0xff8000001fbe7808 */ /* 0x000fe40004000000 */
[----:B------:R-:W-:Y:S02]  /*15930*/  ISETP.GT.AND P0, PT, R0, 0x20, !P5 ;  /* 0x000000200000780c */ /* 0x000fe40006f04270 */
[----:B------:R-:W-:Y:S02]  /*15940*/  FMNMX.FTZ R4, R38, R4, !PT ;  /* 0x0000000426047209 */ /* 0x000fe40007810000 */
[----:B------:R-:W-:Y:S02]  /*15950*/  FMNMX.FTZ R5, R21, R5, !PT ;  /* 0x0000000515057209 */ /* 0x000fe40007810000 */
[C---:B------:R-:W-:Y:S02]  /*15960*/  ISETP.LT.OR P0, PT, R3.reuse, 0x21, P0 ;  /* 0x000000210300780c */ /* 0x040fe40000701670 */
[----:B------:R-:W-:Y:S02]  /*15970*/  FMNMX.FTZ R4, R36, R4, !PT ;  /* 0x0000000424047209 */ /* 0x000fe40007810000 */
[----:B------:R-:W-:Y:S02]  /*15980*/  FMNMX.FTZ R5, R22, R5, !PT ;  /* 0x0000000516057209 */ /* 0x000fe40007810000 */
[----:B------:R-:W-:Y:S01]  /*15990*/  FSEL R207, R42, -INF , !P0 ;  /* 0xff8000002acf7808 */ /* 0x000fe20004000000 */
[----:B------:R-:W2:Y:S01]  /*159a0*/  SHFL.BFLY PT, R7, R4, 0x2, 0x1f ;  /* 0x0c401f0004077f89 */ /* 0x000ea200000e0000 */
        /* <DEDUP_REMOVED lines=19> */
[----:B--2---:R-:W-:Y:S02]  /*15ae0*/  FMNMX.FTZ R0, R4, R7, !PT ;  /* 0x0000000704007209 */ /* 0x004fe40007810000 */
[----:B------:R-:W-:Y:S02]  /*15af0*/  FSEL R7, R3, RZ, P0 ;  /* 0x000000ff03077208 */ /* 0x000fe40000000000 */
[----:B------:R-:W-:Y:S01]  /*15b00*/  FMNMX.FTZ R2, R28, R2, !PT ;  /* 0x000000021c027209 */ /* 0x000fe20007810000 */
[----:B------:R-:W1:Y:S02]  /*15b10*/  SHFL.BFLY PT, R5, R0, 0x1, 0x1f ;  /* 0x0c201f0000057f89 */ /* 0x000e6400000e0000 */
[--C-:B------:R-:W-:Y:S02]  /*15b20*/  FFMA.FTZ R3, R16, c[0x0][0x2d0], -R7.reuse ;  /* 0x0000b40010037a23 */ /* 0x100fe40000010807 */
[--C-:B------:R-:W-:Y:S02]  /*15b30*/  FFMA.FTZ R4, R17, c[0x0][0x2d0], -R7.reuse ;  /* 0x0000b40011047a23 */ /* 0x100fe40000010807 */
[----:B------:R2:W-:Y:S01]  /*15b40*/  MUFU.EX2 R233, R3 ;  /* 0x0000000300e97308 */ /* 0x0005e20000000800 */
[--C-:B------:R-:W-:Y:S01]  /*15b50*/  FFMA.FTZ R216, R39, c[0x0][0x2d0], -R7.reuse ;  /* 0x0000b40027d87a23 */ /* 0x100fe20000010807 */
[----:B------:R-:W3:Y:S01]  /*15b60*/  SHFL.BFLY PT, R6, R2, 0x2, 0x1f ;  /* 0x0c401f0002067f89 */ /* 0x000ee200000e0000 */
[--C-:B------:R-:W-:Y:S02]  /*15b70*/  FFMA.FTZ R215, R37, c[0x0][0x2d0], -R7.reuse ;  /* 0x0000b40025d77a23 */ /* 0x100fe40000010807 */
[--C-:B------:R-:W-:Y:S02]  /*15b80*/  FFMA.FTZ R218, R176, c[0x0][0x2d0], -R7.reuse ;  /* 0x0000b400b0da7a23 */ /* 0x100fe40000010807 */
[--C-:B------:R-:W-:Y:S02]  /*15b90*/  FFMA.FTZ R217, R175, c[0x0][0x2d0], -R7.reuse ;  /* 0x0000b400afd97a23 */ /* 0x100fe40000010807 */
[--C-:B------:R-:W-:Y:S01]  /*15ba0*/  FFMA.FTZ R185, R185, c[0x0][0x2d0], -R7.reuse ;  /* 0x0000b400b9b97a23 */ /* 0x100fe20000010807 */
[----:B------:R4:W5:Y:S01]  /*15bb0*/  MUFU.EX2 R250, R4 ;  /* 0x0000000400fa7308 */ /* 0x0009620000000800 */
[--C-:B------:R-:W-:Y:S02]  /*15bc0*/  FFMA.FTZ R183, R183, c[0x0][0x2d0], -R7.reuse ;  /* 0x0000b400b7b77a23 */ /* 0x100fe40000010807 */
[--C-:B------:R-:W-:Y:S02]  /*15bd0*/  FFMA.FTZ R181, R181, c[0x0][0x2d0], -R7.reuse ;  /* 0x0000b400b5b57a23 */ /* 0x100fe40000010807 */
[--C-:B------:R-:W-:Y:S01]  /*15be0*/  FFMA.FTZ R179, R179, c[0x0][0x2d0], -R7.reuse ;  /* 0x0000b400b3b37a23 */ /* 0x100fe20000010807 */
[----:B-1----:R-:W-:Y:S04]  /*15bf0*/  FMNMX.FTZ R121, R0, R5, !PT ;  /* 0x0000000500797209 */ /* 0x002fe80007810000 */
[----:B------:R-:W-:Y:S01]  /*15c00*/  MUFU.EX2 R232, R179 ;  /* 0x000000b300e87308 */ /* 0x000fe20000000800 */
[----:B--2---:R-:W-:Y:S02]  /*15c10*/  FMNMX.FTZ R3, R10, R123, !PT ;  /* 0x0000007b0a037209 */ /* 0x004fe40007810000 */
[----:B---3--:R-:W-:Y:S02]  /*15c20*/  FMNMX.FTZ R2, R2, R6, !PT ;  /* 0x0000000602027209 */ /* 0x008fe40007810000 */
[----:B------:R-:W-:Y:S05]  /*15c30*/  FMNMX.FTZ R3, R13, R3, !PT ;  /* 0x000000030d037209 */ /* 0x000fea0007810000 */
[----:B------:R-:W-:Y:S01]  /*15c40*/  MUFU.EX2 R225, R185 ;  /* 0x000000b900e17308 */ /* 0x000fe20000000800 */
[----:B------:R-:W-:Y:S01]  /*15c50*/  FMNMX.FTZ R3, R11, R3, !PT ;  /* 0x000000030b037209 */ /* 0x000fe20007810000 */
[--C-:B----4-:R-:W-:Y:S01]  /*15c60*/  FFMA.FTZ R4, R171, c[0x0][0x2d0], -R7.reuse ;  /* 0x0000b400ab047a23 */ /* 0x110fe20000010807 */
[----:B-----5:R-:W-:Y:S02]  /*15c70*/  F2FP.PACK_AB R168, R250, R233 ;  /* 0x000000e9faa8723e */ /* 0x020fe400000000ff */
[----:B------:R-:W-:Y:S02]  /*15c80*/  FMNMX.FTZ R0, R15, R3, !PT ;  /* 0x000000030f007209 */ /* 0x000fe40007810000 */
[----:B------:R-:W-:Y:S03]  /*15c90*/  FSEL R3, R122, RZ, P0 ;  /* 0x000000ff7a037208 */ /* 0x000fe60000000000 */
[----:B------:R1:W-:Y:S01]  /*15ca0*/  MUFU.EX2 R251, R4 ;  /* 0x0000000400fb7308 */ /* 0x0003e20000000800 */
[----:B------:R-:W-:Y:S01]  /*15cb0*/  FMNMX.FTZ R5, R187, R0, !PT ;  /* 0x00000000bb057209 */ /* 0x000fe20007810000 */
[C---:B------:R-:W-:Y:S01]  /*15cc0*/  FMUL.FTZ R0, R121.reuse, c[0x0][0x2d0] ;  /* 0x0000b40079007a20 */ /* 0x040fe20000410000 */
[----:B------:R-:W-:Y:S02]  /*15cd0*/  FSETP.NEU.FTZ.AND P0, PT, R121, -INF , PT ;  /* 0xff8000007900780b */ /* 0x000fe40003f1d000 */
[----:B------:R-:W-:Y:S02]  /*15ce0*/  FMNMX.FTZ R6, R188, R5, !PT ;  /* 0x00000005bc067209 */ /* 0x000fe40007810000 */
[----:B------:R-:W-:Y:S01]  /*15cf0*/  FSEL R8, R0, RZ, P0 ;  /* 0x000000ff00087208 */ /* 0x000fe20000000000 */
[----:B------:R-:W2:Y:S02]  /*15d00*/  SHFL.BFLY PT, R5, R2, 0x1, 0x1f ;  /* 0x0c201f0002057f89 */ /* 0x000ea400000e0000 */
[----:B------:R-:W-:Y:S02]  /*15d10*/  MUFU.EX2 R228, R183 ;  /* 0x000000b700e47308 */ /* 0x000fe40000000800 */
[--C-:B------:R-:W-:Y:S02]  /*15d20*/  FFMA.FTZ R0, R18, c[0x0][0x2d0], -R8.reuse ;  /* 0x0000b40012007a23 */ /* 0x100fe40000010808 */
[--C-:B------:R-:W-:Y:S02]  /*15d30*/  FFMA.FTZ R212, R38, c[0x0][0x2d0], -R8.reuse ;  /* 0x0000b40026d47a23 */ /* 0x100fe40000010808 */
[--C-:B------:R-:W-:Y:S02]  /*15d40*/  FFMA.FTZ R211, R36, c[0x0][0x2d0], -R8.reuse ;  /* 0x0000b40024d37a23 */ /* 0x100fe40000010808 */
[----:B------:R-:W-:Y:S01]  /*15d50*/  LDSM.16.MT88.4 R36, [R167] ;  /* 0x00000000a724783b */ /* 0x000fe20000004200 */
[--C-:B------:R-:W-:Y:S01]  /*15d60*/  FFMA.FTZ R176, R186, c[0x0][0x2d0], -R8.reuse ;  /* 0x0000b400bab07a23 */ /* 0x100fe20000010808 */
[----:B------:R3:W-:Y:S01]  /*15d70*/  MUFU.EX2 R220, R0 ;  /* 0x0000000000dc7308 */ /* 0x0007e20000000800 */
[--C-:B------:R-:W-:Y:S02]  /*15d80*/  FFMA.FTZ R175, R184, c[0x0][0x2d0], -R8.reuse ;  /* 0x0000b400b8af7a23 */ /* 0x100fe40000010808 */
[--C-:B------:R-:W-:Y:S02]  /*15d90*/  FFMA.FTZ R214, R178, c[0x0][0x2d0], -R8.reuse ;  /* 0x0000b400b2d67a23 */ /* 0x100fe40000010808 */
[----:B-1----:R-:W-:Y:S02]  /*15da0*/  FFMA.FTZ R4, R172, c[0x0][0x2d0], -R7 ;  /* 0x0000b400ac047a23 */ /* 0x002fe40000010807 */
[--C-:B------:R-:W-:Y:S03]  /*15db0*/  FFMA.FTZ R213, R177, c[0x0][0x2d0], -R8.reuse ;  /* 0x0000b400b1d57a23 */ /* 0x100fe60000010808 */
[----:B------:R1:W4:Y:S01]  /*15dc0*/  MUFU.EX2 R249, R4 ;  /* 0x0000000400f97308 */ /* 0x0003220000000800 */
[----:B--2---:R-:W-:Y:S02]  /*15dd0*/  FMNMX.FTZ R120, R2, R5, !PT ;  /* 0x0000000502787209 */ /* 0x004fe40007810000 */
[----:B------:R-:W-:Y:S02]  /*15de0*/  FSEL R5, R121, RZ, P0 ;  /* 0x000000ff79057208 */ /* 0x000fe40000000000 */
[----:B------:R-:W-:Y:S05]  /*15df0*/  FSETP.NEU.FTZ.AND P0, PT, R120, -INF , PT ;  /* 0xff8000007800780b */ /* 0x000fea0003f1d000 */
[----:B------:R-:W-:Y:S01]  /*15e00*/  MUFU.EX2 R224, R176 ;  /* 0x000000b000e07308 */ /* 0x000fe20000000800 */
[--C-:B---3--:R-:W-:Y:S09]  /*15e10*/  FFMA.FTZ R0, R19, c[0x0][0x2d0], -R8.reuse ;  /* 0x0000b40013007a23 */ /* 0x108ff20000010808 */
[----:B------:R2:W3:Y:S01]  /*15e20*/  MUFU.EX2 R242, R0 ;  /* 0x0000000000f27308 */ /* 0x0004e20000000800 */
[----:B-1----:R-:W-:Y:S01]  /*15e30*/  FMNMX.FTZ R4, R189, R6, !PT ;  /* 0x00000006bd047209 */ /* 0x002fe20007810000 */
[--C-:B------:R-:W-:Y:S01]  /*15e40*/  FFMA.FTZ R6, R174, c[0x0][0x2d0], -R8.reuse ;  /* 0x0000b400ae067a23 */ /* 0x100fe20000010808 */
[----:B----4-:R-:W-:Y:S01]  /*15e50*/  F2FP.PACK_AB R170, R249, R251 ;  /* 0x000000fbf9aa723e */ /* 0x010fe200000000ff */
[--C-:B------:R-:W-:Y:S01]  /*15e60*/  FFMA.FTZ R174, R182, c[0x0][0x2d0], -R8.reuse ;  /* 0x0000b400b6ae7a23 */ /* 0x100fe20000010808 */
[----:B------:R-:W-:Y:S05]  /*15e70*/  FMNMX.FTZ R4, R190, R4, !PT ;  /* 0x00000004be047209 */ /* 0x000fea0007810000 */
[----:B------:R-:W-:Y:S01]  /*15e80*/  MUFU.EX2 R244, R6 ;  /* 0x0000000600f47308 */ /* 0x000fe20000000800 */
[----:B------:R-:W-:Y:S04]  /*15e90*/  FMNMX.FTZ R4, R207, R4, !PT ;  /* 0x00000004cf047209 */ /* 0x000fe80007810000 */
[----:B------:R-:W-:Y:S05]  /*15ea0*/  FMNMX.FTZ R4, R208, R4, !PT ;  /* 0x00000004d0047209 */ /* 0x000fea0007810000 */
[----:B------:R-:W-:Y:S01]  /*15eb0*/  MUFU.EX2 R227, R175 ;  /* 0x000000af00e37308 */ /* 0x000fe20000000800 */
[----:B--2---:R-:W-:Y:S01]  /*15ec0*/  FMNMX.FTZ R0, R209, R4, !PT ;  /* 0x00000004d1007209 */ /* 0x004fe20007810000 */
[--C-:B------:R-:W-:Y:S01]  /*15ed0*/  FFMA.FTZ R4, R173, c[0x0][0x2d0], -R8.reuse ;  /* 0x0000b400ad047a23 */ /* 0x100fe20000010808 */
[----:B---3--:R-:W-:Y:S01]  /*15ee0*/  F2FP.PACK_AB R169, R242, R220 ;  /* 0x000000dcf2a9723e */ /* 0x008fe200000000ff */
[----:B------:R-:W-:Y:S01]  /*15ef0*/  FFMA.FTZ R173, R180, c[0x0][0x2d0], -R8 ;  /* 0x0000b400b4ad7a23 */ /* 0x000fe20000010808 */
[----:B------:R-:W-:Y:S05]  /*15f00*/  FMNMX.FTZ R0, R126, R0, !PT ;  /* 0x000000007e007209 */ /* 0x000fea0007810000 */
[----:B------:R1:W2:Y:S01]  /*15f10*/  MUFU.EX2 R243, R4 ;  /* 0x0000000400f37308 */ /* 0x0002a20000000800 */
[----:B------:R-:W3:Y:S09]  /*15f20*/  SHFL.BFLY PT, R2, R0, 0x2, 0x1f ;  /* 0x0c401f0000027f89 */ /* 0x000ef200000e0000 */
        /* <DEDUP_REMOVED lines=29> */
[--C-:B--2---:R-:W-:Y:S02]  /*16100*/  FFMA.FTZ R0, R22, c[0x0][0x2d0], -R9.reuse ;  /* 0x0000b40016007a23 */ /* 0x104fe40000010809 */
[----:B------:R-:W1:Y:S02]  /*16110*/  LDSM.16.MT88.4 R20, [R166] ;  /* 0x00000000a614783b */ /* 0x000e640000004200 */
[----:B------:R-:W-:Y:S04]  /*16120*/  FMUL.FTZ R4, R119, c[0x0][0x2d0] ;  /* 0x0000b40077047a20 */ /* 0x000fe80000410000 */
[----:B------:R2:W4:Y:S01]  /*16130*/  MUFU.EX2 R252, R0 ;  /* 0x0000000000fc7308 */ /* 0x0005220000000800 */
        /* <DEDUP_REMOVED lines=12> */
[----:B--2---:R-:W-:Y:S01]  /*16200*/  FADD.FTZ R0, -R3, R116 ;  /* 0x0000007403007221 */ /* 0x004fe20000010100 */
[----:B----4-:R-:W-:Y:S01]  /*16210*/  F2FP.PACK_AB R130, R252, R238 ;  /* 0x000000eefc82723e */ /* 0x010fe200000000ff */
[----:B------:R-:W-:Y:S02]  /*16220*/  FMUL.FTZ R67, R2, R67 ;  /* 0x0000004302437220 */ /* 0x000fe40000410000 */
[----:B------:R-:W-:Y:S02]  /*16230*/  FMUL.FTZ R0, R0, c[0x0][0x2d0] ;  /* 0x0000b40000007a20 */ /* 0x000fe40000410000 */
[C---:B------:R-:W-:Y:S01]  /*16240*/  FMUL.FTZ R70, R2.reuse, R70 ;  /* 0x0000004602467220 */ /* 0x040fe20000410000 */
[----:B------:R-:W2:Y:S01]  /*16250*/  MUFU.EX2 R184, R184 ;  /* 0x000000b800b87308 */ /* 0x000ea20000000800 */
[C---:B------:R-:W-:Y:S02]  /*16260*/  FMUL.FTZ R71, R2.reuse, R71 ;  /* 0x0000004702477220 */ /* 0x040fe40000410000 */
[C---:B------:R-:W-:Y:S02]  /*16270*/  FMUL.FTZ R82, R2.reuse, R82 ;  /* 0x0000005202527220 */ /* 0x040fe40000410000 */
[C---:B------:R-:W-:Y:S02]  /*16280*/  FMUL.FTZ R83, R2.reuse, R83 ;  /* 0x0000005302537220 */ /* 0x040fe40000410000 */
[C---:B------:R-:W-:Y:S02]  /*16290*/  FMUL.FTZ R86, R2.reuse, R86 ;  /* 0x0000005602567220 */ /* 0x040fe40000410000 */
[C---:B------:R-:W-:Y:S01]  /*162a0*/  FMUL.FTZ R87, R2.reuse, R87 ;  /* 0x0000005702577220 */ /* 0x040fe20000410000 */
[----:B------:R3:W4:Y:S01]  /*162b0*/  MUFU.EX2 R3, R0 ;  /* 0x0000000000037308 */ /* 0x0007220000000800 */
[C---:B------:R-:W-:Y:S02]  /*162c0*/  FMUL.FTZ R98, R2.reuse, R98 ;  /* 0x0000006202627220 */ /* 0x040fe40000410000 */
[----:B------:R-:W-:Y:S01]  /*162d0*/  FMUL.FTZ R99, R2, R99 ;  /* 0x0000006302637220 */ /* 0x000fe20000410000 */
[----:B--2---:R-:W-:Y:S02]  /*162e0*/  F2FP.PACK_AB R172, R184, R181 ;  /* 0x000000b5b8ac723e */ /* 0x004fe400000000ff */
[----:B---3--:R-:W-:Y:S01]  /*162f0*/  FSEL R0, R120, RZ, P0 ;  /* 0x000000ff78007208 */ /* 0x008fe20000000000 */
[----:B----4-:R-:W-:Y:S01]  /*16300*/  FMUL.FTZ R5, R3, R129 ;  /* 0x0000008103057220 */ /* 0x010fe20000410000 */
[----:B------:R-:W-:Y:S01]  /*16310*/  FSETP.NEU.FTZ.AND P0, PT, R119, -INF , PT ;  /* 0xff8000007700780b */ /* 0x000fe20003f1d000 */
[----:B------:R-:W-:Y:S02]  /*16320*/  FMUL.FTZ R16, R3, R140 ;  /* 0x0000008c03107220 */ /* 0x000fe40000410000 */
[----:B------:R-:W-:Y:S01]  /*16330*/  FADD.FTZ R0, -R0, R118 ;  /* 0x0000007600007221 */ /* 0x000fe20000010100 */
[----:B------:R-:W-:Y:S01]  /*16340*/  FSEL R117, R4, RZ, P0 ;  /* 0x000000ff04757208 */ /* 0x000fe20000000000 */
[----:B------:R-:W-:Y:S02]  /*16350*/  FFMA.FTZ R118, R33, c[0x0][0x2d0], -R9 ;  /* 0x0000b40021767a23 */ /* 0x000fe40000010809 */
[----:B------:R-:W-:Y:S02]  /*16360*/  FMUL.FTZ R0, R0, c[0x0][0x2d0] ;  /* 0x0000b40000007a20 */ /* 0x000fe40000410000 */
[--C-:B------:R-:W-:Y:S01]  /*16370*/  FFMA.FTZ R4, R15, c[0x0][0x2d0], -R117.reuse ;  /* 0x0000b4000f047a23 */ /* 0x100fe20000010875 */
[----:B------:R-:W-:Y:S01]  /*16380*/  MUFU.EX2 R223, R118 ;  /* 0x0000007600df7308 */ /* 0x000fe20000000800 */
        /* <DEDUP_REMOVED lines=21> */
[--C-:B--2---:R-:W-:Y:S02]  /*164e0*/  FFMA.FTZ R0, R10, c[0x0][0x2d0], -R117.reuse ;  /* 0x0000b4000a007a23 */ /* 0x104fe40000010875 */
[C---:B---3--:R-:W-:Y:S02]  /*164f0*/  FMUL.FTZ R8, R116.reuse, R132 ;  /* 0x0000008474087220 */ /* 0x048fe40000410000 */
[----:B------:R2:W-:Y:S01]  /*16500*/  MUFU.EX2 R191, R0 ;  /* 0x0000000000bf7308 */ /* 0x0005e20000000800 */
[C---:B------:R-:W-:Y:S02]  /*16510*/  FMUL.FTZ R12, R116.reuse, R136 ;  /* 0x00000088740c7220 */ /* 0x040fe40000410000 */
[C---:B------:R-:W-:Y:S02]  /*16520*/  FMUL.FTZ R24, R116.reuse, R148 ;  /* 0x0000009474187220 */ /* 0x040fe40000410000 */
[----:B----4-:R-:W-:Y:S01]  /*16530*/  FMUL.FTZ R4, R3, R128 ;  /* 0x0000008003047220 */ /* 0x010fe20000410000 */
[----:B------:R-:W-:Y:S01]  /*16540*/  F2FP.PACK_AB R128, R237, R235 ;  /* 0x000000ebed80723e */ /* 0x000fe200000000ff */
[C---:B------:R-:W-:Y:S02]  /*16550*/  FMUL.FTZ R40, R116.reuse, R104 ;  /* 0x0000006874287220 */ /* 0x040fe40000410000 */
[C---:B------:R-:W-:Y:S02]  /*16560*/  FMUL.FTZ R41, R116.reuse, R105 ;  /* 0x0000006974297220 */ /* 0x040fe40000410000 */
[C---:B------:R-:W-:Y:S01]  /*16570*/  FMUL.FTZ R56, R116.reuse, R56 ;  /* 0x0000003874387220 */ /* 0x040fe20000410000 */
[-C--:B-1----:R-:W-:Y:S01]  /*16580*/  HMMA.16816.F32 R4, R168, R20.reuse, R4 ;  /* 0x00000014a804723c */ /* 0x082fe20000001804 */
[C---:B------:R-:W-:Y:S02]  /*16590*/  FMUL.FTZ R25, R116.reuse, R149 ;  /* 0x0000009574197220 */ /* 0x040fe40000410000 */
[C---:B------:R-:W-:Y:S02]  /*165a0*/  FMUL.FTZ R28, R116.reuse, R152 ;  /* 0x00000098741c7220 */ /* 0x040fe40000410000 */
[C---:B------:R-:W-:Y:S02]  /*165b0*/  FMUL.FTZ R29, R116.reuse, R153 ;  /* 0x00000099741d7220 */ /* 0x040fe40000410000 */
[C---:B------:R-:W-:Y:S02]  /*165c0*/  FMUL.FTZ R44, R116.reuse, R108 ;  /* 0x0000006c742c7220 */ /* 0x040fe40000410000 */
[C---:B------:R-:W-:Y:S03]  /*165d0*/  FMUL.FTZ R45, R116.reuse, R109 ;  /* 0x0000006d742d7220 */ /* 0x040fe60000410000 */
[--C-:B--2---:R-:W-:Y:S02]  /*165e0*/  FFMA.FTZ R0, R13, c[0x0][0x2d0], -R117.reuse ;  /* 0x0000b4000d007a23 */ /* 0x104fe40000010875 */
[C---:B------:R-:W-:Y:S02]  /*165f0*/  FMUL.FTZ R13, R116.reuse, R137 ;  /* 0x00000089740d7220 */ /* 0x040fe40000410000 */
[----:B------:R1:W2:Y:S01]  /*16600*/  MUFU.EX2 R206, R0 ;  /* 0x0000000000ce7308 */ /* 0x0002a20000000800 */
        /* <DEDUP_REMOVED lines=10> */
[----:B------:R-:W-:Y:S02]  /*166b0*/  FMUL.FTZ R93, R116, R93 ;  /* 0x0000005d745d7220 */ /* 0x000fe40000410000 */
[----:B-1----:R-:W-:Y:S01]  /*166c0*/  FFMA.FTZ R0, R11, c[0x0][0x2d0], -R117 ;  /* 0x0000b4000b007a23 */ /* 0x002fe20000010875 */
[----:B--2---:R-:W-:Y:S03]  /*166d0*/  F2FP.PACK_AB R129, R206, R191 ;  /* 0x000000bfce81723e */ /* 0x004fe600000000ff */
[----:B------:R1:W2:Y:S02]  /*166e0*/  MUFU.EX2 R245, R0 ;  /* 0x0000000000f57308 */ /* 0x0002a40000000800 */
[----:B-1----:R-:W-:Y:S02]  /*166f0*/  FSEL R0, R119, RZ, P0 ;  /* 0x000000ff77007208 */ /* 0x002fe40000000000 */
[----:B--2---:R-:W-:Y:S03]  /*16700*/  F2FP.PACK_AB R131, R239, R245 ;  /* 0x000000f5ef83723e */ /* 0x004fe600000000ff */
[----:B------:R-:W-:Y:S02]  /*16710*/  FADD.FTZ R0, -R0, R123 ;  /* 0x0000007b00007221 */ /* 0x000fe40000010100 */
[----:B------:R-:W-:Y:S02]  /*16720*/  FFMA.FTZ R123, R34, c[0x0][0x2d0], -R9 ;  /* 0x0000b400227b7a23 */ /* 0x000fe40000010809 */
[----:B------:R-:W-:Y:S02]  /*16730*/  FMUL.FTZ R0, R0, c[0x0][0x2d0] ;  /* 0x0000b40000007a20 */ /* 0x000fe40000410000 */
[----:B------:R-:W-:Y:S01]  /*16740*/  FMUL.FTZ R9, R116, R133 ;  /* 0x0000008574097220 */ /* 0x000fe20000410000 */
[----:B------:R-:W1:Y:S01]  /*16750*/  MUFU.EX2 R222, R123 ;  /* 0x0000007b00de7308 */ /* 0x000e620000000800 */
[----:B------:R-:W-:Y:S02]  /*16760*/  FMUL.FTZ R34, R2, R158 ;  /* 0x0000009e02227220 */ /* 0x000fe40000410000 */
[----:B------:R-:W-:Y:S07]  /*16770*/  LDSM.16.MT88.4 R156, [R167+0x800] ;  /* 0x00080000a79c783b */ /* 0x000fee0000004200 */
[----:B------:R-:W2:Y:S01]  /*16780*/  MUFU.EX2 R0, R0 ;  /* 0x0000000000007308 */ /* 0x000ea20000000800 */
[----:B-1----:R-:W-:Y:S01]  /*16790*/  F2FP.PACK_AB R108, R223, R222 ;  /* 0x000000dedf6c723e */ /* 0x002fe200000000ff */
[C---:B--2---:R-:W-:Y:S02]  /*167a0*/  FMUL.FTZ R10, R0.reuse, R134 ;  /* 0x00000086000a7220 */ /* 0x044fe40000410000 */
[C---:B------:R-:W-:Y:S02]  /*167b0*/  FMUL.FTZ R11, R0.reuse, R135 ;  /* 0x00000087000b7220 */ /* 0x040fe40000410000 */
[----:B------:R-:W1:Y:S01]  /*167c0*/  LDSM.16.MT88.4 R132, [R166+0xc00] ;  /* 0x000c0000a684783b */ /* 0x000e620000004200 */
[C---:B------:R-:W-:Y:S02]  /*167d0*/  FMUL.FTZ R42, R0.reuse, R106 ;  /* 0x0000006a002a7220 */ /* 0x040fe40000410000 */
[C---:B------:R-:W-:Y:S02]  /*167e0*/  FMUL.FTZ R43, R0.reuse, R107 ;  /* 0x0000006b002b7220 */ /* 0x040fe40000410000 */
[C---:B------:R-:W-:Y:S01]  /*167f0*/  HMMA.16816.F32 R8, R128.reuse, R20, R8 ;  /* 0x000000148008723c */ /* 0x040fe20000001808 */
[C---:B------:R-:W-:Y:S02]  /*16800*/  FMUL.FTZ R14, R0.reuse, R138 ;  /* 0x0000008a000e7220 */ /* 0x040fe40000410000 */
[C---:B------:R-:W-:Y:S01]  /*16810*/  FMUL.FTZ R15, R0.reuse, R139 ;  /* 0x0000008b000f7220 */ /* 0x040fe20000410000 */
[----:B------:R-:W-:Y:S01]  /*16820*/  LDSM.16.MT88.4 R104, [R166+0x400] ;  /* 0x00040000a668783b */ /* 0x000fe20000004200 */
[C---:B------:R-:W-:Y:S02]  /*16830*/  FMUL.FTZ R58, R0.reuse, R58 ;  /* 0x0000003a003a7220 */ /* 0x040fe40000410000 */
[C---:B------:R-:W-:Y:S02]  /*16840*/  FMUL.FTZ R20, R3.reuse, R144 ;  /* 0x0000009003147220 */ /* 0x040fe40000410000 */
[----:B------:R-:W-:Y:S01]  /*16850*/  FMUL.FTZ R21, R3, R145 ;  /* 0x0000009103157220 */ /* 0x000fe20000410000 */
[-C--:B------:R-:W-:Y:S02]  /*16860*/  HMMA.16816.F32 R12, R128, R22.reuse, R12 ;  /* 0x00000016800c723c */ /* 0x080fe4000000180c */
[C---:B------:R-:W-:Y:S02]  /*16870*/  FMUL.FTZ R59, R0.reuse, R59 ;  /* 0x0000003b003b7220 */ /* 0x040fe40000410000 */
        /* <DEDUP_REMOVED lines=14> */
[C---:B------:R-:W-:Y:S01]  /*16960*/  FMUL.FTZ R46, R0.reuse, R110 ;  /* 0x0000006e002e7220 */ /* 0x040fe20000410000 */
[----:B------:R-:W-:Y:S01]  /*16970*/  F2FP.PACK_AB R110, R221, R226 ;  /* 0x000000e2dd6e723e */ /* 0x000fe200000000ff */
[C---:B------:R-:W-:Y:S01]  /*16980*/  FMUL.FTZ R47, R0.reuse, R111 ;  /* 0x0000006f002f7220 */ /* 0x040fe20000410000 */
[C---:B------:R-:W-:Y:S01]  /*16990*/  HMMA.16816.F32 R24, R128.reuse, R36, R24 ;  /* 0x000000248018723c */ /* 0x040fe20000001818 */
[C---:B------:R-:W-:Y:S03]  /*169a0*/  FMUL.FTZ R90, R0.reuse, R90 ;  /* 0x0000005a005a7220 */ /* 0x040fe60000410000 */
[C---:B------:R-:W-:Y:S02]  /*169b0*/  FMUL.FTZ R91, R0.reuse, R91 ;  /* 0x0000005b005b7220 */ /* 0x040fe40000410000 */
[C---:B------:R-:W-:Y:S02]  /*169c0*/  FMUL.FTZ R94, R0.reuse, R94 ;  /* 0x0000005e005e7220 */ /* 0x040fe40000410000 */
[-C--:B------:R-:W-:Y:S01]  /*169d0*/  HMMA.16816.F32 R28, R128, R38.reuse, R28 ;  /* 0x00000026801c723c */ /* 0x080fe2000000181c */
[C---:B------:R-:W-:Y:S03]  /*169e0*/  FMUL.FTZ R36, R3.reuse, R100 ;  /* 0x0000006403247220 */ /* 0x040fe60000410000 */
[C---:B------:R-:W-:Y:S02]  /*169f0*/  FMUL.FTZ R37, R3.reuse, R101 ;  /* 0x0000006503257220 */ /* 0x040fe40000410000 */
[----:B------:R-:W-:Y:S02]  /*16a00*/  FFMA.FTZ R3, R3, R234, R233 ;  /* 0x000000ea03037223 */ /* 0x000fe400000100e9 */
[C---:B------:R-:W-:Y:S01]  /*16a10*/  HMMA.16816.F32 R32, R168.reuse, R38, R32 ;  /* 0x00000026a820723c */ /* 0x040fe20000001820 */
[----:B------:R-:W2:Y:S03]  /*16a20*/  LDL R233, [R1+0x24] ;  /* 0x0000240001e97983 */ /* 0x000ea60000100800 */
[----:B------:R-:W-:Y:S02]  /*16a30*/  FMUL.FTZ R95, R0, R95 ;  /* 0x0000005f005f7220 */ /* 0x000fe40000410000 */
[----:B------:R-:W-:Y:S02]  /*16a40*/  FADD.FTZ R3, R250, R3 ;  /* 0x00000003fa037221 */ /* 0x000fe40000010000 */
[C---:B------:R-:W-:Y:S04]  /*16a50*/  FMUL.FTZ R38, R2.reuse, R102 ;  /* 0x0000006602267220 */ /* 0x040fe80000410000 */
[----:B------:R-:W-:Y:S02]  /*16a60*/  FMUL.FTZ R39, R2, R103 ;  /* 0x0000006702277220 */ /* 0x000fe40000410000 */
[----:B------:R-:W3:Y:S01]  /*16a70*/  LDSM.16.MT88.4 R100, [R167+0xc00] ;  /* 0x000c0000a764783b */ /* 0x000ee20000004200 */
[----:B------:R-:W-:Y:S02]  /*16a80*/  FADD.FTZ R3, R251, R3 ;  /* 0x00000003fb037221 */ /* 0x000fe40000010000 */
[----:B------:R-:W-:Y:S02]  /*16a90*/  FFMA.FTZ R0, R0, R247, R191 ;  /* 0x000000f700007223 */ /* 0x000fe400000100bf */
[-C--:B-1----:R-:W-:Y:S08]  /*16aa0*/  HMMA.16816.F32 R36, R168, R132.reuse, R36 ;  /* 0x00000084a824723c */ /* 0x082ff00000001824 */
[C---:B------:R-:W-:Y:S08]  /*16ab0*/  HMMA.16816.F32 R40, R128.reuse, R132, R40 ;  /* 0x000000848028723c */ /* 0x040ff00000001828 */
[-C--:B------:R-:W-:Y:S08]  /*16ac0*/  HMMA.16816.F32 R44, R128, R134.reuse, R44 ;  /* 0x00000086802c723c */ /* 0x080ff0000000182c */
[C---:B------:R-:W-:Y:S08]  /*16ad0*/  HMMA.16816.F32 R48, R168.reuse, R134, R48 ;  /* 0x00000086a830723c */ /* 0x040ff00000001830 */
[-C--:B---3--:R-:W-:Y:S08]  /*16ae0*/  HMMA.16816.F32 R52, R168, R100.reuse, R52 ;  /* 0x00000064a834723c */ /* 0x088ff00000001834 */
        /* <DEDUP_REMOVED lines=13> */
[----:B------:R-:W-:Y:S01]  /*16bc0*/  F2FP.PACK_AB R101, R227, R224 ;  /* 0x000000e0e365723e */ /* 0x000fe200000000ff */
[----:B------:R-:W1:Y:S05]  /*16bd0*/  MUFU.EX2 R187, R213 ;  /* 0x000000d500bb7308 */ /* 0x000e6a0000000800 */
[----:B------:R-:W-:Y:S01]  /*16be0*/  FFMA.FTZ R128, R2, R236, R220 ;  /* 0x000000ec02807223 */ /* 0x000fe200000100dc */
[----:B------:R-:W-:Y:S01]  /*16bf0*/  HMMA.16816.F32 R96, R168, R102, R96 ;  /* 0x00000066a860723c */ /* 0x000fe20000001860 */
[--C-:B------:R-:W-:Y:S03]  /*16c00*/  FFMA.FTZ R2, R207, c[0x0][0x2d0], -R117.reuse ;  /* 0x0000b400cf027a23 */ /* 0x100fe60000010875 */
[----:B------:R3:W-:Y:S03]  /*16c10*/  MUFU.EX2 R219, R100 ;  /* 0x0000006400db7308 */ /* 0x0007e60000000800 */
[----:B------:R-:W-:Y:S02]  /*16c20*/  F2FP.PACK_AB R102, R232, R230 ;  /* 0x000000e6e866723e */ /* 0x000fe400000000ff */
[----:B------:R-:W-:Y:S05]  /*16c30*/  F2FP.PACK_AB R103, R231, R229 ;  /* 0x000000e5e767723e */ /* 0x000fea00000000ff */
[----:B------:R4:W-:Y:S01]  /*16c40*/  MUFU.EX2 R123, R2 ;  /* 0x00000002007b7308 */ /* 0x0009e20000000800 */
[----:B-1----:R-:W-:Y:S09]  /*16c50*/  F2FP.PACK_AB R169, R187, R185 ;  /* 0x000000b9bba9723e */ /* 0x002ff200000000ff */
[----:B------:R-:W1:Y:S01]  /*16c60*/  MUFU.EX2 R213, R216 ;  /* 0x000000d800d57308 */ /* 0x000e620000000800 */
[--C-:B---3--:R-:W-:Y:S09]  /*16c70*/  FFMA.FTZ R100, R188, c[0x0][0x2d0], -R117.reuse ;  /* 0x0000b400bc647a23 */ /* 0x108ff20000010875 */
[----:B------:R3:W5:Y:S01]  /*16c80*/  MUFU.EX2 R178, R100 ;  /* 0x0000006400b27308 */ /* 0x0007620000000800 */
[--C-:B----4-:R-:W-:Y:S09]  /*16c90*/  FFMA.FTZ R2, R208, c[0x0][0x2d0], -R117.reuse ;  /* 0x0000b400d0027a23 */ /* 0x110ff20000010875 */
[----:B------:R-:W4:Y:S01]  /*16ca0*/  MUFU.EX2 R118, R2 ;  /* 0x0000000200767308 */ /* 0x000f220000000800 */
[----:B-1----:R-:W-:Y:S09]  /*16cb0*/  F2FP.PACK_AB R170, R215, R213 ;  /* 0x000000d5d7aa723e */ /* 0x002ff200000000ff */
[----:B------:R-:W1:Y:S01]  /*16cc0*/  MUFU.EX2 R188, R217 ;  /* 0x000000d900bc7308 */ /* 0x000e620000000800 */
[--C-:B---3--:R-:W-:Y:S01]  /*16cd0*/  FFMA.FTZ R100, R189, c[0x0][0x2d0], -R117.reuse ;  /* 0x0000b400bd647a23 */ /* 0x108fe20000010875 */
[----:B-----5:R-:W-:Y:S08]  /*16ce0*/  F2FP.PACK_AB R109, R178, R219 ;  /* 0x000000dbb26d723e */ /* 0x020ff000000000ff */
[----:B------:R3:W-:Y:S01]  /*16cf0*/  MUFU.EX2 R179, R100 ;  /* 0x0000006400b37308 */ /* 0x0007e20000000800 */
[----:B----4-:R-:W-:Y:S01]  /*16d00*/  F2FP.PACK_AB R173, R118, R123 ;  /* 0x0000007b76ad723e */ /* 0x010fe200000000ff */
[--C-:B------:R-:W-:Y:S08]  /*16d10*/  FFMA.FTZ R2, R209, c[0x0][0x2d0], -R117.reuse ;  /* 0x0000b400d1027a23 */ /* 0x100ff00000010875 */
[----:B------:R-:W-:Y:S01]  /*16d20*/  MUFU.EX2 R189, R182 ;  /* 0x000000b600bd7308 */ /* 0x000fe20000000800 */
[----:B-1----:R-:W-:Y:S09]  /*16d30*/  F2FP.PACK_AB R168, R188, R183 ;  /* 0x000000b7bca8723e */ /* 0x002ff200000000ff */
[----:B------:R-:W1:Y:S01]  /*16d40*/  MUFU.EX2 R182, R186 ;  /* 0x000000ba00b67308 */ /* 0x000e620000000800 */
[--C-:B---3--:R-:W-:Y:S02]  /*16d50*/  FFMA.FTZ R100, R190, c[0x0][0x2d0], -R117.reuse ;  /* 0x0000b400be647a23 */ /* 0x108fe40000010875 */
[----:B------:R-:W-:Y:S02]  /*16d60*/  FFMA.FTZ R117, R126, c[0x0][0x2d0], -R117 ;  /* 0x0000b4007e757a23 */ /* 0x000fe40000010875 */
[----:B------:R-:W-:Y:S01]  /*16d70*/  FADD.FTZ R126, R249, R3 ;  /* 0x00000003f97e7221 */ /* 0x000fe20000010000 */
[C---:B--2---:R-:W-:Y:S04]  /*16d80*/  ISETP.GT.AND P0, PT, R205.reuse, R233, PT ;  /* 0x000000e9cd00720c */ /* 0x044fe80003f04270 */
[----:B------:R2:W3:Y:S01]  /*16d90*/  MUFU.EX2 R180, R100 ;  /* 0x0000006400b47308 */ /* 0x0004e20000000800 */
[----:B------:R-:W-:Y:S01]  /*16da0*/  FADD.FTZ R3, R206, R0 ;  /* 0x00000000ce037221 */ /* 0x000fe20000010000 */
[----:B------:R-:W-:Y:S03]  /*16db0*/  IADD3 R205, R205, -0x1, RZ ;  /* 0xffffffffcdcd7810 */ /* 0x000fe60007ffe0ff */
[----:B------:R-:W-:Y:S04]  /*16dc0*/  FADD.FTZ R3, R245, R3 ;  /* 0x00000003f5037221 */ /* 0x000fe80000010000 */
[----:B------:R-:W-:Y:S01]  /*16dd0*/  FADD.FTZ R3, R239, R3 ;  /* 0x00000003ef037221 */ /* 0x000fe20000010000 */
[----:B------:R-:W4:Y:S03]  /*16de0*/  MUFU.EX2 R190, R212 ;  /* 0x000000d400be7308 */ /* 0x000f260000000800 */
[----:B------:R-:W-:Y:S01]  /*16df0*/  FADD.FTZ R3, R219, R3 ;  /* 0x00000003db037221 */ /* 0x000fe20000010000 */
[----:B-1----:R-:W-:Y:S03]  /*16e00*/  F2FP.PACK_AB R174, R182, R189 ;  /* 0x000000bdb6ae723e */ /* 0x002fe600000000ff */
[----:B------:R-:W-:Y:S03]  /*16e10*/  FADD.FTZ R3, R178, R3 ;  /* 0x00000003b2037221 */ /* 0x000fe60000010000 */
[----:B------:R1:W-:Y:S01]  /*16e20*/  MUFU.EX2 R176, R2 ;  /* 0x0000000200b07308 */ /* 0x0003e20000000800 */
[----:B------:R-:W-:Y:S01]  /*16e30*/  FADD.FTZ R3, R179, R3 ;  /* 0x00000003b3037221 */ /* 0x000fe20000010000 */
[----:B--2---:R-:W-:Y:S03]  /*16e40*/  F2FP.PACK_AB R100, R228, R225 ;  /* 0x000000e1e464723e */ /* 0x004fe600000000ff */
[C---:B---3--:R-:W-:Y:S01]  /*16e50*/  FADD.FTZ R3, R180.reuse, R3 ;  /* 0x00000003b4037221 */ /* 0x048fe20000010000 */
[----:B------:R-:W-:Y:S04]  /*16e60*/  F2FP.PACK_AB R111, R180, R179 ;  /* 0x000000b3b46f723e */ /* 0x000fe800000000ff */
[----:B------:R-:W2:Y:S01]  /*16e70*/  MUFU.EX2 R117, R117 ;  /* 0x0000007500757308 */ /* 0x000ea20000000800 */
[-C--:B------:R-:W-:Y:S01]  /*16e80*/  HMMA.16816.F32 R4, R100, R104.reuse, R4 ;  /* 0x000000686404723c */ /* 0x080fe20000001804 */
[----:B----4-:R-:W-:Y:S07]  /*16e90*/  F2FP.PACK_AB R171, R211, R190 ;  /* 0x000000bed3ab723e */ /* 0x010fee00000000ff */
[C---:B------:R-:W-:Y:S01]  /*16ea0*/  HMMA.16816.F32 R8, R108.reuse, R104, R8 ;  /* 0x000000686c08723c */ /* 0x040fe20000001808 */
[----:B-1----:R-:W-:Y:S07]  /*16eb0*/  FFMA.FTZ R2, R116, R246, R235 ;  /* 0x000000f674027223 */ /* 0x002fee00000100eb */
[-C--:B------:R-:W-:Y:S01]  /*16ec0*/  HMMA.16816.F32 R12, R108, R106.reuse, R12 ;  /* 0x0000006a6c0c723c */ /* 0x080fe2000000180c */
[----:B--2---:R-:W-:Y:S07]  /*16ed0*/  F2FP.PACK_AB R175, R117, R176 ;  /* 0x000000b075af723e */ /* 0x004fee00000000ff */
        /* <DEDUP_REMOVED lines=28> */
[-C--:B--2---:R-:W-:Y:S04]  /*170a0*/  HMMA.16816.F32 R84, R100, R112.reuse, R84 ;  /* 0x000000706454723c */ /* 0x084fe80000001854 */
[----:B------:R-:W-:Y:S04]  /*170b0*/  FADD.FTZ R2, R228, R2 ;  /* 0x00000002e4027221 */ /* 0x000fe80000010000 */
[C---:B------:R-:W-:Y:S08]  /*170c0*/  HMMA.16816.F32 R88, R108.reuse, R112, R88 ;  /* 0x000000706c58723c */ /* 0x040ff00000001858 */
[-C--:B------:R-:W-:Y:S08]  /*170d0*/  HMMA.16816.F32 R92, R108, R114.reuse, R92 ;  /* 0x000000726c5c723c */ /* 0x080ff0000000185c */
[----:B------:R-:W-:Y:S01]  /*170e0*/  HMMA.16816.F32 R96, R100, R114, R96 ;  /* 0x000000726460723c */ /* 0x000fe20000001860 */
[----:B------:R-:W1:Y:S07]  /*170f0*/  LDSM.16.MT88.4 R112, [R166+0x1400] ;  /* 0x00140000a670783b */ /* 0x000e6e0000004200 */
[-C--:B------:R-:W-:Y:S01]  /*17100*/  HMMA.16816.F32 R128, R168, R140.reuse, R4 ;  /* 0x0000008ca880723c */ /* 0x080fe20000001804 */
[----:B------:R-:W2:Y:S07]  /*17110*/  LDSM.16.MT88.4 R4, [R167+0x1400] ;  /* 0x00140000a704783b */ /* 0x000eae0000004200 */
[C---:B------:R-:W-:Y:S01]  /*17120*/  HMMA.16816.F32 R132, R172.reuse, R140, R8 ;  /* 0x0000008cac84723c */ /* 0x040fe20000001808 */
[----:B------:R-:W3:Y:S07]  /*17130*/  LDSM.16.MT88.4 R8, [R166+0x2000] ;  /* 0x00200000a608783b */ /* 0x000eee0000004200 */
[-C--:B------:R-:W-:Y:S01]  /*17140*/  HMMA.16816.F32 R136, R172, R142.reuse, R12 ;  /* 0x0000008eac88723c */ /* 0x080fe2000000180c */
[----:B------:R-:W4:Y:S07]  /*17150*/  LDSM.16.MT88.4 R12, [R167+0x2000] ;  /* 0x00200000a70c783b */ /* 0x000f2e0000004200 */
        /* <DEDUP_REMOVED lines=37> */
[-C--:B----4-:R-:W-:Y:S01]  /*173b0*/  HMMA.16816.F32 R84, R168, R12.reuse, R84 ;  /* 0x0000000ca854723c */ /* 0x090fe20000001854 */
        /* <DEDUP_REMOVED lines=14> */
.L_x_2253:
[----:B------:R-:W2:Y:S04]  /*174a0*/  LDL R4, [R1] ;  /* 0x0000000001047983 */ /* 0x000ea80000100800 */
[----:B------:R-:W3:Y:S04]  /*174b0*/  LDL R0, [R1+0x2c] ;  /* 0x00002c0001007983 */ /* 0x000ee80000100800 */
[----:B-1----:R-:W4:Y:S01]  /*174c0*/  LDL R2, [R1+0x4] ;  /* 0x0000040001027983 */ /* 0x002f220000100800 */
[----:B------:R-:W-:-:S05]  /*174d0*/  IMAD.MOV.U32 R3, RZ, RZ, c[0x0][0x2c4] ;  /* 0x0000b100ff037624 */ /* 0x000fca00078e00ff */
[----:B------:R-:W-:Y:S01]  /*174e0*/  ISETP.NE.AND P1, PT, R3, 0x1, PT ;  /* 0x000000010300780c */ /* 0x000fe20003f25270 */
[----:B--2---:R-:W-:Y:S02]  /*174f0*/  IMAD.MOV.U32 R5, RZ, RZ, R4 ;  /* 0x000000ffff057224 */ /* 0x004fe400078e0004 */
[----:B------:R-:W-:Y:S01]  /*17500*/  IMAD.MOV.U32 R4, RZ, RZ, c[0x0][0x32c] ;  /* 0x0000cb00ff047624 */ /* 0x000fe200078e00ff */
[----:B---3--:R-:W-:-:S04]  /*17510*/  IADD3 R0, R0, 0x7f, RZ ;  /* 0x0000007f00007810 */ /* 0x008fc80007ffe0ff */
[----:B------:R-:W-:-:S05]  /*17520*/  ISETP.GE.AND P0, PT, R4, 0x1, PT ;  /* 0x000000010400780c */ /* 0x000fca0003f06270 */
[----:B------:R-:W-:Y:S01]  /*17530*/  @P1 IMAD.HI.U32 R3, R0, c[0x0][0x2c8], RZ ;  /* 0x0000b20000031a27 */ /* 0x000fe200078e00ff */
[----:B----4-:R-:W-:-:S04]  /*17540*/  IADD3 R2, R2, 0x1, -R5 ;  /* 0x0000000102027810 */ /* 0x010fc80007ffe805 */
        /* <DEDUP_REMOVED lines=14> */
.L_x_2277:
[----:B------:R-:W-:-:S04]  /*17630*/  MOV R3, c[0x0][0x32c] ;  /* 0x0000cb0000037a02 */ /* 0x000fc80000000f00 */
[----:B------:R-:W-:-:S13]  /*17640*/  ISETP.NE.AND P0, PT, R3, 0x1, PT ;  /* 0x000000010300780c */ /* 0x000fda0003f05270 */
[----:B------:R-:W-:-:S05]  /*17650*/  @P0 IMAD.HI.U32 R3, R0, c[0x0][0x330], RZ ;  /* 0x0000cc0000030a27 */ /* 0x000fca00078e00ff */
[----:B------:R-:W-:Y:S02]  /*17660*/  @P0 SHF.R.U32.HI R0, RZ, c[0x0][0x334], R3 ;  /* 0x0000cd00ff000a19 */ /* 0x000fe40000011603 */
.L_x_2278:
[----:B------:R-:W-:Y:S05]  /*17670*/  BSYNC B0 ;  /* 0x0000000000007941 */ /* 0x000fea0003800000 */
.L_x_2276:
[----:B------:R-:W-:-:S05]  /*17680*/  IMAD R0, R0, c[0x0][0x32c], RZ ;  /* 0x0000cb0000007a24 */ /* 0x000fca00078e02ff */
[----:B------:R-:W-:-:S03]  /*17690*/  IMNMX R2, R2, R0, !PT ;  /* 0x0000000002027217 */ /* 0x000fc60007800200 */
.L_x_2275:
        /* <DEDUP_REMOVED lines=8> */
.L_x_2284:
        /* <DEDUP_REMOVED lines=71> */
.L_x_2281:
[----:B-1-34-:R-:W-:Y:S05]  /*17b90*/  BSYNC B0 ;  /* 0x0000000000007941 */ /* 0x01afea0003800000 */
.L_x_2280:
        /* <DEDUP_REMOVED lines=111> */
[----:B------:R-:W-:Y:S03]  /*18290*/  @P0 IMAD.WIDE.U32 R170, R117, c[0x0][0x1e0], RZ ;  /* 0x0000780075aa0a25 */ /* 0x000fe600078e00ff */
[C---:B------:R-:W-:Y:S01]  /*182a0*/  @P0 SHF.L.U64.HI R169, R123.reuse, 0x5, R126 ;  /* 0x000000057ba90819 */ /* 0x040fe2000001027e */
[----:B------:R-:W-:Y:S02]  /*182b0*/  @P0 IMAD R118, R118, c[0x0][0x1e0], RZ ;  /* 0x0000780076760a24 */ /* 0x000fe400078e02ff */
[----:B------:R-:W-:Y:S02]  /*182c0*/  @P0 IMAD.SHL.U32 R168, R123, 0x20, RZ ;  /* 0x000000207ba80824 */ /* 0x000fe400078e00ff */
[----:B------:R-:W-:Y:S02]  /*182d0*/  @P0 IMAD R118, R117, c[0x0][0x1e4], R118 ;  /* 0x0000790075760a24 */ /* 0x000fe400078e0276 */
[----:B------:R-:W-:Y:S04]  /*182e0*/  @P0 IMAD.WIDE.U32 R168, R170, 0x30, R168 ;  /* 0x00000030aaa80825 */ /* 0x000fe800078e00a8 */
[----:B------:R-:W-:Y:S04]  /*182f0*/  @P0 IMAD.IADD R118, R171, 0x1, R118 ;  /* 0x00000001ab760824 */ /* 0x000fe800078e0276 */
[----:B------:R-:W-:Y:S04]  /*18300*/  @P0 IMAD R118, R118, 0x30, RZ ;  /* 0x0000003076760824 */ /* 0x000fe800078e02ff */
[----:B------:R-:W-:Y:S01]  /*18310*/  @P0 IMAD.IADD R118, R118, 0x1, R169 ;  /* 0x0000000176760824 */ /* 0x000fe200078e02a9 */
[----:B--2---:R-:W-:Y:S04]  /*18320*/  @P0 IADD3 R126, P2, P1, R168, 0x20, R208 ;  /* 0x00000020a87e0810 */ /* 0x004fe8000795e0d0 */
[----:B---3--:R-:W-:Y:S02]  /*18330*/  @P0 IADD3.X R179, R118, RZ, R206, P2, P1 ;  /* 0x000000ff76b30210 */ /* 0x008fe400017e24ce */
[----:B------:R-:W-:Y:S02]  /*18340*/  ISETP.GE.AND P1, PT, R2, 0x1, PT ;  /* 0x000000010200780c */ /* 0x000fe40003f26270 */
[----:B------:R-:W-:Y:S04]  /*18350*/  @P0 IADD3 R123, P3, P2, R168, 0x40, R208 ;  /* 0x00000040a87b0810 */ /* 0x000fe80007a7e0d0 */
[----:B------:R-:W-:Y:S07]  /*18360*/  @P0 IADD3.X R178, R118, RZ, R206, P3, P2 ;  /* 0x000000ff76b20210 */ /* 0x000fee0001fe44ce */
        /* <DEDUP_REMOVED lines=10> */
[----:B------:R-:W-:Y:S03]  /*18410*/  @P1 IMAD R2, R2, 0x30, RZ ;  /* 0x0000003002021824 */ /* 0x000fe600078e02ff */
[----:B------:R-:W-:Y:S01]  /*18420*/  @P1 IADD3 R169, P3, R117, 0x40, RZ ;  /* 0x0000004075a91810 */ /* 0x000fe20007f7e0ff */
[----:B------:R-:W-:Y:S05]  /*18430*/  @P1 IMAD.IADD R2, R171, 0x1, R2 ;  /* 0x00000001ab021824 */ /* 0x000fea00078e0202 */
[----:B------:R-:W-:Y:S02]  /*18440*/  @P1 SHF.L.U64.HI R2, R170, 0x1, R2 ;  /* 0x00000001aa021819 */ /* 0x000fe40000010202 */
[----:B------:R-:W-:Y:S04]  /*18450*/  @P1 IADD3 R170, P2, R117, c[0x0][0x1c8], RZ ;  /* 0x0000720075aa1a10 */ /* 0x000fe80007f5e0ff */
[----:B------:R-:W-:Y:S02]  /*18460*/  @P1 IADD3.X R171, R2, c[0x0][0x1cc], RZ, P2, !PT ;  /* 0x0000730002ab1a10 */ /* 0x000fe400017fe4ff */
[----:B------:R-:W-:Y:S03]  /*18470*/  @P1 IADD3 R176, P2, R169, c[0x0][0x1c8], RZ ;  /* 0x00007200a9b01a10 */ /* 0x000fe60007f5e0ff */
[----:B------:R-:W-:Y:S01]  /*18480*/  @!PT LDS RZ, [RZ] ;  /* 0x00000000fffff984 */ /* 0x000fe20000000800 */
[----:B------:R-:W-:Y:S01]  /*18490*/  @!PT LDS RZ, [RZ] ;  /* 0x00000000fffff984 */ /* 0x000fe20000000800 */
[----:B------:R-:W-:Y:S01]  /*184a0*/  @!PT LDS RZ, [RZ] ;  /* 0x00000000fffff984 */ /* 0x000fe20000000800 */
[----:B------:R1:W-:Y:S01]  /*184b0*/  @P1 LDGSTS.E.BYPASS.LTC128B.128 [R204+0x3c80], [R170.64], !P6 ;  /* 0x03c80000aacc1fae */ /* 0x0003e2000f101d46 */
        /* <DEDUP_REMOVED lines=10> */
[C---:B-1----:R-:W-:Y:S03]  /*18560*/  @P0 LEA R170, P2, R126.reuse, c[0x0][0x1c8], 0x1 ;  /* 0x000072007eaa0a11 */ /* 0x042fe600078408ff */
[----:B------:R2:W-:Y:S01]  /*18570*/  @P0 LDGSTS.E.BYPASS.LTC128B.128 [R204+0x4480], [R172.64], !P6 ;  /* 0x04480000accc0fae */ /* 0x0005e2000f101d46 */
[----:B------:R-:W-:Y:S02]  /*18580*/  @P0 LEA.HI.X R171, R126, c[0x0][0x1cc], R179, 0x1, P2 ;  /* 0x000073007eab0a11 */ /* 0x000fe400010f0cb3 */
[C---:B------:R-:W-:Y:S03]  /*18590*/  @P0 LEA R168, P2, R123.reuse, c[0x0][0x1c8], 0x1 ;  /* 0x000072007ba80a11 */ /* 0x040fe600078408ff */
[----:B------:R2:W-:Y:S01]  /*185a0*/  @P0 LDGSTS.E.BYPASS.LTC128B.128 [R204+0x5080], [R170.64], !P5 ;  /* 0x05080000aacc0fae */ /* 0x0005e2000e901d46 */
[----:B------:R-:W-:Y:S05]  /*185b0*/  @P0 LEA.HI.X R169, R123, c[0x0][0x1cc], R178, 0x1, P2 ;  /* 0x000073007ba90a11 */ /* 0x000fea00010f0cb2 */
[----:B------:R2:W-:Y:S04]  /*185c0*/  @P0 LDGSTS.E.BYPASS.LTC128B.128 [R204+0x5c80], [R168.64], !P4 ;  /* 0x05c80000a8cc0fae */ /* 0x0005e8000e101d46 */
.L_x_2283:
[----:B------:R-:W-:Y:S05]  /*185d0*/  BSYNC B0 ;  /* 0x0000000000007941 */ /* 0x000fea0003800000 */
.L_x_2282:
        /* <DEDUP_REMOVED lines=36> */
[C---:B------:R-:W-:Y:S01]  /*18820*/  ISETP.GT.AND P0, PT, R205.reuse, R230, PT ;  /* 0x000000e6cd00720c */ /* 0x040fe20003f04270 */
[----:B------:R-:W3:Y:S01]  /*18830*/  SHFL.BFLY PT, R121, R117, 0x2, 0x1f ;  /* 0x0c401f0075797f89 */ /* 0x000ee200000e0000 */
[----:B------:R-:W-:Y:S02]  /*18840*/  FMNMX.FTZ R118, R44, R118, !PT ;  /* 0x000000762c767209 */ /* 0x000fe40007810000 */
[----:B------:R-:W-:Y:S02]  /*18850*/  IADD3 R205, R205, -0x1, RZ ;  /* 0xffffffffcdcd7810 */ /* 0x000fe40007ffe0ff */
[----:B------:R-:W-:Y:S05]  /*18860*/  FMNMX.FTZ R118, R45, R118, !PT ;  /* 0x000000762d767209 */ /* 0x000fea0007810000 */
[----:B------:R-:W4:Y:S01]  /*18870*/  SHFL.BFLY PT, R122, R118, 0x2, 0x1f ;  /* 0x0c401f00767a7f89 */ /* 0x000f2200000e0000 */
[----:B-1----:R-:W-:Y:S02]  /*18880*/  FMNMX.FTZ R2, R2, R120, !PT ;  /* 0x0000007802027209 */ /* 0x002fe40007810000 */
[----:B------:R-:W-:Y:S05]  /*18890*/  FMNMX.FTZ R120, R10, R119, !PT ;  /* 0x000000770a787209 */ /* 0x000fea0007810000 */
[----:B------:R-:W1:Y:S01]  /*188a0*/  SHFL.BFLY PT, R123, R2, 0x1, 0x1f ;  /* 0x0c201f00027b7f89 */ /* 0x000e6200000e0000 */
[----:B------:R-:W-:Y:S02]  /*188b0*/  FMNMX.FTZ R120, R11, R120, !PT ;  /* 0x000000780b787209 */ /* 0x000fe40007810000 */
[----:B---3--:R-:W-:Y:S02]  /*188c0*/  FMNMX.FTZ R117, R117, R121, !PT ;  /* 0x0000007975757209 */ /* 0x008fe40007810000 */
[----:B------:R-:W-:Y:S03]  /*188d0*/  FMNMX.FTZ R121, R14, R120, !PT ;  /* 0x000000780e797209 */ /* 0x000fe60007810000 */
[----:B------:R-:W3:Y:S01]  /*188e0*/  SHFL.BFLY PT, R126, R117, 0x1, 0x1f ;  /* 0x0c201f00757e7f89 */ /* 0x000ee200000e0000 */
[----:B----4-:R-:W-:Y:S02]  /*188f0*/  FMNMX.FTZ R120, R118, R122, !PT ;  /* 0x0000007a76787209 */ /* 0x010fe40007810000 */
[----:B------:R-:W-:Y:S05]  /*18900*/  FMNMX.FTZ R118, R15, R121, !PT ;  /* 0x000000790f767209 */ /* 0x000fea0007810000 */
[----:B--2---:R-:W2:Y:S01]  /*18910*/  SHFL.BFLY PT, R168, R120, 0x1, 0x1f ;  /* 0x0c201f0078a87f89 */ /* 0x004ea200000e0000 */
        /* <DEDUP_REMOVED lines=8> */
[----:B---3--:R-:W-:Y:S01]  /*189a0*/  FMNMX.FTZ R121, R117, R126, !PT ;  /* 0x0000007e75797209 */ /* 0x008fe20007810000 */
[--C-:B------:R-:W-:Y:S01]  /*189b0*/  FFMA.FTZ R126, R4, c[0x0][0x2d0], -R123.reuse ;  /* 0x0000b400047e7a23 */ /* 0x100fe2000001087b */
[----:B------:R-:W-:Y:S01]  /*189c0*/  FMNMX.FTZ R117, R42, R2, !PT ;  /* 0x000000022a757209 */ /* 0x000fe20007810000 */
[----:B------:R-:W-:Y:S01]  /*189d0*/  FMUL.FTZ R2, R0, c[0x0][0x2d0] ;  /* 0x0000b40000027a20 */ /* 0x000fe20000410000 */
[----:B------:R-:W-:Y:S01]  /*189e0*/  MUFU.EX2 R213, R178 ;  /* 0x000000b200d57308 */ /* 0x000fe20000000800 */
[----:B------:R-:W-:Y:S01]  /*189f0*/  FMUL.FTZ R4, R121, c[0x0][0x2d0] ;  /* 0x0000b40079047a20 */ /* 0x000fe20000410000 */
[----:B------:R-:W-:Y:S01]  /*18a00*/  FMNMX.FTZ R0, R43, R117, !PT ;  /* 0x000000752b007209 */ /* 0x000fe20007810000 */
[--C-:B------:R-:W-:Y:S01]  /*18a10*/  FFMA.FTZ R177, R21, c[0x0][0x2d0], -R123.reuse ;  /* 0x0000b40015b17a23 */ /* 0x100fe2000001087b */
[----:B--2---:R-:W-:Y:S01]  /*18a20*/  FMNMX.FTZ R120, R120, R168, !PT ;  /* 0x000000a878787209 */ /* 0x004fe20007810000 */
[--C-:B------:R-:W-:Y:S01]  /*18a30*/  FFMA.FTZ R174, R22, c[0x0][0x2d0], -R4.reuse ;  /* 0x0000b40016ae7a23 */ /* 0x100fe20000010804 */
[----:B------:R-:W-:Y:S01]  /*18a40*/  FMNMX.FTZ R0, R46, R0, !PT ;  /* 0x000000002e007209 */ /* 0x000fe20007810000 */
[----:B------:R-:W-:Y:S01]  /*18a50*/  LDSM.16.MT88.4 R168, [R166] ;  /* 0x00000000a6a8783b */ /* 0x000fe20000004200 */
[--C-:B------:R-:W-:Y:S02]  /*18a60*/  FFMA.FTZ R173, R23, c[0x0][0x2d0], -R4.reuse ;  /* 0x0000b40017ad7a23 */ /* 0x100fe40000010804 */
[----:B------:R1:W2:Y:S01]  /*18a70*/  MUFU.EX2 R118, R2 ;  /* 0x0000000200767308 */ /* 0x0002a20000000800 */
[----:B------:R-:W-:Y:S01]  /*18a80*/  FMNMX.FTZ R0, R47, R0, !PT ;  /* 0x000000002f007209 */ /* 0x000fe20007810000 */
[--C-:B------:R-:W-:Y:S02]  /*18a90*/  FFMA.FTZ R172, R34, c[0x0][0x2d0], -R4.reuse ;  /* 0x0000b40022ac7a23 */ /* 0x100fe40000010804 */
[--C-:B------:R-:W-:Y:S02]  /*18aa0*/  FFMA.FTZ R182, R38, c[0x0][0x2d0], -R4.reuse ;  /* 0x0000b40026b67a23 */ /* 0x100fe40000010804 */
[--C-:B------:R-:W-:Y:S02]  /*18ab0*/  FFMA.FTZ R181, R39, c[0x0][0x2d0], -R4.reuse ;  /* 0x0000b40027b57a23 */ /* 0x100fe40000010804 */
[--C-:B------:R-:W-:Y:S02]  /*18ac0*/  FFMA.FTZ R180, R50, c[0x0][0x2d0], -R4.reuse ;  /* 0x0000b40032b47a23 */ /* 0x100fe40000010804 */
[----:B------:R3:W-:Y:S01]  /*18ad0*/  MUFU.EX2 R190, R126 ;  /* 0x0000007e00be7308 */ /* 0x0007e20000000800 */
[--C-:B------:R-:W-:Y:S02]  /*18ae0*/  FFMA.FTZ R179, R51, c[0x0][0x2d0], -R4.reuse ;  /* 0x0000b40033b37a23 */ /* 0x100fe40000010804 */
[--C-:B------:R-:W-:Y:S02]  /*18af0*/  FFMA.FTZ R176, R32, c[0x0][0x2d0], -R123.reuse ;  /* 0x0000b40020b07a23 */ /* 0x100fe4000001087b */
[--C-:B------:R-:W-:Y:S02]  /*18b00*/  FFMA.FTZ R175, R33, c[0x0][0x2d0], -R123.reuse ;  /* 0x0000b40021af7a23 */ /* 0x100fe4000001087b */
[--C-:B------:R-:W-:Y:S02]  /*18b10*/  FFMA.FTZ R185, R36, c[0x0][0x2d0], -R123.reuse ;  /* 0x0000b40024b97a23 */ /* 0x100fe4000001087b */
[--C-:B------:R-:W-:Y:S01]  /*18b20*/  FFMA.FTZ R184, R37, c[0x0][0x2d0], -R123.reuse ;  /* 0x0000b40025b87a23 */ /* 0x100fe2000001087b */
[----:B------:R-:W-:Y:S01]  /*18b30*/  MUFU.EX2 R216, R177 ;  /* 0x000000b100d87308 */ /* 0x000fe20000000800 */
[----:B------:R-:W-:Y:S02]  /*18b40*/  FFMA.FTZ R183, R48, c[0x0][0x2d0], -R123 ;  /* 0x0000b40030b77a23 */ /* 0x000fe4000001087b */
[----:B-1----:R-:W-:Y:S02]  /*18b50*/  FADD.FTZ R2, -R121, R3 ;  /* 0x0000000379027221 */ /* 0x002fe40000010100 */
[----:B------:R-:W1:Y:S01]  /*18b60*/  SHFL.BFLY PT, R3, R0, 0x2, 0x1f ;  /* 0x0c401f0000037f89 */ /* 0x000e6200000e0000 */
[----:B--2---:R-:W-:Y:S02]  /*18b70*/  FMUL.FTZ R20, R118, R144 ;  /* 0x0000009076147220 */ /* 0x004fe40000410000 */
[----:B------:R-:W-:Y:S02]  /*18b80*/  FMUL.FTZ R2, R2, c[0x0][0x2d0] ;  /* 0x0000b40002027a20 */ /* 0x000fe40000410000 */
        /* <DEDUP_REMOVED lines=8> */
[C---:B------:R-:W-:Y:S02]  /*18c10*/  FMUL.FTZ R113, R118.reuse, R113 ;  /* 0x0000007176717220 */ /* 0x040fe40000410000 */
[C---:B------:R-:W-:Y:S02]  /*18c20*/  FMUL.FTZ R52, R118.reuse, R52 ;  /* 0x0000003476347220 */ /* 0x040fe40000410000 */
[C---:B------:R-:W-:Y:S02]  /*18c30*/  FMUL.FTZ R53, R118.reuse, R53 ;  /* 0x0000003576357220 */ /* 0x040fe40000410000 */
[----:B------:R-:W-:Y:S01]  /*18c40*/  FMUL.FTZ R64, R118, R64 ;  /* 0x0000004076407220 */ /* 0x000fe20000410000 */
        /* <DEDUP_REMOVED lines=10> */
[----:B--2---:R-:W-:Y:S02]  /*18cf0*/  FADD.FTZ R2, -R120, R116 ;  /* 0x0000007478027221 */ /* 0x004fe40000010100 */
[C---:B---3--:R-:W-:Y:S02]  /*18d00*/  FMUL.FTZ R7, R117.reuse, R131 ;  /* 0x0000008375077220 */ /* 0x048fe40000410000 */
        /* <DEDUP_REMOVED lines=8> */
[----:B------:R2:W3:Y:S01]  /*18d90*/  MUFU.EX2 R116, R2 ;  /* 0x0000000200747308 */ /* 0x0004e20000000800 */
[C---:B------:R-:W-:Y:S02]  /*18da0*/  FMUL.FTZ R114, R117.reuse, R114 ;  /* 0x0000007275727220 */ /* 0x040fe40000410000 */
[C---:B------:R-:W-:Y:S02]  /*18db0*/  FMUL.FTZ R115, R117.reuse, R115 ;  /* 0x0000007375737220 */ /* 0x040fe40000410000 */
[--C-:B-1----:R-:W-:Y:S02]  /*18dc0*/  FFMA.FTZ R3, R16, c[0x0][0x2d0], -R123.reuse ;  /* 0x0000b40010037a23 */ /* 0x102fe4000001087b */
[----:B------:R-:W-:Y:S02]  /*18dd0*/  FMUL.FTZ R16, R118, R140 ;  /* 0x0000008c76107220 */ /* 0x000fe40000410000 */
[C---:B------:R-:W-:Y:S01]  /*18de0*/  FMUL.FTZ R54, R117.reuse, R54 ;  /* 0x0000003675367220 */ /* 0x040fe20000410000 */
[----:B------:R1:W-:Y:S01]  /*18df0*/  MUFU.EX2 R225, R3 ;  /* 0x0000000300e17308 */ /* 0x0003e20000000800 */
        /* <DEDUP_REMOVED lines=8> */
[--C-:B--2---:R-:W-:Y:S02]  /*18e80*/  FFMA.FTZ R2, R5, c[0x0][0x2d0], -R123.reuse ;  /* 0x0000b40005027a23 */ /* 0x104fe4000001087b */
[C---:B---3--:R-:W-:Y:S02]  /*18e90*/  FMUL.FTZ R32, R116.reuse, R148 ;  /* 0x0000009474207220 */ /* 0x048fe40000410000 */
[C---:B------:R-:W-:Y:S01]  /*18ea0*/  FMUL.FTZ R33, R116.reuse, R149 ;  /* 0x0000009574217220 */ /* 0x040fe20000410000 */
[----:B------:R2:W3:Y:S01]  /*18eb0*/  MUFU.EX2 R210, R2 ;  /* 0x0000000200d27308 */ /* 0x0004e20000000800 */
[C---:B------:R-:W-:Y:S02]  /*18ec0*/  FMUL.FTZ R36, R116.reuse, R152 ;  /* 0x0000009874247220 */ /* 0x040fe40000410000 */
[----:B------:R-:W-:Y:S02]  /*18ed0*/  FMUL.FTZ R37, R116, R153 ;  /* 0x0000009974257220 */ /* 0x000fe40000410000 */
[--C-:B-1----:R-:W-:Y:S02]  /*18ee0*/  FFMA.FTZ R3, R17, c[0x0][0x2d0], -R123.reuse ;  /* 0x0000b40011037a23 */ /* 0x102fe4000001087b */
[C---:B------:R-:W-:Y:S02]  /*18ef0*/  FMUL.FTZ R17, R118.reuse, R141 ;  /* 0x0000008d76117220 */ /* 0x040fe40000410000 */
[----:B------:R-:W-:Y:S01]  /*18f00*/  FFMA.FTZ R123, R49, c[0x0][0x2d0], -R123 ;  /* 0x0000b400317b7a23 */ /* 0x000fe2000001087b */
[----:B------:R1:W-:Y:S01]  /*18f10*/  MUFU.EX2 R228, R3 ;  /* 0x0000000300e47308 */ /* 0x0003e20000000800 */
[----:B------:R-:W-:Y:S02]  /*18f20*/  FMUL.FTZ R49, R118, R157 ;  /* 0x0000009d76317220 */ /* 0x000fe40000410000 */
        /* <DEDUP_REMOVED lines=8> */
[--C-:B--2---:R-:W-:Y:S02]  /*18fb0*/  FFMA.FTZ R2, R6, c[0x0][0x2d0], -R4.reuse ;  /* 0x0000b40006027a23 */ /* 0x104fe40000010804 */
[C---:B------:R-:W-:Y:S02]  /*18fc0*/  FMUL.FTZ R60, R116.reuse, R60 ;  /* 0x0000003c743c7220 */ /* 0x040fe40000410000 */
[C---:B------:R-:W-:Y:S01]  /*18fd0*/  FMUL.FTZ R61, R116.reuse, R61 ;  /* 0x0000003d743d7220 */ /* 0x040fe20000410000 */
[----:B------:R2:W-:Y:S01]  /*18fe0*/  MUFU.EX2 R189, R2 ;  /* 0x0000000200bd7308 */ /* 0x0005e20000000800 */
[C---:B------:R-:W-:Y:S02]  /*18ff0*/  FMUL.FTZ R72, R116.reuse, R72 ;  /* 0x0000004874487220 */ /* 0x040fe40000410000 */
[----:B------:R-:W-:Y:S02]  /*19000*/  FMUL.FTZ R73, R116, R73 ;  /* 0x0000004974497220 */ /* 0x000fe40000410000 */
[--C-:B-1----:R-:W-:Y:S02]  /*19010*/  FFMA.FTZ R3, R18, c[0x0][0x2d0], -R4.reuse ;  /* 0x0000b40012037a23 */ /* 0x102fe40000010804 */
[C---:B------:R-:W-:Y:S02]  /*19020*/  FMUL.FTZ R18, R117.reuse, R142 ;  /* 0x0000008e75127220 */ /* 0x040fe40000410000 */
[C---:B------:R-:W-:Y:S01]  /*19030*/  FMUL.FTZ R76, R116.reuse, R76 ;  /* 0x0000004c744c7220 */ /* 0x040fe20000410000 */
[----:B------:R-:W-:Y:S01]  /*19040*/  MUFU.EX2 R224, R3 ;  /* 0x0000000300e07308 */ /* 0x000fe20000000800 */
[----:B------:R-:W-:Y:S02]  /*19050*/  FMUL.FTZ R77, R116, R77 ;  /* 0x0000004d744d7220 */ /* 0x000fe40000410000 */
[----:B------:R-:W-:Y:S02]  /*19060*/  FMUL.FTZ R85, R118, R85 ;  /* 0x0000005576557220 */ /* 0x000fe40000410000 */
[C---:B------:R-:W-:Y:S02]  /*19070*/  FMUL.FTZ R86, R117.reuse, R86 ;  /* 0x0000005675567220 */ /* 0x040fe40000410000 */
[C---:B------:R-:W-:Y:S02]  /*19080*/  FMUL.FTZ R87, R117.reuse, R87 ;  /* 0x0000005775577220 */ /* 0x040fe40000410000 */
[C---:B------:R-:W-:Y:S01]  /*19090*/  FMUL.FTZ R88, R116.reuse, R88 ;  /* 0x0000005874587220 */ /* 0x040fe20000410000 */
[----:B------:R-:W-:Y:S01]  /*190a0*/  MUFU.EX2 R215, R172 ;  /* 0x000000ac00d77308 */ /* 0x000fe20000000800 */
[C---:B------:R-:W-:Y:S02]  /*190b0*/  FMUL.FTZ R89, R116.reuse, R89 ;  /* 0x0000005974597220 */ /* 0x040fe40000410000 */
[C---:B------:R-:W-:Y:S01]  /*190c0*/  FMUL.FTZ R92, R116.reuse, R92 ;  /* 0x0000005c745c7220 */ /* 0x040fe20000410000 */
[----:B--2---:R-:W1:Y:S01]  /*190d0*/  SHFL.BFLY PT, R2, R0, 0x1, 0x1f ;  /* 0x0c201f0000027f89 */ /* 0x004e6200000e0000 */
[----:B------:R-:W-:Y:S02]  /*190e0*/  FMUL.FTZ R93, R116, R93 ;  /* 0x0000005d745d7220 */ /* 0x000fe40000410000 */
[C---:B------:R-:W-:Y:S02]  /*190f0*/  FMUL.FTZ R96, R118.reuse, R96 ;  /* 0x0000006076607220 */ /* 0x040fe40000410000 */
[----:B------:R-:W-:Y:S01]  /*19100*/  FMUL.FTZ R97, R118, R97 ;  /* 0x0000006176617220 */ /* 0x000fe20000410000 */
[----:B------:R-:W-:Y:S01]  /*19110*/  MUFU.EX2 R174, R184 ;  /* 0x000000b800ae7308 */ /* 0x000fe20000000800 */
[C---:B------:R-:W-:Y:S02]  /*19120*/  FMUL.FTZ R98, R117.reuse, R98 ;  /* 0x0000006275627220 */ /* 0x040fe40000410000 */
[----:B------:R-:W-:Y:S07]  /*19130*/  FMUL.FTZ R99, R117, R99 ;  /* 0x0000006375637220 */ /* 0x000fee0000410000 */
[----:B------:R-:W-:Y:S01]  /*19140*/  MUFU.EX2 R172, R181 ;  /* 0x000000b500ac7308 */ /* 0x000fe20000000800 */
[----:B-1----:R-:W-:Y:S01]  /*19150*/  FMNMX.FTZ R2, R0, R2, !PT ;  /* 0x0000000200027209 */ /* 0x002fe20007810000 */
[----:B------:R-:W-:Y:S08]  /*19160*/  FFMA.FTZ R0, R19, c[0x0][0x2d0], -R4 ;  /* 0x0000b40013007a23 */ /* 0x000ff00000010804 */
[----:B------:R-:W-:Y:S01]  /*19170*/  MUFU.EX2 R175, R183 ;  /* 0x000000b700af7308 */ /* 0x000fe20000000800 */
[----:B------:R-:W-:Y:S01]  /*19180*/  FMUL.FTZ R4, R118, R128 ;  /* 0x0000008076047220 */ /* 0x000fe20000410000 */
[----:B---3--:R-:W-:Y:S01]  /*19190*/  F2FP.PACK_AB R128, R210, R190 ;  /* 0x000000bed280723e */ /* 0x008fe200000000ff */
[----:B------:R-:W-:Y:S02]  /*191a0*/  FMUL.FTZ R19, R117, R143 ;  /* 0x0000008f75137220 */ /* 0x000fe40000410000 */
[----:B------:R-:W-:Y:S05]  /*191b0*/  LDSM.16.MT88.4 R140, [R166+0x800] ;  /* 0x00080000a68c783b */ /* 0x000fea0000004200 */
[----:B------:R1:W2:Y:S10]  /*191c0*/  MUFU.EX2 R227, R0 ;  /* 0x0000000000e37308 */ /* 0x0002b40000000800 */
[----:B------:R-:W-:Y:S10]  /*191d0*/  MUFU.EX2 R176, R123 ;  /* 0x0000007b00b07308 */ /* 0x000ff40000000800 */
[----:B------:R-:W-:Y:S01]  /*191e0*/  MUFU.EX2 R173, R180 ;  /* 0x000000b400ad7308 */ /* 0x000fe20000000800 */
[----:B-1----:R-:W-:Y:S01]  /*191f0*/  FADD.FTZ R0, -R2, R119 ;  /* 0x0000007702007221 */ /* 0x002fe20000010100 */
[----:B--2---:R-:W-:Y:S01]  /*19200*/  F2FP.PACK_AB R131, R227, R224 ;  /* 0x000000e0e383723e */ /* 0x004fe200000000ff */
[----:B------:R-:W-:Y:S02]  /*19210*/  FMUL.FTZ R119, R120, c[0x0][0x2d0] ;  /* 0x0000b40078777a20 */ /* 0x000fe40000410000 */
[----:B------:R-:W-:Y:S02]  /*19220*/  FMUL.FTZ R0, R0, c[0x0][0x2d0] ;  /* 0x0000b40000007a20 */ /* 0x000fe40000410000 */
[--C-:B------:R-:W-:Y:S03]  /*19230*/  FFMA.FTZ R3, R8, c[0x0][0x2d0], -R119.reuse ;  /* 0x0000b40008037a23 */ /* 0x100fe60000010877 */
[----:B------:R-:W-:Y:S01]  /*19240*/  MUFU.EX2 R179, R179 ;  /* 0x000000b300b37308 */ /* 0x000fe20000000800 */
[----:B------:R-:W-:Y:S02]  /*19250*/  FMUL.FTZ R8, R116, R132 ;  /* 0x0000008474087220 */ /* 0x000fe40000410000 */
[--C-:B------:R-:W-:Y:S02]  /*19260*/  FFMA.FTZ R24, R24, c[0x0][0x2d0], -R119.reuse ;  /* 0x0000b40018187a23 */ /* 0x100fe40000010877 */
[--C-:B------:R-:W-:Y:S05]  /*19270*/  FFMA.FTZ R25, R25, c[0x0][0x2d0], -R119.reuse ;  /* 0x0000b40019197a23 */ /* 0x100fea0000010877 */
[----:B------:R1:W-:Y:S10]  /*19280*/  MUFU.EX2 R187, R3 ;  /* 0x0000000300bb7308 */ /* 0x0003f40000000800 */
[----:B------:R-:W2:Y:S10]  /*19290*/  MUFU.EX2 R0, R0 ;  /* 0x0000000000007308 */ /* 0x000eb40000000800 */
[----:B------:R-:W-:Y:S01]  /*192a0*/  MUFU.EX2 R207, R24 ;  /* 0x0000001800cf7308 */ /* 0x000fe20000000800 */
[--C-:B-1----:R-:W-:Y:S02]  /*192b0*/  FFMA.FTZ R3, R9, c[0x0][0x2d0], -R119.reuse ;  /* 0x0000b40009037a23 */ /* 0x102fe40000010877 */
[----:B------:R-:W-:Y:S07]  /*192c0*/  FMUL.FTZ R9, R116, R133 ;  /* 0x0000008574097220 */ /* 0x000fee0000410000 */
[----:B------:R1:W3:Y:S01]  /*192d0*/  MUFU.EX2 R221, R3 ;  /* 0x0000000300dd7308 */ /* 0x0002e20000000800 */
[C---:B--2---:R-:W-:Y:S02]  /*192e0*/  FMUL.FTZ R34, R0.reuse, R150 ;  /* 0x0000009600227220 */ /* 0x044fe40000410000 */
[C---:B------:R-:W-:Y:S02]  /*192f0*/  FMUL.FTZ R35, R0.reuse, R151 ;  /* 0x0000009700237220 */ /* 0x040fe40000410000 */
[C---:B------:R-:W-:Y:S02]  /*19300*/  FMUL.FTZ R38, R0.reuse, R154 ;  /* 0x0000009a00267220 */ /* 0x040fe40000410000 */
[C---:B------:R-:W-:Y:S03]  /*19310*/  FMUL.FTZ R39, R0.reuse, R155 ;  /* 0x0000009b00277220 */ /* 0x040fe60000410000 */
[----:B------:R2:W-:Y:S01]  /*19320*/  MUFU.EX2 R211, R25 ;  /* 0x0000001900d37308 */ /* 0x0005e20000000800 */
[C---:B------:R-:W-:Y:S02]  /*19330*/  FMUL.FTZ R106, R0.reuse, R106 ;  /* 0x0000006a006a7220 */ /* 0x040fe40000410000 */
[C---:B------:R-:W-:Y:S02]  /*19340*/  FMUL.FTZ R107, R0.reuse, R107 ;  /* 0x0000006b006b7220 */ /* 0x040fe40000410000 */
[C---:B------:R-:W-:Y:S02]  /*19350*/  FMUL.FTZ R110, R0.reuse, R110 ;  /* 0x0000006e006e7220 */ /* 0x040fe40000410000 */
[C---:B------:R-:W-:Y:S02]  /*19360*/  FMUL.FTZ R111, R0.reuse, R111 ;  /* 0x0000006f006f7220 */ /* 0x040fe40000410000 */
[C---:B------:R-:W-:Y:S02]  /*19370*/  FMUL.FTZ R58, R0.reuse, R58 ;  /* 0x0000003a003a7220 */ /* 0x040fe40000410000 */
[----:B------:R-:W-:Y:S02]  /*19380*/  FMUL.FTZ R59, R0, R59 ;  /* 0x0000003b003b7220 */ /* 0x000fe40000410000 */
[--C-:B-1----:R-:W-:Y:S01]  /*19390*/  FFMA.FTZ R3, R12, c[0x0][0x2d0], -R119.reuse ;  /* 0x0000b4000c037a23 */ /* 0x102fe20000010877 */
[----:B---3--:R-:W-:Y:S01]  /*193a0*/  F2FP.PACK_AB R132, R221, R187 ;  /* 0x000000bbdd84723e */ /* 0x008fe200000000ff */
[----:B------:R-:W-:Y:S02]  /*193b0*/  FMUL.FTZ R12, R116, R136 ;  /* 0x00000088740c7220 */ /* 0x000fe40000410000 */
[----:B------:R1:W-:Y:S01]  /*193c0*/  MUFU.EX2 R223, R3 ;  /* 0x0000000300df7308 */ /* 0x0003e20000000800 */
[C---:B------:R-:W-:Y:S02]  /*193d0*/  FMUL.FTZ R62, R0.reuse, R62 ;  /* 0x0000003e003e7220 */ /* 0x040fe40000410000 */
[----:B------:R-:W-:Y:S02]  /*193e0*/  FMUL.FTZ R63, R0, R63 ;  /* 0x0000003f003f7220 */ /* 0x000fe40000410000 */
[----:B------:R-:W-:Y:S02]  /*193f0*/  FFMA.FTZ R24, R28, c[0x0][0x2d0], -R119 ;  /* 0x0000b4001c187a23 */ /* 0x000fe40000010877 */
[----:B------:R-:W-:Y:S01]  /*19400*/  FFMA.FTZ R28, R117, R236, R189 ;  /* 0x000000ec751c7223 */ /* 0x000fe200000100bd */
[----:B--2---:R-:W-:Y:S01]  /*19410*/  F2FP.PACK_AB R25, R214, R212 ;  /* 0x000000d4d619723e */ /* 0x004fe200000000ff */
        /* <DEDUP_REMOVED lines=11> */
[----:B------:R1:W3:Y:S01]  /*194d0*/  MUFU.EX2 R229, R3 ;  /* 0x0000000300e57308 */ /* 0x0002e20000000800 */
[----:B--2---:R-:W-:Y:S02]  /*194e0*/  FFMA.FTZ R24, R29, c[0x0][0x2d0], -R119 ;  /* 0x0000b4001d187a23 */ /* 0x004fe40000010877 */
[----:B------:R-:W-:Y:S07]  /*194f0*/  FFMA.FTZ R29, R118, R234, R190 ;  /* 0x000000ea761d7223 */ /* 0x000fee00000100be */
[----:B------:R2:W4:Y:S01]  /*19500*/  MUFU.EX2 R188, R24 ;  /* 0x0000001800bc7308 */ /* 0x0005220000000800 */
[----:B------:R-:W-:Y:S02]  /*19510*/  FADD.FTZ R144, R210, R29 ;  /* 0x0000001dd2907221 */ /* 0x000fe40000010000 */
[----:B-1----:R-:W-:Y:S04]  /*19520*/  FMUL.FTZ R3, R2, c[0x0][0x2d0] ;  /* 0x0000b40002037a20 */ /* 0x002fe80000410000 */
[--C-:B------:R-:W-:Y:S02]  /*19530*/  FFMA.FTZ R5, R10, c[0x0][0x2d0], -R3.reuse ;  /* 0x0000b4000a057a23 */ /* 0x100fe40000010803 */
[--C-:B------:R-:W-:Y:S02]  /*19540*/  FFMA.FTZ R6, R14, c[0x0][0x2d0], -R3.reuse ;  /* 0x0000b4000e067a23 */ /* 0x100fe40000010803 */
[----:B------:R1:W-:Y:S01]  /*19550*/  MUFU.EX2 R186, R5 ;  /* 0x0000000500ba7308 */ /* 0x0003e20000000800 */
[C---:B------:R-:W-:Y:S02]  /*19560*/  FMUL.FTZ R14, R0.reuse, R138 ;  /* 0x0000008a000e7220 */ /* 0x040fe40000410000 */
[----:B------:R-:W-:Y:S01]  /*19570*/  FMUL.FTZ R10, R0, R134 ;  /* 0x00000086000a7220 */ /* 0x000fe20000410000 */
[----:B---3--:R-:W-:Y:S01]  /*19580*/  F2FP.PACK_AB R134, R229, R223 ;  /* 0x000000dfe586723e */ /* 0x008fe200000000ff */
[--C-:B------:R-:W-:Y:S02]  /*19590*/  FFMA.FTZ R126, R42, c[0x0][0x2d0], -R3.reuse ;  /* 0x0000b4002a7e7a23 */ /* 0x100fe40000010803 */
[--C-:B--2---:R-:W-:Y:S01]  /*195a0*/  FFMA.FTZ R24, R30, c[0x0][0x2d0], -R3.reuse ;  /* 0x0000b4001e187a23 */ /* 0x104fe20000010803 */
[----:B----4-:R-:W-:Y:S01]  /*195b0*/  F2FP.PACK_AB R30, R188, R191 ;  /* 0x000000bfbc1e723e */ /* 0x010fe200000000ff */
[--C-:B------:R-:W-:Y:S01]  /*195c0*/  FFMA.FTZ R26, R26, c[0x0][0x2d0], -R3.reuse ;  /* 0x0000b4001a1a7a23 */ /* 0x100fe20000010803 */
[----:B------:R2:W-:Y:S01]  /*195d0*/  MUFU.EX2 R222, R6 ;  /* 0x0000000600de7308 */ /* 0x0005e20000000800 */
[--C-:B------:R-:W-:Y:S09]  /*195e0*/  FFMA.FTZ R27, R27, c[0x0][0x2d0], -R3.reuse ;  /* 0x0000b4001b1b7a23 */ /* 0x100ff20000010803 */
[----:B------:R3:W-:Y:S01]  /*195f0*/  MUFU.EX2 R178, R24 ;  /* 0x0000001800b27308 */ /* 0x0007e20000000800 */
[--C-:B-1----:R-:W-:Y:S02]  /*19600*/  FFMA.FTZ R5, R11, c[0x0][0x2d0], -R3.reuse ;  /* 0x0000b4000b057a23 */ /* 0x102fe40000010803 */
[----:B------:R-:W-:Y:S07]  /*19610*/  FMUL.FTZ R11, R0, R135 ;  /* 0x00000087000b7220 */ /* 0x000fee0000410000 */
[----:B------:R1:W4:Y:S01]  /*19620*/  MUFU.EX2 R220, R5 ;  /* 0x0000000500dc7308 */ /* 0x0003220000000800 */
[----:B--2---:R-:W-:Y:S01]  /*19630*/  FMUL.FTZ R6, R117, R130 ;  /* 0x0000008275067220 */ /* 0x004fe20000410000 */
[----:B------:R-:W-:Y:S08]  /*19640*/  F2FP.PACK_AB R130, R228, R225 ;  /* 0x000000e1e482723e */ /* 0x000ff000000000ff */
[----:B------:R2:W-:Y:S01]  /*19650*/  MUFU.EX2 R208, R26 ;  /* 0x0000001a00d07308 */ /* 0x0005e20000000800 */
[--C-:B---3--:R-:W-:Y:S09]  /*19660*/  FFMA.FTZ R24, R31, c[0x0][0x2d0], -R3.reuse ;  /* 0x0000b4001f187a23 */ /* 0x108ff20000010803 */
[----:B------:R3:W5:Y:S01]  /*19670*/  MUFU.EX2 R209, R27 ;  /* 0x0000001b00d17308 */ /* 0x0007620000000800 */
[----:B-1----:R-:W-:Y:S01]  /*19680*/  FFMA.FTZ R5, R15, c[0x0][0x2d0], -R3 ;  /* 0x0000b4000f057a23 */ /* 0x002fe20000010803 */
[----:B----4-:R-:W-:Y:S01]  /*19690*/  F2FP.PACK_AB R133, R220, R186 ;  /* 0x000000badc85723e */ /* 0x010fe200000000ff */
[C---:B------:R-:W-:Y:S02]  /*196a0*/  FMUL.FTZ R15, R0.reuse, R139 ;  /* 0x0000008b000f7220 */ /* 0x040fe40000410000 */
[----:B------:R-:W1:Y:S01]  /*196b0*/  LDSM.16.MT88.4 R136, [R167] ;  /* 0x00000000a788783b */ /* 0x000e620000004200 */
[----:B------:R-:W-:Y:S04]  /*196c0*/  FFMA.FTZ R0, R0, R247, R186 ;  /* 0x000000f700007223 */ /* 0x000fe800000100ba */
[----:B------:R4:W4:Y:S01]  /*196d0*/  MUFU.EX2 R226, R5 ;  /* 0x0000000500e27308 */ /* 0x0009220000000800 */
[----:B------:R-:W-:Y:S01]  /*196e0*/  FADD.FTZ R0, R220, R0 ;  /* 0x00000000dc007221 */ /* 0x000fe20000010000 */
[----:B--2---:R-:W-:Y:S03]  /*196f0*/  F2FP.PACK_AB R26, R219, R217 ;  /* 0x000000d9db1a723e */ /* 0x004fe600000000ff */
[----:B------:R-:W-:Y:S05]  /*19700*/  FADD.FTZ R0, R222, R0 ;  /* 0x00000000de007221 */ /* 0x000fea0000010000 */
[----:B------:R2:W1:Y:S01]  /*19710*/  MUFU.EX2 R177, R24 ;  /* 0x0000001800b17308 */ /* 0x0004620000000800 */
[----:B---3--:R-:W-:Y:S02]  /*19720*/  F2FP.PACK_AB R27, R218, R215 ;  /* 0x000000d7da1b723e */ /* 0x008fe400000000ff */
[----:B-----5:R-:W-:Y:S07]  /*19730*/  F2FP.PACK_AB R29, R209, R208 ;  /* 0x000000d0d11d723e */ /* 0x020fee00000000ff */
[----:B------:R-:W-:Y:S01]  /*19740*/  MUFU.EX2 R126, R126 ;  /* 0x0000007e007e7308 */ /* 0x000fe20000000800 */
[----:B----4-:R-:W-:Y:S01]  /*19750*/  FMUL.FTZ R5, R118, R129 ;  /* 0x0000008176057220 */ /* 0x010fe20000410000 */
[----:B------:R-:W-:Y:S01]  /*19760*/  F2FP.PACK_AB R129, R206, R189 ;  /* 0x000000bdce81723e */ /* 0x000fe200000000ff */
[C---:B------:R-:W-:Y:S01]  /*19770*/  FADD.FTZ R0, R226.reuse, R0 ;  /* 0x00000000e2007221 */ /* 0x040fe20000010000 */
[----:B------:R-:W-:Y:S05]  /*19780*/  F2FP.PACK_AB R135, R226, R222 ;  /* 0x000000dee287723e */ /* 0x000fea00000000ff */
[-C--:B------:R-:W-:Y:S05]  /*19790*/  HMMA.16816.F32 R4, R128, R168.reuse, R4 ;  /* 0x000000a88004723c */ /* 0x080fea0000001804 */
[----:B--2---:R-:W-:Y:S02]  /*197a0*/  F2FP.PACK_AB R24, R216, R213 ;  /* 0x000000d5d818723e */ /* 0x004fe400000000ff */
[----:B-1----:R-:W-:Y:S01]  /*197b0*/  F2FP.PACK_AB R31, R177, R178 ;  /* 0x000000b2b11f723e */ /* 0x002fe200000000ff */
[C---:B------:R-:W-:Y:S01]  /*197c0*/  HMMA.16816.F32 R8, R132.reuse, R168, R8 ;  /* 0x000000a88408723c */ /* 0x040fe20000001808 */
[----:B------:R-:W-:Y:S07]  /*197d0*/  MUFU.EX2 R169, R185 ;  /* 0x000000b900a97308 */ /* 0x000fee0000000800 */
[-C--:B------:R-:W-:Y:S08]  /*197e0*/  HMMA.16816.F32 R12, R132, R170.reuse, R12 ;  /* 0x000000aa840c723c */ /* 0x080ff0000000180c */
[C---:B------:R-:W-:Y:S01]  /*197f0*/  HMMA.16816.F32 R16, R128.reuse, R170, R16 ;  /* 0x000000aa8010723c */ /* 0x040fe20000001810 */
[----:B------:R-:W-:Y:S07]  /*19800*/  MUFU.EX2 R171, R182 ;  /* 0x000000b600ab7308 */ /* 0x000fee0000000800 */
[-C--:B------:R-:W-:Y:S08]  /*19810*/  HMMA.16816.F32 R20, R128, R136.reuse, R20 ;  /* 0x000000888014723c */ /* 0x080ff00000001814 */
        /* <DEDUP_REMOVED lines=22> */
[-C--:B------:R-:W-:Y:S04]  /*19980*/  HMMA.16816.F32 R92, R132, R138.reuse, R92 ;  /* 0x0000008a845c723c */ /* 0x080fe8000000185c */
[----:B------:R-:W-:Y:S03]  /*19990*/  FFMA.FTZ R137, R46, c[0x0][0x2d0], -R3 ;  /* 0x0000b4002e897a23 */ /* 0x000fe60000010803 */
[--C-:B------:R-:W-:Y:S01]  /*199a0*/  FFMA.FTZ R133, R40, c[0x0][0x2d0], -R119.reuse ;  /* 0x0000b40028857a23 */ /* 0x100fe20000010877 */
[----:B------:R-:W-:Y:S01]  /*199b0*/  HMMA.16816.F32 R96, R128, R138, R96 ;  /* 0x0000008a8060723c */ /* 0x000fe20000001860 */
[----:B------:R-:W1:Y:S02]  /*199c0*/  LDSM.16.MT88.4 R128, [R166+0x400] ;  /* 0x00040000a680783b */ /* 0x000e640000004200 */
[----:B------:R-:W-:Y:S01]  /*199d0*/  MUFU.EX2 R168, R133 ;  /* 0x0000008500a87308 */ /* 0x000fe20000000800 */
[----:B------:R-:W-:Y:S02]  /*199e0*/  FFMA.FTZ R132, R41, c[0x0][0x2d0], -R119 ;  /* 0x0000b40029847a23 */ /* 0x000fe40000010877 */
[----:B------:R-:W-:Y:S02]  /*199f0*/  FFMA.FTZ R134, R43, c[0x0][0x2d0], -R3 ;  /* 0x0000b4002b867a23 */ /* 0x000fe40000010803 */
[----:B------:R-:W-:Y:S01]  /*19a00*/  FFMA.FTZ R135, R44, c[0x0][0x2d0], -R119 ;  /* 0x0000b4002c877a23 */ /* 0x000fe20000010877 */
[----:B------:R-:W2:Y:S03]  /*19a10*/  LDSM.16.MT88.4 R40, [R167+0x400] ;  /* 0x00040000a728783b */ /* 0x000ea60000004200 */
[----:B------:R-:W-:Y:S01]  /*19a20*/  FFMA.FTZ R3, R47, c[0x0][0x2d0], -R3 ;  /* 0x0000b4002f037a23 */ /* 0x000fe20000010803 */
[----:B------:R-:W-:Y:S01]  /*19a30*/  MUFU.EX2 R170, R132 ;  /* 0x0000008400aa7308 */ /* 0x000fe20000000800 */
[----:B------:R-:W-:Y:S02]  /*19a40*/  FFMA.FTZ R138, R116, R246, R187 ;  /* 0x000000f6748a7223 */ /* 0x000fe400000100bb */
[----:B------:R-:W-:Y:S01]  /*19a50*/  FADD.FTZ R139, R206, R28 ;  /* 0x0000001cce8b7221 */ /* 0x000fe20000010000 */
[----:B------:R-:W3:Y:S01]  /*19a60*/  LDSM.16.MT88.4 R44, [R166+0x1000] ;  /* 0x00100000a62c783b */ /* 0x000ee20000004200 */
[----:B------:R-:W-:Y:S05]  /*19a70*/  F2FP.PACK_AB R28, R211, R207 ;  /* 0x000000cfd31c723e */ /* 0x000fea00000000ff */
[----:B------:R-:W-:Y:S02]  /*19a80*/  MUFU.EX2 R123, R134 ;  /* 0x00000086007b7308 */ /* 0x000fe40000000800 */
[----:B------:R-:W4:Y:S01]  /*19a90*/  LDSM.16.MT88.4 R116, [R167+0x1000] ;  /* 0x00100000a774783b */ /* 0x000f220000004200 */
[-C--:B-1----:R-:W-:Y:S08]  /*19aa0*/  HMMA.16816.F32 R4, R24, R128.reuse, R4 ;  /* 0x000000801804723c */ /* 0x082ff00000001804 */
        /* <DEDUP_REMOVED lines=11> */
[C---:B------:R-:W-:Y:S01]  /*19b60*/  HMMA.16816.F32 R112, R24.reuse, R46, R112 ;  /* 0x0000002e1870723c */ /* 0x040fe20000001870 */
[----:B------:R-:W2:Y:S07]  /*19b70*/  LDSM.16.MT88.4 R44, [R167+0x1c00] ;  /* 0x001c0000a72c783b */ /* 0x000eae0000004200 */
[-C--:B----4-:R-:W-:Y:S08]  /*19b80*/  HMMA.16816.F32 R52, R24, R116.reuse, R52 ;  /* 0x000000741834723c */ /* 0x090ff00000001834 */
[C---:B------:R-:W-:Y:S01]  /*19b90*/  HMMA.16816.F32 R56, R28.reuse, R116, R56 ;  /* 0x000000741c38723c */ /* 0x040fe20000001838 */
[----:B------:R-:W-:Y:S07]  /*19ba0*/  MUFU.EX2 R117, R136 ;  /* 0x0000008800757308 */ /* 0x000fee0000000800 */
[-C--:B------:R-:W-:Y:S03]  /*19bb0*/  HMMA.16816.F32 R60, R28, R118.reuse, R60 ;  /* 0x000000761c3c723c */ /* 0x080fe6000000183c */
[----:B------:R-:W-:Y:S05]  /*19bc0*/  MUFU.EX2 R116, R137 ;  /* 0x0000008900747308 */ /* 0x000fea0000000800 */
[C---:B------:R-:W-:Y:S05]  /*19bd0*/  HMMA.16816.F32 R64, R24.reuse, R118, R64 ;  /* 0x000000761840723c */ /* 0x040fea0000001840 */
[----:B------:R-:W3:Y:S02]  /*19be0*/  MUFU.EX2 R118, R135 ;  /* 0x0000008700767308 */ /* 0x000ee40000000800 */
[----:B------:R-:W-:Y:S01]  /*19bf0*/  MOV R119, R2 ;  /* 0x0000000200777202 */ /* 0x000fe20000000f00 */
[-C--:B-1----:R-:W-:Y:S08]  /*19c00*/  HMMA.16816.F32 R68, R24, R40.reuse, R68 ;  /* 0x000000281844723c */ /* 0x082ff00000001844 */
[C---:B------:R-:W-:Y:S08]  /*19c10*/  HMMA.16816.F32 R72, R28.reuse, R40, R72 ;  /* 0x000000281c48723c */ /* 0x040ff00000001848 */
[-C--:B------:R-:W-:Y:S08]  /*19c20*/  HMMA.16816.F32 R76, R28, R42.reuse, R76 ;  /* 0x0000002a1c4c723c */ /* 0x080ff0000000184c */
[C---:B------:R-:W-:Y:S01]  /*19c30*/  HMMA.16816.F32 R80, R24.reuse, R42, R80 ;  /* 0x0000002a1850723c */ /* 0x040fe20000001850 */
[----:B------:R1:W4:Y:S07]  /*19c40*/  MUFU.EX2 R43, R3 ;  /* 0x00000003002b7308 */ /* 0x00032e0000000800 */
[-C--:B--2---:R-:W-:Y:S08]  /*19c50*/  HMMA.16816.F32 R84, R24, R44.reuse, R84 ;  /* 0x0000002c1854723c */ /* 0x084ff00000001854 */
[C---:B------:R-:W-:Y:S08]  /*19c60*/  HMMA.16816.F32 R88, R28.reuse, R44, R88 ;  /* 0x0000002c1c58723c */ /* 0x040ff00000001858 */
[-C--:B------:R-:W-:Y:S04]  /*19c70*/  HMMA.16816.F32 R92, R28, R46.reuse, R92 ;  /* 0x0000002e1c5c723c */ /* 0x080fe8000000185c */
[----:B-1----:R-:W-:Y:S03]  /*19c80*/  FADD.FTZ R3, R224, R139 ;  /* 0x0000008be0037221 */ /* 0x002fe60000010000 */
[----:B---3--:R-:W-:Y:S01]  /*19c90*/  F2FP.PACK_AB R30, R117, R118 ;  /* 0x00000076751e723e */ /* 0x008fe200000000ff */
[----:B------:R-:W-:Y:S04]  /*19ca0*/  HMMA.16816.F32 R96, R24, R46, R96 ;  /* 0x0000002e1860723c */ /* 0x000fe80000001860 */
[----:B------:R-:W-:Y:S01]  /*19cb0*/  FADD.FTZ R29, R221, R138 ;  /* 0x0000008add1d7221 */ /* 0x000fe20000010000 */
[----:B----4-:R-:W-:Y:S01]  /*19cc0*/  F2FP.PACK_AB R31, R43, R116 ;  /* 0x000000742b1f723e */ /* 0x010fe200000000ff */
[----:B------:R-:W-:Y:S01]  /*19cd0*/  FADD.FTZ R28, R225, R144 ;  /* 0x00000090e11c7221 */ /* 0x000fe20000010000 */
[----:B------:R-:W-:Y:S01]  /*19ce0*/  F2FP.PACK_AB R24, R174, R169 ;  /* 0x000000a9ae18723e */ /* 0x000fe200000000ff */
[----:B------:R-:W-:Y:S01]  /*19cf0*/  FADD.FTZ R42, R223, R29 ;  /* 0x0000001ddf2a7221 */ /* 0x000fe20000010000 */
[----:B------:R-:W-:Y:S03]  /*19d00*/  F2FP.PACK_AB R25, R172, R171 ;  /* 0x000000abac19723e */ /* 0x000fe600000000ff */
[----:B------:R-:W-:Y:S01]  /*19d10*/  F2FP.PACK_AB R26, R176, R175 ;  /* 0x000000afb01a723e */ /* 0x000fe200000000ff */
[----:B------:R-:W-:Y:S01]  /*19d20*/  FADD.FTZ R41, R228, R28 ;  /* 0x0000001ce4297221 */ /* 0x000fe20000010000 */
[----:B------:R-:W-:Y:S01]  /*19d30*/  F2FP.PACK_AB R27, R179, R173 ;  /* 0x000000adb31b723e */ /* 0x000fe200000000ff */
[----:B------:R-:W-:Y:S01]  /*19d40*/  FADD.FTZ R40, R227, R3 ;  /* 0x00000003e3287221 */ /* 0x000fe20000010000 */
[----:B------:R-:W-:Y:S01]  /*19d50*/  F2FP.PACK_AB R28, R170, R168 ;  /* 0x000000a8aa1c723e */ /* 0x000fe200000000ff */
[----:B------:R-:W-:Y:S01]  /*19d60*/  FADD.FTZ R3, R213, R41 ;  /* 0x00000029d5037221 */ /* 0x000fe20000010000 */
[----:B------:R-:W-:Y:S03]  /*19d70*/  F2FP.PACK_AB R29, R123, R126 ;  /* 0x0000007e7b1d723e */ /* 0x000fe600000000ff */
        /* <DEDUP_REMOVED lines=61> */
.L_x_2279:
[----:B------:R-:W2:Y:S02]  /*1a150*/  LDL R0, [R1+0x20] ;  /* 0x0000200001007983 */ /* 0x000ea40000100800 */
[----:B--2---:R-:W-:-:S13]  /*1a160*/  ISETP.GE.AND P0, PT, R205, R0, PT ;  /* 0x00000000cd00720c */ /* 0x004fda0003f06270 */
[----:B------:R-:W-:Y:S05]  /*1a170*/  @!P0 BRA `(.L_x_2285) ;  /* 0x00003bf000008947 */ /* 0x000fea0003800000 */
[----:B------:R-:W-:Y:S01]  /*1a180*/  IMAD.MOV.U32 R117, RZ, RZ, R121 ;  /* 0x000000ffff757224 */ /* 0x000fe200078e0079 */
[----:B------:R-:W-:Y:S01]  /*1a190*/  MOV R123, R119 ;  /* 0x00000077007b7202 */ /* 0x000fe20000000f00 */
[----:B------:R-:W-:Y:S01]  /*1a1a0*/  IMAD.MOV.U32 R116, RZ, RZ, R122 ;  /* 0x000000ffff747224 */ /* 0x000fe200078e007a */
[----:B------:R-:W-:Y:S02]  /*1a1b0*/  MOV R118, R120 ;  /* 0x0000007800767202 */ /* 0x000fe40000000f00 */
.L_x_2304:
        /* <DEDUP_REMOVED lines=9> */
[----:B------:R-:W-:Y:S04]  /*1a250*/  IMAD R0, R205, c[0x0][0x20c], R0 ;  /* 0x00008300cd007a24 */ /* 0x000fe800078e0200 */
[----:B------:R-:W-:Y:S02]  /*1a260*/  IMAD.IADD R12, R3, 0x1, R0 ;  /* 0x00000001030c7824 */ /* 0x000fe400078e0200 */
[----:B------:R-:W-:Y:S01]  /*1a270*/  IMAD.WIDE.U32 R2, R2, 0x30, RZ ;  /* 0x0000003002027825 */ /* 0x000fe200078e00ff */
[----:B------:R-:W-:Y:S01]  /*1a280*/  LDSM.16.M88.4 R48, [R192] ;  /* 0x00000000c030783b */ /* 0x000fe20000000200 */
[----:B------:R-:W-:Y:S05]  /*1a290*/  BSSY B0, `(.L_x_2286) ;  /* 0x00000ad000007945 */ /* 0x000fea0003800000 */
        /* <DEDUP_REMOVED lines=11> */
[----:B------:R-:W2:Y:S04]  /*1a350*/  LDSM.16.M88.4 R180, [R193+0x1000] ;  /* 0x00100000c1b4783b */ /* 0x000ea80000000200 */
[----:B------:R-:W-:Y:S02]  /*1a360*/  IMAD R16, R12, 0x30, RZ ;  /* 0x000000300c107824 */ /* 0x000fe400078e02ff */
[----:B------:R-:W3:Y:S01]  /*1a370*/  LDSM.16.M88.4 R184, [R202] ;  /* 0x00000000cab8783b */ /* 0x000ee20000000200 */
[-C--:B------:R-:W-:Y:S02]  /*1a380*/  HMMA.16816.F32 R12, R44, R18.reuse, RZ ;  /* 0x000000122c0c723c */ /* 0x080fe400000018ff */
[----:B------:R-:W-:Y:S02]  /*1a390*/  @!P1 IMAD.MOV.U32 R0, RZ, RZ, c[0x0][0x208] ;  /* 0x00008200ff009624 */ /* 0x000fe400078e00ff */
[----:B------:R-:W-:Y:S01]  /*1a3a0*/  @!P1 IMAD.MOV.U32 R17, RZ, RZ, c[0x0][0x20c] ;  /* 0x00008300ff119624 */ /* 0x000fe200078e00ff */
[----:B------:R-:W1:Y:S01]  /*1a3b0*/  LDSM.16.M88.4 R188, [R201] ;  /* 0x00000000c9bc783b */ /* 0x000e620000000200 */
[----:B------:R-:W-:Y:S01]  /*1a3c0*/  IMAD.IADD R3, R3, 0x1, R16 ;  /* 0x0000000103037824 */ /* 0x000fe200078e0210 */
        /* <DEDUP_REMOVED lines=14> */
[----:B------:R4:W-:Y:S01]  /*1a4b0*/  LDGSTS.E.BYPASS.LTC128B.128 [R204+0x2480], [R2.64+0x40], !P4 ;  /* 0x0248004002cc7fae */ /* 0x0009e2000e101d46 */
[----:B------:R-:W-:Y:S01]  /*1a4c0*/  @!P1 IMAD.X R32, R28, 0x1, R248, P0 ;  /* 0x000000011c209824 */ /* 0x000fe200000e06f8 */
[C---:B------:R-:W-:Y:S01]  /*1a4d0*/  @!P1 LEA R36, P0, R0.reuse, c[0x0][0x1f8], 0x1 ;  /* 0x00007e0000249a11 */ /* 0x040fe200078008ff */
[-C--:B------:R-:W-:Y:S03]  /*1a4e0*/  HMMA.16816.F32 R28, R44, R34.reuse, RZ ;  /* 0x000000222c1c723c */ /* 0x080fe600000018ff */
[----:B------:R4:W-:Y:S01]  /*1a4f0*/  LDGSTS.E.BYPASS.LTC128B.128 [R204+0x3080], [R2.64+0x80], !P3 ;  /* 0x0308008002cc7fae */ /* 0x0009e2000d901d46 */
[----:B------:R-:W-:Y:S04]  /*1a500*/  @!P1 LEA.HI.X R37, R0, c[0x0][0x1fc], R32, 0x1, P0 ;  /* 0x00007f0000259a11 */ /* 0x000fe800000f0c20 */
[C---:B------:R-:W-:Y:S01]  /*1a510*/  HMMA.16816.F32 R32, R48.reuse, R34, RZ ;  /* 0x000000223020723c */ /* 0x040fe200000018ff */
[----:B------:R1:W-:Y:S06]  /*1a520*/  @!P1 LDGSTS.E.BYPASS.LTC128B.128 [R204+0x2080], [R36.64], !P5 ;  /* 0x0208000024cc9fae */ /* 0x0003ec000e901d46 */
[----:B------:R1:W-:Y:S06]  /*1a530*/  @!P1 LDGSTS.E.BYPASS.LTC128B.128 [R204+0x2c80], [R36.64+0x40], !P4 ;  /* 0x02c8004024cc9fae */ /* 0x0003ec000e101d46 */
[----:B------:R1:W-:Y:S06]  /*1a540*/  @!P1 LDGSTS.E.BYPASS.LTC128B.128 [R204+0x3880], [R36.64+0x80], !P3 ;  /* 0x0388008024cc9fae */ /* 0x0003ec000d901d46 */
        /* <DEDUP_REMOVED lines=27> */
[-C--:B---3--:R-:W-:Y:S03]  /*1a700*/  HMMA.16816.F32 R20, R168, R172.reuse, R20 ;  /* 0x000000aca814723c */ /* 0x088fe60000001814 */
[----:B-----5:R-:W-:Y:S05]  /*1a710*/  ISETP.GT.AND P0, PT, R205, R238, PT ;  /* 0x000000eecd00720c */ /* 0x020fea0003f04270 */
        /* <DEDUP_REMOVED lines=61> */
[----:B----4-:R-:W-:Y:S01]  /*1aaf0*/  SHF.R.S32.HI R119, RZ, 0x1f, R120 ;  /* 0x0000001fff777819 */ /* 0x010fe20000011478 */
[----:B------:R-:W2:Y:S01]  /*1ab00*/  LDL.64 R206, [R1+0x8] ;  /* 0x0000080001ce7983 */ /* 0x000ea20000100a00 */
[----:B------:R-:W-:Y:S02]  /*1ab10*/  IADD3 R0, R205, -0x1, RZ ;  /* 0xffffffffcd007810 */ /* 0x000fe40007ffe0ff */
[----:B------:R-:W-:Y:S01]  /*1ab20*/  LEA.HI R119, R119, R120, RZ, 0x2 ;  /* 0x0000007877777211 */ /* 0x000fe200078f10ff */
[----:B------:R-:W3:Y:S01]  /*1ab30*/  LDL R122, [R1+0x14] ;  /* 0x00001400017a7983 */ /* 0x000ee20000100800 */
        /* <DEDUP_REMOVED lines=34> */
.L_x_2287:
[----:B----4-:R-:W-:Y:S05]  /*1ad60*/  BSYNC B0 ;  /* 0x0000000000007941 */ /* 0x010fea0003800000 */
.L_x_2286:
        /* <DEDUP_REMOVED lines=37> */
.L_x_2290:
[----:B------:R-:W-:Y:S04]  /*1afc0*/  MOV R119, c[0x0][0x32c] ;  /* 0x0000cb0000777a02 */ /* 0x000fe80000000f00 */
[----:B------:R-:W-:Y:S11]  /*1afd0*/  ISETP.NE.AND P0, PT, R119, 0x1, PT ;  /* 0x000000017700780c */ /* 0x000ff60003f05270 */
[----:B------:R-:W-:Y:S02]  /*1afe0*/  @!UPT UIADD3 URZ, URZ, URZ, URZ ;  /* 0x0000003f3f3ff290 */ /* 0x000fe4000fffe03f */
[----:B------:R-:W-:Y:S05]  /*1aff0*/  @P0 IMAD.HI.U32 R119, R3, c[0x0][0x330], RZ ;  /* 0x0000cc0003770a27 */ /* 0x000fea00078e00ff */
[----:B------:R-:W-:Y:S02]  /*1b000*/  @P0 SHF.R.U32.HI R3, RZ, c[0x0][0x334], R119 ;  /* 0x0000cd00ff030a19 */ /* 0x000fe40000011677 */
.L_x_2291:
[----:B------:R-:W-:Y:S05]  /*1b010*/  BSYNC B0 ;  /* 0x0000000000007941 */ /* 0x000fea0003800000 */
.L_x_2289:
[----:B------:R-:W-:Y:S04]  /*1b020*/  IMAD.IADD R119, R2, 0x1, -R189 ;  /* 0x0000000102777824 */ /* 0x000fe800078e0abd */
[----:B------:R-:W-:Y:S05]  /*1b030*/  IMAD R3, R3, c[0x0][0x32c], R119 ;  /* 0x0000cb0003037a24 */ /* 0x000fea00078e0277 */
[----:B------:R-:W-:Y:S02]  /*1b040*/  IADD3 R119, R3, c[0x0][0x32c], RZ ;  /* 0x0000cb0003777a10 */ /* 0x000fe40007ffe0ff */
[----:B------:R-:W-:Y:S02]  /*1b050*/  IMNMX R0, R0, R3, !PT ;  /* 0x0000000300007217 */ /* 0x000fe40007800200 */
[----:B------:R-:W-:Y:S02]  /*1b060*/  IMNMX R122, R122, R119, PT ;  /* 0x000000777a7a7217 */ /* 0x000fe40003800200 */
.L_x_2288:
        /* <DEDUP_REMOVED lines=17> */
.L_x_2294:
[----:B------:R-:W-:Y:S04]  /*1b180*/  MOV R120, c[0x0][0x32c] ;  /* 0x0000cb0000787a02 */ /* 0x000fe80000000f00 */
[----:B------:R-:W-:Y:S11]  /*1b190*/  ISETP.NE.AND P0, PT, R120, 0x1, PT ;  /* 0x000000017800780c */ /* 0x000ff60003f05270 */
[----:B------:R-:W-:Y:S02]  /*1b1a0*/  @!UPT UIADD3 URZ, URZ, URZ, URZ ;  /* 0x0000003f3f3ff290 */ /* 0x000fe4000fffe03f */
[----:B------:R-:W-:Y:S05]  /*1b1b0*/  @P0 IMAD.HI.U32 R120, R3, c[0x0][0x330], RZ ;  /* 0x0000cc0003780a27 */ /* 0x000fea00078e00ff */
[----:B------:R-:W-:Y:S02]  /*1b1c0*/  @P0 SHF.R.U32.HI R3, RZ, c[0x0][0x334], R120 ;  /* 0x0000cd00ff030a19 */ /* 0x000fe40000011678 */
.L_x_2295:
[----:B------:R-:W-:Y:S05]  /*1b1d0*/  BSYNC B0 ;  /* 0x0000000000007941 */ /* 0x000fea0003800000 */
.L_x_2293:
[----:B------:R-:W-:Y:S04]  /*1b1e0*/  IMAD.IADD R120, R2, 0x1, -R189 ;  /* 0x0000000102787824 */ /* 0x000fe800078e0abd */
[----:B------:R-:W-:Y:S05]  /*1b1f0*/  IMAD R3, R3, c[0x0][0x32c], R120 ;  /* 0x0000cb0003037a24 */ /* 0x000fea00078e0278 */
[----:B------:R-:W-:Y:S02]  /*1b200*/  IADD3 R120, R3, c[0x0][0x32c], RZ ;  /* 0x0000cb0003787a10 */ /* 0x000fe40007ffe0ff */
[----:B------:R-:W-:Y:S02]  /*1b210*/  IMNMX R119, R119, R3, !PT ;  /* 0x0000000377777217 */ /* 0x000fe40007800200 */
[----:B------:R-:W-:Y:S02]  /*1b220*/  IMNMX R121, R121, R120, PT ;  /* 0x0000007879797217 */ /* 0x000fe40003800200 */
.L_x_2292:
        /* <DEDUP_REMOVED lines=17> */
.L_x_2298:
[----:B------:R-:W-:Y:S04]  /*1b340*/  MOV R171, c[0x0][0x32c] ;  /* 0x0000cb0000ab7a02 */ /* 0x000fe80000000f00 */
[----:B------:R-:W-:Y:S11]  /*1b350*/  ISETP.NE.AND P0, PT, R171, 0x1, PT ;  /* 0x00000001ab00780c */ /* 0x000ff60003f05270 */
[----:B------:R-:W-:Y:S02]  /*1b360*/  @!UPT UIADD3 URZ, URZ, URZ, URZ ;  /* 0x0000003f3f3ff290 */ /* 0x000fe4000fffe03f */
[----:B------:R-:W-:Y:S05]  /*1b370*/  @P0 IMAD.HI.U32 R171, R126, c[0x0][0x330], RZ ;  /* 0x0000cc007eab0a27 */ /* 0x000fea00078e00ff */
[----:B------:R-:W-:Y:S02]  /*1b380*/  @P0 SHF.R.U32.HI R126, RZ, c[0x0][0x334], R171 ;  /* 0x0000cd00ff7e0a19 */ /* 0x000fe400000116ab */
.L_x_2299:
[----:B------:R-:W-:Y:S05]  /*1b390*/  BSYNC B0 ;  /* 0x0000000000007941 */ /* 0x000fea0003800000 */
.L_x_2297:
[----:B------:R-:W-:Y:S04]  /*1b3a0*/  IMAD.IADD R171, R2, 0x1, -R189 ;  /* 0x0000000102ab7824 */ /* 0x000fe800078e0abd */
[----:B------:R-:W-:Y:S05]  /*1b3b0*/  IMAD R126, R126, c[0x0][0x32c], R171 ;  /* 0x0000cb007e7e7a24 */ /* 0x000fea00078e02ab */
[----:B------:R-:W-:Y:S02]  /*1b3c0*/  IADD3 R171, R126, c[0x0][0x32c], RZ ;  /* 0x0000cb007eab7a10 */ /* 0x000fe40007ffe0ff */
[----:B------:R-:W-:Y:S02]  /*1b3d0*/  IMNMX R3, R3, R126, !PT ;  /* 0x0000007e03037217 */ /* 0x000fe40007800200 */
[----:B------:R-:W-:Y:S02]  /*1b3e0*/  IMNMX R120, R120, R171, PT ;  /* 0x000000ab78787217 */ /* 0x000fe40003800200 */
.L_x_2296:
        /* <DEDUP_REMOVED lines=157> */
.L_x_2302:
[----:B------:R-:W-:Y:S04]  /*1bdc0*/  MOV R5, c[0x0][0x32c] ;  /* 0x0000cb0000057a02 */ /* 0x000fe80000000f00 */
[----:B------:R-:W-:Y:S11]  /*1bdd0*/  ISETP.NE.AND P0, PT, R5, 0x1, PT ;  /* 0x000000010500780c */ /* 0x000ff60003f05270 */
[----:B------:R-:W-:Y:S02]  /*1bde0*/  @!UPT UIADD3 URZ, URZ, URZ, URZ ;  /* 0x0000003f3f3ff290 */ /* 0x000fe4000fffe03f */
[----:B------:R-:W-:Y:S05]  /*1bdf0*/  @P0 IMAD.HI.U32 R5, R4, c[0x0][0x330], RZ ;  /* 0x0000cc0004050a27 */ /* 0x000fea00078e00ff */
[----:B------:R-:W-:Y:S02]  /*1be00*/  @P0 SHF.R.U32.HI R4, RZ, c[0x0][0x334], R5 ;  /* 0x0000cd00ff040a19 */ /* 0x000fe40000011605 */
.L_x_2303:
[----:B------:R-:W-:Y:S05]  /*1be10*/  BSYNC B0 ;  /* 0x0000000000007941 */ /* 0x000fea0003800000 */
.L_x_2301:
[----:B------:R-:W-:Y:S04]  /*1be20*/  IMAD.IADD R2, R2, 0x1, -R189 ;  /* 0x0000000102027824 */ /* 0x000fe800078e0abd */
[----:B------:R-:W-:Y:S05]  /*1be30*/  IMAD R2, R4, c[0x0][0x32c], R2 ;  /* 0x0000cb0004027a24 */ /* 0x000fea00078e0202 */
[----:B------:R-:W-:Y:S02]  /*1be40*/  IADD3 R4, R2, c[0x0][0x32c], RZ ;  /* 0x0000cb0002047a10 */ /* 0x000fe40007ffe0ff */
[----:B------:R-:W-:Y:S02]  /*1be50*/  IMNMX R0, R0, R2, !PT ;  /* 0x0000000200007217 */ /* 0x000fe40007800200 */
[----:B------:R-:W-:Y:S02]  /*1be60*/  IMNMX R3, R3, R4, PT ;  /* 0x0000000403037217 */ /* 0x000fe40003800200 */
.L_x_2300:
        /* <DEDUP_REMOVED lines=61> */
[----:B------:R-:W-:Y:S02]  /*1c240*/  ISETP.LT.OR P0, PT, R3, 0x21, P0 ;  /* 0x000000210300780c */ /* 0x000fe40000701670 */
[----:B------:R-:W-:Y:S02]  /*1c250*/  FMNMX.FTZ R4, R34, R4, !PT ;  /* 0x0000000422047209 */ /* 0x000fe40007810000 */
[----:B------:R-:W-:Y:S02]  /*1c260*/  FSEL R213, R42, -INF , !P0 ;  /* 0xff8000002ad57808 */ /* 0x000fe40004000000 */
[----:B------:R-:W-:Y:S01]  /*1c270*/  FMNMX.FTZ R5, R13, R5, !PT ;  /* 0x000000050d057209 */ /* 0x000fe20007810000 */
        /* <DEDUP_REMOVED lines=9> */
[----:B------:R-:W-:Y:S02]  /*1c310*/  FMNMX.FTZ R5, R190, R5, !PT ;  /* 0x00000005be057209 */ /* 0x000fe40007810000 */
[----:B------:R-:W-:Y:S02]  /*1c320*/  FSEL R211, R46, -INF , !P0 ;  /* 0xff8000002ed37808 */ /* 0x000fe40004000000 */
[----:B------:R-:W-:Y:S02]  /*1c330*/  ISETP.GT.AND P0, PT, R0, 0x29, !P6 ;  /* 0x000000290000780c */ /* 0x000fe40007704270 */
[----:B-1----:R-:W-:Y:S02]  /*1c340*/  FMNMX.FTZ R122, R2, R6, !PT ;  /* 0x00000006027a7209 */ /* 0x002fe40007810000 */
[----:B------:R-:W-:Y:S02]  /*1c350*/  ISETP.LT.OR P0, PT, R3, 0x2a, P0 ;  /* 0x0000002a0300780c */ /* 0x000fe40000701670 */
[----:B------:R-:W-:Y:S01]  /*1c360*/  FMNMX.FTZ R5, R206, R5, !PT ;  /* 0x00000005ce057209 */ /* 0x000fe20007810000 */
[C---:B------:R-:W-:Y:S01]  /*1c370*/  FMUL.FTZ R3, R122.reuse, c[0x0][0x2d0] ;  /* 0x0000b4007a037a20 */ /* 0x040fe20000410000 */
[----:B------:R-:W-:Y:S02]  /*1c380*/  FSEL R37, R47, -INF , !P0 ;  /* 0xff8000002f257808 */ /* 0x000fe40004000000 */
[----:B------:R-:W-:Y:S02]  /*1c390*/  FMNMX.FTZ R0, R191, R5, !PT ;  /* 0x00000005bf007209 */ /* 0x000fe40007810000 */
        /* <DEDUP_REMOVED lines=8> */
[----:B------:R2:W-:Y:S02]  /*1c420*/  MUFU.EX2 R218, R3 ;  /* 0x0000000300da7308 */ /* 0x0005e40000000800 */
[----:B------:R-:W3:Y:S08]  /*1c430*/  SHFL.BFLY PT, R6, R2, 0x2, 0x1f ;  /* 0x0c401f0002067f89 */ /* 0x000ef000000e0000 */
[----:B------:R4:W5:Y:S01]  /*1c440*/  MUFU.EX2 R233, R4 ;  /* 0x0000000400e97308 */ /* 0x0009620000000800 */
[----:B-1----:R-:W-:Y:S02]  /*1c450*/  FMNMX.FTZ R121, R0, R5, !PT ;  /* 0x0000000500797209 */ /* 0x002fe40007810000 */
[----:B--2---:R-:W-:Y:S02]  /*1c460*/  FMNMX.FTZ R3, R10, R123, !PT ;  /* 0x0000007b0a037209 */ /* 0x004fe40007810000 */
[----:B---3--:R-:W-:Y:S02]  /*1c470*/  FMNMX.FTZ R2, R2, R6, !PT ;  /* 0x0000000602027209 */ /* 0x008fe40007810000 */
[----:B------:R-:W-:Y:S04]  /*1c480*/  FMNMX.FTZ R3, R12, R3, !PT ;  /* 0x000000030c037209 */ /* 0x000fe80007810000 */
[----:B------:R-:W-:Y:S01]  /*1c490*/  FMNMX.FTZ R3, R11, R3, !PT ;  /* 0x000000030b037209 */ /* 0x000fe20007810000 */
[--C-:B----4-:R-:W-:Y:S01]  /*1c4a0*/  FFMA.FTZ R4, R126, c[0x0][0x2d0], -R7.reuse ;  /* 0x0000b4007e047a23 */ /* 0x110fe20000010807 */
[----:B-----5:R-:W-:Y:S01]  /*1c4b0*/  F2FP.PACK_AB R40, R233, R218 ;  /* 0x000000dae928723e */ /* 0x020fe200000000ff */
[--C-:B------:R-:W-:Y:S01]  /*1c4c0*/  FFMA.FTZ R126, R179, c[0x0][0x2d0], -R7.reuse ;  /* 0x0000b400b37e7a23 */ /* 0x100fe20000010807 */
[----:B------:R-:W-:Y:S01]  /*1c4d0*/  FMNMX.FTZ R0, R15, R3, !PT ;  /* 0x000000030f007209 */ /* 0x000fe20007810000 */
[----:B------:R1:W-:Y:S01]  /*1c4e0*/  MUFU.EX2 R235, R4 ;  /* 0x0000000400eb7308 */ /* 0x0003e20000000800 */
[----:B------:R-:W-:Y:S01]  /*1c4f0*/  FSEL R3, R122, RZ, P0 ;  /* 0x000000ff7a037208 */ /* 0x000fe20000000000 */
[--C-:B------:R-:W-:Y:S01]  /*1c500*/  FFMA.FTZ R179, R176, c[0x0][0x2d0], -R7.reuse ;  /* 0x0000b400b0b37a23 */ /* 0x100fe20000010807 */
[----:B------:R-:W-:Y:S01]  /*1c510*/  FMNMX.FTZ R5, R168, R0, !PT ;  /* 0x00000000a8057209 */ /* 0x000fe20007810000 */
[C---:B------:R-:W-:Y:S01]  /*1c520*/  FMUL.FTZ R0, R121.reuse, c[0x0][0x2d0] ;  /* 0x0000b40079007a20 */ /* 0x040fe20000410000 */
[----:B------:R-:W-:Y:S01]  /*1c530*/  FSETP.NEU.FTZ.AND P0, PT, R121, -INF , PT ;  /* 0xff8000007900780b */ /* 0x000fe20003f1d000 */
[--C-:B------:R-:W-:Y:S01]  /*1c540*/  FFMA.FTZ R176, R32, c[0x0][0x2d0], -R7.reuse ;  /* 0x0000b40020b07a23 */ /* 0x100fe20000010807 */
[----:B------:R-:W-:Y:S02]  /*1c550*/  FMNMX.FTZ R6, R169, R5, !PT ;  /* 0x00000005a9067209 */ /* 0x000fe40007810000 */
[----:B------:R-:W-:Y:S01]  /*1c560*/  FSEL R8, R0, RZ, P0 ;  /* 0x000000ff00087208 */ /* 0x000fe20000000000 */
[----:B------:R-:W2:Y:S01]  /*1c570*/  SHFL.BFLY PT, R5, R2, 0x1, 0x1f ;  /* 0x0c201f0002057f89 */ /* 0x000ea200000e0000 */
[----:B------:R-:W-:Y:S03]  /*1c580*/  MUFU.EX2 R222, R126 ;  /* 0x0000007e00de7308 */ /* 0x000fe60000000800 */
[--C-:B------:R-:W-:Y:S02]  /*1c590*/  FFMA.FTZ R0, R18, c[0x0][0x2d0], -R8.reuse ;  /* 0x0000b40012007a23 */ /* 0x100fe40000010808 */
[--C-:B------:R-:W-:Y:S02]  /*1c5a0*/  FFMA.FTZ R175, R175, c[0x0][0x2d0], -R8.reuse ;  /* 0x0000b400afaf7a23 */ /* 0x100fe40000010808 */
[--C-:B------:R-:W-:Y:S03]  /*1c5b0*/  FFMA.FTZ R174, R174, c[0x0][0x2d0], -R8.reuse ;  /* 0x0000b400aeae7a23 */ /* 0x100fe60000010808 */
[----:B------:R3:W-:Y:S01]  /*1c5c0*/  MUFU.EX2 R227, R0 ;  /* 0x0000000000e37308 */ /* 0x0007e20000000800 */
[--C-:B-1----:R-:W-:Y:S02]  /*1c5d0*/  FFMA.FTZ R4, R171, c[0x0][0x2d0], -R7.reuse ;  /* 0x0000b400ab047a23 */ /* 0x102fe40000010807 */
[--C-:B------:R-:W-:Y:S02]  /*1c5e0*/  FFMA.FTZ R171, R181, c[0x0][0x2d0], -R7.reuse ;  /* 0x0000b400b5ab7a23 */ /* 0x100fe40000010807 */
[--C-:B------:R-:W-:Y:S02]  /*1c5f0*/  FFMA.FTZ R181, R177, c[0x0][0x2d0], -R7.reuse ;  /* 0x0000b400b1b57a23 */ /* 0x100fe40000010807 */
        /* <DEDUP_REMOVED lines=18> */
[----:B------:R-:W-:Y:S01]  /*1c720*/  FFMA.FTZ R4, R172, c[0x0][0x2d0], -R8 ;  /* 0x0000b400ac047a23 */ /* 0x000fe20000010808 */
        /* <DEDUP_REMOVED lines=12> */
[--C-:B------:R-:W-:Y:S07]  /*1c7f0*/  FFMA.FTZ R126, R206, c[0x0][0x2d0], -R38.reuse ;  /* 0x0000b400ce7e7a23 */ /* 0x100fee0000010826 */
[----:B------:R1:W-:Y:S10]  /*1c800*/  MUFU.EX2 R223, R4 ;  /* 0x0000000400df7308 */ /* 0x0003f40000000800 */
[----:B------:R-:W-:Y:S01]  /*1c810*/  MUFU.EX2 R126, R126 ;  /* 0x0000007e007e7308 */ /* 0x000fe20000000800 */
[--C-:B-1----:R-:W-:Y:S09]  /*1c820*/  FFMA.FTZ R4, R20, c[0x0][0x2d0], -R38.reuse ;  /* 0x0000b40014047a23 */ /* 0x102ff20000010826 */
[----:B------:R3:W1:Y:S02]  /*1c830*/  MUFU.EX2 R225, R4 ;  /* 0x0000000400e17308 */ /* 0x0006640000000800 */
[----:B---3--:R-:W-:Y:S01]  /*1c840*/  FMNMX.FTZ R4, R0, R2, !PT ;  /* 0x0000000200047209 */ /* 0x008fe20007810000 */
[----:B------:R-:W-:Y:S01]  /*1c850*/  FFMA.FTZ R0, R21, c[0x0][0x2d0], -R38 ;  /* 0x0000b40015007a23 */ /* 0x000fe20000010826 */
[----:B-1----:R-:W-:Y:S01]  /*1c860*/  F2FP.PACK_AB R44, R225, R223 ;  /* 0x000000dfe12c723e */ /* 0x002fe200000000ff */
[----:B------:R-:W-:Y:S01]  /*1c870*/  FADD.FTZ R2, -R5, R117 ;  /* 0x0000007505027221 */ /* 0x000fe20000010100 */
[----:B------:R-:W-:Y:S04]  /*1c880*/  LDSM.16.MT88.4 R20, [R166] ;  /* 0x00000000a614783b */ /* 0x000fe80000004200 */
[----:B------:R1:W-:Y:S01]  /*1c890*/  MUFU.EX2 R224, R0 ;  /* 0x0000000000e07308 */ /* 0x0003e20000000800 */
[----:B------:R-:W-:Y:S02]  /*1c8a0*/  FFMA.FTZ R117, R180, c[0x0][0x2d0], -R8 ;  /* 0x0000b400b4757a23 */ /* 0x000fe40000010808 */
[----:B------:R-:W-:Y:S01]  /*1c8b0*/  FMUL.FTZ R2, R2, c[0x0][0x2d0] ;  /* 0x0000b40002027a20 */ /* 0x000fe20000410000 */
[----:B------:R-:W2:Y:S06]  /*1c8c0*/  SHFL.BFLY PT, R6, R4, 0x1, 0x1f ;  /* 0x0c201f0004067f89 */ /* 0x000eac00000e0000 */
[----:B------:R-:W3:Y:S10]  /*1c8d0*/  MUFU.EX2 R36, R2 ;  /* 0x0000000200247308 */ /* 0x000ef40000000800 */
[----:B------:R-:W-:Y:S01]  /*1c8e0*/  MUFU.EX2 R219, R117 ;  /* 0x0000007500db7308 */ /* 0x000fe20000000800 */
[----:B-1----:R-:W-:Y:S09]  /*1c8f0*/  FFMA.FTZ R0, R13, c[0x0][0x2d0], -R38 ;  /* 0x0000b4000d007a23 */ /* 0x002ff20000010826 */
[----:B------:R1:W4:Y:S01]  /*1c900*/  MUFU.EX2 R237, R0 ;  /* 0x0000000000ed7308 */ /* 0x0003220000000800 */
[----:B--2---:R-:W-:Y:S01]  /*1c910*/  FMNMX.FTZ R119, R4, R6, !PT ;  /* 0x0000000604777209 */ /* 0x004fe20007810000 */
[C---:B---3--:R-:W-:Y:S04]  /*1c920*/  FMUL.FTZ R7, R36.reuse, R131 ;  /* 0x0000008324077220 */ /* 0x048fe80000410000 */
[----:B------:R-:W-:Y:S02]  /*1c930*/  FMUL.FTZ R4, R119, c[0x0][0x2d0] ;  /* 0x0000b40077047a20 */ /* 0x000fe40000410000 */
[----:B------:R-:W-:Y:S02]  /*1c940*/  FMUL.FTZ R6, R36, R130 ;  /* 0x0000008224067220 */ /* 0x000fe40000410000 */
[----:B------:R-:W-:Y:S01]  /*1c950*/  FFMA.FTZ R130, R34, c[0x0][0x2d0], -R8 ;  /* 0x0000b40022827a23 */ /* 0x000fe20000010808 */
        /* <DEDUP_REMOVED lines=9> */
[----:B----4-:R-:W-:Y:S01]  /*1c9f0*/  F2FP.PACK_AB R46, R237, R224 ;  /* 0x000000e0ed2e723e */ /* 0x010fe200000000ff */
[----:B------:R-:W-:Y:S02]  /*1ca00*/  FFMA.FTZ R116, R178, c[0x0][0x2d0], -R8 ;  /* 0x0000b400b2747a23 */ /* 0x000fe40000010808 */
        /* <DEDUP_REMOVED lines=17> */
[----:B-1----:R-:W-:Y:S05]  /*1cb20*/  FFMA.FTZ R116, R188, c[0x0][0x2d0], -R38 ;  /* 0x0000b400bc747a23 */ /* 0x002fea0000010826 */
[----:B------:R-:W-:Y:S01]  /*1cb30*/  MUFU.EX2 R178, R181 ;  /* 0x000000b500b27308 */ /* 0x000fe20000000800 */
[----:B--2---:R-:W-:Y:S01]  /*1cb40*/  FSEL R0, R120, RZ, P0 ;  /* 0x000000ff78007208 */ /* 0x004fe20000000000 */
[----:B---3--:R-:W-:Y:S01]  /*1cb50*/  FMUL.FTZ R5, R3, R129 ;  /* 0x0000008103057220 */ /* 0x008fe20000410000 */
[----:B------:R-:W-:Y:S01]  /*1cb60*/  FSETP.NEU.FTZ.AND P0, PT, R119, -INF , PT ;  /* 0xff8000007700780b */ /* 0x000fe20003f1d000 */
[----:B------:R-:W-:Y:S02]  /*1cb70*/  FFMA.FTZ R129, R35, c[0x0][0x2d0], -R8 ;  /* 0x0000b40023817a23 */ /* 0x000fe40000010808 */
[----:B------:R-:W-:Y:S01]  /*1cb80*/  FADD.FTZ R0, -R0, R118 ;  /* 0x0000007600007221 */ /* 0x000fe20000010100 */
[----:B------:R-:W-:Y:S01]  /*1cb90*/  FSEL R39, R4, RZ, P0 ;  /* 0x000000ff04277208 */ /* 0x000fe20000000000 */
[----:B------:R-:W-:Y:S02]  /*1cba0*/  FFMA.FTZ R118, R182, c[0x0][0x2d0], -R8 ;  /* 0x0000b400b6767a23 */ /* 0x000fe40000010808 */
[----:B------:R-:W-:Y:S01]  /*1cbb0*/  MUFU.EX2 R181, R176 ;  /* 0x000000b000b57308 */ /* 0x000fe20000000800 */
[----:B------:R-:W-:Y:S02]  /*1cbc0*/  FMUL.FTZ R0, R0, c[0x0][0x2d0] ;  /* 0x0000b40000007a20 */ /* 0x000fe40000410000 */
[--C-:B------:R-:W-:Y:S02]  /*1cbd0*/  FFMA.FTZ R4, R15, c[0x0][0x2d0], -R39.reuse ;  /* 0x0000b4000f047a23 */ /* 0x100fe40000010827 */
[C---:B------:R-:W-:Y:S02]  /*1cbe0*/  FMUL.FTZ R16, R3.reuse, R140 ;  /* 0x0000008c03107220 */ /* 0x040fe40000410000 */
[C---:B------:R-:W-:Y:S02]  /*1cbf0*/  FMUL.FTZ R17, R3.reuse, R141 ;  /* 0x0000008d03117220 */ /* 0x040fe40000410000 */
[C---:B------:R-:W-:Y:S01]  /*1cc00*/  FMUL.FTZ R32, R3.reuse, R156 ;  /* 0x0000009c03207220 */ /* 0x040fe20000410000 */
[----:B------:R1:W2:Y:S01]  /*1cc10*/  MUFU.EX2 R2, R0 ;  /* 0x0000000000027308 */ /* 0x0002a20000000800 */
[C---:B------:R-:W-:Y:S01]  /*1cc20*/  FMUL.FTZ R33, R3.reuse, R157 ;  /* 0x0000009d03217220 */ /* 0x040fe20000410000 */
[----:B------:R-:W-:Y:S01]  /*1cc30*/  LDSM.16.MT88.4 R140, [R166+0x800] ;  /* 0x00080000a68c783b */ /* 0x000fe20000004200 */
[----:B------:R-:W-:Y:S02]  /*1cc40*/  FMUL.FTZ R35, R36, R159 ;  /* 0x0000009f24237220 */ /* 0x000fe40000410000 */
[C---:B------:R-:W-:Y:S02]  /*1cc50*/  FMUL.FTZ R100, R3.reuse, R100 ;  /* 0x0000006403647220 */ /* 0x040fe40000410000 */
[C---:B------:R-:W-:Y:S02]  /*1cc60*/  FMUL.FTZ R101, R3.reuse, R101 ;  /* 0x0000006503657220 */ /* 0x040fe40000410000 */
[C---:B------:R-:W-:Y:S01]  /*1cc70*/  FMUL.FTZ R112, R3.reuse, R112 ;  /* 0x0000007003707220 */ /* 0x040fe20000410000 */
[----:B------:R3:W-:Y:S01]  /*1cc80*/  MUFU.EX2 R229, R4 ;  /* 0x0000000400e57308 */ /* 0x0007e20000000800 */
[C---:B------:R-:W-:Y:S01]  /*1cc90*/  FMUL.FTZ R113, R3.reuse, R113 ;  /* 0x0000007103717220 */ /* 0x040fe20000410000 */
[----:B------:R-:W-:Y:S01]  /*1cca0*/  LDSM.16.MT88.4 R156, [R167+0x800] ;  /* 0x00080000a79c783b */ /* 0x000fe20000004200 */
        /* <DEDUP_REMOVED lines=8> */
[C---:B--2---:R-:W-:Y:S02]  /*1cd30*/  FMUL.FTZ R9, R2.reuse, R133 ;  /* 0x0000008502097220 */ /* 0x044fe40000410000 */
[C---:B------:R-:W-:Y:S01]  /*1cd40*/  FMUL.FTZ R13, R2.reuse, R137 ;  /* 0x00000089020d7220 */ /* 0x040fe20000410000 */
[----:B------:R1:W-:Y:S01]  /*1cd50*/  MUFU.EX2 R209, R0 ;  /* 0x0000000000d17308 */ /* 0x0003e20000000800 */
[C---:B------:R-:W-:Y:S02]  /*1cd60*/  FMUL.FTZ R24, R2.reuse, R148 ;  /* 0x0000009402187220 */ /* 0x040fe40000410000 */
[C---:B------:R-:W-:Y:S02]  /*1cd70*/  FMUL.FTZ R25, R2.reuse, R149 ;  /* 0x0000009502197220 */ /* 0x040fe40000410000 */
[C---:B---3--:R-:W-:Y:S02]  /*1cd80*/  FMUL.FTZ R4, R3.reuse, R128 ;  /* 0x0000008003047220 */ /* 0x048fe40000410000 */
[C---:B------:R-:W-:Y:S02]  /*1cd90*/  FMUL.FTZ R28, R2.reuse, R152 ;  /* 0x00000098021c7220 */ /* 0x040fe40000410000 */
[C---:B------:R-:W-:Y:S01]  /*1cda0*/  FMUL.FTZ R29, R2.reuse, R153 ;  /* 0x00000099021d7220 */ /* 0x040fe20000410000 */
[----:B------:R-:W-:Y:S01]  /*1cdb0*/  MUFU.EX2 R176, R129 ;  /* 0x0000008100b07308 */ /* 0x000fe20000000800 */
[C---:B------:R-:W-:Y:S01]  /*1cdc0*/  FMUL.FTZ R104, R2.reuse, R104 ;  /* 0x0000006802687220 */ /* 0x040fe20000410000 */
[-C--:B------:R-:W-:Y:S01]  /*1cdd0*/  HMMA.16816.F32 R4, R40, R20.reuse, R4 ;  /* 0x000000142804723c */ /* 0x080fe20000001804 */
[C---:B------:R-:W-:Y:S02]  /*1cde0*/  FMUL.FTZ R105, R2.reuse, R105 ;  /* 0x0000006902697220 */ /* 0x040fe40000410000 */
[C---:B------:R-:W-:Y:S02]  /*1cdf0*/  FMUL.FTZ R108, R2.reuse, R108 ;  /* 0x0000006c026c7220 */ /* 0x040fe40000410000 */
[C---:B------:R-:W-:Y:S02]  /*1ce00*/  FMUL.FTZ R109, R2.reuse, R109 ;  /* 0x0000006d026d7220 */ /* 0x040fe40000410000 */
[C---:B------:R-:W-:Y:S02]  /*1ce10*/  FMUL.FTZ R56, R2.reuse, R56 ;  /* 0x0000003802387220 */ /* 0x040fe40000410000 */
[----:B------:R-:W-:Y:S03]  /*1ce20*/  FMUL.FTZ R57, R2, R57 ;  /* 0x0000003902397220 */ /* 0x000fe60000410000 */
[--C-:B-1----:R-:W-:Y:S02]  /*1ce30*/  FFMA.FTZ R0, R12, c[0x0][0x2d0], -R39.reuse ;  /* 0x0000b4000c007a23 */ /* 0x102fe40000010827 */
[C---:B------:R-:W-:Y:S02]  /*1ce40*/  FMUL.FTZ R12, R2.reuse, R136 ;  /* 0x00000088020c7220 */ /* 0x040fe40000410000 */
[----:B------:R-:W1:Y:S01]  /*1ce50*/  MUFU.EX2 R210, R0 ;  /* 0x0000000000d27308 */ /* 0x000e620000000800 */
        /* <DEDUP_REMOVED lines=10> */
[C---:B------:R-:W-:Y:S02]  /*1cf00*/  FMUL.FTZ R88, R2.reuse, R88 ;  /* 0x0000005802587220 */ /* 0x040fe40000410000 */
[----:B------:R-:W-:Y:S01]  /*1cf10*/  FMUL.FTZ R89, R2, R89 ;  /* 0x0000005902597220 */ /* 0x000fe20000410000 */
[----:B-1----:R-:W-:Y:S01]  /*1cf20*/  F2FP.PACK_AB R45, R210, R209 ;  /* 0x000000d1d22d723e */ /* 0x002fe200000000ff */
[--C-:B------:R-:W-:Y:S02]  /*1cf30*/  FFMA.FTZ R0, R11, c[0x0][0x2d0], -R39.reuse ;  /* 0x0000b4000b007a23 */ /* 0x100fe40000010827 */
[C---:B------:R-:W-:Y:S02]  /*1cf40*/  FMUL.FTZ R92, R2.reuse, R92 ;  /* 0x0000005c025c7220 */ /* 0x040fe40000410000 */
[----:B------:R1:W2:Y:S01]  /*1cf50*/  MUFU.EX2 R230, R0 ;  /* 0x0000000000e67308 */ /* 0x0002a20000000800 */
[----:B------:R-:W-:Y:S02]  /*1cf60*/  FMUL.FTZ R93, R2, R93 ;  /* 0x0000005d025d7220 */ /* 0x000fe40000410000 */
[C---:B------:R-:W-:Y:S02]  /*1cf70*/  FMUL.FTZ R96, R3.reuse, R96 ;  /* 0x0000006003607220 */ /* 0x040fe40000410000 */
[C---:B------:R-:W-:Y:S02]  /*1cf80*/  FMUL.FTZ R97, R3.reuse, R97 ;  /* 0x0000006103617220 */ /* 0x040fe40000410000 */
[----:B------:R-:W-:Y:S02]  /*1cf90*/  FFMA.FTZ R128, R3, R234, R218 ;  /* 0x000000ea03807223 */ /* 0x000fe400000100da */
[----:B------:R-:W-:Y:S02]  /*1cfa0*/  FFMA.FTZ R118, R208, c[0x0][0x2d0], -R38 ;  /* 0x0000b400d0767a23 */ /* 0x000fe40000010826 */
[----:B------:R-:W-:Y:S02]  /*1cfb0*/  FFMA.FTZ R117, R213, c[0x0][0x2d0], -R39 ;  /* 0x0000b400d5757a23 */ /* 0x000fe40000010827 */
[----:B------:R-:W-:Y:S10]  /*1cfc0*/  MUFU.EX2 R172, R118 ;  /* 0x0000007600ac7308 */ /* 0x000ff40000000800 */
[----:B------:R-:W-:Y:S01]  /*1cfd0*/  MUFU.EX2 R117, R117 ;  /* 0x0000007500757308 */ /* 0x000fe20000000800 */
[----:B-1----:R-:W-:Y:S02]  /*1cfe0*/  FSEL R0, R119, RZ, P0 ;  /* 0x000000ff77007208 */ /* 0x002fe40000000000 */
[----:B--2---:R-:W-:Y:S02]  /*1cff0*/  F2FP.PACK_AB R47, R229, R230 ;  /* 0x000000e6e52f723e */ /* 0x004fe400000000ff */
[----:B------:R-:W-:Y:S01]  /*1d000*/  ISETP.GT.AND P0, PT, R205, R238, PT ;  /* 0x000000eecd00720c */ /* 0x000fe20003f04270 */
[----:B------:R-:W-:Y:S02]  /*1d010*/  FADD.FTZ R0, -R0, R123 ;  /* 0x0000007b00007221 */ /* 0x000fe40000010100 */
[----:B------:R-:W-:Y:S02]  /*1d020*/  FFMA.FTZ R123, R184, c[0x0][0x2d0], -R8 ;  /* 0x0000b400b87b7a23 */ /* 0x000fe40000010808 */
[----:B------:R-:W-:Y:S01]  /*1d030*/  FMUL.FTZ R0, R0, c[0x0][0x2d0] ;  /* 0x0000b40000007a20 */ /* 0x000fe20000410000 */
[----:B------:R1:W-:Y:S01]  /*1d040*/  MUFU.EX2 R184, R116 ;  /* 0x0000007400b87308 */ /* 0x0003e20000000800 */
[C---:B------:R-:W-:Y:S02]  /*1d050*/  FMUL.FTZ R8, R2.reuse, R132 ;  /* 0x0000008402087220 */ /* 0x040fe40000410000 */
[----:B------:R-:W-:Y:S07]  /*1d060*/  FFMA.FTZ R2, R2, R246, R223 ;  /* 0x000000f602027223 */ /* 0x000fee00000100df */
[----:B------:R-:W2:Y:S10]  /*1d070*/  MUFU.EX2 R0, R0 ;  /* 0x0000000000007308 */ /* 0x000eb40000000800 */
[----:B------:R-:W3:Y:S01]  /*1d080*/  MUFU.EX2 R214, R123 ;  /* 0x0000007b00d67308 */ /* 0x000ee20000000800 */
[--C-:B-1----:R-:W-:Y:S09]  /*1d090*/  FFMA.FTZ R116, R187, c[0x0][0x2d0], -R38.reuse ;  /* 0x0000b400bb747a23 */ /* 0x102ff20000010826 */
[----:B------:R1:W-:Y:S01]  /*1d0a0*/  MUFU.EX2 R185, R116 ;  /* 0x0000007400b97308 */ /* 0x0003e20000000800 */
[C---:B--2---:R-:W-:Y:S02]  /*1d0b0*/  FMUL.FTZ R10, R0.reuse, R134 ;  /* 0x00000086000a7220 */ /* 0x044fe40000410000 */
        /* <DEDUP_REMOVED lines=10> */
[----:B------:R-:W-:Y:S03]  /*1d160*/  FMUL.FTZ R21, R3, R145 ;  /* 0x0000009103157220 */ /* 0x000fe60000410000 */
        /* <DEDUP_REMOVED lines=21> */
[----:B------:R-:W-:Y:S03]  /*1d2c0*/  FMUL.FTZ R95, R0, R95 ;  /* 0x0000005f005f7220 */ /* 0x000fe60000410000 */
[--C-:B-1----:R-:W-:Y:S02]  /*1d2d0*/  FFMA.FTZ R116, R186, c[0x0][0x2d0], -R38.reuse ;  /* 0x0000b400ba747a23 */ /* 0x102fe40000010826 */
[--C-:B------:R-:W-:Y:S02]  /*1d2e0*/  FFMA.FTZ R123, R191, c[0x0][0x2d0], -R38.reuse ;  /* 0x0000b400bf7b7a23 */ /* 0x100fe40000010826 */
[C---:B------:R-:W-:Y:S01]  /*1d2f0*/  HMMA.16816.F32 R32, R40.reuse, R50, R32 ;  /* 0x000000322820723c */ /* 0x040fe20000001820 */
[----:B------:R-:W1:Y:S01]  /*1d300*/  LDSM.16.MT88.4 R48, [R166+0xc00] ;  /* 0x000c0000a630783b */ /* 0x000e620000004200 */
[----:B------:R2:W-:Y:S02]  /*1d310*/  MUFU.EX2 R186, R116 ;  /* 0x0000007400ba7308 */ /* 0x0005e40000000800 */
[----:B------:R-:W-:Y:S02]  /*1d320*/  FFMA.FTZ R3, R211, c[0x0][0x2d0], -R39 ;  /* 0x0000b400d3037a23 */ /* 0x000fe40000010827 */
[----:B------:R-:W-:Y:S06]  /*1d330*/  FFMA.FTZ R0, R0, R247, R209 ;  /* 0x000000f700007223 */ /* 0x000fec00000100d1 */
[----:B------:R-:W-:Y:S10]  /*1d340*/  MUFU.EX2 R171, R123 ;  /* 0x0000007b00ab7308 */ /* 0x000ff40000000800 */
[----:B------:R4:W-:Y:S01]  /*1d350*/  MUFU.EX2 R123, R3 ;  /* 0x00000003007b7308 */ /* 0x0009e20000000800 */
[--C-:B--2---:R-:W-:Y:S02]  /*1d360*/  FFMA.FTZ R116, R190, c[0x0][0x2d0], -R38.reuse ;  /* 0x0000b400be747a23 */ /* 0x104fe40000010826 */
[----:B------:R-:W-:Y:S07]  /*1d370*/  FFMA.FTZ R38, R207, c[0x0][0x2d0], -R38 ;  /* 0x0000b400cf267a23 */ /* 0x000fee0000010826 */
[----:B------:R2:W5:Y:S01]  /*1d380*/  MUFU.EX2 R183, R116 ;  /* 0x0000007400b77308 */ /* 0x0005620000000800 */
[-C--:B-1----:R-:W-:Y:S09]  /*1d390*/  HMMA.16816.F32 R100, R40, R48.reuse, R100 ;  /* 0x000000302864723c */ /* 0x082ff20000001864 */
[----:B------:R1:W-:Y:S03]  /*1d3a0*/  MUFU.EX2 R173, R38 ;  /* 0x0000002600ad7308 */ /* 0x0003e60000000800 */
[----:B----4-:R-:W-:Y:S01]  /*1d3b0*/  FFMA.FTZ R3, R36, R236, R227 ;  /* 0x000000ec24037223 */ /* 0x010fe200000100e3 */
[C---:B------:R-:W-:Y:S03]  /*1d3c0*/  HMMA.16816.F32 R104, R44.reuse, R48, R104 ;  /* 0x000000302c68723c */ /* 0x040fe60000001868 */
[----:B------:R-:W-:Y:S02]  /*1d3d0*/  FADD.FTZ R36, R226, R3 ;  /* 0x00000003e2247221 */ /* 0x000fe40000010000 */
[----:B------:R-:W-:Y:S02]  /*1d3e0*/  FADD.FTZ R3, R225, R2 ;  /* 0x00000002e1037221 */ /* 0x000fe40000010000 */
[--C-:B--2---:R-:W-:Y:S01]  /*1d3f0*/  FFMA.FTZ R116, R212, c[0x0][0x2d0], -R39.reuse ;  /* 0x0000b400d4747a23 */ /* 0x104fe20000010827 */
[-C--:B------:R-:W-:Y:S05]  /*1d400*/  HMMA.16816.F32 R108, R44, R50.reuse, R108 ;  /* 0x000000322c6c723c */ /* 0x080fea000000186c */
[----:B------:R-:W-:Y:S03]  /*1d410*/  MUFU.EX2 R116, R116 ;  /* 0x0000007400747308 */ /* 0x000fe60000000800 */
[C---:B------:R-:W-:Y:S01]  /*1d420*/  HMMA.16816.F32 R112, R40.reuse, R50, R112 ;  /* 0x000000322870723c */ /* 0x040fe20000001870 */
[----:B------:R-:W2:Y:S03]  /*1d430*/  LDSM.16.MT88.4 R48, [R167+0xc00] ;  /* 0x000c0000a730783b */ /* 0x000ea60000004200 */
[----:B-1----:R-:W-:Y:S04]  /*1d440*/  F2FP.PACK_AB R38, R181, R177 ;  /* 0x000000b1b526723e */ /* 0x002fe800000000ff */
[-C--:B--2---:R-:W-:Y:S08]  /*1d450*/  HMMA.16816.F32 R52, R40, R48.reuse, R52 ;  /* 0x000000302834723c */ /* 0x084ff00000001834 */
        /* <DEDUP_REMOVED lines=14> */
[----:B------:R2:W-:Y:S05]  /*1d540*/  MUFU.EX2 R182, R48 ;  /* 0x0000003000b67308 */ /* 0x0005ea0000000800 */
[----:B------:R-:W-:Y:S07]  /*1d550*/  HMMA.16816.F32 R96, R40, R50, R96 ;  /* 0x000000322860723c */ /* 0x000fee0000001860 */
[----:B------:R-:W-:Y:S02]  /*1d560*/  F2FP.PACK_AB R40, R217, R215 ;  /* 0x000000d7d928723e */ /* 0x000fe400000000ff */
[----:B---3--:R-:W-:Y:S03]  /*1d570*/  F2FP.PACK_AB R41, R216, R214 ;  /* 0x000000d6d829723e */ /* 0x008fe600000000ff */
[----:B------:R-:W-:Y:S02]  /*1d580*/  F2FP.PACK_AB R42, R222, R220 ;  /* 0x000000dcde2a723e */ /* 0x000fe400000000ff */
[----:B------:R-:W-:Y:S02]  /*1d590*/  F2FP.PACK_AB R43, R221, R219 ;  /* 0x000000dbdd2b723e */ /* 0x000fe400000000ff */
[----:B-----5:R-:W-:Y:S01]  /*1d5a0*/  F2FP.PACK_AB R50, R183, R186 ;  /* 0x000000bab732723e */ /* 0x020fe200000000ff */
[--C-:B--2---:R-:W-:Y:S04]  /*1d5b0*/  FFMA.FTZ R48, R169, c[0x0][0x2d0], -R39.reuse ;  /* 0x0000b400a9307a23 */ /* 0x104fe80000010827 */
[----:B------:R2:W3:Y:S01]  /*1d5c0*/  MUFU.EX2 R168, R48 ;  /* 0x0000003000a87308 */ /* 0x0004e20000000800 */
[-C--:B-1----:R-:W-:Y:S01]  /*1d5d0*/  HMMA.16816.F32 R4, R40, R44.reuse, R4 ;  /* 0x0000002c2804723c */ /* 0x082fe20000001804 */
[--C-:B--2---:R-:W-:Y:S01]  /*1d5e0*/  FFMA.FTZ R48, R170, c[0x0][0x2d0], -R39.reuse ;  /* 0x0000b400aa307a23 */ /* 0x104fe20000010827 */
[----:B---3--:R-:W-:Y:S07]  /*1d5f0*/  F2FP.PACK_AB R49, R168, R182 ;  /* 0x000000b6a831723e */ /* 0x008fee00000000ff */
[----:B------:R1:W-:Y:S03]  /*1d600*/  MUFU.EX2 R169, R48 ;  /* 0x0000003000a97308 */ /* 0x0003e60000000800 */
[--C-:B-1----:R-:W-:Y:S02]  /*1d610*/  FFMA.FTZ R48, R189, c[0x0][0x2d0], -R39.reuse ;  /* 0x0000b400bd307a23 */ /* 0x102fe40000010827 */
[----:B------:R-:W-:Y:S05]  /*1d620*/  FFMA.FTZ R39, R37, c[0x0][0x2d0], -R39 ;  /* 0x0000b40025277a23 */ /* 0x000fea0000010827 */
[----:B------:R1:W2:Y:S01]  /*1d630*/  MUFU.EX2 R170, R48 ;  /* 0x0000003000aa7308 */ /* 0x0002a20000000800 */
[----:B------:R-:W-:Y:S04]  /*1d640*/  FADD.FTZ R37, R233, R128 ;  /* 0x00000080e9257221 */ /* 0x000fe80000010000 */
[----:B------:R-:W-:Y:S01]  /*1d650*/  FADD.FTZ R2, R235, R37 ;  /* 0x00000025eb027221 */ /* 0x000fe20000010000 */
[----:B------:R-:W-:Y:S04]  /*1d660*/  F2FP.PACK_AB R37, R179, R175 ;  /* 0x000000afb325723e */ /* 0x000fe800000000ff */
[----:B------:R3:W4:Y:S01]  /*1d670*/  MUFU.EX2 R118, R39 ;  /* 0x0000002700767308 */ /* 0x0007220000000800 */
[----:B-1----:R-:W-:Y:S02]  /*1d680*/  F2FP.PACK_AB R48, R185, R184 ;  /* 0x000000b8b930723e */ /* 0x002fe400000000ff */
[----:B--2---:R-:W-:Y:S07]  /*1d690*/  F2FP.PACK_AB R51, R170, R169 ;  /* 0x000000a9aa33723e */ /* 0x004fee00000000ff */
[C---:B------:R-:W-:Y:S01]  /*1d6a0*/  HMMA.16816.F32 R8, R48.reuse, R44, R8 ;  /* 0x0000002c3008723c */ /* 0x040fe20000001808 */
[----:B---3--:R-:W-:Y:S07]  /*1d6b0*/  F2FP.PACK_AB R39, R174, R176 ;  /* 0x000000b0ae27723e */ /* 0x008fee00000000ff */
        /* <DEDUP_REMOVED lines=25> */
[----:B------:R-:W-:Y:S01]  /*1d850*/  FADD.FTZ R44, R228, R36 ;  /* 0x00000024e42c7221 */ /* 0x000fe20000010000 */
[-C--:B------:R-:W-:Y:S01]  /*1d860*/  HMMA.16816.F32 R92, R48, R46.reuse, R92 ;  /* 0x0000002e305c723c */ /* 0x080fe2000000185c */
[----:B------:R-:W-:Y:S06]  /*1d870*/  F2FP.PACK_AB R36, R180, R178 ;  /* 0x000000b2b424723e */ /* 0x000fec00000000ff */
[----:B------:R-:W-:Y:S01]  /*1d880*/  FADD.FTZ R48, R231, R44 ;  /* 0x0000002ce7307221 */ /* 0x000fe20000010000 */
[----:B------:R-:W-:Y:S01]  /*1d890*/  HMMA.16816.F32 R96, R40, R46, R96 ;  /* 0x0000002e2860723c */ /* 0x000fe20000001860 */
[----:B------:R-:W1:Y:S03]  /*1d8a0*/  LDSM.16.MT88.4 R44, [R166+0x1400] ;  /* 0x00140000a62c783b */ /* 0x000e660000004200 */
[----:B------:R-:W-:Y:S02]  /*1d8b0*/  FADD.FTZ R49, R224, R3 ;  /* 0x00000003e0317221 */ /* 0x000fe40000010000 */
[----:B------:R-:W-:Y:S01]  /*1d8c0*/  FADD.FTZ R3, R232, R2 ;  /* 0x00000002e8037221 */ /* 0x000fe20000010000 */
[----:B------:R-:W-:Y:S01]  /*1d8d0*/  F2FP.PACK_AB R40, R171, R126 ;  /* 0x0000007eab28723e */ /* 0x000fe200000000ff */
[-C--:B------:R-:W-:Y:S01]  /*1d8e0*/  HMMA.16816.F32 R128, R36, R140.reuse, R4 ;  /* 0x0000008c2480723c */ /* 0x080fe20000001804 */
[----:B------:R-:W-:Y:S01]  /*1d8f0*/  F2FP.PACK_AB R42, R173, R172 ;  /* 0x000000acad2a723e */ /* 0x000fe200000000ff */
[----:B------:R-:W2:Y:S02]  /*1d900*/  LDSM.16.MT88.4 R4, [R167+0x1400] ;  /* 0x00140000a704783b */ /* 0x000ea40000004200 */
[----:B------:R-:W-:Y:S01]  /*1d910*/  F2FP.PACK_AB R41, R116, R117 ;  /* 0x000000757429723e */ /* 0x000fe200000000ff */
[----:B------:R-:W-:Y:S01]  /*1d920*/  FADD.FTZ R2, R210, R0 ;  /* 0x00000000d2027221 */ /* 0x000fe20000010000 */
[----:B----4-:R-:W-:Y:S01]  /*1d930*/  F2FP.PACK_AB R43, R118, R123 ;  /* 0x0000007b762b723e */ /* 0x010fe200000000ff */
[----:B------:R-:W-:Y:S02]  /*1d940*/  FADD.FTZ R3, R215, R3 ;  /* 0x00000003d7037221 */ /* 0x000fe40000010000 */
[----:B------:R-:W-:Y:S04]  /*1d950*/  FADD.FTZ R0, R237, R49 ;  /* 0x00000031ed007221 */ /* 0x000fe80000010000 */
        /* <DEDUP_REMOVED lines=40> */
[-C--:B----4-:R-:W-:Y:S01]  /*1dbe0*/  HMMA.16816.F32 R84, R36, R12.reuse, R84 ;  /* 0x0000000c2454723c */ /* 0x090fe20000001854 */
        /* <DEDUP_REMOVED lines=15> */
[----:B------:R-:W-:Y:S01]  /*1dce0*/  IADD3 R0, R205, -0x1, RZ ;  /* 0xffffffffcd007810 */ /* 0x000fe20007ffe0ff */
[----:B------:R-:W-:Y:S01]  /*1dcf0*/  FADD.FTZ R2, R123, R2 ;  /* 0x000000027b027221 */ /* 0x000fe20000010000 */
[----:B------:R-:W-:Y:S01]  /*1dd00*/  MOV R123, R119 ;  /* 0x00000077007b7202 */ /* 0x000fe20000000f00 */
[----:B------:R-:W-:Y:S01]  /*1dd10*/  FADD.FTZ R236, R174, R4 ;  /* 0x00000004aeec7221 */ /* 0x000fe20000010000 */
[----:B------:R-:W-:Y:S01]  /*1dd20*/  MOV R205, R0 ;  /* 0x0000000000cd7202 */ /* 0x000fe20000000f00 */
[----:B------:R-:W-:Y:S04]  /*1dd30*/  FADD.FTZ R246, R173, R3 ;  /* 0x00000003adf67221 */ /* 0x000fe80000010000 */
[----:B------:R-:W-:Y:S01]  /*1dd40*/  FADD.FTZ R247, R118, R2 ;  /* 0x0000000276f77221 */ /* 0x000fe20000010000 */
[----:B------:R-:W-:Y:S01]  /*1dd50*/  MOV R118, R120 ;  /* 0x0000007800767202 */ /* 0x000fe20000000f00 */
[----:B------:R-:W-:-:S05]  /*1dd60*/  @P0 BRA `(.L_x_2304) ;  /* 0xffffc45000000947 */ /* 0x000fca000383ffff */
.L_x_2285:
[----:B------:R-:W-:Y:S02]  /*1dd70*/  MOV R9, 0x1f ;  /* 0x0000001f00097802 */ /* 0x000fe40000000f00 */
[----:B------:R-:W-:Y:S01]  /*1dd80*/  MOV R8, 0xffffffff ;  /* 0xffffffff00087802 */ /* 0x000fe20000000f00 */
[----:B------:R-:W-:Y:S05]  /*1dd90*/  BRA.DIV ~URZ, `(.L_x_2305) ;  /* 0x000059a27f007947 */ /* 0x000fea000b800000 */
[----:B------:R1:W2:Y:S02]  /*1dda0*/  SHFL.BFLY PT, R0, R234, 0x2, 0x1f ;  /* 0x0c401f00ea007f89 */ /* 0x0002a400000e0000 */
.L_x_2385:
        /* <DEDUP_REMOVED lines=15> */
.L_x_2386:
        /* <DEDUP_REMOVED lines=46> */
[----:B------:R-:W-:Y:S02]  /*1e180*/  FMUL.FTZ R141, R3, R131 ;  /* 0x00000083038d7220 */ /* 0x000fe40000410000 */
[C---:B--2---:R-:W-:Y:S02]  /*1e190*/  FMUL.FTZ R54, R2.reuse, R56 ;  /* 0x0000003802367220 */ /* 0x044fe40000410000 */
[----:B------:R-:W-:-:S02]  /*1e1a0*/  FMUL.FTZ R55, R2, R57 ;  /* 0x0000003902377220 */ /* 0x000fc40000410000 */
[C---:B------:R-:W-:Y:S01]  /*1e1b0*/  FMUL.FTZ R112, R3.reuse, R158 ;  /* 0x0000009e03707220 */ /* 0x040fe20000410000 */
[----:B---3--:R-:W-:Y:S01]  /*1e1c0*/  @P2 MOV R5, 0x3f317218 ;  /* 0x3f31721800052802 */ /* 0x008fe20000000f00 */
[----:B----4-:R-:W-:Y:S01]  /*1e1d0*/  @P1 FMUL.FTZ R6, R0, 0.69314718246459960938 ;  /* 0x3f31721800061820 */ /* 0x010fe20000410000 */
        /* <DEDUP_REMOVED lines=8> */
[----:B------:R-:W-:Y:S02]  /*1e260*/  FMUL.FTZ R57, R2, R61 ;  /* 0x0000003d02397220 */ /* 0x000fe40000410000 */
        /* <DEDUP_REMOVED lines=73> */
.L_x_2174:
        /* <DEDUP_REMOVED lines=19> */
.L_x_2308:
[----:B--2---:R-:W-:Y:S05]  /*1e830*/  BSYNC B0 ;  /* 0x0000000000007941 */ /* 0x004fea0003800000 */
.L_x_2307:
        /* <DEDUP_REMOVED lines=128> */
.L_x_2311:
        /* <DEDUP_REMOVED lines=145> */
.L_x_2387:
[----:B------:R-:W-:Y:S05]  /*1f950*/  BRA.DIV ~URZ, `(.L_x_2314) ;  /* 0x000040e27f007947 */ /* 0x000fea000b800000 */
[----:B------:R3:W4:Y:S02]  /*1f960*/  SHFL.IDX PT, R0, R13, RZ, 0x1c1f ;  /* 0x001c1fff0d007589 */ /* 0x00072400000e0000 */
.L_x_2388:
        /* <DEDUP_REMOVED lines=20> */
.L_x_2316:
[----:B------:R-:W-:Y:S05]  /*1fab0*/  BSYNC B0 ;  /* 0x0000000000007941 */ /* 0x000fea0003800000 */
.L_x_2315:
[----:B------:R-:W-:Y:S05]  /*1fac0*/  BRA.DIV ~URZ, `(.L_x_2317) ;  /* 0x00003fd27f007947 */ /* 0x000fea000b800000 */
[----:B--2---:R2:W1:Y:S04]  /*1fad0*/  SHFL.IDX PT, R10, R12, 0x1, 0x1c1f ;  /* 0x003c1f000c0a7f89 */ /* 0x00446800000e0000 */
[----:B----4-:R2:W4:Y:S02]  /*1fae0*/  SHFL.IDX PT, R0, R13, 0x1, 0x1c1f ;  /* 0x003c1f000d007f89 */ /* 0x01052400000e0000 */
.L_x_2389:
        /* <DEDUP_REMOVED lines=21> */
.L_x_2319:
[----:B------:R-:W-:Y:S05]  /*1fc40*/  BSYNC B0 ;  /* 0x0000000000007941 */ /* 0x000fea0003800000 */
.L_x_2318:
[----:B------:R-:W-:Y:S05]  /*1fc50*/  BRA.DIV ~URZ, `(.L_x_2320) ;  /* 0x00003f027f007947 */ /* 0x000fea000b800000 */
[----:B-1----:R1:W2:Y:S02]  /*1fc60*/  SHFL.IDX PT, R10, R12, 0x2, 0x1c1f ;  /* 0x005c1f000c0a7f89 */ /* 0x0022a400000e0000 */
.L_x_2390:
[----:B------:R-:W-:Y:S05]  /*1fc70*/  BRA.DIV ~URZ, `(.L_x_2321) ;  /* 0x00003f527f007947 */ /* 0x000fea000b800000 */
[----:B----4-:R4:W1:Y:S02]  /*1fc80*/  SHFL.IDX PT, R0, R13, 0x2, 0x1c1f ;  /* 0x005c1f000d007f89 */ /* 0x01086400000e0000 */
.L_x_2391:
        /* <DEDUP_REMOVED lines=21> */
.L_x_2323:
[----:B------:R-:W-:Y:S05]  /*1fde0*/  BSYNC B0 ;  /* 0x0000000000007941 */ /* 0x000fea0003800000 */
.L_x_2322:
[----:B------:R-:W-:Y:S05]  /*1fdf0*/  BRA.DIV ~URZ, `(.L_x_2324) ;  /* 0x00003e327f007947 */ /* 0x000fea000b800000 */
[----:B-1----:R1:W3:Y:S04]  /*1fe00*/  SHFL.IDX PT, R6, R12, 0x3, 0x1c1f ;  /* 0x007c1f000c067f89 */ /* 0x0022e800000e0000 */
[----:B------:R1:W4:Y:S02]  /*1fe10*/  SHFL.IDX PT, R0, R13, 0x3, 0x1c1f ;  /* 0x007c1f000d007f89 */ /* 0x00032400000e0000 */
.L_x_2392:
        /* <DEDUP_REMOVED lines=22> */
.L_x_2312:
        /* <DEDUP_REMOVED lines=34> */
.L_x_2393:
[----:B------:R-:W-:Y:S05]  /*201a0*/  BRA.DIV ~URZ, `(.L_x_2327) ;  /* 0x00003bb27f007947 */ /* 0x000fea000b800000 */
[----:B------:R3:W4:Y:S02]  /*201b0*/  SHFL.IDX PT, R0, R24, RZ, 0x1c1f ;  /* 0x001c1fff18007589 */ /* 0x00072400000e0000 */
.L_x_2394:
        /* <DEDUP_REMOVED lines=74> */
.L_x_2329:
[----:B------:R-:W-:Y:S05]  /*20660*/  BSYNC B0 ;  /* 0x0000000000007941 */ /* 0x000fea0003800000 */
.L_x_2328:
[----:B------:R-:W-:Y:S05]  /*20670*/  BRA.DIV ~URZ, `(.L_x_2330) ;  /* 0x000037427f007947 */ /* 0x000fea000b800000 */
[----:B--2---:R2:W1:Y:S04]  /*20680*/  SHFL.IDX PT, R4, R22, 0x1, 0x1c1f ;  /* 0x003c1f0016047f89 */ /* 0x00446800000e0000 */
[----:B----4-:R2:W4:Y:S02]  /*20690*/  SHFL.IDX PT, R0, R24, 0x1, 0x1c1f ;  /* 0x003c1f0018007f89 */ /* 0x01052400000e0000 */
.L_x_2395:
[----:B------:R-:W-:Y:S01]  /*206a0*/  BSSY B0, `(.L_x_2331) ;  /* 0x0000035000007945 */ /* 0x000fe20003800000 */
[----:B------:R-:W-:Y:S05]  /*206b0*/  @P6 BRA `(.L_x_2332) ;  /* 0x0000033000006947 */ /* 0x000fea0003800000 */
[----:B------:R-:W5:Y:S01]  /*206c0*/  LDL R5, [R1+0x10] ;  /* 0x0000100001057983 */ /* 0x000f620000100800 */
        /* <DEDUP_REMOVED lines=50> */
.L_x_2332:
[----:B------:R-:W-:Y:S05]  /*209f0*/  BSYNC B0 ;  /* 0x0000000000007941 */ /* 0x000fea0003800000 */
.L_x_2331:
[----:B------:R-:W-:Y:S05]  /*20a00*/  BRA.DIV ~URZ, `(.L_x_2333) ;  /* 0x000034727f007947 */ /* 0x000fea000b800000 */
[----:B-1----:R1:W2:Y:S02]  /*20a10*/  SHFL.IDX PT, R4, R22, 0x2, 0x1c1f ;  /* 0x005c1f0016047f89 */ /* 0x0022a400000e0000 */
.L_x_2396:
[----:B------:R-:W-:Y:S05]  /*20a20*/  BRA.DIV ~URZ, `(.L_x_2334) ;  /* 0x000034c27f007947 */ /* 0x000fea000b800000 */
[----:B----4-:R4:W1:Y:S02]  /*20a30*/  SHFL.IDX PT, R0, R24, 0x2, 0x1c1f ;  /* 0x005c1f0018007f89 */ /* 0x01086400000e0000 */
.L_x_2397:
[----:B------:R-:W-:Y:S01]  /*20a40*/  LOP3.LUT P0, RZ, R203, 0x1, RZ, 0xc0, !PT ;  /* 0x00000001cbff7812 */ /* 0x000fe2000780c0ff */
[----:B------:R-:W-:-:S12]  /*20a50*/  BSSY B0, `(.L_x_2335) ;  /* 0x0000035000007945 */ /* 0x000fd80003800000 */
[----:B------:R-:W-:Y:S05]  /*20a60*/  @P0 BRA `(.L_x_2336) ;  /* 0x0000033000000947 */ /* 0x000fea0003800000 */
[----:B---3--:R-:W3:Y:S04]  /*20a70*/  LDL R16, [R1+0x10] ;  /* 0x0000100001107983 */ /* 0x008ee80000100800 */
        /* <DEDUP_REMOVED lines=50> */
.L_x_2336:
[----:B------:R-:W-:Y:S05]  /*20da0*/  BSYNC B0 ;  /* 0x0000000000007941 */ /* 0x000fea0003800000 */
.L_x_2335:
[----:B------:R-:W-:Y:S05]  /*20db0*/  BRA.DIV ~URZ, `(.L_x_2337) ;  /* 0x000031927f007947 */ /* 0x000fea000b800000 */
[----:B--2---:R2:W3:Y:S04]  /*20dc0*/  SHFL.IDX PT, R4, R22, 0x3, 0x1c1f ;  /* 0x007c1f0016047f89 */ /* 0x0044e800000e0000 */
[----:B-1----:R2:W1:Y:S02]  /*20dd0*/  SHFL.IDX PT, R0, R24, 0x3, 0x1c1f ;  /* 0x007c1f0018007f89 */ /* 0x00246400000e0000 */
.L_x_2398:
[----:B------:R-:W-:-:S13]  /*20de0*/  LOP3.LUT P0, RZ, R203, 0x2, RZ, 0xc0, !PT ;  /* 0x00000002cbff7812 */ /* 0x000fda000780c0ff */
[----:B------:R-:W-:Y:S05]  /*20df0*/  @P0 BRA `(.L_x_2325) ;  /* 0x0000115000000947 */ /* 0x000fea0003800000 */
[----:B---3--:R-:W3:Y:S01]  /*20e00*/  LDL R2, [R1+0x10] ;  /* 0x0000100001027983 */ /* 0x008ee20000100800 */
        /* <DEDUP_REMOVED lines=52> */
.L_x_2310:
        /* <DEDUP_REMOVED lines=20> */
.L_x_2338:
        /* <DEDUP_REMOVED lines=58> */
.L_x_2340:
[----:B------:R-:W-:Y:S05]  /*21630*/  BSYNC B0 ;  /* 0x0000000000007941 */ /* 0x000fea0003800000 */
.L_x_2339:
        /* <DEDUP_REMOVED lines=47> */
.L_x_2399:
[----:B------:R-:W-:Y:S05]  /*21930*/  BRA.DIV ~URZ, `(.L_x_2342) ;  /* 0x000027427f007947 */ /* 0x000fea000b800000 */
[----:B------:R3:W4:Y:S02]  /*21940*/  SHFL.IDX PT, R0, R12, RZ, 0x1c1f ;  /* 0x001c1fff0c007589 */ /* 0x00072400000e0000 */
.L_x_2400:
        /* <DEDUP_REMOVED lines=21> */
.L_x_2344:
[----:B------:R-:W-:Y:S05]  /*21aa0*/  BSYNC B0 ;  /* 0x0000000000007941 */ /* 0x000fea0003800000 */
.L_x_2343:
[----:B------:R-:W-:Y:S05]  /*21ab0*/  BRA.DIV ~URZ, `(.L_x_2345) ;  /* 0x000026227f007947 */ /* 0x000fea000b800000 */
[----:B--2---:R2:W1:Y:S04]  /*21ac0*/  SHFL.IDX PT, R8, R9, 0x1, 0x1c1f ;  /* 0x003c1f0009087f89 */ /* 0x00446800000e0000 */
[----:B----4-:R2:W4:Y:S02]  /*21ad0*/  SHFL.IDX PT, R0, R12, 0x1, 0x1c1f ;  /* 0x003c1f000c007f89 */ /* 0x01052400000e0000 */
.L_x_2401:
        /* <DEDUP_REMOVED lines=21> */
.L_x_2347:
[----:B------:R-:W-:Y:S05]  /*21c30*/  BSYNC B0 ;  /* 0x0000000000007941 */ /* 0x000fea0003800000 */
.L_x_2346:
[----:B------:R-:W-:Y:S05]  /*21c40*/  BRA.DIV ~URZ, `(.L_x_2348) ;  /* 0x000025527f007947 */ /* 0x000fea000b800000 */
[----:B-1----:R1:W2:Y:S02]  /*21c50*/  SHFL.IDX PT, R8, R9, 0x2, 0x1c1f ;  /* 0x005c1f0009087f89 */ /* 0x0022a400000e0000 */
.L_x_2402:
[----:B------:R-:W-:Y:S05]  /*21c60*/  BRA.DIV ~URZ, `(.L_x_2349) ;  /* 0x000025a27f007947 */ /* 0x000fea000b800000 */
[----:B----4-:R4:W1:Y:S02]  /*21c70*/  SHFL.IDX PT, R0, R12, 0x2, 0x1c1f ;  /* 0x005c1f000c007f89 */ /* 0x01086400000e0000 */
.L_x_2403:
        /* <DEDUP_REMOVED lines=21> */
.L_x_2351:
[----:B------:R-:W-:Y:S05]  /*21dd0*/  BSYNC B0 ;  /* 0x0000000000007941 */ /* 0x000fea0003800000 */
.L_x_2350:
[----:B------:R-:W-:Y:S05]  /*21de0*/  BRA.DIV ~URZ, `(.L_x_2352) ;  /* 0x000024827f007947 */ /* 0x000fea000b800000 */
[----:B--2---:R2:W3:Y:S04]  /*21df0*/  SHFL.IDX PT, R8, R9, 0x3, 0x1c1f ;  /* 0x007c1f0009087f89 */ /* 0x0044e800000e0000 */
[----:B-1----:R2:W1:Y:S02]  /*21e00*/  SHFL.IDX PT, R0, R12, 0x3, 0x1c1f ;  /* 0x007c1f000c007f89 */ /* 0x00246400000e0000 */
.L_x_2404:
        /* <DEDUP_REMOVED lines=20> */
.L_x_2325:
[----:B------:R-:W-:Y:S05]  /*21f50*/  BSYNC B1 ;  /* 0x0000000000017941 */ /* 0x000fea0003800000 */
.L_x_2309:
        /* <DEDUP_REMOVED lines=15> */
.L_x_2405:
[----:B------:R-:W-:Y:S05]  /*22050*/  BRA.DIV ~URZ, `(.L_x_2355) ;  /* 0x000023427f007947 */ /* 0x000fea000b800000 */
[----:B------:R3:W4:Y:S02]  /*22060*/  SHFL.IDX PT, R8, R74, 0x1, 0x1f ;  /* 0x00201f004a087f89 */ /* 0x00072400000e0000 */
.L_x_2406:
        /* <DEDUP_REMOVED lines=19> */
.L_x_2407:
        /* <DEDUP_REMOVED lines=16> */
.L_x_2408:
[----:B---3--:R-:W-:Y:S01]  /*222a0*/  IMAD R0, R0, c[0x0][0x538], RZ ;  /* 0x00014e0000007a24 */ /* 0x008fe200078e02ff */
[----:B------:R-:W-:Y:S04]  /*222b0*/  BSSY B1, `(.L_x_2358) ;  /* 0x00000ce000017945 */ /* 0x000fe80003800000 */
[----:B----4-:R-:W-:-:S04]  /*222c0*/  IADD3 R8, R0, R8, RZ ;  /* 0x0000000800087210 */ /* 0x010fc80007ffe0ff */
[----:B--2---:R-:W-:-:S13]  /*222d0*/  ISETP.GT.AND P0, PT, R8, R9, PT ;  /* 0x000000090800720c */ /* 0x004fda0003f04270 */
[----:B------:R-:W-:Y:S05]  /*222e0*/  @P0 BRA `(.L_x_2359) ;  /* 0x0000025000000947 */ /* 0x000fea0003800000 */
.L_x_2363:
        /* <DEDUP_REMOVED lines=17> */
.L_x_2409:
        /* <DEDUP_REMOVED lines=16> */
.L_x_2410:
[----:B--2---:R-:W-:-:S05]  /*22500*/  IMAD R0, R0, c[0x0][0x538], RZ ;  /* 0x00014e0000007a24 */ /* 0x004fca00078e02ff */
[----:B------:R-:W-:-:S04]  /*22510*/  IADD3 R8, R0, R8, RZ ;  /* 0x0000000800087210 */ /* 0x000fc80007ffe0ff */
[----:B------:R-:W-:-:S13]  /*22520*/  ISETP.GT.AND P0, PT, R8, R9, PT ;  /* 0x000000090800720c */ /* 0x000fda0003f04270 */
[----:B-1----:R-:W-:Y:S05]  /*22530*/  @!P0 BRA `(.L_x_2363) ;  /* 0xfffffdb000008947 */ /* 0x002fea000383ffff */
.L_x_2359:
[----:B------:R-:W-:-:S05]  /*22540*/  IADD3 R11, -R0, R8, RZ ;  /* 0x00000008000b7210 */ /* 0x000fca0007ffe1ff */
[----:B------:R-:W-:-:S05]  /*22550*/  IMAD R0, R4, c[0x0][0x538], R11 ;  /* 0x00014e0004007a24 */ /* 0x000fca00078e020b */
[----:B------:R-:W-:Y:S01]  /*22560*/  ISETP.GT.AND P0, PT, R0, R9, PT ;  /* 0x000000090000720c */ /* 0x000fe20003f04270 */
[----:B------:R-:W-:-:S12]  /*22570*/  BRA.DIV ~URZ, `(.L_x_2364) ;  /* 0x000022627f007947 */ /* 0x000fd8000b800000 */
[----:B------:R-:W-:-:S03]  /*22580*/  VOTE.ANY R12, PT, !P0 ;  /* 0x00000000000c7806 */ /* 0x000fc600040e0100 */
.L_x_2411:
[----:B------:R-:W2:Y:S01]  /*22590*/  LDL.LU R0, [R1+0x44] ;  /* 0x0000440001007983 */ /* 0x000ea20000300800 */
[----:B------:R-:W2:Y:S02]  /*225a0*/  POPC R8, R12 ;  /* 0x0000000c00087309 */ /* 0x000ea40000000000 */
[----:B--2---:R-:W-:-:S05]  /*225b0*/  IADD3 R0, R8, R0, RZ ;  /* 0x0000000008007210 */ /* 0x004fca0007ffe0ff */
[----:B------:R2:W-:Y:S01]  /*225c0*/  STL [R1+0x44], R0 ;  /* 0x0000440001007387 */ /* 0x0005e20000100800 */
[----:B------:R-:W-:Y:S05]  /*225d0*/  BRA.DIV ~URZ, `(.L_x_2365) ;  /* 0x000022527f007947 */ /* 0x000fea000b800000 */
[----:B------:R3:W4:Y:S04]  /*225e0*/  SHFL.IDX PT, R10, R6, R8, 0x1f ;  /* 0x00001f08060a7589 */ /* 0x00072800000e0000 */
[----:B------:R3:W1:Y:S02]  /*225f0*/  SHFL.IDX PT, R7, R7, R8, 0x1f ;  /* 0x00001f0807077589 */ /* 0x00066400000e0000 */
.L_x_2412:
[----:B------:R-:W-:Y:S01]  /*22600*/  ISETP.NE.AND P0, PT, R12, RZ, PT ;  /* 0x000000ff0c00720c */ /* 0x000fe20003f05270 */
[----:B------:R-:W-:-:S12]  /*22610*/  BSSY B0, `(.L_x_2366) ;  /* 0x0000005000007945 */ /* 0x000fd80003800000 */
[----:B------:R-:W-:Y:S05]  /*22620*/  @!P0 BRA `(.L_x_2367) ;  /* 0x0000003000008947 */ /* 0x000fea0003800000 */
[----:B------:R-:W-:Y:S01]  /*22630*/  IADD3 R3, R8, -0x1, RZ ;  /* 0xffffffff08037810 */ /* 0x000fe20007ffe0ff */
[----:B------:R-:W-:Y:S05]  /*22640*/  BRA.DIV ~URZ, `(.L_x_2368) ;  /* 0x000022b27f007947 */ /* 0x000fea000b800000 */
[----:B------:R2:W3:Y:S02]  /*22650*/  SHFL.IDX PT, R13, R4, R3, 0x1f ;  /* 0x00001f03040d7589 */ /* 0x0004e400000e0000 */
.L_x_2367:
[----:B------:R-:W-:Y:S05]  /*22660*/  BSYNC B0 ;  /* 0x0000000000007941 */ /* 0x000fea0003800000 */
.L_x_2366:
        /* <DEDUP_REMOVED lines=68> */
.L_x_2370:
        /* <DEDUP_REMOVED lines=68> */
.L_x_2371:
[----:B------:R-:W-:Y:S05]  /*22ef0*/  BSYNC B0 ;  /* 0x0000000000007941 */ /* 0x000fea0003800000 */
.L_x_2369:
[----:B------:R-:W-:-:S04]  /*22f00*/  LOP3.LUT R2, RZ, R2, RZ, 0x33, !PT ;  /* 0x00000002ff027212 */ /* 0x000fc800078e33ff */
[----:B-1----:R-:W-:-:S05]  /*22f10*/  IADD3 R0, R2, R10, RZ ;  /* 0x0000000a02007210 */ /* 0x002fca0007ffe0ff */
[----:B------:R1:W-:Y:S01]  /*22f20*/  STL [R1+0x3c], R0 ;  /* 0x00003c0001007387 */ /* 0x0003e20000100800 */
[----:B------:R-:W-:Y:S05]  /*22f30*/  BRA `(.L_x_2372) ;  /* 0x0000005000007947 */ /* 0x000fea0003800000 */
.L_x_2360:
[----:B------:R-:W-:Y:S01]  /*22f40*/  MOV R0, c[0x0][0x53c] ;  /* 0x00014f0000007a02 */ /* 0x000fe20000000f00 */
[----:B------:R2:W-:Y:S04]  /*22f50*/  STL [R1+0x38], R9 ;  /* 0x0000380901007387 */ /* 0x0005e80000100800 */
[----:B------:R2:W-:Y:S04]  /*22f60*/  STL [R1+0x3c], RZ ;  /* 0x00003cff01007387 */ /* 0x0005e80000100800 */
[----:B------:R2:W-:Y:S04]  /*22f70*/  STL [R1+0x40], RZ ;  /* 0x000040ff01007387 */ /* 0x0005e80000100800 */
[----:B------:R2:W-:Y:S02]  /*22f80*/  STL [R1+0x44], R0 ;  /* 0x0000440001007387 */ /* 0x0005e40000100800 */
.L_x_2372:
[----:B------:R-:W-:Y:S05]  /*22f90*/  BSYNC B1 ;  /* 0x0000000000017941 */ /* 0x000fea0003800000 */
.L_x_2358:
        /* <DEDUP_REMOVED lines=9> */
.L_x_2353:
[----:B--2---:R-:W2:Y:S02]  /*23030*/  LDL R0, [R1+0x44] ;  /* 0x0000440001007983 */ /* 0x004ea40000100800 */
[----:B--2---:R-:W-:-:S13]  /*23040*/  ISETP.GE.AND P0, PT, R0, c[0x0][0x53c], PT ;  /* 0x00014f0000007a0c */ /* 0x004fda0003f06270 */
[----:B-1----:R-:W-:Y:S01]  /*23050*/  @P0 CALL.REL.NOINC `(.L_x_2373) ;  /* 0x0000001000000944 */ /* 0x002fe20003c00000 */
[----:B------:R-:W-:Y:S05]  /*23060*/  BRA `(.L_x_2374) ;  /* 0xfffdefa000007947 */ /* 0x000fea000383ffff */
.L_x_2373:
[----:B------:R-:W-:Y:S05]  /*23070*/  EXIT ;  /* 0x000000000000794d */ /* 0x000fea0003800000 */
.L_x_2111:
[----:B------:R-:W-:Y:S01]  /*23080*/  IMAD.MOV.U32 R0, RZ, RZ, R5 ;  /* 0x000000ffff007224 */ /* 0x000fe200078e0005 */
[----:B------:R-:W-:Y:S02]  /*23090*/  MOV R2, 0x1 ;  /* 0x0000000100027802 */ /* 0x000fe40000000f00 */
[----:B------:R-:W-:Y:S02]  /*230a0*/  MOV R3, 0x230c0 ;  /* 0x000230c000037802 */ /* 0x000fe40000000f00 */
[----:B------:R-:W-:Y:S05]  /*230b0*/  CALL.REL.NOINC `($__internal_40_$__cuda_sm70_shflsync_up_p) ;  /* 0x0000193000007944 */ /* 0x000fea0003c00000 */
[----:B------:R-:W-:Y:S01]  /*230c0*/  MOV R0, R4 ;  /* 0x0000000400007202 */ /* 0x000fe20000000f00 */
[----:B------:R-:W-:Y:S05]  /*230d0*/  BRA `(.L_x_2375) ;  /* 0xfffdd38000007947 */ /* 0x000fea000383ffff */
.L_x_2112:
[----:B------:R-:W-:Y:S01]  /*230e0*/  IMAD.MOV.U32 R0, RZ, RZ, R5 ;  /* 0x000000ffff007224 */ /* 0x000fe200078e0005 */
[----:B------:R-:W-:Y:S02]  /*230f0*/  MOV R2, 0x2 ;  /* 0x0000000200027802 */ /* 0x000fe40000000f00 */
[----:B------:R-:W-:Y:S02]  /*23100*/  MOV R3, 0x23120 ;  /* 0x0002312000037802 */ /* 0x000fe40000000f00 */
[----:B------:R-:W-:Y:S05]  /*23110*/  CALL.REL.NOINC `($__internal_40_$__cuda_sm70_shflsync_up_p) ;  /* 0x000018d000007944 */ /* 0x000fea0003c00000 */
[----:B------:R-:W-:Y:S01]  /*23120*/  SEL R0, R4, RZ, P4 ;  /* 0x000000ff04007207 */ /* 0x000fe20002000000 */
[----:B------:R-:W-:Y:S01]  /*23130*/  IMAD.MOV.U32 R2, RZ, RZ, 0x4 ;  /* 0x00000004ff027424 */ /* 0x000fe200078e00ff */
[----:B------:R-:W-:-:S03]  /*23140*/  MOV R3, 0x23170 ;  /* 0x0002317000037802 */ /* 0x000fc60000000f00 */
[----:B------:R-:W-:Y:S02]  /*23150*/  IMAD.IADD R0, R5, 0x1, R0 ;  /* 0x0000000105007824 */ /* 0x000fe400078e0200 */
        /* <DEDUP_REMOVED lines=14> */
[----:B------:R-:W-:Y:S01]  /*23240*/  IMAD.IADD R4, R0, 0x1, R4 ;  /* 0x0000000100047824 */ /* 0x000fe200078e0204 */
[----:B------:R-:W-:-:S03]  /*23250*/  MOV R0, 0x1f ;  /* 0x0000001f00007802 */ /* 0x000fc60000000f00 */
[----:B------:R-:W-:Y:S02]  /*23260*/  IMAD.MOV.U32 R5, RZ, RZ, R4 ;  /* 0x000000ffff057224 */ /* 0x000fe400078e0004 */
[----:B------:R-:W-:Y:S05]  /*23270*/  CALL.REL.NOINC `($__internal_39_$__cuda_sm70_shflsync_idx_p) ;  /* 0x0000172000007944 */ /* 0x000fea0003c00000 */
[----:B------:R-:W-:Y:S05]  /*23280*/  BRA `(.L_x_2376) ;  /* 0xfffdd2d000007947 */ /* 0x000fea000383ffff */
.L_x_2114:
[----:B------:R-:W-:Y:S02]  /*23290*/  SEL R0, RZ, 0x1, P0 ;  /* 0x00000001ff007807 */ /* 0x000fe40000000000 */
[----:B------:R-:W-:Y:S02]  /*232a0*/  MOV R2, 0x232c0 ;  /* 0x000232c000027802 */ /* 0x000fe40000000f00 */
[----:B------:R-:W-:Y:S05]  /*232b0*/  CALL.REL.NOINC `($__internal_41_$__cuda_sm70_votesync_ballot) ;  /* 0x000017a000007944 */ /* 0x000fea0003c00000 */
[----:B------:R-:W-:Y:S01]  /*232c0*/  MOV R10, R0 ;  /* 0x00000000000a7202 */ /* 0x000fe20000000f00 */
[----:B------:R-:W-:Y:S05]  /*232d0*/  BRA `(.L_x_2377) ;  /* 0xfffdd31000007947 */ /* 0x000fea000383ffff */
.L_x_2115:
[----:B------:R-:W-:Y:S01]  /*232e0*/  IMAD.MOV.U32 R5, RZ, RZ, R9 ;  /* 0x000000ffff057224 */ /* 0x000fe200078e0009 */
[----:B------:R-:W-:Y:S01]  /*232f0*/  MOV R3, R7 ;  /* 0x0000000700037202 */ /* 0x000fe20000000f00 */
[----:B-1----:R-:W-:Y:S01]  /*23300*/  IMAD.MOV.U32 R0, RZ, RZ, 0x1f ;  /* 0x0000001fff007424 */ /* 0x002fe200078e00ff */
[----:B------:R-:W-:Y:S02]  /*23310*/  MOV R2, 0x23330 ;  /* 0x0002333000027802 */ /* 0x000fe40000000f00 */
[----:B------:R-:W-:Y:S05]  /*23320*/  CALL.REL.NOINC `($__internal_39_$__cuda_sm70_shflsync_idx_p) ;  /* 0x0000167000007944 */ /* 0x000fea0003c00000 */
[----:B------:R-:W-:Y:S01]  /*23330*/  IMAD.MOV.U32 R12, RZ, RZ, R0 ;  /* 0x000000ffff0c7224 */ /* 0x000fe200078e0000 */
[----:B------:R-:W-:Y:S01]  /*23340*/  MOV R5, R8 ;  /* 0x0000000800057202 */ /* 0x000fe20000000f00 */
[----:B------:R-:W-:Y:S01]  /*23350*/  IMAD.MOV.U32 R6, RZ, RZ, RZ ;  /* 0x000000ffff067224 */ /* 0x000fe200078e00ff */
[----:B------:R-:W-:Y:S01]  /*23360*/  MOV R3, R7 ;  /* 0x0000000700037202 */ /* 0x000fe20000000f00 */
[----:B------:R-:W-:Y:S01]  /*23370*/  IMAD.MOV.U32 R0, RZ, RZ, 0x1f ;  /* 0x0000001fff007424 */ /* 0x000fe200078e00ff */
[----:B------:R-:W-:-:S02]  /*23380*/  MOV R2, 0x233a0 ;  /* 0x000233a000027802 */ /* 0x000fc40000000f00 */
[----:B------:R-:W-:Y:S05]  /*23390*/  CALL.REL.NOINC `($__internal_39_$__cuda_sm70_shflsync_idx_p) ;  /* 0x0000160000007944 */ /* 0x000fea0003c00000 */
[----:B------:R-:W-:Y:S01]  /*233a0*/  MOV R9, R0 ;  /* 0x0000000000097202 */ /* 0x000fe20000000f00 */
[----:B------:R-:W-:Y:S05]  /*233b0*/  BRA `(.L_x_2378) ;  /* 0xfffdd2a000007947 */ /* 0x000fea000383ffff */
.L_x_2118:
[----:B------:R-:W-:Y:S01]  /*233c0*/  IMAD.MOV.U32 R5, RZ, RZ, R4 ;  /* 0x000000ffff057224 */ /* 0x000fe200078e0004 */
[----:B-1----:R-:W-:-:S02]  /*233d0*/  MOV R0, 0x1f ;  /* 0x0000001f00007802 */ /* 0x002fc40000000f00 */
[----:B------:R-:W-:Y:S02]  /*233e0*/  MOV R2, 0x23400 ;  /* 0x0002340000027802 */ /* 0x000fe40000000f00 */
[----:B--234-:R-:W-:Y:S05]  /*233f0*/  CALL.REL.NOINC `($__internal_39_$__cuda_sm70_shflsync_idx_p) ;  /* 0x000015a000007944 */ /* 0x01cfea0003c00000 */
[----:B------:R-:W-:Y:S01]  /*23400*/  MOV R6, R0 ;  /* 0x0000000000067202 */ /* 0x000fe20000000f00 */
[----:B------:R-:W-:Y:S05]  /*23410*/  BRA `(.L_x_2117) ;  /* 0xfffdd2a000007947 */ /* 0x000fea000383ffff */
.L_x_2175:
[----:B------:R-:W-:Y:S01]  /*23420*/  IMAD.MOV.U32 R5, RZ, RZ, R10 ;  /* 0x000000ffff057224 */ /* 0x000fe200078e000a */
[----:B------:R-:W-:Y:S01]  /*23430*/  MOV R3, RZ ;  /* 0x000000ff00037202 */ /* 0x000fe20000000f00 */
[----:B------:R-:W-:Y:S01]  /*23440*/  IMAD.MOV.U32 R0, RZ, RZ, 0x1c1f ;  /* 0x00001c1fff007424 */ /* 0x000fe200078e00ff */
[----:B-1----:R-:W-:Y:S02]  /*23450*/  MOV R2, 0x23470 ;  /* 0x0002347000027802 */ /* 0x002fe40000000f00 */
[----:B-----5:R-:W-:Y:S05]  /*23460*/  CALL.REL.NOINC `($__internal_39_$__cuda_sm70_shflsync_idx_p) ;  /* 0x0000153000007944 */ /* 0x020fea0003c00000 */
[----:B------:R-:W-:Y:S01]  /*23470*/  MOV R8, R0 ;  /* 0x0000000000087202 */ /* 0x000fe20000000f00 */
[----:B------:R-:W-:Y:S05]  /*23480*/  BRA `(.L_x_2379) ;  /* 0xfffe5ac000007947 */ /* 0x000fea000383ffff */
.L_x_2176:
[----:B------:R-:W-:Y:S01]  /*23490*/  IMAD.MOV.U32 R5, RZ, RZ, R11 ;  /* 0x000000ffff057224 */ /* 0x000fe200078e000b */
[----:B------:R-:W-:Y:S01]  /*234a0*/  MOV R3, RZ ;  /* 0x000000ff00037202 */ /* 0x000fe20000000f00 */
[----:B------:R-:W-:Y:S01]  /*234b0*/  IMAD.MOV.U32 R0, RZ, RZ, 0x1c1f ;  /* 0x00001c1fff007424 */ /* 0x000fe200078e00ff */
[----:B-1----:R-:W-:Y:S02]  /*234c0*/  MOV R2, 0x234e0 ;  /* 0x000234e000027802 */ /* 0x002fe40000000f00 */
[----:B--23-5:R-:W-:Y:S05]  /*234d0*/  CALL.REL.NOINC `($__internal_39_$__cuda_sm70_shflsync_idx_p) ;  /* 0x000014c000007944 */ /* 0x02cfea0003c00000 */
[----:B------:R-:W-:Y:S05]  /*234e0*/  BRA `(.L_x_2380) ;  /* 0xfffe5a8000007947 */ /* 0x000fea000383ffff */
.L_x_2179:
[----:B-1----:R-:W-:Y:S01]  /*234f0*/  IMAD.MOV.U32 R5, RZ, RZ, R10 ;  /* 0x000000ffff057224 */ /* 0x002fe200078e000a */
[----:B------:R-:W-:Y:S01]  /*23500*/  MOV R3, 0x1 ;  /* 0x0000000100037802 */ /* 0x000fe20000000f00 */
[----:B------:R-:W-:Y:S01]  /*23510*/  IMAD.MOV.U32 R0, RZ, RZ, 0x1c1f ;  /* 0x00001c1fff007424 */ /* 0x000fe200078e00ff */
[----:B------:R-:W-:-:S02]  /*23520*/  MOV R2, 0x23540 ;  /* 0x0002354000027802 */ /* 0x000fc40000000f00 */
[----:B---345:R-:W-:Y:S05]  /*23530*/  CALL.REL.NOINC `($__internal_39_$__cuda_sm70_shflsync_idx_p) ;  /* 0x0000146000007944 */ /* 0x038fea0003c00000 */
[----:B------:R-:W-:Y:S01]  /*23540*/  IMAD.MOV.U32 R8, RZ, RZ, R0 ;  /* 0x000000ffff087224 */ /* 0x000fe200078e0000 */
[----:B------:R-:W-:Y:S01]  /*23550*/  MOV R3, 0x1 ;  /* 0x0000000100037802 */ /* 0x000fe20000000f00 */
[----:B------:R-:W-:Y:S01]  /*23560*/  IMAD.MOV.U32 R5, RZ, RZ, R11 ;  /* 0x000000ffff057224 */ /* 0x000fe200078e000b */
[----:B------:R-:W-:-:S02]  /*23570*/  MOV R0, 0x1c1f ;  /* 0x00001c1f00007802 */ /* 0x000fc40000000f00 */
[----:B------:R-:W-:Y:S02]  /*23580*/  MOV R2, 0x235a0 ;  /* 0x000235a000027802 */ /* 0x000fe40000000f00 */
[----:B------:R-:W-:Y:S05]  /*23590*/  CALL.REL.NOINC `($__internal_39_$__cuda_sm70_shflsync_idx_p) ;  /* 0x0000140000007944 */ /* 0x000fea0003c00000 */
[----:B------:R-:W-:Y:S05]  /*235a0*/  BRA `(.L_x_2381) ;  /* 0xfffe5b8000007947 */ /* 0x000fea000383ffff */
.L_x_2182:
[----:B-1----:R-:W-:Y:S01]  /*235b0*/  IMAD.MOV.U32 R5, RZ, RZ, R10 ;  /* 0x000000ffff057224 */ /* 0x002fe200078e000a */
[----:B------:R-:W-:Y:S01]  /*235c0*/  MOV R3, 0x2 ;  /* 0x0000000200037802 */ /* 0x000fe20000000f00 */
[----:B------:R-:W-:Y:S01]  /*235d0*/  IMAD.MOV.U32 R0, RZ, RZ, 0x1c1f ;  /* 0x00001c1fff007424 */ /* 0x000fe200078e00ff */
[----:B------:R-:W-:Y:S02]  /*235e0*/  MOV R2, 0x23600 ;  /* 0x0002360000027802 */ /* 0x000fe40000000f00 */
[----:B--2345:R-:W-:Y:S05]  /*235f0*/  CALL.REL.NOINC `($__internal_39_$__cuda_sm70_shflsync_idx_p) ;  /* 0x000013a000007944 */ /* 0x03cfea0003c00000 */
[----:B------:R-:W-:Y:S01]  /*23600*/  MOV R8, R0 ;  /* 0x0000000000087202 */ /* 0x000fe20000000f00 */
[----:B------:R-:W-:Y:S05]  /*23610*/  BRA `(.L_x_2382) ;  /* 0xfffe5cb000007947 */ /* 0x000fea000383ffff */
.L_x_2183:
[----:B-1----:R-:W-:Y:S01]  /*23620*/  IMAD.MOV.U32 R5, RZ, RZ, R11 ;  /* 0x000000ffff057224 */ /* 0x002fe200078e000b */
[----:B------:R-:W-:Y:S01]  /*23630*/  MOV R3, 0x2 ;  /* 0x0000000200037802 */ /* 0x000fe20000000f00 */
[----:B------:R-:W-:Y:S01]  /*23640*/  IMAD.MOV.U32 R0, RZ, RZ, 0x1c1f ;  /* 0x00001c1fff007424 */ /* 0x000fe200078e00ff */
[----:B------:R-:W-:Y:S02]  /*23650*/  MOV R2, 0x23670 ;  /* 0x0002367000027802 */ /* 0x000fe40000000f00 */
[----:B--2345:R-:W-:Y:S05]  /*23660*/  CALL.REL.NOINC `($__internal_39_$__cuda_sm70_shflsync_idx_p) ;  /* 0x0000133000007944 */ /* 0x03cfea0003c00000 */
[----:B------:R-:W-:Y:S05]  /*23670*/  BRA `(.L_x_2383) ;  /* 0xfffe5c7000007947 */ /* 0x000fea000383ffff */
.L_x_2186:
[----:B--2---:R-:W-:Y:S01]  /*23680*/  IMAD.MOV.U32 R5, RZ, RZ, R10 ;  /* 0x000000ffff057224 */ /* 0x004fe200078e000a */
[----:B------:R-:W-:Y:S01]  /*23690*/  MOV R3, 0x3 ;  /* 0x0000000300037802 */ /* 0x000fe20000000f00 */
[----:B---3--:R-:W-:Y:S01]  /*236a0*/  IMAD.MOV.U32 R0, RZ, RZ, 0x1c1f ;  /* 0x00001c1fff007424 */ /* 0x008fe200078e00ff */
[----:B------:R-:W-:-:S02]  /*236b0*/  MOV R2, 0x236d0 ;  /* 0x000236d000027802 */ /* 0x000fc40000000f00 */
[----:B-1--45:R-:W-:Y:S05]  /*236c0*/  CALL.REL.NOINC `($__internal_39_$__cuda_sm70_shflsync_idx_p) ;  /* 0x000012d000007944 */ /* 0x032fea0003c00000 */
[----:B------:R-:W-:Y:S01]  /*236d0*/  IMAD.MOV.U32 R8, RZ, RZ, R0 ;  /* 0x000000ffff087224 */ /* 0x000fe200078e0000 */
[----:B------:R-:W-:Y:S01]  /*236e0*/  MOV R3, 0x3 ;  /* 0x0000000300037802 */ /* 0x000fe20000000f00 */
[----:B------:R-:W-:Y:S01]  /*236f0*/  IMAD.MOV.U32 R5, RZ, RZ, R11 ;  /* 0x000000ffff057224 */ /* 0x000fe200078e000b */
[----:B------:R-:W-:-:S02]  /*23700*/  MOV R0, 0x1c1f ;  /* 0x00001c1f00007802 */ /* 0x000fc40000000f00 */
[----:B------:R-:W-:Y:S02]  /*23710*/  MOV R2, 0x23730 ;  /* 0x0002373000027802 */ /* 0x000fe40000000f00 */
[----:B------:R-:W-:Y:S05]  /*23720*/  CALL.REL.NOINC `($__internal_39_$__cuda_sm70_shflsync_idx_p) ;  /* 0x0000127000007944 */ /* 0x000fea0003c00000 */
[----:B------:R-:W-:Y:S05]  /*23730*/  BRA `(.L_x_2384) ;  /* 0xfffe5d6000007947 */ /* 0x000fea000383ffff */
.L_x_2305:
[----:B------:R-:W-:Y:S01]  /*23740*/  IMAD.MOV.U32 R0, RZ, RZ, R234 ;  /* 0x000000ffff007224 */ /* 0x000fe200078e00ea */
[----:B------:R-:W-:Y:S02]  /*23750*/  MOV R3, 0x2 ;  /* 0x0000000200037802 */ /* 0x000fe40000000f00 */
[----:B------:R-:W-:Y:S02]  /*23760*/  MOV R2, 0x23780 ;  /* 0x0002378000027802 */ /* 0x000fe40000000f00 */
[----:B------:R-:W-:Y:S05]  /*23770*/  CALL.REL.NOINC `($__internal_38_$__cuda_sm70_shflsync_bfly_p) ;  /* 0x000011e000007944 */ /* 0x000fea0003c00000 */
[----:B------:R-:W-:Y:S05]  /*23780*/  BRA `(.L_x_2385) ;  /* 0xffffa62000007947 */ /* 0x000fea000383ffff */
.L_x_2306:
[----:B------:R-:W-:Y:S01]  /*23790*/  IMAD.MOV.U32 R0, RZ, RZ, R7 ;  /* 0x000000ffff007224 */ /* 0x000fe200078e0007 */
[----:B------:R-:W-:Y:S02]  /*237a0*/  MOV R3, 0x1 ;  /* 0x0000000100037802 */ /* 0x000fe40000000f00 */
[----:B------:R-:W-:Y:S02]  /*237b0*/  MOV R2, 0x237d0 ;  /* 0x000237d000027802 */ /* 0x000fe40000000f00 */
[----:B-1----:R-:W-:Y:S05]  /*237c0*/  CALL.REL.NOINC `($__internal_38_$__cuda_sm70_shflsync_bfly_p) ;  /* 0x0000119000007944 */ /* 0x002fea0003c00000 */
[----:B------:R-:W-:Y:S01]  /*237d0*/  FADD.FTZ R7, R7, R0 ;  /* 0x0000000007077221 */ /* 0x000fe20000010000 */
[----:B------:R-:W-:Y:S02]  /*237e0*/  MOV R0, R236 ;  /* 0x000000ec00007202 */ /* 0x000fe40000000f00 */
[----:B------:R-:W-:Y:S02]  /*237f0*/  MOV R3, 0x2 ;  /* 0x0000000200037802 */ /* 0x000fe40000000f00 */
[----:B------:R-:W-:-:S02]  /*23800*/  MOV R2, 0x23820 ;  /* 0x0002382000027802 */ /* 0x000fc40000000f00 */
[----:B------:R-:W-:Y:S05]  /*23810*/  CALL.REL.NOINC `($__internal_38_$__cuda_sm70_shflsync_bfly_p) ;  /* 0x0000114000007944 */ /* 0x000fea0003c00000 */
[----:B------:R-:W-:Y:S01]  /*23820*/  FADD.FTZ R5, R236, R0 ;  /* 0x00000000ec057221 */ /* 0x000fe20000010000 */
[----:B------:R-:W-:-:S02]  /*23830*/  MOV R3, 0x1 ;  /* 0x0000000100037802 */ /* 0x000fc40000000f00 */
[----:B------:R-:W-:Y:S02]  /*23840*/  MOV R2, 0x23870 ;  /* 0x0002387000027802 */ /* 0x000fe40000000f00 */
[----:B------:R-:W-:Y:S02]  /*23850*/  MOV R0, R5 ;  /* 0x0000000500007202 */ /* 0x000fe40000000f00 */
[----:B------:R-:W-:Y:S05]  /*23860*/  CALL.REL.NOINC `($__internal_38_$__cuda_sm70_shflsync_bfly_p) ;  /* 0x000010f000007944 */ /* 0x000fea0003c00000 */
[----:B------:R-:W-:Y:S01]  /*23870*/  FADD.FTZ R6, R5, R0 ;  /* 0x0000000005067221 */ /* 0x000fe20000010000 */
[----:B------:R-:W-:Y:S02]  /*23880*/  MOV R0, R246 ;  /* 0x000000f600007202 */ /* 0x000fe40000000f00 */
[----:B------:R-:W-:Y:S02]  /*23890*/  MOV R3, 0x2 ;  /* 0x0000000200037802 */ /* 0x000fe40000000f00 */
[----:B------:R-:W-:Y:S02]  /*238a0*/  MOV R2, 0x238c0 ;  /* 0x000238c000027802 */ /* 0x000fe40000000f00 */
[----:B------:R-:W-:Y:S05]  /*238b0*/  CALL.REL.NOINC `($__internal_38_$__cuda_sm70_shflsync_bfly_p) ;  /* 0x000010a000007944 */ /* 0x000fea0003c00000 */
[----:B------:R-:W-:Y:S01]  /*238c0*/  FADD.FTZ R5, R246, R0 ;  /* 0x00000000f6057221 */ /* 0x000fe20000010000 */
[----:B------:R-:W-:Y:S02]  /*238d0*/  MOV R3, 0x1 ;  /* 0x0000000100037802 */ /* 0x000fe40000000f00 */
[----:B------:R-:W-:-:S02]  /*238e0*/  MOV R2, 0x23910 ;  /* 0x0002391000027802 */ /* 0x000fc40000000f00 */
        /* <DEDUP_REMOVED lines=9> */
[----:B------:R-:W-:Y:S02]  /*23980*/  MOV R2, 0x239b0 ;  /* 0x000239b000027802 */ /* 0x000fe40000000f00 */
[----:B------:R-:W-:-:S02]  /*23990*/  MOV R0, R4 ;  /* 0x0000000400007202 */ /* 0x000fc40000000f00 */
[----:B------:R-:W-:Y:S05]  /*239a0*/  CALL.REL.NOINC `($__internal_38_$__cuda_sm70_shflsync_bfly_p) ;  /* 0x00000fb000007944 */ /* 0x000fea0003c00000 */
[----:B------:R-:W-:Y:S01]  /*239b0*/  MOV R8, R0 ;  /* 0x0000000000087202 */ /* 0x000fe20000000f00 */
[----:B------:R-:W-:Y:S05]  /*239c0*/  BRA `(.L_x_2386) ;  /* 0xffffa4d000007947 */ /* 0x000fea000383ffff */
.L_x_2313:
[----:B-1234-:R-:W-:Y:S01]  /*239d0*/  IMAD.MOV.U32 R5, RZ, RZ, R12 ;  /* 0x000000ffff057224 */ /* 0x01efe200078e000c */
[----:B------:R-:W-:Y:S01]  /*239e0*/  MOV R3, RZ ;  /* 0x000000ff00037202 */ /* 0x000fe20000000f00 */
[----:B------:R-:W-:Y:S01]  /*239f0*/  IMAD.MOV.U32 R0, RZ, RZ, 0x1c1f ;  /* 0x00001c1fff007424 */ /* 0x000fe200078e00ff */
[----:B------:R-:W-:-:S02]  /*23a00*/  MOV R2, 0x23a20 ;  /* 0x00023a2000027802 */ /* 0x000fc40000000f00 */
[----:B------:R-:W-:Y:S05]  /*23a10*/  CALL.REL.NOINC `($__internal_39_$__cuda_sm70_shflsync_idx_p) ;  /* 0x00000f8000007944 */ /* 0x000fea0003c00000 */
[----:B------:R-:W-:Y:S01]  /*23a20*/  MOV R10, R0 ;  /* 0x00000000000a7202 */ /* 0x000fe20000000f00 */
[----:B------:R-:W-:Y:S05]  /*23a30*/  BRA `(.L_x_2387) ;  /* 0xffffbf1000007947 */ /* 0x000fea000383ffff */
.L_x_2314:
[----:B------:R-:W-:Y:S01]  /*23a40*/  IMAD.MOV.U32 R5, RZ, RZ, R13 ;  /* 0x000000ffff057224 */ /* 0x000fe200078e000d */
[----:B------:R-:W-:Y:S01]  /*23a50*/  MOV R3, RZ ;  /* 0x000000ff00037202 */ /* 0x000fe20000000f00 */
[----:B------:R-:W-:Y:S01]  /*23a60*/  IMAD.MOV.U32 R0, RZ, RZ, 0x1c1f ;  /* 0x00001c1fff007424 */ /* 0x000fe200078e00ff */
[----:B------:R-:W-:-:S02]  /*23a70*/  MOV R2, 0x23a90 ;  /* 0x00023a9000027802 */ /* 0x000fc40000000f00 */
[----:B-12---:R-:W-:Y:S05]  /*23a80*/  CALL.REL.NOINC `($__internal_39_$__cuda_sm70_shflsync_idx_p) ;  /* 0x00000f1000007944 */ /* 0x006fea0003c00000 */
[----:B------:R-:W-:Y:S05]  /*23a90*/  BRA `(.L_x_2388) ;  /* 0xffffbed000007947 */ /* 0x000fea000383ffff */
.L_x_2317:
[----:B------:R-:W-:Y:S01]  /*23aa0*/  IMAD.MOV.U32 R5, RZ, RZ, R12 ;  /* 0x000000ffff057224 */ /* 0x000fe200078e000c */
[----:B--2---:R-:W-:Y:S01]  /*23ab0*/  MOV R3, 0x1 ;  /* 0x0000000100037802 */ /* 0x004fe20000000f00 */
[----:B----4-:R-:W-:Y:S01]  /*23ac0*/  IMAD.MOV.U32 R0, RZ, RZ, 0x1c1f ;  /* 0x00001c1fff007424 */ /* 0x010fe200078e00ff */
[----:B------:R-:W-:-:S02]  /*23ad0*/  MOV R2, 0x23af0 ;  /* 0x00023af000027802 */ /* 0x000fc40000000f00 */
[----:B-1-3--:R-:W-:Y:S05]  /*23ae0*/  CALL.REL.NOINC `($__internal_39_$__cuda_sm70_shflsync_idx_p) ;  /* 0x00000eb000007944 */ /* 0x00afea0003c00000 */
[----:B------:R-:W-:Y:S01]  /*23af0*/  IMAD.MOV.U32 R10, RZ, RZ, R0 ;  /* 0x000000ffff0a7224 */ /* 0x000fe200078e0000 */
[----:B------:R-:W-:Y:S01]  /*23b00*/  MOV R3, 0x1 ;  /* 0x0000000100037802 */ /* 0x000fe20000000f00 */
[----:B------:R-:W-:Y:S01]  /*23b10*/  IMAD.MOV.U32 R5, RZ, RZ, R13 ;  /* 0x000000ffff057224 */ /* 0x000fe200078e000d */
[----:B------:R-:W-:-:S02]  /*23b20*/  MOV R0, 0x1c1f ;  /* 0x00001c1f00007802 */ /* 0x000fc40000000f00 */
[----:B------:R-:W-:Y:S02]  /*23b30*/  MOV R2, 0x23b50 ;  /* 0x00023b5000027802 */ /* 0x000fe40000000f00 */
[----:B------:R-:W-:Y:S05]  /*23b40*/  CALL.REL.NOINC `($__internal_39_$__cuda_sm70_shflsync_idx_p) ;  /* 0x00000e5000007944 */ /* 0x000fea0003c00000 */
[----:B------:R-:W-:Y:S05]  /*23b50*/  BRA `(.L_x_2389) ;  /* 0xffffbf9000007947 */ /* 0x000fea000383ffff */
.L_x_2320:
[----:B------:R-:W-:Y:S01]  /*23b60*/  IMAD.MOV.U32 R5, RZ, RZ, R12 ;  /* 0x000000ffff057224 */ /* 0x000fe200078e000c */
[----:B-1----:R-:W-:Y:S01]  /*23b70*/  MOV R3, 0x2 ;  /* 0x0000000200037802 */ /* 0x002fe20000000f00 */
[----:B----4-:R-:W-:Y:S01]  /*23b80*/  IMAD.MOV.U32 R0, RZ, RZ, 0x1c1f ;  /* 0x00001c1fff007424 */ /* 0x010fe200078e00ff */
[----:B------:R-:W-:Y:S02]  /*23b90*/  MOV R2, 0x23bb0 ;  /* 0x00023bb000027802 */ /* 0x000fe40000000f00 */
[----:B--23--:R-:W-:Y:S05]  /*23ba0*/  CALL.REL.NOINC `($__internal_39_$__cuda_sm70_shflsync_idx_p) ;  /* 0x00000df000007944 */ /* 0x00cfea0003c00000 */
[----:B------:R-:W-:Y:S01]  /*23bb0*/  MOV R10, R0 ;  /* 0x00000000000a7202 */ /* 0x000fe20000000f00 */
[----:B------:R-:W-:Y:S05]  /*23bc0*/  BRA `(.L_x_2390) ;  /* 0xffffc0a000007947 */ /* 0x000fea000383ffff */
.L_x_2321:
[----:B------:R-:W-:Y:S01]  /*23bd0*/  IMAD.MOV.U32 R5, RZ, RZ, R13 ;  /* 0x000000ffff057224 */ /* 0x000fe200078e000d */
[----:B------:R-:W-:Y:S01]  /*23be0*/  MOV R3, 0x2 ;  /* 0x0000000200037802 */ /* 0x000fe20000000f00 */
[----:B----4-:R-:W-:Y:S01]  /*23bf0*/  IMAD.MOV.U32 R0, RZ, RZ, 0x1c1f ;  /* 0x00001c1fff007424 */ /* 0x010fe200078e00ff */
[----:B------:R-:W-:Y:S02]  /*23c00*/  MOV R2, 0x23c20 ;  /* 0x00023c2000027802 */ /* 0x000fe40000000f00 */
[----:B-123--:R-:W-:Y:S05]  /*23c10*/  CALL.REL.NOINC `($__internal_39_$__cuda_sm70_shflsync_idx_p) ;  /* 0x00000d8000007944 */ /* 0x00efea0003c00000 */
[----:B------:R-:W-:Y:S05]  /*23c20*/  BRA `(.L_x_2391) ;  /* 0xffffc06000007947 */ /* 0x000fea000383ffff */
.L_x_2324:
[----:B------:R-:W-:Y:S01]  /*23c30*/  IMAD.MOV.U32 R5, RZ, RZ, R12 ;  /* 0x000000ffff057224 */ /* 0x000fe200078e000c */
[----:B-1----:R-:W-:Y:S01]  /*23c40*/  MOV R3, 0x3 ;  /* 0x0000000300037802 */ /* 0x002fe20000000f00 */
[----:B------:R-:W-:Y:S01]  /*23c50*/  IMAD.MOV.U32 R0, RZ, RZ, 0x1c1f ;  /* 0x00001c1fff007424 */ /* 0x000fe200078e00ff */
[----:B------:R-:W-:-:S02]  /*23c60*/  MOV R2, 0x23c80 ;  /* 0x00023c8000027802 */ /* 0x000fc40000000f00 */
[----:B--234-:R-:W-:Y:S05]  /*23c70*/  CALL.REL.NOINC `($__internal_39_$__cuda_sm70_shflsync_idx_p) ;  /* 0x00000d2000007944 */ /* 0x01cfea0003c00000 */
[----:B------:R-:W-:Y:S01]  /*23c80*/  IMAD.MOV.U32 R6, RZ, RZ, R0 ;  /* 0x000000ffff067224 */ /* 0x000fe200078e0000 */
[----:B------:R-:W-:Y:S01]  /*23c90*/  MOV R3, 0x3 ;  /* 0x0000000300037802 */ /* 0x000fe20000000f00 */
[----:B------:R-:W-:Y:S01]  /*23ca0*/  IMAD.MOV.U32 R5, RZ, RZ, R13 ;  /* 0x000000ffff057224 */ /* 0x000fe200078e000d */
[----:B------:R-:W-:-:S02]  /*23cb0*/  MOV R0, 0x1c1f ;  /* 0x00001c1f00007802 */ /* 0x000fc40000000f00 */
[----:B------:R-:W-:Y:S02]  /*23cc0*/  MOV R2, 0x23ce0 ;  /* 0x00023ce000027802 */ /* 0x000fe40000000f00 */
[----:B------:R-:W-:Y:S05]  /*23cd0*/  CALL.REL.NOINC `($__internal_39_$__cuda_sm70_shflsync_idx_p) ;  /* 0x00000cc000007944 */ /* 0x000fea0003c00000 */
[----:B------:R-:W-:Y:S05]  /*23ce0*/  BRA `(.L_x_2392) ;  /* 0xffffc13000007947 */ /* 0x000fea000383ffff */
.L_x_2326:
[----:B------:R-:W-:Y:S01]  /*23cf0*/  IMAD.MOV.U32 R5, RZ, RZ, R22 ;  /* 0x000000ffff057224 */ /* 0x000fe200078e0016 */
[----:B------:R-:W-:Y:S01]  /*23d00*/  MOV R3, RZ ;  /* 0x000000ff00037202 */ /* 0x000fe20000000f00 */
[----:B------:R-:W-:Y:S01]  /*23d10*/  IMAD.MOV.U32 R0, RZ, RZ, 0x1c1f ;  /* 0x00001c1fff007424 */ /* 0x000fe200078e00ff */
[----:B------:R-:W-:Y:S02]  /*23d20*/  MOV R2, 0x23d40 ;  /* 0x00023d4000027802 */ /* 0x000fe40000000f00 */
[----:B------:R-:W-:Y:S05]  /*23d30*/  CALL.REL.NOINC `($__internal_39_$__cuda_sm70_shflsync_idx_p) ;  /* 0x00000c6000007944 */ /* 0x000fea0003c00000 */
[----:B------:R-:W-:Y:S01]  /*23d40*/  MOV R4, R0 ;  /* 0x0000000000047202 */ /* 0x000fe20000000f00 */
[----:B------:R-:W-:Y:S05]  /*23d50*/  BRA `(.L_x_2393) ;  /* 0xffffc44000007947 */ /* 0x000fea000383ffff */
.L_x_2327:
[----:B------:R-:W-:Y:S01]  /*23d60*/  IMAD.MOV.U32 R5, RZ, RZ, R24 ;  /* 0x000000ffff057224 */ /* 0x000fe200078e0018 */
[----:B------:R-:W-:Y:S01]  /*23d70*/  MOV R3, RZ ;  /* 0x000000ff00037202 */ /* 0x000fe20000000f00 */
[----:B------:R-:W-:Y:S01]  /*23d80*/  IMAD.MOV.U32 R0, RZ, RZ, 0x1c1f ;  /* 0x00001c1fff007424 */ /* 0x000fe200078e00ff */
[----:B------:R-:W-:Y:S02]  /*23d90*/  MOV R2, 0x23db0 ;  /* 0x00023db000027802 */ /* 0x000fe40000000f00 */
[----:B-12---:R-:W-:Y:S05]  /*23da0*/  CALL.REL.NOINC `($__internal_39_$__cuda_sm70_shflsync_idx_p) ;  /* 0x00000bf000007944 */ /* 0x006fea0003c00000 */
[----:B------:R-:W-:Y:S05]  /*23db0*/  BRA `(.L_x_2394) ;  /* 0xffffc40000007947 */ /* 0x000fea000383ffff */
.L_x_2330:
[----:B------:R-:W-:Y:S01]  /*23dc0*/  IMAD.MOV.U32 R5, RZ, RZ, R22 ;  /* 0x000000ffff057224 */ /* 0x000fe200078e0016 */
[----:B----4-:R-:W-:Y:S01]  /*23dd0*/  MOV R3, 0x1 ;  /* 0x0000000100037802 */ /* 0x010fe20000000f00 */
[----:B------:R-:W-:Y:S01]  /*23de0*/  IMAD.MOV.U32 R0, RZ, RZ, 0x1c1f ;  /* 0x00001c1fff007424 */ /* 0x000fe200078e00ff */
[----:B------:R-:W-:-:S02]  /*23df0*/  MOV R2, 0x23e10 ;  /* 0x00023e1000027802 */ /* 0x000fc40000000f00 */
[----:B-123--:R-:W-:Y:S05]  /*23e00*/  CALL.REL.NOINC `($__internal_39_$__cuda_sm70_shflsync_idx_p) ;  /* 0x00000b9000007944 */ /* 0x00efea0003c00000 */
[----:B------:R-:W-:Y:S01]  /*23e10*/  IMAD.MOV.U32 R4, RZ, RZ, R0 ;  /* 0x000000ffff047224 */ /* 0x000fe200078e0000 */
[----:B------:R-:W-:Y:S01]  /*23e20*/  MOV R3, 0x1 ;  /* 0x0000000100037802 */ /* 0x000fe20000000f00 */
[----:B------:R-:W-:Y:S01]  /*23e30*/  IMAD.MOV.U32 R5, RZ, RZ, R24 ;  /* 0x000000ffff057224 */ /* 0x000fe200078e0018 */
[----:B------:R-:W-:-:S02]  /*23e40*/  MOV R0, 0x1c1f ;  /* 0x00001c1f00007802 */ /* 0x000fc40000000f00 */
[----:B------:R-:W-:Y:S02]  /*23e50*/  MOV R2, 0x23e70 ;  /* 0x00023e7000027802 */ /* 0x000fe40000000f00 */
[----:B------:R-:W-:Y:S05]  /*23e60*/  CALL.REL.NOINC `($__internal_39_$__cuda_sm70_shflsync_idx_p) ;  /* 0x00000b3000007944 */ /* 0x000fea0003c00000 */
[----:B------:R-:W-:Y:S05]  /*23e70*/  BRA `(.L_x_2395) ;  /* 0xffffc82000007947 */ /* 0x000fea000383ffff */
.L_x_2333:
[----:B------:R-:W-:Y:S01]  /*23e80*/  IMAD.MOV.U32 R5, RZ, RZ, R22 ;  /* 0x000000ffff057224 */ /* 0x000fe200078e0016 */
[----:B---3--:R-:W-:Y:S01]  /*23e90*/  MOV R3, 0x2 ;  /* 0x0000000200037802 */ /* 0x008fe20000000f00 */
[----:B----4-:R-:W-:Y:S01]  /*23ea0*/  IMAD.MOV.U32 R0, RZ, RZ, 0x1c1f ;  /* 0x00001c1fff007424 */ /* 0x010fe200078e00ff */
[----:B------:R-:W-:Y:S02]  /*23eb0*/  MOV R2, 0x23ed0 ;  /* 0x00023ed000027802 */ /* 0x000fe40000000f00 */
[----:B-12---:R-:W-:Y:S05]  /*23ec0*/  CALL.REL.NOINC `($__internal_39_$__cuda_sm70_shflsync_idx_p) ;  /* 0x00000ad000007944 */ /* 0x006fea0003c00000 */
[----:B------:R-:W-:Y:S01]  /*23ed0*/  MOV R4, R0 ;  /* 0x0000000000047202 */ /* 0x000fe20000000f00 */
[----:B------:R-:W-:Y:S05]  /*23ee0*/  BRA `(.L_x_2396) ;  /* 0xffffcb3000007947 */ /* 0x000fea000383ffff */
.L_x_2334:
[----:B------:R-:W-:Y:S01]  /*23ef0*/  IMAD.MOV.U32 R5, RZ, RZ, R24 ;  /* 0x000000ffff057224 */ /* 0x000fe200078e0018 */
[----:B---3--:R-:W-:Y:S01]  /*23f00*/  MOV R3, 0x2 ;  /* 0x0000000200037802 */ /* 0x008fe20000000f00 */
[----:B----4-:R-:W-:Y:S01]  /*23f10*/  IMAD.MOV.U32 R0, RZ, RZ, 0x1c1f ;  /* 0x00001c1fff007424 */ /* 0x010fe200078e00ff */
[----:B------:R-:W-:Y:S02]  /*23f20*/  MOV R2, 0x23f40 ;  /* 0x00023f4000027802 */ /* 0x000fe40000000f00 */
[----:B-12---:R-:W-:Y:S05]  /*23f30*/  CALL.REL.NOINC `($__internal_39_$__cuda_sm70_shflsync_idx_p) ;  /* 0x00000a6000007944 */ /* 0x006fea0003c00000 */
[----:B------:R-:W-:Y:S05]  /*23f40*/  BRA `(.L_x_2397) ;  /* 0xffffcaf000007947 */ /* 0x000fea000383ffff */
.L_x_2337:
[----:B------:R-:W-:Y:S01]  /*23f50*/  IMAD.MOV.U32 R5, RZ, RZ, R22 ;  /* 0x000000ffff057224 */ /* 0x000fe200078e0016 */
[----:B--23--:R-:W-:Y:S01]  /*23f60*/  MOV R3, 0x3 ;  /* 0x0000000300037802 */ /* 0x00cfe20000000f00 */
[----:B-1----:R-:W-:Y:S01]  /*23f70*/  IMAD.MOV.U32 R0, RZ, RZ, 0x1c1f ;  /* 0x00001c1fff007424 */ /* 0x002fe200078e00ff */
[----:B------:R-:W-:-:S02]  /*23f80*/  MOV R2, 0x23fa0 ;  /* 0x00023fa000027802 */ /* 0x000fc40000000f00 */
[----:B----4-:R-:W-:Y:S05]  /*23f90*/  CALL.REL.NOINC `($__internal_39_$__cuda_sm70_shflsync_idx_p) ;  /* 0x00000a0000007944 */ /* 0x010fea0003c00000 */
[----:B------:R-:W-:Y:S01]  /*23fa0*/  IMAD.MOV.U32 R4, RZ, RZ, R0 ;  /* 0x000000ffff047224 */ /* 0x000fe200078e0000 */
[----:B------:R-:W-:Y:S01]  /*23fb0*/  MOV R3, 0x3 ;  /* 0x0000000300037802 */ /* 0x000fe20000000f00 */
[----:B------:R-:W-:Y:S01]  /*23fc0*/  IMAD.MOV.U32 R5, RZ, RZ, R24 ;  /* 0x000000ffff057224 */ /* 0x000fe200078e0018 */
[----:B------:R-:W-:-:S02]  /*23fd0*/  MOV R0, 0x1c1f ;  /* 0x00001c1f00007802 */ /* 0x000fc40000000f00 */
[----:B------:R-:W-:Y:S02]  /*23fe0*/  MOV R2, 0x24000 ;  /* 0x0002400000027802 */ /* 0x000fe40000000f00 */
[----:B------:R-:W-:Y:S05]  /*23ff0*/  CALL.REL.NOINC `($__internal_39_$__cuda_sm70_shflsync_idx_p) ;  /* 0x000009a000007944 */ /* 0x000fea0003c00000 */
[----:B------:R-:W-:Y:S05]  /*24000*/  BRA `(.L_x_2398) ;  /* 0xffffcdd000007947 */ /* 0x000fea000383ffff */
.L_x_2341:
[----:B------:R-:W-:Y:S01]  /*24010*/  IMAD.MOV.U32 R5, RZ, RZ, R9 ;  /* 0x000000ffff057224 */ /* 0x000fe200078e0009 */
[----:B------:R-:W-:Y:S01]  /*24020*/  MOV R3, RZ ;  /* 0x000000ff00037202 */ /* 0x000fe20000000f00 */
[----:B------:R-:W-:Y:S01]  /*24030*/  IMAD.MOV.U32 R0, RZ, RZ, 0x1c1f ;  /* 0x00001c1fff007424 */ /* 0x000fe200078e00ff */
[----:B------:R-:W-:Y:S02]  /*24040*/  MOV R2, 0x24060 ;  /* 0x0002406000027802 */ /* 0x000fe40000000f00 */
[----:B------:R-:W-:Y:S05]  /*24050*/  CALL.REL.NOINC `($__internal_39_$__cuda_sm70_shflsync_idx_p) ;  /* 0x0000094000007944 */ /* 0x000fea0003c00000 */
[----:B------:R-:W-:Y:S01]  /*24060*/  MOV R8, R0 ;  /* 0x0000000000087202 */ /* 0x000fe20000000f00 */
[----:B------:R-:W-:Y:S05]  /*24070*/  BRA `(.L_x_2399) ;  /* 0xffffd8b000007947 */ /* 0x000fea000383ffff */
.L_x_2342:
[----:B------:R-:W-:Y:S01]  /*24080*/  IMAD.MOV.U32 R5, RZ, RZ, R12 ;  /* 0x000000ffff057224 */ /* 0x000fe200078e000c */
[----:B------:R-:W-:Y:S01]  /*24090*/  MOV R3, RZ ;  /* 0x000000ff00037202 */ /* 0x000fe20000000f00 */
[----:B------:R-:W-:Y:S01]  /*240a0*/  IMAD.MOV.U32 R0, RZ, RZ, 0x1c1f ;  /* 0x00001c1fff007424 */ /* 0x000fe200078e00ff */
[----:B------:R-:W-:Y:S02]  /*240b0*/  MOV R2, 0x240d0 ;  /* 0x000240d000027802 */ /* 0x000fe40000000f00 */
[----:B-12---:R-:W-:Y:S05]  /*240c0*/  CALL.REL.NOINC `($__internal_39_$__cuda_sm70_shflsync_idx_p) ;  /* 0x000008d000007944 */ /* 0x006fea0003c00000 */
[----:B------:R-:W-:Y:S05]  /*240d0*/  BRA `(.L_x_2400) ;  /* 0xffffd87000007947 */ /* 0x000fea000383ffff */
.L_x_2345:
[----:B--2---:R-:W-:Y:S01]  /*240e0*/  IMAD.MOV.U32 R5, RZ, RZ, R9 ;  /* 0x000000ffff057224 */ /* 0x004fe200078e0009 */
[----:B------:R-:W-:Y:S01]  /*240f0*/  MOV R3, 0x1 ;  /* 0x0000000100037802 */ /* 0x000fe20000000f00 */
        /* <DEDUP_REMOVED lines=10> */
.L_x_2348:
[----:B-1----:R-:W-:Y:S01]  /*241a0*/  IMAD.MOV.U32 R5, RZ, RZ, R9 ;  /* 0x000000ffff057224 */ /* 0x002fe200078e0009 */
[----:B------:R-:W-:Y:S01]  /*241b0*/  MOV R3, 0x2 ;  /* 0x0000000200037802 */ /* 0x000fe20000000f00 */
[----:B----4-:R-:W-:Y:S01]  /*241c0*/  IMAD.MOV.U32 R0, RZ, RZ, 0x1c1f ;  /* 0x00001c1fff007424 */ /* 0x010fe200078e00ff */
[----:B------:R-:W-:Y:S02]  /*241d0*/  MOV R2, 0x241f0 ;  /* 0x000241f000027802 */ /* 0x000fe40000000f00 */
[----:B--23--:R-:W-:Y:S05]  /*241e0*/  CALL.REL.NOINC `($__internal_39_$__cuda_sm70_shflsync_idx_p) ;  /* 0x000007b000007944 */ /* 0x00cfea0003c00000 */
[----:B------:R-:W-:Y:S01]  /*241f0*/  MOV R8, R0 ;  /* 0x0000000000087202 */ /* 0x000fe20000000f00 */
[----:B------:R-:W-:Y:S05]  /*24200*/  BRA `(.L_x_2402) ;  /* 0xffffda5000007947 */ /* 0x000fea000383ffff */
.L_x_2349:
[----:B------:R-:W-:Y:S01]  /*24210*/  IMAD.MOV.U32 R5, RZ, RZ, R12 ;  /* 0x000000ffff057224 */ /* 0x000fe200078e000c */
[----:B------:R-:W-:Y:S01]  /*24220*/  MOV R3, 0x2 ;  /* 0x0000000200037802 */ /* 0x000fe20000000f00 */
[----:B----4-:R-:W-:Y:S01]  /*24230*/  IMAD.MOV.U32 R0, RZ, RZ, 0x1c1f ;  /* 0x00001c1fff007424 */ /* 0x010fe200078e00ff */
[----:B------:R-:W-:Y:S02]  /*24240*/  MOV R2, 0x24260 ;  /* 0x0002426000027802 */ /* 0x000fe40000000f00 */
[----:B-123--:R-:W-:Y:S05]  /*24250*/  CALL.REL.NOINC `($__internal_39_$__cuda_sm70_shflsync_idx_p) ;  /* 0x0000074000007944 */ /* 0x00efea0003c00000 */
[----:B------:R-:W-:Y:S05]  /*24260*/  BRA `(.L_x_2403) ;  /* 0xffffda1000007947 */ /* 0x000fea000383ffff */
.L_x_2352:
[----:B-1----:R-:W-:Y:S01]  /*24270*/  IMAD.MOV.U32 R5, RZ, RZ, R9 ;  /* 0x000000ffff057224 */ /* 0x002fe200078e0009 */
[----:B------:R-:W-:Y:S01]  /*24280*/  MOV R3, 0x3 ;  /* 0x0000000300037802 */ /* 0x000fe20000000f00 */
        /* <DEDUP_REMOVED lines=10> */
.L_x_2354:
[----:B------:R-:W-:Y:S01]  /*24330*/  IMAD.MOV.U32 R5, RZ, RZ, R74 ;  /* 0x000000ffff057224 */ /* 0x000fe200078e004a */
[----:B------:R-:W-:Y:S01]  /*24340*/  MOV R3, RZ ;  /* 0x000000ff00037202 */ /* 0x000fe20000000f00 */
[----:B------:R-:W-:Y:S01]  /*24350*/  IMAD.MOV.U32 R0, RZ, RZ, 0x1f ;  /* 0x0000001fff007424 */ /* 0x000fe200078e00ff */
[----:B------:R-:W-:Y:S02]  /*24360*/  MOV R2, 0x24380 ;  /* 0x0002438000027802 */ /* 0x000fe40000000f00 */
[----:B--2---:R-:W-:Y:S05]  /*24370*/  CALL.REL.NOINC `($__internal_39_$__cuda_sm70_shflsync_idx_p) ;  /* 0x0000062000007944 */ /* 0x004fea0003c00000 */
[----:B------:R-:W-:Y:S01]  /*24380*/  MOV R9, R0 ;  /* 0x0000000000097202 */ /* 0x000fe20000000f00 */
[----:B------:R-:W-:Y:S05]  /*24390*/  BRA `(.L_x_2405) ;  /* 0xffffdcb000007947 */ /* 0x000fea000383ffff */
.L_x_2355:
[----:B------:R-:W-:Y:S01]  /*243a0*/  IMAD.MOV.U32 R5, RZ, RZ, R74 ;  /* 0x000000ffff057224 */ /* 0x000fe200078e004a */
[----:B------:R-:W-:Y:S01]  /*243b0*/  MOV R3, 0x1 ;  /* 0x0000000100037802 */ /* 0x000fe20000000f00 */
[----:B------:R-:W-:Y:S01]  /*243c0*/  IMAD.MOV.U32 R0, RZ, RZ, 0x1f ;  /* 0x0000001fff007424 */ /* 0x000fe200078e00ff */
[----:B------:R-:W-:Y:S02]  /*243d0*/  MOV R2, 0x243f0 ;  /* 0x000243f000027802 */ /* 0x000fe40000000f00 */
[----:B-12---:R-:W-:Y:S05]  /*243e0*/  CALL.REL.NOINC `($__internal_39_$__cuda_sm70_shflsync_idx_p) ;  /* 0x000005b000007944 */ /* 0x006fea0003c00000 */
[----:B------:R-:W-:Y:S01]  /*243f0*/  MOV R8, R0 ;  /* 0x0000000000087202 */ /* 0x000fe20000000f00 */
[----:B------:R-:W-:Y:S05]  /*24400*/  BRA `(.L_x_2406) ;  /* 0xffffdc6000007947 */ /* 0x000fea000383ffff */
.L_x_2356:
[----:B------:R-:W-:Y:S02]  /*24410*/  MOV R2, 0x1 ;  /* 0x0000000100027802 */ /* 0x000fe40000000f00 */
[----:B------:R-:W-:-:S02]  /*24420*/  MOV R3, 0x24440 ;  /* 0x0002444000037802 */ /* 0x000fc40000000f00 */
[----:B-1234-:R-:W-:Y:S05]  /*24430*/  CALL.REL.NOINC `($__internal_40_$__cuda_sm70_shflsync_up_p) ;  /* 0x000005b000007944 */ /* 0x01efea0003c00000 */
[----:B------:R-:W-:Y:S05]  /*24440*/  BRA `(.L_x_2407) ;  /* 0xffffdd5000007947 */ /* 0x000fea000383ffff */
.L_x_2357:
[----:B------:R-:W-:Y:S02]  /*24450*/  MOV R2, 0x2 ;  /* 0x0000000200027802 */ /* 0x000fe40000000f00 */
[----:B------:R-:W-:-:S02]  /*24460*/  MOV R3, 0x24480 ;  /* 0x0002448000037802 */ /* 0x000fc40000000f00 */
[----:B--2-4-:R-:W-:Y:S05]  /*24470*/  CALL.REL.NOINC `($__internal_40_$__cuda_sm70_shflsync_up_p) ;  /* 0x0000057000007944 */ /* 0x014fea0003c00000 */
        /* <DEDUP_REMOVED lines=23> */
.L_x_2361:
[----:B------:R-:W-:Y:S02]  /*245f0*/  MOV R2, 0x1 ;  /* 0x0000000100027802 */ /* 0x000fe40000000f00 */
[----:B------:R-:W-:Y:S02]  /*24600*/  MOV R3, 0x24620 ;  /* 0x0002462000037802 */ /* 0x000fe40000000f00 */
[----:B------:R-:W-:Y:S05]  /*24610*/  CALL.REL.NOINC `($__internal_40_$__cuda_sm70_shflsync_up_p) ;  /* 0x000003d000007944 */ /* 0x000fea0003c00000 */
[----:B------:R-:W-:Y:S01]  /*24620*/  MOV R2, R4 ;  /* 0x0000000400027202 */ /* 0x000fe20000000f00 */
[----:B------:R-:W-:Y:S05]  /*24630*/  BRA `(.L_x_2409) ;  /* 0xffffddc000007947 */ /* 0x000fea000383ffff */
.L_x_2362:
        /* <DEDUP_REMOVED lines=26> */
.L_x_2364:
[----:B------:R-:W-:Y:S02]  /*247e0*/  SEL R0, RZ, 0x1, P0 ;  /* 0x00000001ff007807 */ /* 0x000fe40000000000 */
[----:B------:R-:W-:Y:S02]  /*247f0*/  MOV R2, 0x24810 ;  /* 0x0002481000027802 */ /* 0x000fe40000000f00 */
[----:B-1----:R-:W-:Y:S05]  /*24800*/  CALL.REL.NOINC `($__internal_41_$__cuda_sm70_votesync_ballot) ;  /* 0x0000025000007944 */ /* 0x002fea0003c00000 */
[----:B------:R-:W-:Y:S01]  /*24810*/  MOV R12, R0 ;  /* 0x00000000000c7202 */ /* 0x000fe20000000f00 */
[----:B------:R-:W-:Y:S05]  /*24820*/  BRA `(.L_x_2411) ;  /* 0xffffdd6000007947 */ /* 0x000fea000383ffff */
.L_x_2365:
[----:B------:R-:W-:Y:S01]  /*24830*/  IMAD.MOV.U32 R5, RZ, RZ, R6 ;  /* 0x000000ffff057224 */ /* 0x000fe200078e0006 */
[----:B------:R-:W-:Y:S01]  /*24840*/  MOV R3, R8 ;  /* 0x0000000800037202 */ /* 0x000fe20000000f00 */
[----:B--2---:R-:W-:Y:S01]  /*24850*/  IMAD.MOV.U32 R0, RZ, RZ, 0x1f ;  /* 0x0000001fff007424 */ /* 0x004fe200078e00ff */
[----:B------:R-:W-:Y:S02]  /*24860*/  MOV R2, 0x24880 ;  /* 0x0002488000027802 */ /* 0x000fe40000000f00 */
[----:B-1----:R-:W-:Y:S05]  /*24870*/  CALL.REL.NOINC `($__internal_39_$__cuda_sm70_shflsync_idx_p) ;  /* 0x0000012000007944 */ /* 0x002fea0003c00000 */
[----:B------:R-:W-:Y:S01]  /*24880*/  IMAD.MOV.U32 R10, RZ, RZ, R0 ;  /* 0x000000ffff0a7224 */ /* 0x000fe200078e0000 */
[----:B------:R-:W-:Y:S01]  /*24890*/  MOV R3, R8 ;  /* 0x0000000800037202 */ /* 0x000fe20000000f00 */
[----:B------:R-:W-:Y:S01]  /*248a0*/  IMAD.MOV.U32 R5, RZ, RZ, R7 ;  /* 0x000000ffff057224 */ /* 0x000fe200078e0007 */
[----:B------:R-:W-:Y:S02]  /*248b0*/  MOV R0, 0x1f ;  /* 0x0000001f00007802 */ /* 0x000fe40000000f00 */
[----:B------:R-:W-:-:S02]  /*248c0*/  MOV R2, 0x248e0 ;  /* 0x000248e000027802 */ /* 0x000fc40000000f00 */
[----:B------:R-:W-:Y:S05]  /*248d0*/  CALL.REL.NOINC `($__internal_39_$__cuda_sm70_shflsync_idx_p) ;  /* 0x000000c000007944 */ /* 0x000fea0003c00000 */
[----:B------:R-:W-:Y:S01]  /*248e0*/  MOV R7, R0 ;  /* 0x0000000000077202 */ /* 0x000fe20000000f00 */
[----:B------:R-:W-:Y:S05]  /*248f0*/  BRA `(.L_x_2412) ;  /* 0xffffdd0000007947 */ /* 0x000fea000383ffff */
.L_x_2368:
[----:B------:R-:W-:Y:S01]  /*24900*/  IMAD.MOV.U32 R5, RZ, RZ, R4 ;  /* 0x000000ffff057224 */ /* 0x000fe200078e0004 */
[----:B--2---:R-:W-:-:S02]  /*24910*/  MOV R0, 0x1f ;  /* 0x0000001f00007802 */ /* 0x004fc40000000f00 */
[----:B------:R-:W-:Y:S02]  /*24920*/  MOV R2, 0x24940 ;  /* 0x0002494000027802 */ /* 0x000fe40000000f00 */
[----:B-1-34-:R-:W-:Y:S05]  /*24930*/  CALL.REL.NOINC `($__internal_39_$__cuda_sm70_shflsync_idx_p) ;  /* 0x0000006000007944 */ /* 0x01afea0003c00000 */
[----:B------:R-:W-:Y:S01]  /*24940*/  MOV R13, R0 ;  /* 0x00000000000d7202 */ /* 0x000fe20000000f00 */
[----:B------:R-:W-:Y:S05]  /*24950*/  BRA `(.L_x_2367) ;  /* 0xffffdd0000007947 */ /* 0x000fea000383ffff */
        .weak           $__internal_38_$__cuda_sm70_shflsync_bfly_p
        .type           $__internal_38_$__cuda_sm70_shflsync_bfly_p,@function
        .size           $__internal_38_$__cuda_sm70_shflsync_bfly_p,($__internal_39_$__cuda_sm70_shflsync_idx_p - $__internal_38_$__cuda_sm70_shflsync_bfly_p)
$__internal_38_$__cuda_sm70_shflsync_bfly_p:
[----:B------:R-:W-:Y:S04]  /*24960*/  WARPSYNC R8 ;  /* 0x0000000800007348 */ /* 0x000fe80003800000 */
[----:B------:R1:W2:Y:S02]  /*24970*/  SHFL.BFLY PT, R0, R0, R3, R9 ;  /* 0x0c00000300007389 */ /* 0x0002a400000e0009 */
[----:B-1----:R-:W-:-:S04]  /*24980*/  MOV R3, 0x0 ;  /* 0x0000000000037802 */ /* 0x002fc80000000f00 */
[----:B--2---:R-:W-:Y:S05]  /*24990*/  RET.REL.NODEC R2 `(_ZN7cutlass13device_kernelIN5flash19enable_sm80_to_sm89INS1_16FlashAttnFwdSm80INS1_25CollectiveMainloopFwdSm80ILi4ELi1ELb0EN4cute5tupleIJNS5_1CILi128EEENS7_ILi48EEENS7_ILi96EEEEEELi96ENS_6half_tEfNS_4arch4Sm80ELb0ELb1ELb0ELb1ELb0ELb1ELb1ELb1EEENS1_21CollectiveEpilogueFwdINS6_IJS8_SA_S9_EEENS6_IJNS7_ILi1EEESI_SI_EEESC_SE_Li128ELb1ELb1ELb1ELb0EEENS1_36VarlenDynamicPersistentTileSchedulerILi128ELi48ELi128ELi128ELb1ELb1ELb0ELb1ELb0ELb1EEEEEEEEEvNT_6ParamsE) ;  /* 0xfffdb66002007950 */ /* 0x004fea0003c3ffff */
        .weak           $__internal_39_$__cuda_sm70_shflsync_idx_p
        .type           $__internal_39_$__cuda_sm70_shflsync_idx_p,@function
        .size           $__internal_39_$__cuda_sm70_shflsync_idx_p,($__internal_40_$__cuda_sm70_shflsync_up_p - $__internal_39_$__cuda_sm70_shflsync_idx_p)
$__internal_39_$__cuda_sm70_shflsync_idx_p:
[----:B------:R-:W-:-:S04]  /*249a0*/  MOV R75, 0xffffffff ;  /* 0xffffffff004b7802 */ /* 0x000fc80000000f00 */
[----:B------:R-:W-:Y:S04]  /*249b0*/  WARPSYNC R75 ;  /* 0x0000004b00007348 */ /* 0x000fe80003800000 */
[----:B------:R1:W2:Y:S02]  /*249c0*/  SHFL.IDX PT, R0, R5, R3, R0 ;  /* 0x0000000305007389 */ /* 0x0002a400000e0000 */
[----:B-1----:R-:W-:-:S04]  /*249d0*/  MOV R3, 0x0 ;  /* 0x0000000000037802 */ /* 0x002fc80000000f00 */
[----:B--2---:R-:W-:Y:S05]  /*249e0*/  RET.REL.NODEC R2 `(_ZN7cutlass13device_kernelIN5flash19enable_sm80_to_sm89INS1_16FlashAttnFwdSm80INS1_25CollectiveMainloopFwdSm80ILi4ELi1ELb0EN4cute5tupleIJNS5_1CILi128EEENS7_ILi48EEENS7_ILi96EEEEEELi96ENS_6half_tEfNS_4arch4Sm80ELb0ELb1ELb0ELb1ELb0ELb1ELb1ELb1EEENS1_21CollectiveEpilogueFwdINS6_IJS8_SA_S9_EEENS6_IJNS7_ILi1EEESI_SI_EEESC_SE_Li128ELb1ELb1ELb1ELb0EEENS1_36VarlenDynamicPersistentTileSchedulerILi128ELi48ELi128ELi128ELb1ELb1ELb0ELb1ELb0ELb1EEEEEEEEEvNT_6ParamsE) ;  /* 0xfffdb61002007950 */ /* 0x004fea0003c3ffff */
        .weak           $__internal_40_$__cuda_sm70_shflsync_up_p
        .type           $__internal_40_$__cuda_sm70_shflsync_up_p,@function
        .size           $__internal_40_$__cuda_sm70_shflsync_up_p,($__internal_41_$__cuda_sm70_votesync_ballot - $__internal_40_$__cuda_sm70_shflsync_up_p)
$__internal_40_$__cuda_sm70_shflsync_up_p:
[----:B------:R-:W-:Y:S02]  /*249f0*/  IMAD.MOV.U32 R4, RZ, RZ, RZ ;  /* 0x000000ffff047224 */ /* 0x000fe400078e00ff */
[----:B------:R-:W-:-:S04]  /*24a00*/  IMAD.MOV.U32 R10, RZ, RZ, -0x1 ;  /* 0xffffffffff0a7424 */ /* 0x000fc800078e00ff */
[----:B------:R-:W-:Y:S04]  /*24a10*/  WARPSYNC R10 ;  /* 0x0000000a00007348 */ /* 0x000fe80003800000 */
[----:B------:R1:W2:Y:S02]  /*24a20*/  SHFL.UP PT, R4, R0, R2, R4 ;  /* 0x0400000200047389 */ /* 0x0002a400000e0004 */
[----:B-1----:R-:W-:Y:S02]  /*24a30*/  MOV R2, R3 ;  /* 0x0000000300027202 */ /* 0x002fe40000000f00 */
[----:B------:R-:W-:-:S04]  /*24a40*/  MOV R3, 0x0 ;  /* 0x0000000000037802 */ /* 0x000fc80000000f00 */
[----:B--2---:R-:W-:Y:S05]  /*24a50*/  RET.REL.NODEC R2 `(_ZN7cutlass13device_kernelIN5flash19enable_sm80_to_sm89INS1_16FlashAttnFwdSm80INS1_25CollectiveMainloopFwdSm80ILi4ELi1ELb0EN4cute5tupleIJNS5_1CILi128EEENS7_ILi48EEENS7_ILi96EEEEEELi96ENS_6half_tEfNS_4arch4Sm80ELb0ELb1ELb0ELb1ELb0ELb1ELb1ELb1EEENS1_21CollectiveEpilogueFwdINS6_IJS8_SA_S9_EEENS6_IJNS7_ILi1EEESI_SI_EEESC_SE_Li128ELb1ELb1ELb1ELb0EEENS1_36VarlenDynamicPersistentTileSchedulerILi128ELi48ELi128ELi128ELb1ELb1ELb0ELb1ELb0ELb1EEEEEEEEEvNT_6ParamsE) ;  /* 0xfffdb5a002007950 */ /* 0x004fea0003c3ffff */
        .weak           $__internal_41_$__cuda_sm70_votesync_ballot
        .type           $__internal_41_$__cuda_sm70_votesync_ballot,@function
        .size           $__internal_41_$__cuda_sm70_votesync_ballot,(.L_x_2900 - $__internal_41_$__cuda_sm70_votesync_ballot)
$__internal_41_$__cuda_sm70_votesync_ballot:
[----:B------:R-:W-:Y:S01]  /*24a60*/  ISETP.NE.U32.AND P0, PT, R0, 0x1, PT ;  /* 0x000000010000780c */ /* 0x000fe20003f05070 */
[----:B------:R-:W-:-:S04]  /*24a70*/  IMAD.MOV.U32 R3, RZ, RZ, -0x1 ;  /* 0xffffffffff037424 */ /* 0x000fc800078e00ff */
[----:B------:R-:W-:Y:S08]  /*24a80*/  WARPSYNC R3 ;  /* 0x0000000300007348 */ /* 0x000ff00003800000 */
[----:B------:R-:W-:-:S04]  /*24a90*/  VOTE.ANY R0, PT, !P0 ;  /* 0x0000000000007806 */ /* 0x000fc800040e0100 */
[----:B------:R-:W-:Y:S01]  /*24aa0*/  LOP3.LUT R0, R0, R3, RZ, 0xc0, !PT ;  /* 0x0000000300007212 */ /* 0x000fe200078ec0ff */
[----:B------:R-:W-:-:S04]  /*24ab0*/  IMAD.MOV.U32 R3, RZ, RZ, 0x0 ;  /* 0x00000000ff037424 */ /* 0x000fc800078e00ff */
[----:B------:R-:W-:Y:S05]  /*24ac0*/  RET.REL.NODEC R2 `(_ZN7cutlass13device_kernelIN5flash19enable_sm80_to_sm89INS1_16FlashAttnFwdSm80INS1_25CollectiveMainloopFwdSm80ILi4ELi1ELb0EN4cute5tupleIJNS5_1CILi128EEENS7_ILi48EEENS7_ILi96EEEEEELi96ENS_6half_tEfNS_4arch4Sm80ELb0ELb1ELb0ELb1ELb0ELb1ELb1ELb1EEENS1_21CollectiveEpilogueFwdINS6_IJS8_SA_S9_EEENS6_IJNS7_ILi1EEESI_SI_EEESC_SE_Li128ELb1ELb1ELb1ELb0EEENS1_36VarlenDynamicPersistentTileSchedulerILi128ELi48ELi128ELi128ELb1ELb1ELb0ELb1ELb0ELb1EEEEEEEEEvNT_6ParamsE) ;  /* 0xfffdb53002007950 */ /* 0x000fea0003c3ffff */
.L_x_2413:
        /* <DEDUP_REMOVED lines=11> */
.L_x_2900:


//--------------------- .text._ZN7cutlass13device_kernelIN5flash19enable_sm80_to_sm89INS1_16FlashAttnFwdSm80INS1_25CollectiveMainloopFwdSm80ILi4ELi1ELb0EN4cute5tupleIJNS5_1CILi128EEENS7_ILi64EEENS7_ILi96EEEEEELi96ENS_6half_tEfNS_4arch4Sm80ELb1ELb0ELb0ELb0ELb0ELb0ELb1ELb1EEENS1_21CollectiveEpilogueFwdINS6_IJS8_SA_S9_EEENS6_IJNS7_ILi1EEESI_SI_EEESC_SE_Li128ELb0ELb1ELb1ELb0EEENS1_30DynamicPersistentTileSchedulerILi128ELi128ELb1ELb1ELb0EEEEEEEEEvNT_6ParamsE --------------------------
	.section	.text._ZN7cutlass13device_kernelIN5flash19enable_sm80_to_sm89INS1_16FlashAttnFwdSm80INS1_25CollectiveMainloopFwdSm80ILi4ELi1ELb0EN4cute5tupleIJNS5_1CILi128EEENS7_ILi64EEENS7_ILi96EEEEEELi96ENS_6half_tEfNS_4arch4Sm80ELb1ELb0ELb0ELb0ELb0ELb0ELb1ELb1EEENS1_21CollectiveEpilogueFwdINS6_IJS8_SA_S9_EEENS6_IJNS7_ILi1EEESI_SI_EEESC_SE_Li128ELb0ELb1ELb1ELb0EEENS1_30DynamicPersistentTileSchedulerILi128ELi128ELb1ELb1ELb0EEEEEEEEEvNT_6ParamsE,"ax",@progbits
	.sectioninfo	@"SHI_REGISTERS=255"
	.align	128
.text._ZN7cutlass13device_kernelIN5flash19enable_sm80_to_sm89INS1_16FlashAttnFwdSm80INS1_25CollectiveMainloopFwdSm80ILi4ELi1ELb0EN4cute5tupleIJNS5_1CILi128EEENS7_ILi64EEENS7_ILi96EEEEEELi96ENS_6half_tEfNS_4arch4Sm80ELb1ELb0ELb0ELb0ELb0ELb0ELb1ELb1EEENS1_21CollectiveEpilogueFwdINS6_IJS8_SA_S9_EEENS6_IJNS7_ILi1EEESI_SI_EEESC_SE_Li128ELb0ELb1ELb1ELb0EEENS1_30DynamicPersistentTileSchedulerILi128ELi128ELb1ELb1ELb0EEEEEEEEEvNT_6ParamsE:
        .type           _ZN7cutlass13device_kernelIN5flash19enable_sm80_to_sm89INS1_16FlashAttnFwdSm80INS1_25CollectiveMainloopFwdSm80ILi4ELi1ELb0EN4cute5tupleIJNS5_1CILi128EEENS7_ILi64EEENS7_ILi96EEEEEELi96ENS_6half_tEfNS_4arch4Sm80ELb1ELb0ELb0ELb0ELb0ELb0ELb1ELb1EEENS1_21CollectiveEpilogueFwdINS6_IJS8_SA_S9_EEENS6_IJNS7_ILi1EEESI_SI_EEESC_SE_Li128ELb0ELb1ELb1ELb0EEENS1_30DynamicPersistentTileSchedulerILi128ELi128ELb1ELb1ELb0EEEEEEEEEvNT_6ParamsE,@function
        .size           _ZN7cutlass13device_kernelIN5flash19enable_sm80_to_sm89INS1_16FlashAttnFwdSm80INS1_25CollectiveMainloopFwdSm80ILi4ELi1ELb0EN4cute5tupleIJNS5_1CILi128EEENS7_ILi64EEENS7_ILi96EEEEEELi96ENS_6half_tEfNS_4arch4Sm80ELb1ELb0ELb0ELb0ELb0ELb0ELb1ELb1EEENS1_21CollectiveEpilogueFwdINS6_IJS8_SA_S9_EEENS6_IJNS7_ILi1EEESI_SI_EEESC_SE_Li128ELb0ELb1ELb1ELb0EEENS1_30DynamicPersistentTileSchedulerILi128ELi128ELb1ELb1ELb0EEEEEEEEEvNT_6ParamsE,(.L_x_2905 - _ZN7cutlass13device_kernelIN5flash19enable_sm80_to_sm89INS1_16FlashAttnFwdSm80INS1_25CollectiveMainloopFwdSm80ILi4ELi1ELb0EN4cute5tupleIJNS5_1CILi128EEENS7_ILi64EEENS7_ILi96EEEEEELi96ENS_6half_tEfNS_4arch4Sm80ELb1ELb0ELb0ELb0ELb0ELb0ELb1ELb1EEENS1_21CollectiveEpilogueFwdINS6_IJS8_SA_S9_EEENS6_IJNS7_ILi1EEESI_SI_EEESC_SE_Li128ELb0ELb1ELb1ELb0EEENS1_30DynamicPersistentTileSchedulerILi128ELi128ELb1ELb1ELb0EEEEEEEEEvNT_6ParamsE)
        .other          _ZN7cutlass13device_kernelIN5flash19enable_sm80_to_sm89INS1_16FlashAttnFwdSm80INS1_25CollectiveMainloopFwdSm80ILi4ELi1ELb0EN4cute5tupleIJNS5_1CILi128EEENS7_ILi64EEENS7_ILi96EEEEEELi96ENS_6half_tEfNS_4arch4Sm80ELb1ELb0ELb0ELb0ELb0ELb0ELb1ELb1EEENS1_21CollectiveEpilogueFwdINS6_IJS8_SA_S9_EEENS6_IJNS7_ILi1EEESI_SI_EEESC_SE_Li128ELb0ELb1ELb1ELb0EEENS1_30DynamicPersistentTileSchedulerILi128ELi128ELb1ELb1ELb0EEEEEEEEEvNT_6ParamsE,@"STO_CUDA_ENTRY STV_DEFAULT"
_ZN7cutlass13device_kernelIN5flash19enable_sm80_to_sm89INS1_16FlashAttnFwdSm80INS1_25CollectiveMainloopFwdSm80ILi4ELi1ELb0EN4cute5tupleIJNS5_1CILi128EEENS7_ILi64EEENS7_ILi96EEEEEELi96ENS_6half_tEfNS_4arch4Sm80ELb1ELb0ELb0ELb0ELb0ELb0ELb1ELb1EEENS1_21CollectiveEpilogueFwdINS6_IJS8_SA_S9_EEENS6_IJNS7_ILi1EEESI_SI_EEESC_SE_Li128ELb0ELb1ELb1ELb0EEENS1_30DynamicPersistentTileSchedulerILi128ELi128ELb1ELb1ELb0EEEEEEEEEvNT_6ParamsE:
        /* <DEDUP_REMOVED lines=131> */
.L_x_2455:
        /* <DEDUP_REMOVED lines=19> */
.L_x_2415:
[----:B------:R-:W-:-:S04]  /*0960*/  MOV R0, c[0x0][0x554] ;  /* 0x0001550000007a02 */ /* 0x000fc80000000f00 */
[----:B------:R-:W-:Y:S02]  /*0970*/  ISETP.NE.AND P0, PT, R0, 0x1, PT ;  /* 0x000000010000780c */ /* 0x000fe40003f05270 */
[----:B------:R-:W-:-:S11]  /*0980*/  MOV R0, R2 ;  /* 0x0000000200007202 */ /* 0x000fd60000000f00 */
[----:B------:R-:W-:-:S05]  /*0990*/  @P0 IMAD.HI.U32 R4, R2, c[0x0][0x558], RZ ;  /* 0x0001560002040a27 */ /* 0x000fca00078e00ff */
[----:B------:R-:W-:-:S05]  /*09a0*/  @P0 SHF.R.U32.HI R0, RZ, c[0x0][0x55c], R4 ;  /* 0x00015700ff000a19 */ /* 0x000fca0000011604 */
[----:B------:R-:W-:Y:S02]  /*09b0*/  IMAD R4, R0, c[0x0][0x554], RZ ;  /* 0x0001550000047a24 */ /* 0x000fe400078e02ff */
.L_x_2416:
[----:B------:R-:W-:Y:S05]  /*09c0*/  BSYNC B0 ;  /* 0x0000000000007941 */ /* 0x000fea0003800000 */
.L_x_2414:
        /* <DEDUP_REMOVED lines=74> */
.L_x_2418:
[----:B------:R-:W-:Y:S05]  /*0e70*/  BSYNC B0 ;  /* 0x0000000000007941 */ /* 0x000fea0003800000 */
.L_x_2417:
        /* <DEDUP_REMOVED lines=97> */
[C---:B------:R-:W-:Y:S02]  /*1490*/  IMAD R11, R23.reuse, c[0x0][0x20c], R5 ;  /* 0x00008300170b7a24 */ /* 0x040fe400078e0205 */
        /* <DEDUP_REMOVED lines=58> */
.L_x_2456:
[----:B------:R-:W-:Y:S05]  /*1840*/  BRA.DIV ~URZ, `(.L_x_2421) ;  /* 0x0000d6427f007947 */ /* 0x000fea000b800000 */
[----:B-1----:R1:W4:Y:S02]  /*1850*/  SHFL.IDX PT, R2, R16, RZ, 0x1c1f ;  /* 0x001c1fff10027589 */ /* 0x00232400000e0000 */
.L_x_2457:
        /* <DEDUP_REMOVED lines=25> */
.L_x_2423:
[----:B------:R-:W-:Y:S05]  /*19f0*/  BSYNC B0 ;  /* 0x0000000000007941 */ /* 0x000fea0003800000 */
.L_x_2422:
[----:B------:R-:W-:Y:S05]  /*1a00*/  BRA.DIV ~URZ, `(.L_x_2424) ;  /* 0x0000d4f27f007947 */ /* 0x000fea000b800000 */
[----:B---3--:R3:W1:Y:S04]  /*1a10*/  SHFL.IDX PT, R5, R14, 0x1, 0x1c1f ;  /* 0x003c1f000e057f89 */ /* 0x00866800000e0000 */
[----:B--2-4-:R3:W2:Y:S02]  /*1a20*/  SHFL.IDX PT, R2, R16, 0x1, 0x1c1f ;  /* 0x003c1f0010027f89 */ /* 0x0146a400000e0000 */
.L_x_2458:
        /* <DEDUP_REMOVED lines=24> */
.L_x_2426:
[----:B------:R-:W-:Y:S05]  /*1bb0*/  BSYNC B0 ;  /* 0x0000000000007941 */ /* 0x000fea0003800000 */
.L_x_2425:
[----:B------:R-:W-:Y:S05]  /*1bc0*/  BRA.DIV ~URZ, `(.L_x_2427) ;  /* 0x0000d4027f007947 */ /* 0x000fea000b800000 */
[----:B-1----:R1:W4:Y:S02]  /*1bd0*/  SHFL.IDX PT, R5, R14, 0x2, 0x1c1f ;  /* 0x005c1f000e057f89 */ /* 0x00232400000e0000 */
.L_x_2459:
[----:B------:R-:W-:Y:S05]  /*1be0*/  BRA.DIV ~URZ, `(.L_x_2428) ;  /* 0x0000d4527f007947 */ /* 0x000fea000b800000 */
[----:B--2---:R2:W1:Y:S02]  /*1bf0*/  SHFL.IDX PT, R2, R16, 0x2, 0x1c1f ;  /* 0x005c1f0010027f89 */ /* 0x00446400000e0000 */
.L_x_2460:
        /* <DEDUP_REMOVED lines=24> */
.L_x_2430:
[----:B------:R-:W-:Y:S05]  /*1d80*/  BSYNC B0 ;  /* 0x0000000000007941 */ /* 0x000fea0003800000 */
.L_x_2429:
[----:B------:R-:W-:Y:S05]  /*1d90*/  BRA.DIV ~URZ, `(.L_x_2431) ;  /* 0x0000d3127f007947 */ /* 0x000fea000b800000 */
[----:B----4-:R4:W2:Y:S04]  /*1da0*/  SHFL.IDX PT, R5, R14, 0x3, 0x1c1f ;  /* 0x007c1f000e057f89 */ /* 0x0108a800000e0000 */
[----:B-1----:R4:W1:Y:S02]  /*1db0*/  SHFL.IDX PT, R2, R16, 0x3, 0x1c1f ;  /* 0x007c1f0010027f89 */ /* 0x00286400000e0000 */
.L_x_2461:
        /* <DEDUP_REMOVED lines=29> */
[----:B-1----:R-:W-:-:S03]  /*1f90*/  SHF.R.S32.HI R7, RZ, 0x1f, R52 ;  /* 0x0000001fff077819 */ /* 0x002fc60000011434 */
[----:B------:R-:W3:Y:S01]  /*1fa0*/  LDL R181, [R1+0x1c] ;  /* 0x00001c0001b57983 */ /* 0x000ee20000100800 */
[----:B------:R-:W-:-:S03]  /*1fb0*/  IMAD.WIDE.U32 R2, R52, c[0x0][0x1e0], RZ ;  /* 0x0000780034027a25 */ /* 0x000fc600078e00ff */
        /* <DEDUP_REMOVED lines=11> */
[----:B------:R-:W-:-:S03]  /*2070*/  ISETP.GE.AND P1, PT, R0, 0x21, PT ;  /* 0x000000210000780c */ /* 0x000fc60003f26270 */
[----:B------:R-:W-:Y:S02]  /*2080*/  IMAD.IADD R4, R3, 0x1, R4 ;  /* 0x0000000103047824 */ /* 0x000fe400078e0204 */
[----:B------:R-:W-:-:S06]  /*2090*/  IMAD.MOV.U32 R3, RZ, RZ, 0x20 ;  /* 0x00000020ff037424 */ /* 0x000fcc00078e00ff */
[----:B------:R-:W-:Y:S01]  /*20a0*/  @P6 ISETP.GE.AND P5, PT, R148, c[0x0][0x1d4], PT ;  /* 0x0000750094006a0c */ /* 0x000fe20003fa6270 */
[----:B------:R-:W-:-:S04]  /*20b0*/  IMAD.WIDE.U32 R8, R3, c[0x0][0x1e0], RZ ;  /* 0x0000780003087a25 */ /* 0x000fc800078e00ff */
[----:B------:R-:W-:Y:S02]  /*20c0*/  @P6 IMAD.SHL.U32 R6, R13, 0x2, RZ ;  /* 0x000000020d066824 */ /* 0x000fe400078e00ff */
[----:B------:R-:W-:Y:S02]  /*20d0*/  IMAD R3, R3, c[0x0][0x1e4], RZ ;  /* 0x0000790003037a24 */ /* 0x000fe400078e02ff */
[----:B------:R-:W-:Y:S02]  /*20e0*/  IMAD R7, R7, c[0x0][0x208], RZ ;  /* 0x0000820007077a24 */ /* 0x000fe400078e02ff */
[----:B------:R-:W-:-:S04]  /*20f0*/  IMAD.MOV.U32 R55, RZ, RZ, -0x40 ;  /* 0xffffffc0ff377424 */ /* 0x000fc800078e00ff */
[----:B------:R-:W-:Y:S01]  /*2100*/  IMAD R53, R52, R55, c[0x0][0x1d0] ;  /* 0x0000740034357624 */ /* 0x000fe200078e0237 */
[----:B------:R-:W-:Y:S02]  /*2110*/  P2R R23, PR, RZ, 0x4 ;  /* 0x00000004ff177803 */ /* 0x000fe40000000000 */
        /* <DEDUP_REMOVED lines=14> */
[----:B------:R-:W-:Y:S01]  /*2200*/  @P1 LEA.HI.X R3, R0, c[0x0][0x1cc], R3, 0x1, P0 ;  /* 0x0000730000031a11 */ /* 0x000fe200000f0c03 */
[----:B------:R-:W-:-:S05]  /*2210*/  @P1 IMAD.SHL.U32 R0, R13, 0x2, RZ ;  /* 0x000000020d001824 */ /* 0x000fca00078e00ff */
        /* <DEDUP_REMOVED lines=9> */
[----:B------:R-:W-:Y:S01]  /*22b0*/  IMAD.IADD R6, R5, 0x1, R6 ;  /* 0x0000000105067824 */ /* 0x000fe200078e0206 */
[----:B----4-:R-:W-:-:S04]  /*22c0*/  LEA R0, P0, R4, R14, 0x6 ;  /* 0x0000000e04007211 */ /* 0x010fc800078030ff */
[----:B------:R-:W-:Y:S01]  /*22d0*/  LEA.HI.X R4, R4, R10, R6, 0x6, P0 ;  /* 0x0000000a04047211 */ /* 0x000fe200000f3406 */
[----:B------:R-:W-:Y:S01]  /*22e0*/  IMAD.MOV.U32 R6, RZ, RZ, c[0x0][0x208] ;  /* 0x00008200ff067624 */ /* 0x000fe200078e00ff */
[----:B------:R-:W-:Y:S02]  /*22f0*/  LEA R2, P0, R0, c[0x0][0x1f8], 0x1 ;  /* 0x00007e0000027a11 */ /* 0x000fe400078008ff */
[----:B------:R-:W-:Y:S02]  /*2300*/  LOP3.LUT R5, R22, 0x1, RZ, 0xc0, !PT ;  /* 0x0000000116057812 */ /* 0x000fe400078ec0ff */
[----:B------:R-:W-:Y:S01]  /*2310*/  LEA.HI.X R3, R0, c[0x0][0x1fc], R4, 0x1, P0 ;  /* 0x00007f0000037a11 */ /* 0x000fe200000f0c04 */
[----:B------:R-:W-:Y:S01]  /*2320*/  IMAD.MOV.U32 R4, RZ, RZ, c[0x0][0x20c] ;  /* 0x00008300ff047624 */ /* 0x000fe200078e00ff */
[----:B------:R-:W-:Y:S02]  /*2330*/  LEA R20, P0, R6, R2, 0x6 ;  /* 0x0000000206147211 */ /* 0x000fe400078030ff */
[----:B------:R-:W-:-:S02]  /*2340*/  ISETP.NE.U32.AND P6, PT, R5, 0x1, PT ;  /* 0x000000010500780c */ /* 0x000fc40003fc5070 */
[----:B------:R-:W-:Y:S02]  /*2350*/  LEA.HI.X R21, R6, R3, R4, 0x6, P0 ;  /* 0x0000000306157211 */ /* 0x000fe400000f3404 */
[----:B------:R-:W-:Y:S04]  /*2360*/  LDSM.16.M88.4 R4, [R215+0x1000] ;  /* 0x00100000d704783b */ /* 0x000fe80000000200 */
[----:B------:R-:W2:Y:S01]  /*2370*/  LDSM.16.M88.4 R36, [R212] ;  /* 0x00000000d424783b */ /* 0x000ea20000000200 */
[----:B------:R-:W-:-:S03]  /*2380*/  IMAD.IADD R0, R53, 0x1, -R12 ;  /* 0x0000000135007824 */ /* 0x000fc600078e0a0c */
[----:B------:R-:W3:Y:S02]  /*2390*/  LDSM.16.M88.4 R8, [R215] ;  /* 0x00000000d708783b */ /* 0x000ee40000000200 */
[----:B------:R-:W-:Y:S02]  /*23a0*/  ISETP.LT.OR P0, PT, R0, 0x1, P6 ;  /* 0x000000010000780c */ /* 0x000fe40003701670 */
[----:B------:R-:W4:Y:S04]  /*23b0*/  LDSM.16.M88.4 R32, [R212+0x400] ;  /* 0x00040000d420783b */ /* 0x000f280000000200 */
[----:B------:R-:W-:Y:S04]  /*23c0*/  LDSM.16.M88.4 R28, [R212+0x800] ;  /* 0x00080000d41c783b */ /* 0x000fe80000000200 */
[----:B------:R-:W1:Y:S01]  /*23d0*/  LDSM.16.M88.4 R24, [R212+0xc00] ;  /* 0x000c0000d418783b */ /* 0x000e620000000200 */
[----:B------:R-:W-:-:S03]  /*23e0*/  LOP3.LUT P1, RZ, R22, 0x2, RZ, 0xc0, !PT ;  /* 0x0000000216ff7812 */ /* 0x000fc6000782c0ff */
[----:B------:R-:W-:Y:S04]  /*23f0*/  LDSM.16.M88.4 R12, [R216+0x1000] ;  /* 0x00100000d80c783b */ /* 0x000fe80000000200 */
[----:B------:R-:W1:Y:S04]  /*2400*/  LDSM.16.M88.4 R44, [R217] ;  /* 0x00000000d92c783b */ /* 0x000e680000000200 */
[----:B------:R-:W-:Y:S04]  /*2410*/  LDSM.16.M88.4 R16, [R216] ;  /* 0x00000000d810783b */ /* 0x000fe80000000200 */
[----:B------:R-:W-:Y:S04]  /*2420*/  LDSM.16.M88.4 R40, [R228] ;  /* 0x00000000e428783b */ /* 0x000fe80000000200 */
[----:B------:R-:W-:Y:S04]  /*2430*/  LDSM.16.M88.4 R48, [R227] ;  /* 0x00000000e330783b */ /* 0x000fe80000000200 */
[----:B------:R-:W1:Y:S04]  /*2440*/  LDSM.16.M88.4 R64, [R226] ;  /* 0x00000000e240783b */ /* 0x000e680000000200 */
[----:B------:R-:W-:Y:S01]  /*2450*/  @!PT LDS RZ, [RZ] ;  /* 0x00000000fffff984 */ /* 0x000fe20000000800 */
[----:B------:R-:W-:Y:S01]  /*2460*/  @!PT LDS RZ, [RZ] ;  /* 0x00000000fffff984 */ /* 0x000fe20000000800 */
[----:B------:R-:W-:Y:S01]  /*2470*/  @!PT LDS RZ, [RZ] ;  /* 0x00000000fffff984 */ /* 0x000fe20000000800 */
[----:B------:R1:W-:Y:S01]  /*2480*/  LDGSTS.E.BYPASS.LTC128B.128 [R54+0x100], [R2.64], !P0 ;  /* 0x0010000002367fae */ /* 0x0003e2000c101d46 */
[C---:B------:R-:W-:Y:S01]  /*2490*/  ISETP.LT.OR P0, PT, R0.reuse, 0x1, !P1 ;  /* 0x000000010000780c */ /* 0x040fe20004f01670 */
[----:B--2---:R-:W-:Y:S01]  /*24a0*/  HMMA.16816.F32 R56, R4, R36, RZ ;  /* 0x000000240438723c */ /* 0x004fe200000018ff */
[----:B------:R-:W-:-:S02]  /*24b0*/  ISETP.LT.OR P6, PT, R0, 0x21, P6 ;  /* 0x000000210000780c */ /* 0x000fc400037c1670 */
[----:B------:R-:W-:-:S09]  /*24c0*/  ISETP.LT.OR P1, PT, R0, 0x21, !P1 ;  /* 0x000000210000780c */ /* 0x000fd20004f21670 */
[----:B------:R2:W-:Y:S01]  /*24d0*/  LDGSTS.E.BYPASS.LTC128B.128 [R54+0x1100], [R2.64+0x40], !P0 ;  /* 0x0110004002367fae */ /* 0x0005e2000c101d46 */
[----:B------:R-:W-:-:S04]  /*24e0*/  LOP3.LUT P0, RZ, R22, 0x4, RZ, 0xc0, !PT ;  /* 0x0000000416ff7812 */ /* 0x000fc8000780c0ff */
[C---:B------:R-:W-:Y:S02]  /*24f0*/  ISETP.LT.OR P2, PT, R0.reuse, 0x1, !P0 ;  /* 0x000000010000780c */ /* 0x040fe40004741670 */
[----:B------:R-:W-:Y:S01]  /*2500*/  ISETP.LT.OR P0, PT, R0, 0x21, !P0 ;  /* 0x000000210000780c */ /* 0x000fe20004701670 */
[----:B------:R-:W-:Y:S08]  /*2510*/  HMMA.16816.F32 R96, R4, R38, RZ ;  /* 0x000000260460723c */ /* 0x000ff000000018ff */
[C---:B---3--:R-:W-:Y:S02]  /*2520*/  HMMA.16816.F32 R88, R8.reuse, R36, RZ ;  /* 0x000000240858723c */ /* 0x048fe400000018ff */
[----:B------:R2:W-:Y:S04]  /*2530*/  LDGSTS.E.BYPASS.LTC128B.128 [R54+0x2100], [R2.64+0x80], !P2 ;  /* 0x0210008002367fae */ /* 0x0005e8000d101d46 */
[----:B------:R3:W-:Y:S02]  /*2540*/  LDGSTS.E.BYPASS.LTC128B.128 [R54+0x900], [R20.64], !P6 ;  /* 0x0090000014367fae */ /* 0x0007e4000f101d46 */
[----:B------:R-:W-:Y:S02]  /*2550*/  HMMA.16816.F32 R84, R8, R38, RZ ;  /* 0x000000260854723c */ /* 0x000fe400000018ff */
[----:B------:R3:W-:Y:S04]  /*2560*/  LDGSTS.E.BYPASS.LTC128B.128 [R54+0x1900], [R20.64+0x40], !P1 ;  /* 0x0190004014367fae */ /* 0x0007e8000c901d46 */
[----:B------:R3:W-:Y:S02]  /*2570*/  LDGSTS.E.BYPASS.LTC128B.128 [R54+0x2900], [R20.64+0x80], !P0 ;  /* 0x0290008014367fae */ /* 0x0007e4000c101d46 */
[C---:B----4-:R-:W-:Y:S08]  /*2580*/  HMMA.16816.F32 R76, R4.reuse, R32, RZ ;  /* 0x00000020044c723c */ /* 0x050ff000000018ff */
[----:B------:R-:W-:Y:S08]  /*2590*/  HMMA.16816.F32 R104, R4, R34, RZ ;  /* 0x000000220468723c */ /* 0x000ff000000018ff */
[----:B------:R-:W-:Y:S08]  /*25a0*/  HMMA.16816.F32 R80, R8, R32, RZ ;  /* 0x000000200850723c */ /* 0x000ff000000018ff */
[C---:B-1----:R-:W-:Y:S08]  /*25b0*/  HMMA.16816.F32 R60, R4.reuse, R24, RZ ;  /* 0x00000018043c723c */ /* 0x042ff000000018ff */
[C---:B------:R-:W-:Y:S08]  /*25c0*/  HMMA.16816.F32 R72, R4.reuse, R28, RZ ;  /* 0x0000001c0448723c */ /* 0x040ff000000018ff */
[C---:B------:R-:W-:Y:S08]  /*25d0*/  HMMA.16816.F32 R100, R4.reuse, R30, RZ ;  /* 0x0000001e0464723c */ /* 0x040ff000000018ff */
[----:B------:R-:W-:Y:S08]  /*25e0*/  HMMA.16816.F32 R92, R4, R26, RZ ;  /* 0x0000001a045c723c */ /* 0x000ff000000018ff */
[C---:B------:R-:W-:Y:S01]  /*25f0*/  HMMA.16816.F32 R68, R8.reuse, R30, RZ ;  /* 0x0000001e0844723c */ /* 0x040fe200000018ff */
[----:B------:R-:W-:Y:S01]  /*2600*/  ISETP.NE.AND P2, PT, R23, RZ, PT ;  /* 0x000000ff1700720c */ /* 0x000fe20003f45270 */
[----:B------:R-:W0:Y:S06]  /*2610*/  LDGDEPBAR ;  /* 0x00000000000079af */ /* 0x000e2c0000000000 */
[C---:B------:R-:W-:Y:S08]  /*2620*/  HMMA.16816.F32 R36, R8.reuse, R34, RZ ;  /* 0x000000220824723c */ /* 0x040ff000000018ff */
[C---:B------:R-:W-:Y:S08]  /*2630*/  HMMA.16816.F32 R32, R8.reuse, R28, RZ ;  /* 0x0000001c0820723c */ /* 0x040ff000000018ff */
[C---:B------:R-:W-:Y:S08]  /*2640*/  HMMA.16816.F32 R4, R8.reuse, R24, RZ ;  /* 0x000000180804723c */ /* 0x040ff000000018ff */
[----:B------:R-:W-:Y:S01]  /*2650*/  HMMA.16816.F32 R24, R8, R26, RZ ;  /* 0x0000001a0818723c */ /* 0x000fe200000018ff */
[----:B------:R-:W-:Y:S07]  /*2660*/  LDSM.16.M88.4 R8, [R215+0x3000] ;  /* 0x00300000d708783b */ /* 0x000fee0000000200 */
[C---:B------:R-:W-:Y:S01]  /*2670*/  HMMA.16816.F32 R28, R12.reuse, R44, R56 ;  /* 0x0000002c0c1c723c */ /* 0x040fe20000001838 */
[----:B------:R-:W1:Y:S07]  /*2680*/  LDSM.16.M88.4 R56, [R212+0x1400] ;  /* 0x00140000d438783b */ /* 0x000e6e0000000200 */
[----:B------:R-:W-:Y:S01]  /*2690*/  HMMA.16816.F32 R136, R12, R64, R60 ;  /* 0x000000400c88723c */ /* 0x000fe2000000183c */
[----:B------:R-:W4:Y:S07]  /*26a0*/  LDSM.16.M88.4 R60, [R212+0x1000] ;  /* 0x00100000d43c783b */ /* 0x000f2e0000000200 */
[----:B------:R-:W-:Y:S01]  /*26b0*/  HMMA.16816.F32 R124, R16, R48, R32 ;  /* 0x00000030107c723c */ /* 0x000fe20000001820 */
[----:B------:R-:W1:Y:S07]  /*26c0*/  LDSM.16.M88.4 R32, [R212+0x1c00] ;  /* 0x001c0000d420783b */ /* 0x000e6e0000000200 */
[C---:B------:R-:W-:Y:S08]  /*26d0*/  HMMA.16816.F32 R76, R12.reuse, R40, R76 ;  /* 0x000000280c4c723c */ /* 0x040ff0000000184c */
[C---:B------:R-:W-:Y:S08]  /*26e0*/  HMMA.16816.F32 R140, R12.reuse, R48, R72 ;  /* 0x000000300c8c723c */ /* 0x040ff00000001848 */
[C---:B------:R-:W-:Y:S08]  /*26f0*/  HMMA.16816.F32 R96, R12.reuse, R46, R96 ;  /* 0x0000002e0c60723c */ /* 0x040ff00000001860 */
[C---:B---3--:R-:W-:Y:S08]  /*2700*/  HMMA.16816.F32 R20, R12.reuse, R42, R104 ;  /* 0x0000002a0c14723c */ /* 0x048ff00000001868 */
[C---:B------:R-:W-:Y:S08]  /*2710*/  HMMA.16816.F32 R132, R12.reuse, R50, R100 ;  /* 0x000000320c84723c */ /* 0x040ff00000001864 */
[----:B------:R-:W-:Y:S01]  /*2720*/  HMMA.16816.F32 R116, R12, R66, R92 ;  /* 0x000000420c74723c */ /* 0x000fe2000000185c */
[----:B------:R-:W3:Y:S07]  /*2730*/  LDSM.16.M88.4 R12, [R215+0x2000] ;  /* 0x00200000d70c783b */ /* 0x000eee0000000200 */
[C---:B------:R-:W-:Y:S01]  /*2740*/  HMMA.16816.F32 R104, R16.reuse, R42, R36 ;  /* 0x0000002a1068723c */ /* 0x040fe20000001824 */
[----:B------:R-:W1:Y:S07]  /*2750*/  LDSM.16.M88.4 R36, [R212+0x1800] ;  /* 0x00180000d424783b */ /* 0x000e6e0000000200 */
[C---:B------:R-:W-:Y:S08]  /*2760*/  HMMA.16816.F32 R120, R16.reuse, R40, R80 ;  /* 0x000000281078723c */ /* 0x040ff00000001850 */
[C---:B------:R-:W-:Y:S08]  /*2770*/  HMMA.16816.F32 R112, R16.reuse, R44, R88 ;  /* 0x0000002c1070723c */ /* 0x040ff00000001858 */
[C---:B------:R-:W-:Y:S01]  /*2780*/  HMMA.16816.F32 R128, R16.reuse, R64, R4 ;  /* 0x000000401080723c */ /* 0x040fe20000001804 */
[----:B------:R-:W-:Y:S07]  /*2790*/  LDSM.16.M88.4 R4, [R216+0x3000] ;  /* 0x00300000d804783b */ /* 0x000fee0000000200 */
[C---:B------:R-:W-:Y:S01]  /*27a0*/  HMMA.16816.F32 R100, R16.reuse, R46, R84 ;  /* 0x0000002e1064723c */ /* 0x040fe20000001854 */
[----:B------:R-:W-:Y:S07]  /*27b0*/  LDSM.16.M88.4 R44, [R223] ;  /* 0x00000000df2c783b */ /* 0x000fee0000000200 */
[C---:B------:R-:W-:Y:S08]  /*27c0*/  HMMA.16816.F32 R108, R16.reuse, R50, R68 ;  /* 0x00000032106c723c */ /* 0x040ff00000001844 */
[----:B------:R-:W-:Y:S01]  /*27d0*/  HMMA.16816.F32 R88, R16, R66, R24 ;  /* 0x000000421058723c */ /* 0x000fe20000001818 */
[----:B------:R-:W2:Y:S04]  /*27e0*/  LDSM.16.M88.4 R24, [R224] ;  /* 0x00000000e018783b */ /* 0x000ea80000000200 */
[----:B------:R-:W2:Y:S03]  /*27f0*/  LDSM.16.M88.4 R64, [R222] ;  /* 0x00000000de40783b */ /* 0x000ea60000000200 */
[C---:B-1----:R-:W-:Y:S01]  /*2800*/  HMMA.16816.F32 R16, R8.reuse, R58, R20 ;  /* 0x0000003a0810723c */ /* 0x042fe20000001814 */
[----:B------:R-:W1:Y:S07]  /*2810*/  LDSM.16.M88.4 R20, [R216+0x2000] ;  /* 0x00200000d814783b */ /* 0x000e6e0000000200 */
[C---:B----4-:R-:W-:Y:S01]  /*2820*/  HMMA.16816.F32 R72, R8.reuse, R60, R28 ;  /* 0x0000003c0848723c */ /* 0x050fe2000000181c */
[----:B------:R-:W4:Y:S07]  /*2830*/  LDSM.16.M88.4 R28, [R225] ;  /* 0x00000000e11c783b */ /* 0x000f2e0000000200 */
[C---:B------:R-:W-:Y:S08]  /*2840*/  HMMA.16816.F32 R48, R8.reuse, R56, R76 ;  /* 0x000000380830723c */ /* 0x040ff0000000184c */
[----:B------:R-:W-:Y:S08]  /*2850*/  HMMA.16816.F32 R80, R8, R34, R116 ;  /* 0x000000220850723c */ /* 0x000ff00000001874 */
[----:B---3--:R-:W-:Y:S08]  /*2860*/  HMMA.16816.F32 R40, R12, R56, R120 ;  /* 0x000000380c28723c */ /* 0x008ff00000001878 */
[C---:B------:R-:W-:Y:S08]  /*2870*/  HMMA.16816.F32 R68, R8.reuse, R62, R96 ;  /* 0x0000003e0844723c */ /* 0x040ff00000001860 */
[----:B------:R-:W-:Y:S08]  /*2880*/  HMMA.16816.F32 R96, R8, R38, R132 ;  /* 0x000000260860723c */ /* 0x000ff00000001884 */
[C---:B------:R-:W-:Y:S08]  /*2890*/  HMMA.16816.F32 R76, R12.reuse, R60, R112 ;  /* 0x0000003c0c4c723c */ /* 0x040ff00000001870 */
[----:B------:R-:W-:Y:S08]  /*28a0*/  HMMA.16816.F32 R60, R12, R62, R100 ;  /* 0x0000003e0c3c723c */ /* 0x000ff00000001864 */
[C---:B------:R-:W-:Y:S08]  /*28b0*/  HMMA.16816.F32 R84, R8.reuse, R36, R140 ;  /* 0x000000240854723c */ /* 0x040ff0000000188c */
[----:B------:R-:W-:Y:S08]  /*28c0*/  HMMA.16816.F32 R92, R8, R32, R136 ;  /* 0x00000020085c723c */ /* 0x000ff00000001888 */
[C---:B------:R-:W-:Y:S08]  /*28d0*/  HMMA.16816.F32 R56, R12.reuse, R58, R104 ;  /* 0x0000003a0c38723c */ /* 0x040ff00000001868 */
[C---:B------:R-:W-:Y:S08]  /*28e0*/  HMMA.16816.F32 R8, R12.reuse, R36, R124 ;  /* 0x000000240c08723c */ /* 0x040ff0000000187c */
[C---:B------:R-:W-:Y:S01]  /*28f0*/  HMMA.16816.F32 R108, R12.reuse, R38, R108 ;  /* 0x000000260c6c723c */ /* 0x040fe2000000186c */
[----:B------:R-:W-:Y:S07]  /*2900*/  LDSM.16.M88.4 R36, [R212+0x2800] ;  /* 0x00280000d424783b */ /* 0x000fee0000000200 */
[C---:B------:R-:W-:Y:S08]  /*2910*/  HMMA.16816.F32 R100, R12.reuse, R32, R128 ;  /* 0x000000200c64723c */ /* 0x040ff00000001880 */
[----:B------:R-:W-:Y:S01]  /*2920*/  HMMA.16816.F32 R104, R12, R34, R88 ;  /* 0x000000220c68723c */ /* 0x000fe20000001858 */
[----:B------:R-:W-:Y:S04]  /*2930*/  LDSM.16.M88.4 R12, [R215+0x4000] ;  /* 0x00400000d70c783b */ /* 0x000fe80000000200 */
[----:B------:R-:W-:Y:S03]  /*2940*/  LDSM.16.M88.4 R32, [R212+0x2c00] ;  /* 0x002c0000d420783b */ /* 0x000fe60000000200 */
[C---:B--2---:R-:W-:Y:S01]  /*2950*/  HMMA.16816.F32 R136, R4.reuse, R24, R48 ;  /* 0x000000180488723c */ /* 0x044fe20000001830 */
[----:B------:R-:W-:Y:S07]  /*2960*/  LDSM.16.M88.4 R48, [R212+0x2000] ;  /* 0x00200000d430783b */ /* 0x000fee0000000200 */
[C---:B------:R-:W-:Y:S01]  /*2970*/  HMMA.16816.F32 R132, R4.reuse, R26, R16 ;  /* 0x0000001a0484723c */ /* 0x040fe20000001810 */
[----:B------:R-:W2:Y:S07]  /*2980*/  LDSM.16.M88.4 R16, [R215+0x5000] ;  /* 0x00500000d710783b */ /* 0x000eae0000000200 */
[----:B------:R-:W-:Y:S08]  /*2990*/  HMMA.16816.F32 R116, R4, R66, R80 ;  /* 0x000000420474723c */ /* 0x000ff00000001850 */
[----:B-1----:R-:W-:Y:S01]  /*29a0*/  HMMA.16816.F32 R80, R20, R24, R40 ;  /* 0x000000181450723c */ /* 0x002fe20000001828 */
[----:B------:R-:W1:Y:S07]  /*29b0*/  LDSM.16.M88.4 R40, [R212+0x2400] ;  /* 0x00240000d428783b */ /* 0x000e6e0000000200 */
[C---:B------:R-:W-:Y:S08]  /*29c0*/  HMMA.16816.F32 R124, R4.reuse, R46, R96 ;  /* 0x0000002e047c723c */ /* 0x040ff00000001860 */
[C---:B----4-:R-:W-:Y:S08]  /*29d0*/  HMMA.16816.F32 R112, R4.reuse, R28, R72 ;  /* 0x0000001c0470723c */ /* 0x050ff00000001848 */
[----:B------:R-:W-:Y:S08]  /*29e0*/  HMMA.16816.F32 R140, R4, R30, R68 ;  /* 0x0000001e048c723c */ /* 0x000ff00000001844 */
[C---:B------:R-:W-:Y:S08]  /*29f0*/  HMMA.16816.F32 R96, R20.reuse, R28, R76 ;  /* 0x0000001c1460723c */ /* 0x040ff0000000184c */
[C---:B------:R-:W-:Y:S01]  /*2a00*/  HMMA.16816.F32 R88, R20.reuse, R30, R60 ;  /* 0x0000001e1458723c */ /* 0x040fe2000000183c */
[----:B------:R-:W-:Y:S07]  /*2a10*/  LDSM.16.M88.4 R28, [R220] ;  /* 0x00000000dc1c783b */ /* 0x000fee0000000200 */
[----:B------:R-:W-:Y:S01]  /*2a20*/  HMMA.16816.F32 R72, R20, R26, R56 ;  /* 0x0000001a1448723c */ /* 0x000fe20000001838 */
[----:B------:R-:W-:Y:S07]  /*2a30*/  LDSM.16.M88.4 R24, [R219] ;  /* 0x00000000db18783b */ /* 0x000fee0000000200 */
[C---:B------:R-:W-:Y:S08]  /*2a40*/  HMMA.16816.F32 R128, R4.reuse, R44, R84 ;  /* 0x0000002c0480723c */ /* 0x040ff00000001854 */
[----:B------:R-:W-:Y:S01]  /*2a50*/  HMMA.16816.F32 R120, R4, R64, R92 ;  /* 0x000000400478723c */ /* 0x000fe2000000185c */
[----:B------:R-:W-:Y:S07]  /*2a60*/  LDSM.16.M88.4 R4, [R216+0x5000] ;  /* 0x00500000d804783b */ /* 0x000fee0000000200 */
[C---:B------:R-:W-:Y:S01]  /*2a70*/  HMMA.16816.F32 R60, R20.reuse, R44, R8 ;  /* 0x0000002c143c723c */ /* 0x040fe20000001808 */
[----:B------:R-:W-:Y:S07]  /*2a80*/  LDSM.16.M88.4 R8, [R216+0x4000] ;  /* 0x00400000d808783b */ /* 0x000fee0000000200 */
[C---:B------:R-:W-:Y:S01]  /*2a90*/  HMMA.16816.F32 R68, R20.reuse, R46, R108 ;  /* 0x0000002e1444723c */ /* 0x040fe2000000186c */
[----:B------:R-:W3:Y:S07]  /*2aa0*/  LDSM.16.M88.4 R44, [R221] ;  /* 0x00000000dd2c783b */ /* 0x000eee0000000200 */
[C---:B------:R-:W-:Y:S08]  /*2ab0*/  HMMA.16816.F32 R76, R20.reuse, R64, R100 ;  /* 0x00000040144c723c */ /* 0x040ff00000001864 */
[----:B------:R-:W-:Y:S01]  /*2ac0*/  HMMA.16816.F32 R64, R20, R66, R104 ;  /* 0x000000421440723c */ /* 0x000fe20000001868 */
[----:B------:R-:W4:Y:S01]  /*2ad0*/  LDSM.16.M88.4 R20, [R218] ;  /* 0x00000000da14783b */ /* 0x000f220000000200 */
[----:B------:R-:W-:Y:S01]  /*2ae0*/  ISETP.GT.AND P0, PT, R52, R181, PT ;  /* 0x000000b53400720c */ /* 0x000fe20003f04270 */
[----:B------:R-:W-:-:S05]  /*2af0*/  DEPBAR.LE SB0, 0x0 ;  /* 0x000080000000791a */ /* 0x000fca0000000000 */
[C---:B--2---:R-:W-:Y:S08]  /*2b00*/  HMMA.16816.F32 R84, R16.reuse, R48, R112 ;  /* 0x000000301054723c */ /* 0x044ff00000001870 */
[----:B------:R-:W-:Y:S08]  /*2b10*/  HMMA.16816.F32 R92, R16, R50, R140 ;  /* 0x00000032105c723c */ /* 0x000ff0000000188c */
[C---:B------:R-:W-:Y:S08]  /*2b20*/  HMMA.16816.F32 R96, R12.reuse, R48, R96 ;  /* 0x000000300c60723c */ /* 0x040ff00000001860 */
[----:B------:R-:W-:Y:S08]  /*2b30*/  HMMA.16816.F32 R88, R12, R50, R88 ;  /* 0x000000320c58723c */ /* 0x000ff00000001858 */
[C---:B-1----:R-:W-:Y:S08]  /*2b40*/  HMMA.16816.F32 R100, R16.reuse, R40, R136 ;  /* 0x000000281064723c */ /* 0x042ff00000001888 */
[----:B------:R-:W-:Y:S08]  /*2b50*/  HMMA.16816.F32 R104, R16, R42, R132 ;  /* 0x0000002a1068723c */ /* 0x000ff00000001884 */
[C---:B------:R-:W-:Y:S08]  /*2b60*/  HMMA.16816.F32 R56, R12.reuse, R40, R80 ;  /* 0x000000280c38723c */ /* 0x040ff00000001850 */
        /* <DEDUP_REMOVED lines=9> */
[----:B------:R-:W-:Y:S07]  /*2c00*/  BSSY B0, `(.L_x_2432) ;  /* 0x000002c000007945 */ /* 0x000fee0003800000 */
[C---:B---3--:R-:W-:Y:S08]  /*2c10*/  HMMA.16816.F32 R60, R4.reuse, R46, R92 ;  /* 0x0000002e043c723c */ /* 0x048ff0000000185c */
[C---:B------:R-:W-:Y:S08]  /*2c20*/  HMMA.16816.F32 R32, R4.reuse, R44, R84 ;  /* 0x0000002c0420723c */ /* 0x040ff00000001854 */
[C---:B------:R-:W-:Y:S08]  /*2c30*/  HMMA.16816.F32 R64, R4.reuse, R28, R100 ;  /* 0x0000001c0440723c */ /* 0x040ff00000001864 */
[----:B------:R-:W-:Y:S08]  /*2c40*/  HMMA.16816.F32 R68, R4, R30, R104 ;  /* 0x0000001e0444723c */ /* 0x000ff00000001868 */
[C---:B------:R-:W-:Y:S08]  /*2c50*/  HMMA.16816.F32 R56, R8.reuse, R28, R56 ;  /* 0x0000001c0838723c */ /* 0x040ff00000001838 */
[----:B------:R-:W-:Y:S08]  /*2c60*/  HMMA.16816.F32 R92, R8, R30, R48 ;  /* 0x0000001e085c723c */ /* 0x000ff00000001830 */
[C---:B------:R-:W-:Y:S08]  /*2c70*/  HMMA.16816.F32 R72, R4.reuse, R24, R108 ;  /* 0x000000180448723c */ /* 0x040ff0000000186c */
        /* <DEDUP_REMOVED lines=10> */
[----:B------:R-:W-:Y:S01]  /*2d20*/  @!UPT UIADD3 URZ, URZ, URZ, URZ ;  /* 0x0000003f3f3ff290 */ /* 0x000fe2000fffe03f */
[----:B------:R-:W-:Y:S11]  /*2d30*/  @!P0 BRA `(.L_x_2433) ;  /* 0x0000018000008947 */ /* 0x000ff60003800000 */
[----:B-----5:R-:W-:Y:S02]  /*2d40*/  IADD3 R0, R180, -0x2, RZ ;  /* 0xfffffffeb4007810 */ /* 0x020fe40007ffe0ff */
        /* <DEDUP_REMOVED lines=23> */
.L_x_2433:
[----:B------:R-:W-:Y:S05]  /*2ec0*/  BSYNC B0 ;  /* 0x0000000000007941 */ /* 0x000fea0003800000 */
.L_x_2432:
[----:B------:R-:W2:Y:S04]  /*2ed0*/  LDL R0, [R1+0x64] ;  /* 0x0000640001007983 */ /* 0x000ea80000100800 */
[----:B------:R-:W2:Y:S04]  /*2ee0*/  LDL R27, [R1+0x54] ;  /* 0x00005400011b7983 */ /* 0x000ea80000100800 */
[----:B------:R-:W3:Y:S04]  /*2ef0*/  LDL R6, [R1+0x3c] ;  /* 0x00003c0001067983 */ /* 0x000ee80000100800 */
[----:B------:R-:W-:Y:S04]  /*2f00*/  LDSM.16.MT88.4 R108, [R213+0x2000] ;  /* 0x00200000d56c783b */ /* 0x000fe80000004200 */
[----:B------:R-:W-:Y:S04]  /*2f10*/  LDSM.16.MT88.4 R112, [R214+0x2000] ;  /* 0x00200000d670783b */ /* 0x000fe80000004200 */
[----:B------:R-:W0:Y:S01]  /*2f20*/  LDGDEPBAR ;  /* 0x00000000000079af */ /* 0x000e220000000000 */
[----:B-12---:R-:W-:-:S04]  /*2f30*/  IMAD.IADD R2, R0, 0x1, R27 ;  /* 0x0000000100027824 */ /* 0x006fc800078e021b */
[----:B------:R-:W-:-:S04]  /*2f40*/  @P2 IMAD.HI.U32 R0, R2, c[0x0][0x2c8], RZ ;  /* 0x0000b20002002a27 */ /* 0x000fc800078e00ff */
[----:B------:R-:W-:Y:S01]  /*2f50*/  IMAD.MOV.U32 R3, RZ, RZ, R2 ;  /* 0x000000ffff037224 */ /* 0x000fe200078e0002 */
[----:B------:R-:W-:Y:S01]  /*2f60*/  @P2 SHF.R.U32.HI R3, RZ, c[0x0][0x2cc], R0 ;  /* 0x0000b300ff032a19 */ /* 0x000fe20000011600 */
[----:B------:R-:W-:Y:S04]  /*2f70*/  STL [R1+0x30], R2 ;  /* 0x0000300201007387 */ /* 0x000fe80000100800 */
[----:B------:R-:W1:Y:S04]  /*2f80*/  SHFL.IDX PT, R2, R3, 0x2, 0x1c1f ;  /* 0x005c1f0003027f89 */ /* 0x000e6800000e0000 */
[----:B------:R-:W2:Y:S01]  /*2f90*/  SHFL.IDX PT, R5, R3, 0x3, 0x1c1f ;  /* 0x007c1f0003057f89 */ /* 0x000ea200000e0000 */
[----:B------:R-:W-:-:S05]  /*2fa0*/  IMAD R0, R52, R55, 0x1 ;  /* 0x0000000134007424 */ /* 0x000fca00078e0237 */
[----:B---3--:R-:W-:-:S04]  /*2fb0*/  IADD3 R0, -R6, c[0x0][0x1d0], R0 ;  /* 0x0000740006007a10 */ /* 0x008fc80007ffe100 */
[----:B------:R-:W-:Y:S01]  /*2fc0*/  IADD3 R4, R0, -c[0x0][0x168], RZ ;  /* 0x80005a0000047a10 */ /* 0x000fe20007ffe0ff */
[----:B------:R-:W-:Y:S02]  /*2fd0*/  IMAD.IADD R7, R53, 0x1, -R6 ;  /* 0x0000000135077824 */ /* 0x000fe400078e0a06 */
[----:B------:R-:W-:Y:S02]  /*2fe0*/  LDSM.16.MT88.4 R52, [R213] ;  /* 0x00000000d534783b */ /* 0x000fe40000004200 */
[C---:B-1----:R-:W-:Y:S02]  /*2ff0*/  IMAD.IADD R2, R4.reuse, 0x1, R2 ;  /* 0x0000000104027824 */ /* 0x042fe400078e0202 */
[----:B--2---:R-:W-:-:S03]  /*3000*/  IMAD.IADD R0, R4, 0x1, R5 ;  /* 0x0000000104007824 */ /* 0x004fc600078e0205 */
[----:B------:R-:W-:-:S04]  /*3010*/  IMNMX R2, R7, R2, PT ;  /* 0x0000000207027217 */ /* 0x000fc80003800200 */
[C---:B------:R-:W-:Y:S02]  /*3020*/  ISETP.GT.AND P0, PT, R2.reuse, RZ, PT ;  /* 0x000000ff0200720c */ /* 0x040fe40003f04270 */
[----:B------:R-:W-:Y:S02]  /*3030*/  IMNMX R0, R7, R0, PT ;  /* 0x0000000007007217 */ /* 0x000fe40003800200 */
[----:B------:R-:W-:Y:S02]  /*3040*/  ISETP.GT.AND P6, PT, R2, 0x1, PT ;  /* 0x000000010200780c */ /* 0x000fe40003fc4270 */
[----:B------:R-:W-:Y:S02]  /*3050*/  FSEL R10, R32, -INF , P0 ;  /* 0xff800000200a7808 */ /* 0x000fe40000000000 */
[C---:B------:R-:W-:Y:S02]  /*3060*/  ISETP.GT.AND P0, PT, R0.reuse, 0x1, PT ;  /* 0x000000010000780c */ /* 0x040fe40003f04270 */
[----:B------:R-:W-:-:S02]  /*3070*/  ISETP.GT.AND P1, PT, R0, RZ, PT ;  /* 0x000000ff0000720c */ /* 0x000fc40003f24270 */
[----:B------:R-:W-:Y:S02]  /*3080*/  FSEL R11, R33, -INF , P6 ;  /* 0xff800000210b7808 */ /* 0x000fe40003000000 */
[----:B------:R-:W-:Y:S02]  /*3090*/  ISETP.GT.AND P6, PT, R2, 0x8, PT ;  /* 0x000000080200780c */ /* 0x000fe40003fc4270 */
[----:B------:R-:W-:Y:S02]  /*30a0*/  FSEL R16, R35, -INF , P0 ;  /* 0xff80000023107808 */ /* 0x000fe40000000000 */
[----:B------:R-:W-:Y:S02]  /*30b0*/  FSEL R15, R34, -INF , P1 ;  /* 0xff800000220f7808 */ /* 0x000fe40000800000 */
[----:B------:R-:W-:Y:S02]  /*30c0*/  ISETP.GT.AND P0, PT, R0, 0x8, PT ;  /* 0x000000080000780c */ /* 0x000fe40003f04270 */
[----:B------:R-:W-:-:S02]  /*30d0*/  ISETP.GT.AND P1, PT, R2, 0x9, PT ;  /* 0x000000090200780c */ /* 0x000fc40003f24270 */
[----:B------:R-:W-:Y:S02]  /*30e0*/  FSEL R13, R60, -INF , P6 ;  /* 0xff8000003c0d7808 */ /* 0x000fe40003000000 */
[----:B------:R-:W-:Y:S02]  /*30f0*/  FMNMX.FTZ R5, R10, R11, !PT ;  /* 0x0000000b0a057209 */ /* 0x000fe40007810000 */
[----:B------:R-:W-:Y:S02]  /*3100*/  FSEL R17, R62, -INF , P0 ;  /* 0xff8000003e117808 */ /* 0x000fe40000000000 */
[----:B------:R-:W-:Y:S02]  /*3110*/  FSEL R14, R61, -INF , P1 ;  /* 0xff8000003d0e7808 */ /* 0x000fe40000800000 */
[C---:B------:R-:W-:Y:S02]  /*3120*/  ISETP.GT.AND P6, PT, R2.reuse, 0x10, PT ;  /* 0x000000100200780c */ /* 0x040fe40003fc4270 */
[----:B------:R-:W-:-:S02]  /*3130*/  ISETP.GT.AND P0, PT, R2, 0x11, PT ;  /* 0x000000110200780c */ /* 0x000fc40003f04270 */
[----:B------:R-:W-:Y:S02]  /*3140*/  FMNMX.FTZ R5, R13, R5, !PT ;  /* 0x000000050d057209 */ /* 0x000fe40007810000 */
[----:B------:R-:W-:Y:S02]  /*3150*/  FSEL R19, R64, -INF , P6 ;  /* 0xff80000040137808 */ /* 0x000fe40003000000 */
[----:B------:R-:W-:Y:S02]  /*3160*/  FSEL R20, R65, -INF , P0 ;  /* 0xff80000041147808 */ /* 0x000fe40000000000 */
[----:B------:R-:W-:Y:S02]  /*3170*/  FMNMX.FTZ R5, R14, R5, !PT ;  /* 0x000000050e057209 */ /* 0x000fe40007810000 */
[----:B------:R-:W-:Y:S02]  /*3180*/  ISETP.GT.AND P0, PT, R0, 0x11, PT ;  /* 0x000000110000780c */ /* 0x000fe40003f04270 */
[----:B------:R-:W-:-:S02]  /*3190*/  ISETP.GT.AND P6, PT, R2, 0x18, PT ;  /* 0x000000180200780c */ /* 0x000fc40003fc4270 */
[----:B------:R-:W-:Y:S02]  /*31a0*/  FMNMX.FTZ R5, R19, R5, !PT ;  /* 0x0000000513057209 */ /* 0x000fe40007810000 */
[----:B------:R-:W-:Y:S02]  /*31b0*/  ISETP.GT.AND P1, PT, R0, 0x9, PT ;  /* 0x000000090000780c */ /* 0x000fe40003f24270 */
[----:B------:R-:W-:Y:S02]  /*31c0*/  FSEL R24, R67, -INF , P0 ;  /* 0xff80000043187808 */ /* 0x000fe40000000000 */
[----:B------:R-:W-:Y:S02]  /*31d0*/  ISETP.GT.AND P0, PT, R2, 0x19, PT ;  /* 0x000000190200780c */ /* 0x000fe40003f04270 */
[----:B------:R-:W-:Y:S02]  /*31e0*/  FSEL R21, R68, -INF , P6 ;  /* 0xff80000044157808 */ /* 0x000fe40003000000 */
[----:B------:R-:W-:-:S02]  /*31f0*/  FMNMX.FTZ R5, R20, R5, !PT ;  /* 0x0000000514057209 */ /* 0x000fc40007810000 */
[----:B------:R-:W-:Y:S02]  /*3200*/  FSEL R18, R63, -INF , P1 ;  /* 0xff8000003f127808 */ /* 0x000fe40000800000 */
[C---:B------:R-:W-:Y:S01]  /*3210*/  ISETP.GT.AND P1, PT, R0.reuse, 0x10, PT ;  /* 0x000000100000780c */ /* 0x040fe20003f24270 */
[----:B------:R-:W-:Y:S01]  /*3220*/  LDSM.16.MT88.4 R60, [R213+0x1400] ;  /* 0x00140000d53c783b */ /* 0x000fe20000004200 */
[----:B------:R-:W-:Y:S02]  /*3230*/  FSEL R22, R69, -INF , P0 ;  /* 0xff80000045167808 */ /* 0x000fe40000000000 */
[----:B------:R-:W-:Y:S02]  /*3240*/  ISETP.GT.AND P0, PT, R0, 0x19, PT ;  /* 0x000000190000780c */ /* 0x000fe40003f04270 */
[----:B------:R-:W-:Y:S02]  /*3250*/  ISETP.GT.AND P6, PT, R2, 0x20, PT ;  /* 0x000000200200780c */ /* 0x000fe40003fc4270 */
[----:B------:R-:W-:-:S02]  /*3260*/  FMNMX.FTZ R5, R21, R5, !PT ;  /* 0x0000000515057209 */ /* 0x000fc40007810000 */
[----:B------:R-:W-:Y:S02]  /*3270*/  FMNMX.FTZ R6, R15, R16, !PT ;  /* 0x000000100f067209 */ /* 0x000fe40007810000 */
[----:B------:R-:W-:Y:S02]  /*3280*/  FSEL R23, R66, -INF , P1 ;  /* 0xff80000042177808 */ /* 0x000fe40000800000 */
[----:B------:R-:W-:Y:S01]  /*3290*/  ISETP.GT.AND P1, PT, R0, 0x18, PT ;  /* 0x000000180000780c */ /* 0x000fe20003f24270 */
[----:B------:R-:W-:Y:S01]  /*32a0*/  LDSM.16.MT88.4 R64, [R213+0x400] ;  /* 0x00040000d540783b */ /* 0x000fe20000004200 */
[----:B------:R-:W-:Y:S02]  /*32b0*/  FSEL R26, R71, -INF , P0 ;  /* 0xff800000471a7808 */ /* 0x000fe40000000000 */
[----:B------:R-:W-:Y:S02]  /*32c0*/  ISETP.GT.AND P0, PT, R2, 0x21, PT ;  /* 0x000000210200780c */ /* 0x000fe40003f04270 */
[----:B------:R-:W-:-:S02]  /*32d0*/  FSEL R136, R72, -INF , P6 ;  /* 0xff80000048887808 */ /* 0x000fc40003000000 */
[----:B------:R-:W-:Y:S02]  /*32e0*/  FMNMX.FTZ R5, R22, R5, !PT ;  /* 0x0000000516057209 */ /* 0x000fe40007810000 */
[----:B------:R-:W-:Y:S02]  /*32f0*/  FMNMX.FTZ R6, R17, R6, !PT ;  /* 0x0000000611067209 */ /* 0x000fe40007810000 */
[----:B------:R-:W-:Y:S02]  /*3300*/  FSEL R25, R70, -INF , P1 ;  /* 0xff80000046197808 */ /* 0x000fe40000800000 */
[----:B------:R-:W-:Y:S01]  /*3310*/  ISETP.GT.AND P1, PT, R2, 0x28, PT ;  /* 0x000000280200780c */ /* 0x000fe20003f24270 */
[----:B------:R-:W-:Y:S01]  /*3320*/  LDSM.16.MT88.4 R68, [R214+0x1400] ;  /* 0x00140000d644783b */ /* 0x000fe20000004200 */
[----:B------:R-:W-:Y:S02]  /*3330*/  FSEL R137, R73, -INF , P0 ;  /* 0xff80000049897808 */ /* 0x000fe40000000000 */
[----:B------:R-:W-:-:S02]  /*3340*/  FMNMX.FTZ R5, R136, R5, !PT ;  /* 0x0000000588057209 */ /* 0x000fc40007810000 */
[----:B------:R-:W-:Y:S02]  /*3350*/  FMNMX.FTZ R6, R18, R6, !PT ;  /* 0x0000000612067209 */ /* 0x000fe40007810000 */
[----:B------:R-:W-:Y:S02]  /*3360*/  ISETP.GT.AND P0, PT, R2, 0x29, PT ;  /* 0x000000290200780c */ /* 0x000fe40003f04270 */
[----:B------:R-:W-:Y:S02]  /*3370*/  FSEL R140, R76, -INF , P1 ;  /* 0xff8000004c8c7808 */ /* 0x000fe40000800000 */
[----:B------:R-:W-:Y:S02]  /*3380*/  FMNMX.FTZ R5, R137, R5, !PT ;  /* 0x0000000589057209 */ /* 0x000fe40007810000 */
[----:B------:R-:W-:Y:S02]  /*3390*/  ISETP.GT.AND P1, PT, R2, 0x30, PT ;  /* 0x000000300200780c */ /* 0x000fe40003f24270 */
[----:B------:R-:W-:-:S02]  /*33a0*/  FMNMX.FTZ R6, R23, R6, !PT ;  /* 0x0000000617067209 */ /* 0x000fc40007810000 */
[----:B------:R-:W-:Y:S02]  /*33b0*/  FSEL R141, R77, -INF , P0 ;  /* 0xff8000004d8d7808 */ /* 0x000fe40000000000 */
[----:B------:R-:W-:Y:S02]  /*33c0*/  FMNMX.FTZ R5, R140, R5, !PT ;  /* 0x000000058c057209 */ /* 0x000fe40007810000 */
[----:B------:R-:W-:Y:S02]  /*33d0*/  FSEL R235, R80, -INF , P1 ;  /* 0xff80000050eb7808 */ /* 0x000fe40000800000 */
[----:B------:R-:W-:Y:S02]  /*33e0*/  FMNMX.FTZ R6, R24, R6, !PT ;  /* 0x0000000618067209 */ /* 0x000fe40007810000 */
[----:B------:R-:W-:Y:S02]  /*33f0*/  ISETP.GT.AND P1, PT, R0, 0x20, PT ;  /* 0x000000200000780c */ /* 0x000fe40003f24270 */
[----:B------:R-:W-:-:S02]  /*3400*/  ISETP.GT.AND P0, PT, R2, 0x31, PT ;  /* 0x000000310200780c */ /* 0x000fc40003f04270 */
[----:B------:R-:W-:Y:S02]  /*3410*/  FMNMX.FTZ R5, R141, R5, !PT ;  /* 0x000000058d057209 */ /* 0x000fe40007810000 */
[----:B------:R-:W-:Y:S02]  /*3420*/  FMNMX.FTZ R6, R25, R6, !PT ;  /* 0x0000000619067209 */ /* 0x000fe40007810000 */
[----:B------:R-:W-:Y:S02]  /*3430*/  FSEL R138, R74, -INF , P1 ;  /* 0xff8000004a8a7808 */ /* 0x000fe40000800000 */
[C---:B------:R-:W-:Y:S02]  /*3440*/  ISETP.GT.AND P6, PT, R2.reuse, 0x38, PT ;  /* 0x000000380200780c */ /* 0x040fe40003fc4270 */
[----:B------:R-:W-:Y:S02]  /*3450*/  FSEL R237, R81, -INF , P0 ;  /* 0xff80000051ed7808 */ /* 0x000fe40000000000 */
[----:B------:R-:W-:-:S02]  /*3460*/  ISETP.GT.AND P1, PT, R2, 0x39, PT ;  /* 0x000000390200780c */ /* 0x000fc40003f24270 */
[----:B------:R-:W-:Y:S02]  /*3470*/  ISETP.GT.AND P0, PT, R0, 0x21, PT ;  /* 0x000000210000780c */ /* 0x000fe40003f04270 */
[----:B------:R-:W-:Y:S02]  /*3480*/  FMNMX.FTZ R2, R235, R5, !PT ;  /* 0x00000005eb027209 */ /* 0x000fe40007810000 */
[----:B------:R-:W-:Y:S02]  /*3490*/  FMNMX.FTZ R5, R26, R6, !PT ;  /* 0x000000061a057209 */ /* 0x000fe40007810000 */
[----:B------:R-:W-:Y:S02]  /*34a0*/  FSEL R139, R75, -INF , P0 ;  /* 0xff8000004b8b7808 */ /* 0x000fe40000000000 */
[----:B------:R-:W-:Y:S02]  /*34b0*/  ISETP.GT.AND P0, PT, R0, 0x28, PT ;  /* 0x000000280000780c */ /* 0x000fe40003f04270 */
[----:B------:R-:W-:-:S02]  /*34c0*/  FSEL R236, R85, -INF , P1 ;  /* 0xff80000055ec7808 */ /* 0x000fc40000800000 */
[----:B------:R-:W-:Y:S02]  /*34d0*/  FSEL R233, R84, -INF , P6 ;  /* 0xff80000054e97808 */ /* 0x000fe40003000000 */
[----:B------:R-:W-:Y:S01]  /*34e0*/  FMNMX.FTZ R2, R237, R2, !PT ;  /* 0x00000002ed027209 */ /* 0x000fe20007810000 */
[----:B------:R-:W-:Y:S01]  /*34f0*/  SHFL.IDX PT, R6, R3, RZ, 0x1c1f ;  /* 0x001c1fff03067589 */ /* 0x000fe200000e0000 */
[----:B------:R-:W-:Y:S02]  /*3500*/  FMNMX.FTZ R5, R138, R5, !PT ;  /* 0x000000058a057209 */ /* 0x000fe40007810000 */
[----:B------:R-:W-:Y:S01]  /*3510*/  ISETP.GT.AND P1, PT, R0, 0x29, PT ;  /* 0x000000290000780c */ /* 0x000fe20003f24270 */
[----:B------:R-:W-:Y:S01]  /*3520*/  LDSM.16.MT88.4 R72, [R213+0x2400] ;  /* 0x00240000d548783b */ /* 0x000fe20000004200 */
[----:B------:R-:W-:Y:S02]  /*3530*/  FSEL R148, R78, -INF , P0 ;  /* 0xff8000004e947808 */ /* 0x000fe40000000000 */
[----:B------:R-:W-:-:S02]  /*3540*/  FMNMX.FTZ R5, R139, R5, !PT ;  /* 0x000000058b057209 */ /* 0x000fc40007810000 */
[----:B------:R-:W-:Y:S02]  /*3550*/  ISETP.GT.AND P0, PT, R0, 0x30, PT ;  /* 0x000000300000780c */ /* 0x000fe40003f04270 */
[----:B------:R-:W-:Y:S02]  /*3560*/  FSEL R149, R79, -INF , P1 ;  /* 0xff8000004f957808 */ /* 0x000fe40000800000 */
[----:B------:R-:W-:Y:S02]  /*3570*/  FMNMX.FTZ R5, R148, R5, !PT ;  /* 0x0000000594057209 */ /* 0x000fe40007810000 */
[----:B------:R-:W-:Y:S01]  /*3580*/  FMNMX.FTZ R2, R233, R2, !PT ;  /* 0x00000002e9027209 */ /* 0x000fe20007810000 */
[----:B------:R-:W-:Y:S01]  /*3590*/  SHFL.IDX PT, R3, R3, 0x1, 0x1c1f ;  /* 0x003c1f0003037f89 */ /* 0x000fe200000e0000 */
[----:B------:R-:W-:Y:S02]  /*35a0*/  ISETP.GT.AND P1, PT, R0, 0x31, PT ;  /* 0x000000310000780c */ /* 0x000fe40003f24270 */
[----:B------:R-:W-:Y:S01]  /*35b0*/  FSEL R234, R82, -INF , P0 ;  /* 0xff80000052ea7808 */ /* 0x000fe20000000000 */
[----:B------:R-:W-:Y:S01]  /*35c0*/  LDSM.16.MT88.4 R76, [R214] ;  /* 0x00000000d64c783b */ /* 0x000fe20000004200 */
[----:B------:R-:W-:-:S02]  /*35d0*/  FMNMX.FTZ R5, R149, R5, !PT ;  /* 0x0000000595057209 */ /* 0x000fc40007810000 */
[----:B------:R-:W-:Y:S02]  /*35e0*/  FMNMX.FTZ R2, R236, R2, !PT ;  /* 0x00000002ec027209 */ /* 0x000fe40007810000 */
[----:B------:R-:W-:Y:S02]  /*35f0*/  FSEL R238, R83, -INF , P1 ;  /* 0xff80000053ee7808 */ /* 0x000fe40000800000 */
[----:B------:R-:W-:Y:S02]  /*3600*/  ISETP.GT.AND P1, PT, R0, 0x38, PT ;  /* 0x000000380000780c */ /* 0x000fe40003f24270 */
[----:B------:R-:W-:Y:S01]  /*3610*/  FMNMX.FTZ R5, R234, R5, !PT ;  /* 0x00000005ea057209 */ /* 0x000fe20007810000 */
[----:B------:R-:W1:Y:S01]  /*3620*/  SHFL.BFLY PT, R9, R2, 0x2, 0x1f ;  /* 0x0c401f0002097f89 */ /* 0x000e6200000e0000 */
[----:B------:R-:W-:Y:S02]  /*3630*/  ISETP.GT.AND P0, PT, R0, 0x39, PT ;  /* 0x000000390000780c */ /* 0x000fe40003f04270 */
[----:B------:R-:W-:-:S02]  /*3640*/  FSEL R240, R86, -INF , P1 ;  /* 0xff80000056f07808 */ /* 0x000fc40000800000 */
[----:B------:R-:W-:Y:S02]  /*3650*/  FMNMX.FTZ R0, R238, R5, !PT ;  /* 0x00000005ee007209 */ /* 0x000fe40007810000 */
[----:B------:R-:W-:Y:S02]  /*3660*/  FSEL R243, R87, -INF , P0 ;  /* 0xff80000057f37808 */ /* 0x000fe40000000000 */
[----:B------:R-:W-:Y:S01]  /*3670*/  FMNMX.FTZ R0, R240, R0, !PT ;  /* 0x00000000f0007209 */ /* 0x000fe20007810000 */
[----:B------:R-:W-:Y:S03]  /*3680*/  LDSM.16.MT88.4 R84, [R213+0x1000] ;  /* 0x00100000d554783b */ /* 0x000fe60000004200 */
[----:B------:R-:W-:-:S05]  /*3690*/  FMNMX.FTZ R0, R243, R0, !PT ;  /* 0x00000000f3007209 */ /* 0x000fca0007810000 */
[----:B------:R-:W2:Y:S01]  /*36a0*/  SHFL.BFLY PT, R8, R0, 0x2, 0x1f ;  /* 0x0c401f0000087f89 */ /* 0x000ea200000e0000 */
[----:B-1----:R-:W-:-:S05]  /*36b0*/  FMNMX.FTZ R5, R2, R9, !PT ;  /* 0x0000000902057209 */ /* 0x002fca0007810000 */
[----:B------:R-:W1:Y:S01]  /*36c0*/  SHFL.BFLY PT, R9, R5, 0x1, 0x1f ;  /* 0x0c201f0005097f89 */ /* 0x000e6200000e0000 */
[C---:B------:R-:W-:Y:S02]  /*36d0*/  IMAD.IADD R2, R4.reuse, 0x1, R6 ;  /* 0x0000000104027824 */ /* 0x040fe400078e0206 */
[----:B------:R-:W-:Y:S01]  /*36e0*/  IMAD.IADD R4, R4, 0x1, R3 ;  /* 0x0000000104047824 */ /* 0x000fe200078e0203 */
[----:B--2---:R-:W-:-:S05]  /*36f0*/  FMNMX.FTZ R3, R0, R8, !PT ;  /* 0x0000000800037209 */ /* 0x004fca0007810000 */
[----:B------:R-:W2:Y:S01]  /*3700*/  SHFL.BFLY PT, R6, R3, 0x1, 0x1f ;  /* 0x0c201f0003067f89 */ /* 0x000ea200000e0000 */
[C---:B------:R-:W-:Y:S02]  /*3710*/  IMNMX R2, R7.reuse, R2, PT ;  /* 0x0000000207027217 */ /* 0x040fe40003800200 */
[----:B------:R-:W-:Y:S02]  /*3720*/  IMNMX R0, R7, R4, PT ;  /* 0x0000000407007217 */ /* 0x000fe40003800200 */
[C---:B------:R-:W-:Y:S02]  /*3730*/  ISETP.GT.AND P1, PT, R2.reuse, 0x1, PT ;  /* 0x000000010200780c */ /* 0x040fe40003f24270 */
[----:B-1----:R-:W-:Y:S02]  /*3740*/  FMNMX.FTZ R143, R5, R9, !PT ;  /* 0x00000009058f7209 */ /* 0x002fe40007810000 */
[----:B------:R-:W-:Y:S02]  /*3750*/  ISETP.GT.AND P0, PT, R2, 0x8, PT ;  /* 0x000000080200780c */ /* 0x000fe40003f04270 */
[----:B------:R-:W-:Y:S01]  /*3760*/  FSEL R41, R97, -INF , P1 ;  /* 0xff80000061297808 */ /* 0x000fe20000800000 */
[----:B------:R-:W-:Y:S01]  /*3770*/  FMUL.FTZ R4, R143, c[0x0][0x2d0] ;  /* 0x0000b4008f047a20 */ /* 0x000fe20000410000 */
[----:B------:R-:W-:-:S02]  /*3780*/  FSEL R42, R88, -INF , P0 ;  /* 0xff800000582a7808 */ /* 0x000fc40000000000 */
[----:B------:R-:W-:Y:S02]  /*3790*/  FSETP.NEU.FTZ.AND P1, PT, R143, -INF , PT ;  /* 0xff8000008f00780b */ /* 0x000fe40003f3d000 */
[----:B------:R-:W-:Y:S02]  /*37a0*/  ISETP.GT.AND P0, PT, R0, RZ, PT ;  /* 0x000000ff0000720c */ /* 0x000fe40003f04270 */
[----:B------:R-:W-:Y:S02]  /*37b0*/  FSEL R12, R4, RZ, P1 ;  /* 0x000000ff040c7208 */ /* 0x000fe40000800000 */
[----:B------:R-:W-:Y:S02]  /*37c0*/  FSEL R45, R98, -INF , P0 ;  /* 0xff800000622d7808 */ /* 0x000fe40000000000 */
[----:B------:R-:W-:Y:S02]  /*37d0*/  ISETP.GT.AND P0, PT, R0, 0x9, PT ;  /* 0x000000090000780c */ /* 0x000fe40003f04270 */
[----:B--2---:R-:W-:Y:S01]  /*37e0*/  FMNMX.FTZ R142, R3, R6, !PT ;  /* 0x00000006038e7209 */ /* 0x004fe20007810000 */
[----:B------:R-:W-:Y:S01]  /*37f0*/  FFMA.FTZ R3, R11, c[0x0][0x2d0], -R12 ;  /* 0x0000b4000b037a23 */ /* 0x000fe2000001080c */
[----:B------:R-:W-:-:S02]  /*3800*/  ISETP.GT.AND P6, PT, R2, RZ, PT ;  /* 0x000000ff0200720c */ /* 0x000fc40003fc4270 */
[----:B------:R-:W-:Y:S02]  /*3810*/  FSEL R48, R91, -INF , P0 ;  /* 0xff8000005b307808 */ /* 0x000fe40000000000 */
[----:B------:R-:W-:Y:S01]  /*3820*/  ISETP.GT.AND P0, PT, R2, 0x11, PT ;  /* 0x000000110200780c */ /* 0x000fe20003f04270 */
[----:B------:R1:W-:Y:S01]  /*3830*/  MUFU.EX2 R32, R3 ;  /* 0x0000000300207308 */ /* 0x0003e20000000800 */
[----:B------:R-:W-:Y:S02]  /*3840*/  FSEL R40, R96, -INF , P6 ;  /* 0xff80000060287808 */ /* 0x000fe40003000000 */
[----:B------:R-:W-:Y:S02]  /*3850*/  ISETP.GT.AND P6, PT, R2, 0x9, PT ;  /* 0x000000090200780c */ /* 0x000fe40003fc4270 */
[----:B------:R-:W-:Y:S02]  /*3860*/  FSEL R49, R57, -INF , P0 ;  /* 0xff80000039317808 */ /* 0x000fe40000000000 */
[----:B------:R-:W-:Y:S01]  /*3870*/  ISETP.GT.AND P0, PT, R0, 0x11, PT ;  /* 0x000000110000780c */ /* 0x000fe20003f04270 */
[----:B------:R-:W-:Y:S01]  /*3880*/  FFMA.FTZ R4, R10, c[0x0][0x2d0], -R12 ;  /* 0x0000b4000a047a23 */ /* 0x000fe2000001080c */
[----:B------:R-:W-:-:S02]  /*3890*/  FSEL R46, R89, -INF , P6 ;  /* 0xff800000592e7808 */ /* 0x000fc40003000000 */
[----:B------:R-:W-:Y:S01]  /*38a0*/  ISETP.GT.AND P1, PT, R0, 0x8, PT ;  /* 0x000000080000780c */ /* 0x000fe20003f24270 */
[----:B-1----:R-:W-:Y:S01]  /*38b0*/  FFMA.FTZ R3, R13, c[0x0][0x2d0], -R12 ;  /* 0x0000b4000d037a23 */ /* 0x002fe2000001080c */
[----:B------:R-:W-:-:S03]  /*38c0*/  FSEL R89, R59, -INF , P0 ;  /* 0xff8000003b597808 */ /* 0x000fc60000000000 */
[----:B------:R1:W-:Y:S01]  /*38d0*/  MUFU.EX2 R7, R3 ;  /* 0x0000000300077308 */ /* 0x0003e20000000800 */
[----:B------:R-:W-:Y:S02]  /*38e0*/  FSETP.NEU.FTZ.AND P0, PT, R142, -INF , PT ;  /* 0xff8000008e00780b */ /* 0x000fe40003f1d000 */
[----:B------:R-:W-:-:S05]  /*38f0*/  FSEL R47, R90, -INF , P1 ;  /* 0xff8000005a2f7808 */ /* 0x000fca0000800000 */
[----:B------:R2:W3:Y:S01]  /*3900*/  MUFU.EX2 R90, R4 ;  /* 0x00000004005a7308 */ /* 0x0004e20000000800 */
[----:B-1----:R-:W-:-:S05]  /*3910*/  FMUL.FTZ R3, R142, c[0x0][0x2d0] ;  /* 0x0000b4008e037a20 */ /* 0x002fca0000410000 */
[----:B------:R-:W-:Y:S01]  /*3920*/  FSEL R3, R3, RZ, P0 ;  /* 0x000000ff03037208 */ /* 0x000fe20000000000 */
[----:B--2---:R-:W-:-:S04]  /*3930*/  FFMA.FTZ R4, R14, c[0x0][0x2d0], -R12 ;  /* 0x0000b4000e047a23 */ /* 0x004fc8000001080c */
[----:B------:R1:W2:Y:S01]  /*3940*/  MUFU.EX2 R183, R4 ;  /* 0x0000000400b77308 */ /* 0x0002a20000000800 */
[----:B------:R-:W-:Y:S02]  /*3950*/  FMNMX.FTZ R5, R40, R41, !PT ;  /* 0x0000002928057209 */ /* 0x000fe40007810000 */
[----:B------:R-:W-:Y:S01]  /*3960*/  ISETP.GT.AND P1, PT, R2, 0x10, PT ;  /* 0x000000100200780c */ /* 0x000fe20003f24270 */
[----:B-1----:R-:W-:-:S04]  /*3970*/  FFMA.FTZ R4, R15, c[0x0][0x2d0], -R3 ;  /* 0x0000b4000f047a23 */ /* 0x002fc80000010803 */
[----:B------:R1:W-:Y:S01]  /*3980*/  MUFU.EX2 R151, R4 ;  /* 0x0000000400977308 */ /* 0x0003e20000000800 */
[----:B------:R-:W-:Y:S02]  /*3990*/  ISETP.GT.AND P6, PT, R0, 0x1, PT ;  /* 0x000000010000780c */ /* 0x000fe40003fc4270 */
[----:B------:R-:W-:Y:S02]  /*39a0*/  FSEL R43, R56, -INF , P1 ;  /* 0xff800000382b7808 */ /* 0x000fe40000800000 */
[----:B------:R-:W-:Y:S01]  /*39b0*/  ISETP.GT.AND P1, PT, R0, 0x10, PT ;  /* 0x000000100000780c */ /* 0x000fe20003f24270 */
[----:B-1----:R-:W-:-:S04]  /*39c0*/  FFMA.FTZ R4, R16, c[0x0][0x2d0], -R3 ;  /* 0x0000b40010047a23 */ /* 0x002fc80000010803 */
[----:B------:R1:W4:Y:S01]  /*39d0*/  MUFU.EX2 R150, R4 ;  /* 0x0000000400967308 */ /* 0x0003220000000800 */
[----:B------:R-:W-:Y:S01]  /*39e0*/  FSEL R44, R99, -INF , P6 ;  /* 0xff800000632c7808 */ /* 0x000fe20003000000 */
[----:B------:R-:W-:Y:S01]  /*39f0*/  IMAD.MOV.U32 R91, RZ, RZ, R27 ;  /* 0x000000ffff5b7224 */ /* 0x000fe200078e001b */
[----:B------:R-:W-:Y:S01]  /*3a00*/  ISETP.GT.AND P6, PT, R2, 0x18, PT ;  /* 0x000000180200780c */ /* 0x000fe20003fc4270 */
[----:B------:R-:W-:Y:S01]  /*3a10*/  LDSM.16.MT88.4 R96, [R214+0x1000] ;  /* 0x00100000d660783b */ /* 0x000fe20000004200 */
[----:B------:R-:W-:Y:S02]  /*3a20*/  FSEL R88, R58, -INF , P1 ;  /* 0xff8000003a587808 */ /* 0x000fe40000800000 */
[----:B------:R-:W-:Y:S01]  /*3a30*/  ISETP.GT.AND P1, PT, R2, 0x19, PT ;  /* 0x000000190200780c */ /* 0x000fe20003f24270 */
[----:B------:R-:W-:Y:S01]  /*3a40*/  LDSM.16.MT88.4 R56, [R214+0x400] ;  /* 0x00040000d638783b */ /* 0x000fe20000004200 */
[----:B-1----:R-:W-:Y:S01]  /*3a50*/  FMNMX.FTZ R4, R42, R5, !PT ;  /* 0x000000052a047209 */ /* 0x002fe20007810000 */
[----:B------:R-:W-:-:S03]  /*3a60*/  FFMA.FTZ R5, R17, c[0x0][0x2d0], -R3 ;  /* 0x0000b40011057a23 */ /* 0x000fc60000010803 */
[----:B------:R-:W-:Y:S01]  /*3a70*/  FMNMX.FTZ R4, R46, R4, !PT ;  /* 0x000000042e047209 */ /* 0x000fe20007810000 */
[----:B------:R1:W-:Y:S03]  /*3a80*/  MUFU.EX2 R27, R5 ;  /* 0x00000005001b7308 */ /* 0x0003e60000000800 */
[----:B------:R-:W-:Y:S02]  /*3a90*/  FMNMX.FTZ R4, R43, R4, !PT ;  /* 0x000000042b047209 */ /* 0x000fe40007810000 */
[----:B------:R-:W-:Y:S02]  /*3aa0*/  FSEL R50, R92, -INF , P6 ;  /* 0xff8000005c327808 */ /* 0x000fe40003000000 */
[----:B------:R-:W-:Y:S02]  /*3ab0*/  FMNMX.FTZ R4, R49, R4, !PT ;  /* 0x0000000431047209 */ /* 0x000fe40007810000 */
[----:B------:R-:W-:-:S02]  /*3ac0*/  FSEL R51, R93, -INF , P1 ;  /* 0xff8000005d337808 */ /* 0x000fc40000800000 */
[----:B------:R-:W-:Y:S01]  /*3ad0*/  ISETP.GT.AND P1, PT, R2, 0x21, PT ;  /* 0x000000210200780c */ /* 0x000fe20003f24270 */
[----:B-1----:R-:W-:Y:S01]  /*3ae0*/  FFMA.FTZ R5, R18, c[0x0][0x2d0], -R3 ;  /* 0x0000b40012057a23 */ /* 0x002fe20000010803 */
[----:B------:R-:W-:Y:S02]  /*3af0*/  ISETP.GT.AND P6, PT, R2, 0x20, PT ;  /* 0x000000200200780c */ /* 0x000fe40003fc4270 */
[----:B------:R-:W-:Y:S01]  /*3b00*/  FMNMX.FTZ R4, R50, R4, !PT ;  /* 0x0000000432047209 */ /* 0x000fe20007810000 */
[----:B------:R1:W1:Y:S01]  /*3b10*/  MUFU.EX2 R182, R5 ;  /* 0x0000000500b67308 */ /* 0x0002620000000800 */
[C---:B------:R-:W-:Y:S02]  /*3b20*/  ISETP.GT.AND P0, PT, R0.reuse, 0x18, PT ;  /* 0x000000180000780c */ /* 0x040fe40003f04270 */
[----:B------:R-:W-:Y:S02]  /*3b30*/  FSEL R131, R29, -INF , P1 ;  /* 0xff8000001d837808 */ /* 0x000fe40000800000 */
[----:B------:R-:W-:-:S02]  /*3b40*/  ISETP.GT.AND P1, PT, R0, 0x20, PT ;  /* 0x000000200000780c */ /* 0x000fc40003f24270 */
[----:B------:R-:W-:Y:S02]  /*3b50*/  FSEL R128, R28, -INF , P6 ;  /* 0xff8000001c807808 */ /* 0x000fe40003000000 */
[----:B------:R-:W-:Y:S02]  /*3b60*/  FMNMX.FTZ R4, R51, R4, !PT ;  /* 0x0000000433047209 */ /* 0x000fe40007810000 */
[----:B-1----:R-:W-:Y:S02]  /*3b70*/  FMNMX.FTZ R5, R45, R44, !PT ;  /* 0x0000002c2d057209 */ /* 0x002fe40007810000 */
[----:B------:R-:W-:Y:S02]  /*3b80*/  FSEL R14, R94, -INF , P0 ;  /* 0xff8000005e0e7808 */ /* 0x000fe40000000000 */
[----:B------:R-:W-:Y:S02]  /*3b90*/  FMNMX.FTZ R5, R47, R5, !PT ;  /* 0x000000052f057209 */ /* 0x000fe40007810000 */
[----:B------:R-:W-:-:S02]  /*3ba0*/  ISETP.GT.AND P0, PT, R0, 0x21, PT ;  /* 0x000000210000780c */ /* 0x000fc40003f04270 */
[----:B------:R-:W-:Y:S02]  /*3bb0*/  FSEL R134, R30, -INF , P1 ;  /* 0xff8000001e867808 */ /* 0x000fe40000800000 */
[----:B------:R-:W-:Y:S02]  /*3bc0*/  ISETP.GT.AND P1, PT, R2, 0x28, PT ;  /* 0x000000280200780c */ /* 0x000fe40003f24270 */
[----:B------:R-:W-:Y:S02]  /*3bd0*/  FMNMX.FTZ R5, R48, R5, !PT ;  /* 0x0000000530057209 */ /* 0x000fe40007810000 */
[----:B------:R-:W-:Y:S02]  /*3be0*/  FMNMX.FTZ R4, R128, R4, !PT ;  /* 0x0000000480047209 */ /* 0x000fe40007810000 */
[----:B------:R-:W-:Y:S02]  /*3bf0*/  FSEL R135, R31, -INF , P0 ;  /* 0xff8000001f877808 */ /* 0x000fe40000000000 */
[----:B------:R-:W-:-:S02]  /*3c00*/  ISETP.GT.AND P0, PT, R2, 0x29, PT ;  /* 0x000000290200780c */ /* 0x000fc40003f04270 */
[----:B------:R-:W-:Y:S02]  /*3c10*/  FSEL R129, R36, -INF , P1 ;  /* 0xff80000024817808 */ /* 0x000fe40000800000 */
[----:B------:R-:W-:Y:S02]  /*3c20*/  FMNMX.FTZ R4, R131, R4, !PT ;  /* 0x0000000483047209 */ /* 0x000fe40007810000 */
[----:B------:R-:W-:Y:S02]  /*3c30*/  FMNMX.FTZ R5, R88, R5, !PT ;  /* 0x0000000558057209 */ /* 0x000fe40007810000 */
[----:B------:R-:W-:Y:S02]  /*3c40*/  ISETP.GT.AND P1, PT, R2, 0x30, PT ;  /* 0x000000300200780c */ /* 0x000fe40003f24270 */
[----:B------:R-:W-:Y:S02]  /*3c50*/  ISETP.GT.AND P6, PT, R0, 0x19, PT ;  /* 0x000000190000780c */ /* 0x000fe40003fc4270 */
[----:B------:R-:W-:-:S02]  /*3c60*/  FSEL R130, R37, -INF , P0 ;  /* 0xff80000025827808 */ /* 0x000fc40000000000 */
[----:B------:R-:W-:Y:S02]  /*3c70*/  FMNMX.FTZ R4, R129, R4, !PT ;  /* 0x0000000481047209 */ /* 0x000fe40007810000 */
[----:B------:R-:W-:Y:S02]  /*3c80*/  FMNMX.FTZ R5, R89, R5, !PT ;  /* 0x0000000559057209 */ /* 0x000fe40007810000 */
[----:B------:R-:W-:Y:S02]  /*3c90*/  FSEL R194, R100, -INF , P1 ;  /* 0xff80000064c27808 */ /* 0x000fe40000800000 */
[----:B------:R-:W-:Y:S02]  /*3ca0*/  ISETP.GT.AND P1, PT, R0, 0x28, PT ;  /* 0x000000280000780c */ /* 0x000fe40003f24270 */
[----:B------:R-:W-:Y:S02]  /*3cb0*/  FSEL R15, R95, -INF , P6 ;  /* 0xff8000005f0f7808 */ /* 0x000fe40003000000 */
[----:B------:R-:W-:Y:S01]  /*3cc0*/  ISETP.GT.AND P0, PT, R2, 0x31, PT ;  /* 0x000000310200780c */ /* 0x000fe20003f04270 */
[----:B------:R-:W-:Y:S01]  /*3cd0*/  LDSM.16.MT88.4 R92, [R214+0x2400] ;  /* 0x00240000d65c783b */ /* 0x000fe20000004200 */
[----:B------:R-:W-:-:S02]  /*3ce0*/  FMNMX.FTZ R4, R130, R4, !PT ;  /* 0x0000000482047209 */ /* 0x000fc40007810000 */
[----:B------:R-:W-:Y:S02]  /*3cf0*/  FMNMX.FTZ R5, R14, R5, !PT ;  /* 0x000000050e057209 */ /* 0x000fe40007810000 */
[----:B------:R-:W-:Y:S02]  /*3d00*/  FSEL R133, R38, -INF , P1 ;  /* 0xff80000026857808 */ /* 0x000fe40000800000 */
[C---:B------:R-:W-:Y:S02]  /*3d10*/  ISETP.GT.AND P6, PT, R2.reuse, 0x38, PT ;  /* 0x000000380200780c */ /* 0x040fe40003fc4270 */
[----:B------:R-:W-:Y:S02]  /*3d20*/  ISETP.GT.AND P1, PT, R2, 0x39, PT ;  /* 0x000000390200780c */ /* 0x000fe40003f24270 */
[----:B------:R-:W-:Y:S02]  /*3d30*/  FSEL R192, R101, -INF , P0 ;  /* 0xff80000065c07808 */ /* 0x000fe40000000000 */
[----:B------:R-:W-:-:S02]  /*3d40*/  FMNMX.FTZ R2, R194, R4, !PT ;  /* 0x00000004c2027209 */ /* 0x000fc40007810000 */
[----:B------:R-:W-:Y:S02]  /*3d50*/  FMNMX.FTZ R5, R15, R5, !PT ;  /* 0x000000050f057209 */ /* 0x000fe40007810000 */
[----:B------:R-:W-:Y:S01]  /*3d60*/  FMNMX.FTZ R4, R192, R2, !PT ;  /* 0x00000002c0047209 */ /* 0x000fe20007810000 */
[----:B------:R-:W-:Y:S01]  /*3d70*/  FFMA.FTZ R2, R19, c[0x0][0x2d0], -R12 ;  /* 0x0000b40013027a23 */ /* 0x000fe2000001080c */
[----:B------:R-:W-:Y:S02]  /*3d80*/  FMNMX.FTZ R5, R134, R5, !PT ;  /* 0x0000000586057209 */ /* 0x000fe40007810000 */
[----:B------:R-:W-:Y:S01]  /*3d90*/  ISETP.GT.AND P0, PT, R0, 0x29, PT ;  /* 0x000000290000780c */ /* 0x000fe20003f04270 */
[----:B------:R1:W-:Y:S01]  /*3da0*/  MUFU.EX2 R250, R2 ;  /* 0x0000000200fa7308 */ /* 0x0003e20000000800 */
[----:B------:R-:W-:Y:S02]  /*3db0*/  FMNMX.FTZ R5, R135, R5, !PT ;  /* 0x0000000587057209 */ /* 0x000fe40007810000 */
[----:B------:R-:W-:-:S02]  /*3dc0*/  FSEL R193, R144, -INF , P6 ;  /* 0xff80000090c17808 */ /* 0x000fc40003000000 */
[----:B------:R-:W-:Y:S02]  /*3dd0*/  FSEL R195, R145, -INF , P1 ;  /* 0xff80000091c37808 */ /* 0x000fe40000800000 */
[----:B------:R-:W-:Y:S02]  /*3de0*/  FSEL R132, R39, -INF , P0 ;  /* 0xff80000027847808 */ /* 0x000fe40000000000 */
[----:B------:R-:W-:Y:S02]  /*3df0*/  ISETP.GT.AND P1, PT, R0, 0x30, PT ;  /* 0x000000300000780c */ /* 0x000fe40003f24270 */
[----:B------:R-:W-:Y:S01]  /*3e00*/  FMNMX.FTZ R5, R133, R5, !PT ;  /* 0x0000000585057209 */ /* 0x000fe20007810000 */
[----:B-1----:R-:W-:Y:S01]  /*3e10*/  FFMA.FTZ R2, R20, c[0x0][0x2d0], -R12 ;  /* 0x0000b40014027a23 */ /* 0x002fe2000001080c */
[----:B------:R-:W-:-:S03]  /*3e20*/  FMNMX.FTZ R4, R193, R4, !PT ;  /* 0x00000004c1047209 */ /* 0x000fc60007810000 */
[----:B------:R1:W1:Y:S01]  /*3e30*/  MUFU.EX2 R252, R2 ;  /* 0x0000000200fc7308 */ /* 0x0002620000000800 */
[----:B------:R-:W-:Y:S02]  /*3e40*/  ISETP.GT.AND P0, PT, R0, 0x31, PT ;  /* 0x000000310000780c */ /* 0x000fe40003f04270 */
[----:B------:R-:W-:Y:S02]  /*3e50*/  FSEL R204, R102, -INF , P1 ;  /* 0xff80000066cc7808 */ /* 0x000fe40000800000 */
[----:B------:R-:W-:Y:S02]  /*3e60*/  FMNMX.FTZ R5, R132, R5, !PT ;  /* 0x0000000584057209 */ /* 0x000fe40007810000 */
[----:B------:R-:W-:Y:S02]  /*3e70*/  FMNMX.FTZ R4, R195, R4, !PT ;  /* 0x00000004c3047209 */ /* 0x000fe40007810000 */
[----:B------:R-:W-:Y:S02]  /*3e80*/  FSEL R206, R103, -INF , P0 ;  /* 0xff80000067ce7808 */ /* 0x000fe40000000000 */
[----:B------:R-:W-:Y:S01]  /*3e90*/  ISETP.GT.AND P1, PT, R0, 0x38, PT ;  /* 0x000000380000780c */ /* 0x000fe20003f24270 */
        /* <DEDUP_REMOVED lines=20> */
[----:B---3--:R-:W-:Y:S02]  /*3fe0*/  F2FP.PACK_AB R8, R32, R90 ;  /* 0x0000005a2008723e */ /* 0x008fe400000000ff */
[----:B------:R-:W-:Y:S01]  /*3ff0*/  F2FP.PACK_AB R10, R183, R7 ;  /* 0x00000007b70a723e */ /* 0x000fe200000000ff */
[----:B------:R3:W1:Y:S01]  /*4000*/  MUFU.EX2 R246, R4 ;  /* 0x0000000400f67308 */ /* 0x0006620000000800 */
[----:B----4-:R-:W-:Y:S02]  /*4010*/  F2FP.PACK_AB R9, R150, R151 ;  /* 0x000000979609723e */ /* 0x010fe400000000ff */
[----:B------:R-:W-:Y:S02]  /*4020*/  F2FP.PACK_AB R11, R182, R27 ;  /* 0x0000001bb60b723e */ /* 0x000fe400000000ff */
[----:B--2---:R-:W-:-:S04]  /*4030*/  FMNMX.FTZ R145, R0, R6, !PT ;  /* 0x0000000600917209 */ /* 0x004fc80007810000 */
[C---:B------:R-:W-:Y:S01]  /*4040*/  FSETP.NEU.FTZ.AND P0, PT, R145.reuse, -INF , PT ;  /* 0xff8000009100780b */ /* 0x040fe20003f1d000 */
[----:B------:R-:W-:Y:S02]  /*4050*/  FMUL.FTZ R0, R145, c[0x0][0x2d0] ;  /* 0x0000b40091007a20 */ /* 0x000fe40000410000 */
[----:B---3--:R-:W-:-:S03]  /*4060*/  FFMA.FTZ R4, R25, c[0x0][0x2d0], -R3 ;  /* 0x0000b40019047a23 */ /* 0x008fc60000010803 */
[----:B------:R-:W-:Y:S01]  /*4070*/  FSEL R0, R0, RZ, P0 ;  /* 0x000000ff00007208 */ /* 0x000fe20000000000 */
[----:B------:R2:W-:Y:S01]  /*4080*/  MUFU.EX2 R247, R4 ;  /* 0x0000000400f77308 */ /* 0x0005e20000000800 */
[----:B------:R-:W-:Y:S01]  /*4090*/  IMAD.MOV.U32 R146, RZ, RZ, R32 ;  /* 0x000000ffff927224 */ /* 0x000fe200078e0020 */
[----:B------:R-:W-:Y:S01]  /*40a0*/  HMMA.16816.F32 R124, R8, R52, RZ ;  /* 0x00000034087c723c */ /* 0x000fe200000018ff */
[----:B------:R-:W-:Y:S01]  /*40b0*/  IMAD.MOV.U32 R147, RZ, RZ, R27 ;  /* 0x000000ffff937224 */ /* 0x000fe200078e001b */
[----:B-1----:R-:W-:Y:S01]  /*40c0*/  FMNMX.FTZ R144, R2, R13, !PT ;  /* 0x0000000d02907209 */ /* 0x002fe20007810000 */
[----:B------:R-:W-:-:S05]  /*40d0*/  FFMA.FTZ R2, R41, c[0x0][0x2d0], -R0 ;  /* 0x0000b40029027a23 */ /* 0x000fca0000010800 */
[----:B------:R-:W-:Y:S01]  /*40e0*/  HMMA.16816.F32 R120, R8, R76, RZ ;  /* 0x0000004c0878723c */ /* 0x000fe200000018ff */
[----:B--2---:R-:W-:-:S07]  /*40f0*/  FFMA.FTZ R4, R26, c[0x0][0x2d0], -R3 ;  /* 0x0000b4001a047a23 */ /* 0x004fce0000010803 */
[C---:B------:R-:W-:Y:S01]  /*4100*/  HMMA.16816.F32 R116, R8.reuse, R84, RZ ;  /* 0x000000540874723c */ /* 0x040fe200000018ff */
[----:B------:R1:W-:Y:S07]  /*4110*/  MUFU.EX2 R241, R2 ;  /* 0x0000000200f17308 */ /* 0x0003ee0000000800 */
        /* <DEDUP_REMOVED lines=31> */
[----:B------:R-:W-:Y:S01]  /*4310*/  IMAD.MOV.U32 R11, RZ, RZ, R7 ;  /* 0x000000ffff0b7224 */ /* 0x000fe200078e0007 */
        /* <DEDUP_REMOVED lines=9> */
[----:B-1----:R-:W-:-:S05]  /*43b0*/  FFMA.FTZ R8, R88, c[0x0][0x2d0], -R2 ;  /* 0x0000b40058087a23 */ /* 0x002fca0000010802 */
[----:B------:R1:W-:Y:S02]  /*43c0*/  MUFU.EX2 R200, R8 ;  /* 0x0000000800c87308 */ /* 0x0003e40000000800 */
        /* <DEDUP_REMOVED lines=23> */
[----:B-1----:R-:W-:-:S07]  /*4540*/  FFMA.FTZ R8, R128, c[0x0][0x2d0], -R0 ;  /* 0x0000b40080087a23 */ /* 0x002fce0000010800 */
        /* <DEDUP_REMOVED lines=9> */
[----:B------:R-:W-:-:S02]  /*45e0*/  IMAD.MOV.U32 R110, RZ, RZ, R183 ;  /* 0x000000ffff6e7224 */ /* 0x000fc400078e00b7 */
[----:B------:R1:W-:Y:S05]  /*45f0*/  MUFU.EX2 R183, R8 ;  /* 0x0000000800b77308 */ /* 0x0003ea0000000800 */
[----:B------:R-:W-:Y:S07]  /*4600*/  HMMA.16816.F32 R80, R4, R114, RZ ;  /* 0x000000720450723c */ /* 0x000fee00000018ff */
[----:B---3--:R-:W-:-:S02]  /*4610*/  F2FP.PACK_AB R4, R211, R207 ;  /* 0x000000cfd304723e */ /* 0x008fc400000000ff */
[----:B--2---:R-:W-:Y:S02]  /*4620*/  F2FP.PACK_AB R5, R203, R200 ;  /* 0x000000c8cb05723e */ /* 0x004fe400000000ff */
[----:B------:R-:W-:Y:S02]  /*4630*/  F2FP.PACK_AB R6, R209, R210 ;  /* 0x000000d2d106723e */ /* 0x000fe400000000ff */
[----:B----4-:R-:W-:Y:S01]  /*4640*/  F2FP.PACK_AB R7, R201, R202 ;  /* 0x000000cac907723e */ /* 0x010fe200000000ff */
[----:B-1----:R-:W-:-:S06]  /*4650*/  FFMA.FTZ R8, R136, c[0x0][0x2d0], -R12 ;  /* 0x0000b40088087a23 */ /* 0x002fcc000001080c */
[C---:B------:R-:W-:Y:S07]  /*4660*/  HMMA.16816.F32 R116, R4.reuse, R64, R44 ;  /* 0x000000400474723c */ /* 0x040fee000000182c */
[----:B------:R-:W-:Y:S02]  /*4670*/  IMAD.MOV.U32 R64, RZ, RZ, R182 ;  /* 0x000000ffff407224 */ /* 0x000fe400078e00b6 */
[----:B------:R1:W-:Y:S01]  /*4680*/  MUFU.EX2 R182, R8 ;  /* 0x0000000800b67308 */ /* 0x0003e20000000800 */
[----:B------:R-:W-:Y:S01]  /*4690*/  HMMA.16816.F32 R100, R4, R60, R28 ;  /* 0x0000003c0464723c */ /* 0x000fe2000000181c */
[----:B------:R-:W-:Y:S01]  /*46a0*/  IMAD.MOV.U32 R108, RZ, RZ, R147 ;  /* 0x000000ffff6c7224 */ /* 0x000fe200078e0093 */
[----:B------:R-:W2:Y:S05]  /*46b0*/  LDSM.16.MT88.4 R28, [R214+0x800] ;  /* 0x00080000d61c783b */ /* 0x000eaa0000004200 */
[----:B------:R-:W-:-:S02]  /*46c0*/  IMAD.MOV.U32 R61, RZ, RZ, R181 ;  /* 0x000000ffff3d7224 */ /* 0x000fc400078e00b5 */
[----:B-1----:R-:W-:-:S04]  /*46d0*/  FFMA.FTZ R8, R137, c[0x0][0x2d0], -R12 ;  /* 0x0000b40089087a23 */ /* 0x002fc8000001080c */
[----:B------:R1:W-:Y:S01]  /*46e0*/  MUFU.EX2 R181, R8 ;  /* 0x0000000800b57308 */ /* 0x0003e20000000800 */
[----:B-----5:R-:W-:Y:S01]  /*46f0*/  IMAD.MOV.U32 R60, RZ, RZ, R180 ;  /* 0x000000ffff3c7224 */ /* 0x020fe200078e00b4 */
[----:B------:R-:W-:Y:S01]  /*4700*/  HMMA.16816.F32 R84, R4, R92, R24 ;  /* 0x0000005c0454723c */ /* 0x000fe20000001818 */
[----:B------:R-:W-:Y:S01]  /*4710*/  IMAD.MOV.U32 R15, RZ, RZ, R146 ;  /* 0x000000ffff0f7224 */ /* 0x000fe200078e0092 */
[----:B------:R-:W3:Y:S01]  /*4720*/  LDSM.16.MT88.4 R24, [R213+0x1800] ;  /* 0x00180000d518783b */ /* 0x000ee20000004200 */
[----:B-1----:R-:W-:-:S04]  /*4730*/  FFMA.FTZ R8, R140, c[0x0][0x2d0], -R12 ;  /* 0x0000b4008c087a23 */ /* 0x002fc8000001080c */
[----:B------:R1:W-:Y:S02]  /*4740*/  MUFU.EX2 R180, R8 ;  /* 0x0000000800b47308 */ /* 0x0003e40000000800 */
[----:B-1----:R-:W-:-:S06]  /*4750*/  FFMA.FTZ R8, R141, c[0x0][0x2d0], -R12 ;  /* 0x0000b4008d087a23 */ /* 0x002fcc000001080c */
[----:B------:R1:W-:Y:S01]  /*4760*/  MUFU.EX2 R147, R8 ;  /* 0x0000000800937308 */ /* 0x0003e20000000800 */
[----:B------:R-:W-:Y:S01]  /*4770*/  HMMA.16816.F32 R52, R4, R66, R52 ;  /* 0x000000420434723c */ /* 0x000fe20000001834 */
[----:B-1----:R-:W-:-:S06]  /*4780*/  FFMA.FTZ R8, R138, c[0x0][0x2d0], -R3 ;  /* 0x0000b4008a087a23 */ /* 0x002fcc0000010803 */
[----:B------:R1:W-:Y:S02]  /*4790*/  MUFU.EX2 R146, R8 ;  /* 0x0000000800927308 */ /* 0x0003e40000000800 */
[----:B-1----:R-:W-:Y:S01]  /*47a0*/  FFMA.FTZ R8, R139, c[0x0][0x2d0], -R3 ;  /* 0x0000b4008b087a23 */ /* 0x002fe20000010803 */
[----:B------:R-:W-:Y:S01]  /*47b0*/  HMMA.16816.F32 R112, R4, R56, R32 ;  /* 0x000000380470723c */ /* 0x000fe20000001820 */
[----:B------:R-:W-:Y:S01]  /*47c0*/  IMAD.MOV.U32 R14, RZ, RZ, R91 ;  /* 0x000000ffff0e7224 */ /* 0x000fe200078e005b */
[----:B------:R-:W-:Y:S03]  /*47d0*/  LDSM.16.MT88.4 R32, [R213+0x800] ;  /* 0x00080000d520783b */ /* 0x000fe60000004200 */
[----:B------:R1:W4:Y:S01]  /*47e0*/  MUFU.EX2 R141, R8 ;  /* 0x00000008008d7308 */ /* 0x0003220000000800 */
[----:B------:R-:W-:Y:S02]  /*47f0*/  IMAD.MOV.U32 R111, RZ, RZ, R90 ;  /* 0x000000ffff6f7224 */ /* 0x000fe400078e005a */
[----:B------:R-:W-:Y:S01]  /*4800*/  FFMA.FTZ R13, R129, c[0x0][0x2d0], -R0 ;  /* 0x0000b400810d7a23 */ /* 0x000fe20000010800 */
[----:B------:R-:W-:Y:S01]  /*4810*/  LDSM.16.MT88.4 R136, [R214+0x1c00] ;  /* 0x001c0000d688783b */ /* 0x000fe20000004200 */
[----:B-1----:R-:W-:-:S04]  /*4820*/  FFMA.FTZ R8, R148, c[0x0][0x2d0], -R3 ;  /* 0x0000b40094087a23 */ /* 0x002fc80000010803 */
[----:B------:R1:W-:Y:S01]  /*4830*/  MUFU.EX2 R67, R8 ;  /* 0x0000000800437308 */ /* 0x0003e20000000800 */
[----:B------:R-:W-:Y:S01]  /*4840*/  HMMA.16816.F32 R56, R4, R58, R48 ;  /* 0x0000003a0438723c */ /* 0x000fe20000001830 */
[----:B-1----:R-:W-:-:S06]  /*4850*/  FFMA.FTZ R8, R149, c[0x0][0x2d0], -R3 ;  /* 0x0000b40095087a23 */ /* 0x002fcc0000010803 */
[----:B------:R1:W1:Y:S01]  /*4860*/  MUFU.EX2 R140, R8 ;  /* 0x00000008008c7308 */ /* 0x0002620000000800 */
[----:B------:R-:W-:Y:S01]  /*4870*/  HMMA.16816.F32 R88, R4, R68, R20 ;  /* 0x000000440458723c */ /* 0x000fe20000001814 */
[----:B------:R-:W2:Y:S01]  /*4880*/  LDSM.16.MT88.4 R20, [R214+0x1800] ;  /* 0x00180000d614783b */ /* 0x000ea20000004200 */
[----:B------:R-:W-:-:S06]  /*4890*/  IMAD.MOV.U32 R109, RZ, RZ, R11 ;  /* 0x000000ffff6d7224 */ /* 0x000fcc00078e000b */
[C---:B------:R-:W-:Y:S01]  /*48a0*/  HMMA.16816.F32 R96, R4.reuse, R72, R16 ;  /* 0x000000480460723c */ /* 0x040fe20000001810 */
[----:B------:R-:W2:Y:S01]  /*48b0*/  LDSM.16.MT88.4 R16, [R213+0x2800] ;  /* 0x00280000d510783b */ /* 0x000ea20000004200 */
[----:B------:R3:W-:Y:S03]  /*48c0*/  MUFU.EX2 R65, R13 ;  /* 0x0000000d00417308 */ /* 0x0007e60000000800 */
[----:B-1----:R-:W1:Y:S03]  /*48d0*/  LDSM.16.MT88.4 R8, [R214+0x2800] ;  /* 0x00280000d608783b */ /* 0x002e660000004200 */
[C---:B------:R-:W-:Y:S08]  /*48e0*/  HMMA.16816.F32 R40, R4.reuse, R62, R40 ;  /* 0x0000003e0428723c */ /* 0x040ff00000001828 */
[C---:B------:R-:W-:Y:S08]  /*48f0*/  HMMA.16816.F32 R36, R4.reuse, R70, R36 ;  /* 0x000000460424723c */ /* 0x040ff00000001824 */
[----:B------:R-:W-:Y:S01]  /*4900*/  HMMA.16816.F32 R44, R4, R74, R76 ;  /* 0x0000004a042c723c */ /* 0x000fe2000000184c */
[----:B---3--:R-:W-:-:S07]  /*4910*/  FFMA.FTZ R13, R130, c[0x0][0x2d0], -R0 ;  /* 0x0000b400820d7a23 */ /* 0x008fce0000010800 */
[----:B------:R-:W-:Y:S01]  /*4920*/  HMMA.16816.F32 R48, R4, R94, R80 ;  /* 0x0000005e0430723c */ /* 0x000fe20000001850 */
[----:B------:R3:W-:Y:S01]  /*4930*/  MUFU.EX2 R66, R13 ;  /* 0x0000000d00427308 */ /* 0x0007e20000000800 */
[----:B------:R-:W-:Y:S01]  /*4940*/  IMAD.MOV.U32 R69, RZ, RZ, R111 ;  /* 0x000000ffff457224 */ /* 0x000fe200078e006f */
[----:B------:R-:W-:Y:S04]  /*4950*/  LDSM.16.MT88.4 R80, [R213+0x2c00] ;  /* 0x002c0000d550783b */ /* 0x000fe80000004200 */
[----:B------:R-:W-:Y:S01]  /*4960*/  FFMA.FTZ R4, R131, c[0x0][0x2d0], -R0 ;  /* 0x0000b40083047a23 */ /* 0x000fe20000010800 */
[----:B----4-:R-:W-:Y:S01]  /*4970*/  F2FP.PACK_AB R5, R141, R146 ;  /* 0x000000928d05723e */ /* 0x010fe200000000ff */
[----:B------:R-:W-:Y:S01]  /*4980*/  LDSM.16.MT88.4 R128, [R213+0x1c00] ;  /* 0x001c0000d580783b */ /* 0x000fe20000004200 */
[----:B------:R-:W-:Y:S01]  /*4990*/  F2FP.PACK_AB R6, R147, R180 ;  /* 0x000000b49306723e */ /* 0x000fe200000000ff */
[----:B------:R4:W1:Y:S01]  /*49a0*/  MUFU.EX2 R63, R4 ;  /* 0x00000004003f7308 */ /* 0x0008620000000800 */
[----:B------:R-:W-:Y:S01]  /*49b0*/  F2FP.PACK_AB R7, R140, R67 ;  /* 0x000000438c07723e */ /* 0x000fe200000000ff */
[----:B---3--:R-:W-:Y:S01]  /*49c0*/  FFMA.FTZ R13, R134, c[0x0][0x2d0], -R2 ;  /* 0x0000b400860d7a23 */ /* 0x008fe20000010802 */
[----:B----4-:R-:W-:-:S07]  /*49d0*/  F2FP.PACK_AB R4, R181, R182 ;  /* 0x000000b6b504723e */ /* 0x010fce00000000ff */
[C---:B--2---:R-:W-:Y:S08]  /*49e0*/  HMMA.16816.F32 R104, R4.reuse, R28, R120 ;  /* 0x0000001c0468723c */ /* 0x044ff00000001878 */
[----:B------:R-:W-:Y:S07]  /*49f0*/  HMMA.16816.F32 R120, R4, R24, R196 ;  /* 0x000000180478723c */ /* 0x000fee00000018c4 */
[----:B------:R-:W-:-:S02]  /*4a00*/  IMAD.MOV.U32 R198, RZ, RZ, R60 ;  /* 0x000000ffffc67224 */ /* 0x000fc400078e003c */
[----:B------:R2:W-:Y:S01]  /*4a10*/  MUFU.EX2 R60, R13 ;  /* 0x0000000d003c7308 */ /* 0x0005e20000000800 */
[----:B------:R-:W-:Y:S02]  /*4a20*/  IMAD.MOV.U32 R199, RZ, RZ, R61 ;  /* 0x000000ffffc77224 */ /* 0x000fe400078e003d */
[----:B------:R-:W-:Y:S02]  /*4a30*/  IMAD.MOV.U32 R197, RZ, RZ, R64 ;  /* 0x000000ffffc57224 */ /* 0x000fe400078e0040 */
[----:B--2---:R-:W-:-:S04]  /*4a40*/  FFMA.FTZ R13, R135, c[0x0][0x2d0], -R2 ;  /* 0x0000b400870d7a23 */ /* 0x004fc80000010802 */
[----:B------:R2:W3:Y:S02]  /*4a50*/  MUFU.EX2 R61, R13 ;  /* 0x0000000d003d7308 */ /* 0x0004e40000000800 */
[----:B--2---:R-:W-:-:S06]  /*4a60*/  FFMA.FTZ R13, R133, c[0x0][0x2d0], -R2 ;  /* 0x0000b400850d7a23 */ /* 0x004fcc0000010802 */
[----:B------:R2:W-:Y:S02]  /*4a70*/  MUFU.EX2 R62, R13 ;  /* 0x0000000d003e7308 */ /* 0x0005e40000000800 */
[----:B--2---:R-:W-:-:S06]  /*4a80*/  FFMA.FTZ R13, R132, c[0x0][0x2d0], -R2 ;  /* 0x0000b400840d7a23 */ /* 0x004fcc0000010802 */
[----:B------:R2:W4:Y:S01]  /*4a90*/  MUFU.EX2 R64, R13 ;  /* 0x0000000d00407308 */ /* 0x0005220000000800 */
[----:B------:R-:W-:Y:S01]  /*4aa0*/  HMMA.16816.F32 R72, R4, R20, R188 ;  /* 0x000000140448723c */ /* 0x000fe200000018bc */
[----:B------:R-:W-:-:S06]  /*4ab0*/  IMAD.MOV.U32 R196, RZ, RZ, R110 ;  /* 0x000000ffffc47224 */ /* 0x000fcc00078e006e */
[----:B------:R-:W-:Y:S01]  /*4ac0*/  IMAD.MOV.U32 R191, RZ, RZ, R108 ;  /* 0x000000ffffbf7224 */ /* 0x000fe200078e006c */
[----:B------:R-:W-:Y:S01]  /*4ad0*/  HMMA.16816.F32 R156, R4, R32, R156 ;  /* 0x00000020049c723c */ /* 0x000fe2000000189c */
[----:B------:R-:W-:Y:S02]  /*4ae0*/  IMAD.MOV.U32 R190, RZ, RZ, R109 ;  /* 0x000000ffffbe7224 */ /* 0x000fe400078e006d */
[----:B------:R-:W-:Y:S02]  /*4af0*/  IMAD.MOV.U32 R189, RZ, RZ, R151 ;  /* 0x000000ffffbd7224 */ /* 0x000fe400078e0097 */
[----:B------:R-:W-:-:S03]  /*4b00*/  IMAD.MOV.U32 R188, RZ, RZ, R150 ;  /* 0x000000ffffbc7224 */ /* 0x000fc600078e0096 */
[----:B------:R-:W-:Y:S01]  /*4b10*/  HMMA.16816.F32 R76, R4, R16, R176 ;  /* 0x00000010044c723c */ /* 0x000fe200000018b0 */
[----:B--2---:R-:W-:-:S07]  /*4b20*/  FFMA.FTZ R13, R235, c[0x0][0x2d0], -R12 ;  /* 0x0000b400eb0d7a23 */ /* 0x004fce000001080c */
[C---:B-1----:R-:W-:Y:S08]  /*4b30*/  HMMA.16816.F32 R184, R4.reuse, R8, R184 ;  /* 0x0000000804b8723c */ /* 0x042ff000000018b8 */
        /* <DEDUP_REMOVED lines=9> */
[----:B---3--:R-:W-:Y:S02]  /*4bd0*/  F2FP.PACK_AB R5, R61, R60 ;  /* 0x0000003c3d05723e */ /* 0x008fe400000000ff */
[----:B------:R-:W-:Y:S02]  /*4be0*/  F2FP.PACK_AB R6, R66, R65 ;  /* 0x000000414206723e */ /* 0x000fe400000000ff */
[----:B----4-:R-:W-:-:S07]  /*4bf0*/  F2FP.PACK_AB R7, R64, R62 ;  /* 0x0000003e4007723e */ /* 0x010fce00000000ff */
[C---:B------:R-:W-:Y:S08]  /*4c00*/  HMMA.16816.F32 R176, R4.reuse, R32, R116 ;  /* 0x0000002004b0723c */ /* 0x040ff00000001874 */
[C---:B------:R-:W-:Y:S08]  /*4c10*/  HMMA.16816.F32 R52, R4.reuse, R34, R52 ;  /* 0x000000220434723c */ /* 0x040ff00000001834 */
[C---:B------:R-:W-:Y:S01]  /*4c20*/  HMMA.16816.F32 R32, R4.reuse, R28, R112 ;  /* 0x0000001c0420723c */ /* 0x040fe20000001870 */
[----:B------:R1:W-:Y:S01]  /*4c30*/  MUFU.EX2 R28, R13 ;  /* 0x0000000d001c7308 */ /* 0x0003e20000000800 */
[----:B------:R-:W-:Y:S06]  /*4c40*/  LDSM.16.MT88.4 R112, [R214+0xc00] ;  /* 0x000c0000d670783b */ /* 0x000fec0000004200 */
        /* <DEDUP_REMOVED lines=23> */
[--C-:B-1----:R-:W-:Y:S02]  /*4dc0*/  FFMA.FTZ R3, R193, c[0x0][0x2d0], -R0.reuse ;  /* 0x0000b400c1037a23 */ /* 0x102fe40000010800 */
[----:B------:R-:W-:-:S04]  /*4dd0*/  FFMA.FTZ R0, R195, c[0x0][0x2d0], -R0 ;  /* 0x0000b400c3007a23 */ /* 0x000fc80000010800 */
[----:B------:R1:W-:Y:S01]  /*4de0*/  MUFU.EX2 R17, R0 ;  /* 0x0000000000117308 */ /* 0x0003e20000000800 */
[C---:B------:R-:W-:Y:S07]  /*4df0*/  HMMA.16816.F32 R84, R4.reuse, R8, R84 ;  /* 0x000000080454723c */ /* 0x040fee0000001854 */
[----:B------:R-:W-:Y:S01]  /*4e00*/  MUFU.EX2 R22, R12 ;  /* 0x0000000c00167308 */ /* 0x000fe20000000800 */
[----:B------:R-:W-:Y:S01]  /*4e10*/  HMMA.16816.F32 R48, R4, R10, R48 ;  /* 0x0000000a0430723c */ /* 0x000fe20000001830 */
[----:B------:R-:W4:Y:S01]  /*4e20*/  LDSM.16.MT88.4 R4, [R214+0x2c00] ;  /* 0x002c0000d604783b */ /* 0x000f220000004200 */
[----:B-1----:R-:W-:-:S05]  /*4e30*/  FFMA.FTZ R0, R204, c[0x0][0x2d0], -R2 ;  /* 0x0000b400cc007a23 */ /* 0x002fca0000010802 */
[----:B------:R1:W-:Y:S01]  /*4e40*/  MUFU.EX2 R12, R0 ;  /* 0x00000000000c7308 */ /* 0x0003e20000000800 */
[----:B------:R-:W-:-:S07]  /*4e50*/  IMAD.MOV.U32 R237, RZ, RZ, R14 ;  /* 0x000000ffffed7224 */ /* 0x000fce00078e000e */
[----:B------:R-:W2:Y:S01]  /*4e60*/  MUFU.EX2 R29, R13 ;  /* 0x0000000d001d7308 */ /* 0x000ea20000000800 */
[----:B-1----:R-:W-:-:S07]  /*4e70*/  FFMA.FTZ R0, R206, c[0x0][0x2d0], -R2 ;  /* 0x0000b400ce007a23 */ /* 0x002fce0000010802 */
[----:B------:R1:W1:Y:S01]  /*4e80*/  MUFU.EX2 R13, R0 ;  /* 0x00000000000d7308 */ /* 0x0002620000000800 */
[----:B------:R-:W-:Y:S02]  /*4e90*/  IMAD.MOV.U32 R31, RZ, RZ, R15 ;  /* 0x000000ffff1f7224 */ /* 0x000fe400078e000f */
[--C-:B-1----:R-:W-:Y:S02]  /*4ea0*/  FFMA.FTZ R0, R205, c[0x0][0x2d0], -R2.reuse ;  /* 0x0000b400cd007a23 */ /* 0x102fe40000010802 */
[----:B------:R-:W-:-:S04]  /*4eb0*/  FFMA.FTZ R2, R208, c[0x0][0x2d0], -R2 ;  /* 0x0000b400d0027a23 */ /* 0x000fc80000010802 */
[----:B------:R1:W-:Y:S08]  /*4ec0*/  MUFU.EX2 R15, R2 ;  /* 0x00000002000f7308 */ /* 0x0003f00000000800 */
[----:B------:R2:W-:Y:S01]  /*4ed0*/  MUFU.EX2 R14, R0 ;  /* 0x00000000000e7308 */ /* 0x0005e20000000800 */
[----:B-1----:R-:W-:-:S07]  /*4ee0*/  @P2 IMAD.HI.U32 R2, R237, c[0x0][0x2c8], RZ ;  /* 0x0000b200ed022a27 */ /* 0x002fce00078e00ff */
[----:B------:R1:W1:Y:S01]  /*4ef0*/  MUFU.EX2 R18, R3 ;  /* 0x0000000300127308 */ /* 0x0002620000000800 */
[----:B--2---:R-:W-:Y:S01]  /*4f00*/  IMAD.MOV.U32 R0, RZ, RZ, R237 ;  /* 0x000000ffff007224 */ /* 0x004fe200078e00ed */
[----:B------:R-:W-:Y:S01]  /*4f10*/  @P2 SHF.R.U32.HI R0, RZ, c[0x0][0x2cc], R2 ;  /* 0x0000b300ff002a19 */ /* 0x000fe20000011602 */
[----:B------:R-:W-:-:S05]  /*4f20*/  IMAD.MOV.U32 R2, RZ, RZ, c[0x0][0x168] ;  /* 0x00005a00ff027624 */ /* 0x000fca00078e00ff */
[----:B------:R-:W-:-:S04]  /*4f30*/  IADD3 R0, R0, c[0x0][0x1d0], -R2 ;  /* 0x0000740000007a10 */ /* 0x000fc80007ffe802 */
[----:B------:R-:W-:Y:S01]  /*4f40*/  SHF.R.S32.HI R2, RZ, 0x1f, R0 ;  /* 0x0000001fff027819 */ /* 0x000fe20000011400 */
[----:B------:R-:W-:-:S03]  /*4f50*/  FADD.FTZ R8, R232, R229 ;  /* 0x000000e5e8087221 */ /* 0x000fc60000010000 */
[----:B------:R-:W-:Y:S01]  /*4f60*/  LEA.HI R23, R2, R0, RZ, 0x6 ;  /* 0x0000000002177211 */ /* 0x000fe200078f30ff */
[----:B------:R-:W-:Y:S02]  /*4f70*/  FADD.FTZ R0, R244, R241 ;  /* 0x000000f1f4007221 */ /* 0x000fe40000010000 */
[----:B-1----:R-:W-:Y:S01]  /*4f80*/  FADD.FTZ R3, R235, R31 ;  /* 0x0000001feb037221 */ /* 0x002fe20000010000 */
[----:B------:R-:W-:Y:S01]  /*4f90*/  F2FP.PACK_AB R92, R30, R28 ;  /* 0x0000001c1e5c723e */ /* 0x000fe200000000ff */
[----:B------:R-:W-:Y:S01]  /*4fa0*/  FADD.FTZ R2, R189, R188 ;  /* 0x000000bcbd027221 */ /* 0x000fe20000010000 */
[----:B---3--:R-:W-:Y:S01]  /*4fb0*/  F2FP.PACK_AB R93, R21, R24 ;  /* 0x00000018155d723e */ /* 0x008fe200000000ff */
[----:B------:R-:W-:Y:S01]  /*4fc0*/  FADD.FTZ R0, R242, R0 ;  /* 0x00000000f2007221 */ /* 0x000fe20000010000 */
[----:B------:R-:W-:Y:S01]  /*4fd0*/  F2FP.PACK_AB R94, R25, R29 ;  /* 0x0000001d195e723e */ /* 0x000fe200000000ff */
[----:B------:R-:W-:Y:S01]  /*4fe0*/  FADD.FTZ R11, R230, R8 ;  /* 0x00000008e60b7221 */ /* 0x000fe20000010000 */
[----:B------:R-:W-:-:S02]  /*4ff0*/  F2FP.PACK_AB R95, R20, R22 ;  /* 0x00000016145f723e */ /* 0x000fc400000000ff */
[----:B------:R-:W-:Y:S02]  /*5000*/  F2FP.PACK_AB R96, R16, R19 ;  /* 0x000000131060723e */ /* 0x000fe400000000ff */
[----:B------:R-:W-:Y:S02]  /*5010*/  F2FP.PACK_AB R97, R13, R12 ;  /* 0x0000000c0d61723e */ /* 0x000fe400000000ff */
[----:B------:R-:W-:Y:S02]  /*5020*/  F2FP.PACK_AB R98, R17, R18 ;  /* 0x000000121162723e */ /* 0x000fe400000000ff */
[----:B------:R-:W-:Y:S01]  /*5030*/  F2FP.PACK_AB R99, R15, R14 ;  /* 0x0000000e0f63723e */ /* 0x000fe200000000ff */
[----:B------:R-:W-:Y:S02]  /*5040*/  FADD.FTZ R10, R190, R3 ;  /* 0x00000003be0a7221 */ /* 0x000fe40000010000 */
[----:B------:R-:W-:Y:S02]  /*5050*/  FADD.FTZ R9, R191, R2 ;  /* 0x00000002bf097221 */ /* 0x000fe40000010000 */
[----:B------:R-:W-:-:S02]  /*5060*/  FADD.FTZ R8, R239, R0 ;  /* 0x00000000ef087221 */ /* 0x000fc40000010000 */
[----:B------:R-:W-:Y:S01]  /*5070*/  FADD.FTZ R3, R231, R11 ;  /* 0x0000000be7037221 */ /* 0x000fe20000010000 */
[----:B----4-:R-:W-:Y:S01]  /*5080*/  HMMA.16816.F32 R88, R92, R4, R184 ;  /* 0x000000045c58723c */ /* 0x010fe200000018b8 */
        /* <DEDUP_REMOVED lines=51> */
[----:B------:R-:W-:Y:S01]  /*53c0*/  FADD.FTZ R4, R22, R4 ;  /* 0x0000000416047221 */ /* 0x000fe20000010000 */
[----:B------:R-:W-:Y:S01]  /*53d0*/  HMMA.16816.F32 R132, R92, R136, R72 ;  /* 0x000000885c84723c */ /* 0x000fe20000001848 */
        /* <DEDUP_REMOVED lines=36> */
.L_x_2435:
[----:B------:R-:W2:Y:S01]  /*5620*/  LDL R232, [R1+0x1c] ;  /* 0x00001c0001e87983 */ /* 0x000ea20000100800 */
[----:B------:R-:W-:Y:S04]  /*5630*/  DEPBAR.LE SB0, 0x0 ;  /* 0x000080000000791a */ /* 0x000fe80000000000 */
[----:B------:R-:W3:Y:S01]  /*5640*/  LDL.64 R142, [R1+0x10] ;  /* 0x00001000018e7983 */ /* 0x000ee20000100a00 */
[----:B------:R-:W-:Y:S05]  /*5650*/  WARPSYNC 0xffffffff ;  /* 0xffffffff00007948 */ /* 0x000fea0003800000 */
[----:B------:R-:W4:Y:S04]  /*5660*/  LDL R47, [R1+0x18] ;  /* 0x00001800012f7983 */ /* 0x000f280000100800 */
[----:B------:R-:W5:Y:S04]  /*5670*/  LDL R252, [R1+0x34] ;  /* 0x0000340001fc7983 */ /* 0x000f680000100800 */
[----:B------:R-:W-:Y:S08]  /*5680*/  BAR.SYNC.DEFER_BLOCKING 0x0 ;  /* 0x0000000000007b1d */ /* 0x000ff00000010000 */
[----:B------:R-:W-:Y:S08]  /*5690*/  LDSM.16.M88.4 R64, [R215] ;  /* 0x00000000d740783b */ /* 0x000ff00000000200 */
[----:B-1----:R-:W1:Y:S08]  /*56a0*/  LDSM.16.M88.4 R16, [R212] ;  /* 0x00000000d410783b */ /* 0x002e700000000200 */
[----:B------:R-:W1:Y:S08]  /*56b0*/  LDSM.16.M88.4 R60, [R215+0x1000] ;  /* 0x00100000d73c783b */ /* 0x000e700000000200 */
[----:B------:R-:W1:Y:S08]  /*56c0*/  LDSM.16.M88.4 R32, [R212+0x400] ;  /* 0x00040000d420783b */ /* 0x000e700000000200 */
[----:B------:R-:W5:Y:S04]  /*56d0*/  LDL R231, [R1+0x30] ;  /* 0x0000300001e77983 */ /* 0x000f680000100800 */
[----:B------:R-:W2:Y:S08]  /*56e0*/  LDSM.16.M88.4 R48, [R212+0x800] ;  /* 0x00080000d430783b */ /* 0x000eb00000000200 */
[----:B------:R-:W5:Y:S01]  /*56f0*/  LDL R230, [R1+0x4] ;  /* 0x0000040001e67983 */ /* 0x000f620000100800 */
[-C--:B-1----:R-:W-:Y:S03]  /*5700*/  HMMA.16816.F32 R4, R64, R16.reuse, RZ ;  /* 0x000000104004723c */ /* 0x082fe600000018ff */
[----:B------:R-:W1:Y:S05]  /*5710*/  LDSM.16.M88.4 R176, [R212+0xc00] ;  /* 0x000c0000d4b0783b */ /* 0x000e6a0000000200 */
[C---:B------:R-:W-:Y:S03]  /*5720*/  HMMA.16816.F32 R8, R60.reuse, R16, RZ ;  /* 0x000000103c08723c */ /* 0x040fe600000018ff */
[----:B------:R-:W-:Y:S05]  /*5730*/  LDSM.16.M88.4 R180, [R216] ;  /* 0x00000000d8b4783b */ /* 0x000fea0000000200 */
[-C--:B------:R-:W-:Y:S03]  /*5740*/  HMMA.16816.F32 R12, R60, R18.reuse, RZ ;  /* 0x000000123c0c723c */ /* 0x080fe600000018ff */
[----:B------:R-:W1:Y:S05]  /*5750*/  LDSM.16.M88.4 R184, [R217] ;  /* 0x00000000d9b8783b */ /* 0x000e6a0000000200 */
[C---:B------:R-:W-:Y:S03]  /*5760*/  HMMA.16816.F32 R16, R64.reuse, R18, RZ ;  /* 0x000000124010723c */ /* 0x040fe600000018ff */
[----:B------:R-:W1:Y:S05]  /*5770*/  LDSM.16.M88.4 R188, [R216+0x1000] ;  /* 0x00100000d8bc783b */ /* 0x000e6a0000000200 */
[-C--:B------:R-:W-:Y:S03]  /*5780*/  HMMA.16816.F32 R20, R64, R32.reuse, RZ ;  /* 0x000000204014723c */ /* 0x080fe600000018ff */
[----:B------:R-:W1:Y:S05]  /*5790*/  LDSM.16.M88.4 R192, [R228] ;  /* 0x00000000e4c0783b */ /* 0x000e6a0000000200 */
[C---:B------:R-:W-:Y:S03]  /*57a0*/  HMMA.16816.F32 R24, R60.reuse, R32, RZ ;  /* 0x000000203c18723c */ /* 0x040fe600000018ff */
[----:B------:R-:W1:Y:S08]  /*57b0*/  LDSM.16.M88.4 R196, [R227] ;  /* 0x00000000e3c4783b */ /* 0x000e700000000200 */
[----:B------:R-:W1:Y:S08]  /*57c0*/  LDSM.16.M88.4 R200, [R226] ;  /* 0x00000000e2c8783b */ /* 0x000e700000000200 */
[----:B------:R-:W5:Y:S01]  /*57d0*/  LDL.64 R234, [R1+0x8] ;  /* 0x0000080001ea7983 */ /* 0x000f620000100a00 */
[----:B--2---:R-:W-:Y:S11]  /*57e0*/  ISETP.GT.AND P6, PT, R232, R229, PT ;  /* 0x000000e5e800720c */ /* 0x004ff60003fc4270 */
[----:B------:R-:W-:Y:S02]  /*57f0*/  @!UPT UIADD3 URZ, URZ, URZ, URZ ;  /* 0x0000003f3f3ff290 */ /* 0x000fe4000fffe03f */
[----:B------:R-:W-:Y:S01]  /*5800*/  @!P6 SHF.R.S32.HI R0, RZ, 0x1f, R229 ;  /* 0x0000001fff00e819 */ /* 0x000fe200000114e5 */
[C---:B------:R-:W-:Y:S01]  /*5810*/  @!P6 IMAD.WIDE.U32 R28, R229.reuse, c[0x0][0x208], RZ ;  /* 0x00008200e51cea25 */ /* 0x040fe200078e00ff */
[----:B------:R-:W-:Y:S03]  /*5820*/  @!P6 MOV R32, c[0x0][0x20c] ;  /* 0x000083000020ea02 */ /* 0x000fe60000000f00 */
[----:B------:R-:W-:Y:S02]  /*5830*/  @!P6 IMAD R0, R0, c[0x0][0x208], RZ ;  /* 0x000082000000ea24 */ /* 0x000fe400078e02ff */
[----:B------:R-:W-:Y:S02]  /*5840*/  @!P6 IMAD.MOV.U32 R3, RZ, RZ, c[0x0][0x208] ;  /* 0x00008200ff03e624 */ /* 0x000fe400078e00ff */
[----:B------:R-:W-:Y:S02]  /*5850*/  @!P6 IMAD R0, R229, c[0x0][0x20c], R0 ;  /* 0x00008300e500ea24 */ /* 0x000fe400078e0200 */
[C---:B------:R-:W-:Y:S02]  /*5860*/  @!P6 IMAD.SHL.U32 R2, R28.reuse, 0x40, RZ ;  /* 0x000000401c02e824 */ /* 0x040fe400078e00ff */
[----:B------:R-:W-:Y:S03]  /*5870*/  @!P6 IMAD.IADD R0, R29, 0x1, R0 ;  /* 0x000000011d00e824 */ /* 0x000fe600078e0200 */
[C---:B------:R-:W-:Y:S02]  /*5880*/  @!P6 LEA R44, P1, R3.reuse, R2, 0x5 ;  /* 0x00000002032ce211 */ /* 0x040fe400078228ff */
[----:B------:R-:W-:Y:S02]  /*5890*/  @!P6 SHF.L.U64.HI R0, R28, 0x6, R0 ;  /* 0x000000061c00e819 */ /* 0x000fe40000010200 */
[-C--:B------:R-:W-:Y:S01]  /*58a0*/  HMMA.16816.F32 R28, R60, R34.reuse, RZ ;  /* 0x000000223c1c723c */ /* 0x080fe200000018ff */
[----:B---3--:R-:W-:Y:S02]  /*58b0*/  @!P6 IADD3 R36, P0, R2, R142, RZ ;  /* 0x0000008e0224e210 */ /* 0x008fe40007f1e0ff */
[----:B------:R-:W-:Y:S02]  /*58c0*/  @!P6 LEA.HI.X R3, R3, R0, R32, 0x5, P1 ;  /* 0x000000000303e211 */ /* 0x000fe400008f2c20 */
[----:B------:R-:W-:Y:S01]  /*58d0*/  @!P6 IADD3 R43, P1, R142, 0x20, RZ ;  /* 0x000000208e2be810 */ /* 0x000fe20007f3e0ff */
[--C-:B----4-:R-:W-:Y:S01]  /*58e0*/  @!P6 IMAD.X R37, R0, 0x1, R47.reuse, P0 ;  /* 0x000000010025e824 */ /* 0x110fe200000e062f */
[----:B------:R-:W-:Y:S01]  /*58f0*/  @!P6 LEA R52, P0, R36, c[0x0][0x1f8], 0x1 ;  /* 0x00007e002434ea11 */ /* 0x000fe200078008ff */
[C---:B------:R-:W-:Y:S04]  /*5900*/  HMMA.16816.F32 R32, R64.reuse, R34, RZ ;  /* 0x000000224020723c */ /* 0x040fe800000018ff */
[----:B------:R-:W-:Y:S01]  /*5910*/  @!P6 IMAD.X R42, RZ, RZ, R47, P1 ;  /* 0x000000ffff2ae224 */ /* 0x000fe200008e062f */
[----:B------:R-:W-:Y:S02]  /*5920*/  @!P6 IADD3 R41, P1, R2, R43, RZ ;  /* 0x0000002b0229e210 */ /* 0x000fe40007f3e0ff */
[----:B------:R-:W-:Y:S02]  /*5930*/  @!P6 LEA.HI.X R53, R36, c[0x0][0x1fc], R37, 0x1, P0 ;  /* 0x00007f002435ea11 */ /* 0x000fe400000f0c25 */
[-C--:B------:R-:W-:Y:S03]  /*5940*/  HMMA.16816.F32 R36, R64, R48.reuse, RZ ;  /* 0x000000304024723c */ /* 0x080fe600000018ff */
[----:B------:R-:W-:Y:S01]  /*5950*/  @!P6 IADD3 R40, P0, R142, 0x40, RZ ;  /* 0x000000408e28e810 */ /* 0x000fe20007f1e0ff */
[----:B------:R-:W-:Y:S01]  /*5960*/  @!P6 IMAD.X R46, R0, 0x1, R42, P1 ;  /* 0x00000001002ee824 */ /* 0x000fe200008e062a */
[C---:B------:R-:W-:Y:S02]  /*5970*/  @!P6 LEA R56, P1, R41.reuse, c[0x0][0x1f8], 0x1 ;  /* 0x00007e002938ea11 */ /* 0x040fe400078208ff */
[----:B------:R-:W-:Y:S02]  /*5980*/  @!P6 IADD3.X R45, RZ, R47, RZ, P0, !PT ;  /* 0x0000002fff2de210 */ /* 0x000fe400007fe4ff */
[-C--:B------:R-:W-:Y:S03]  /*5990*/  @!P6 IADD3 R2, P0, R2, R40.reuse, RZ ;  /* 0x000000280202e210 */ /* 0x080fe60007f1e0ff */
[----:B------:R-:W-:Y:S02]  /*59a0*/  @!P6 LEA.HI.X R57, R41, c[0x0][0x1fc], R46, 0x1, P1 ;  /* 0x00007f002939ea11 */ /* 0x000fe400008f0c2e */
[----:B------:R-:W-:Y:S01]  /*59b0*/  @!P6 IADD3 R58, P1, R44, R43, RZ ;  /* 0x0000002b2c3ae210 */ /* 0x000fe20007f3e0ff */
[--C-:B------:R-:W-:Y:S01]  /*59c0*/  @!P6 IMAD.X R54, R0, 0x1, R45.reuse, P0 ;  /* 0x000000010036e824 */ /* 0x100fe200000e062d */
[C---:B------:R-:W-:Y:S03]  /*59d0*/  @!P6 IADD3 R141, P0, R44.reuse, R40, RZ ;  /* 0x000000282c8de210 */ /* 0x040fe60007f1e0ff */
[C---:B------:R-:W-:Y:S01]  /*59e0*/  @!P6 IMAD.X R59, R3.reuse, 0x1, R42, P1 ;  /* 0x00000001033be824 */ /* 0x040fe200008e062a */
[----:B------:R-:W-:Y:S01]  /*59f0*/  @!P6 IADD3 R0, P1, R44, R142, RZ ;  /* 0x0000008e2c00e210 */ /* 0x000fe20007f3e0ff */
[C---:B------:R-:W-:Y:S02]  /*5a00*/  HMMA.16816.F32 R40, R60.reuse, R48, RZ ;  /* 0x000000303c28723c */ /* 0x040fe400000018ff */
[C---:B------:R-:W-:Y:S01]  /*5a10*/  @!P6 IMAD.X R149, R3.reuse, 0x1, R45, P0 ;  /* 0x000000010395e824 */ /* 0x040fe200000e062d */
[----:B------:R-:W-:Y:S02]  /*5a20*/  @!P6 IADD3.X R3, R3, R47, RZ, P1, !PT ;  /* 0x0000002f0303e210 */ /* 0x000fe40000ffe4ff */
[----:B------:R-:W-:Y:S02]  /*5a30*/  @!P6 LEA R150, P1, R0, c[0x0][0x1f8], 0x1 ;  /* 0x00007e000096ea11 */ /* 0x000fe400078208ff */
[----:B------:R-:W-:Y:S01]  /*5a40*/  @!P6 LEA R144, P0, R2, c[0x0][0x1f8], 0x1 ;  /* 0x00007e000290ea11 */ /* 0x000fe200078008ff */
[-C--:B------:R-:W-:Y:S01]  /*5a50*/  HMMA.16816.F32 R44, R60, R50.reuse, RZ ;  /* 0x000000323c2c723c */ /* 0x080fe200000018ff */
[----:B------:R-:W-:Y:S03]  /*5a60*/  @!P6 LEA.HI.X R151, R0, c[0x0][0x1fc], R3, 0x1, P1 ;  /* 0x00007f000097ea11 */ /* 0x000fe600008f0c03 */
[----:B-----5:R-:W-:Y:S01]  /*5a70*/  @!P6 IMAD.SHL.U32 R0, R252, 0x2, RZ ;  /* 0x00000002fc00e824 */ /* 0x020fe200078e00ff */
[----:B------:R-:W-:Y:S02]  /*5a80*/  @!P6 LEA.HI.X R145, R2, c[0x0][0x1fc], R54, 0x1, P0 ;  /* 0x00007f000291ea11 */ /* 0x000fe400000f0c36 */
[C---:B------:R-:W-:Y:S01]  /*5a90*/  @!P6 LEA R142, P0, R58.reuse, c[0x0][0x1f8], 0x1 ;  /* 0x00007e003a8eea11 */ /* 0x040fe200078008ff */
[C---:B------:R-:W-:Y:S01]  /*5aa0*/  HMMA.16816.F32 R48, R64.reuse, R50, RZ ;  /* 0x000000324030723c */ /* 0x040fe200000018ff */
[----:B------:R-:W-:Y:S01]  /*5ab0*/  @!PT LDS RZ, [RZ] ;  /* 0x00000000fffff984 */ /* 0x000fe20000000800 */
[----:B------:R-:W-:Y:S01]  /*5ac0*/  @!PT LDS RZ, [RZ] ;  /* 0x00000000fffff984 */ /* 0x000fe20000000800 */
[----:B------:R-:W-:Y:S01]  /*5ad0*/  @!PT LDS RZ, [RZ] ;  /* 0x00000000fffff984 */ /* 0x000fe20000000800 */
[----:B------:R1:W-:Y:S03]  /*5ae0*/  @!P6 LDGSTS.E.BYPASS.LTC128B.128 [R0+0x100], [R52.64], !P5 ;  /* 0x001000003400efae */ /* 0x0003e6000e901d46 */
[----:B------:R-:W-:Y:S02]  /*5af0*/  @!P6 LEA.HI.X R143, R58, c[0x0][0x1fc], R59, 0x1, P0 ;  /* 0x00007f003a8fea11 */ /* 0x000fe400000f0c3b */
[C---:B------:R-:W-:Y:S03]  /*5b00*/  @!P6 LEA R2, P0, R141.reuse, c[0x0][0x1f8], 0x1 ;  /* 0x00007e008d02ea11 */ /* 0x040fe600078008ff */
[----:B------:R2:W-:Y:S03]  /*5b10*/  @!P6 LDGSTS.E.BYPASS.LTC128B.128 [R0+0x1100], [R56.64], !P4 ;  /* 0x011000003800efae */ /* 0x0005e6000e101d46 */
[----:B------:R-:W-:Y:S05]  /*5b20*/  @!P6 LEA.HI.X R3, R141, c[0x0][0x1fc], R149, 0x1, P0 ;  /* 0x00007f008d03ea11 */ /* 0x000fea00000f0c95 */
[----:B------:R3:W-:Y:S08]  /*5b30*/  @!P6 LDGSTS.E.BYPASS.LTC128B.128 [R0+0x2100], [R144.64], !P3 ;  /* 0x021000009000efae */ /* 0x0007f0000d901d46 */
[----:B------:R4:W-:Y:S01]  /*5b40*/  @!P6 LDGSTS.E.BYPASS.LTC128B.128 [R0+0x900], [R150.64], !P5 ;  /* 0x009000009600efae */ /* 0x0009e2000e901d46 */
[-C--:B-1----:R-:W-:Y:S07]  /*5b50*/  HMMA.16816.F32 R52, R64, R176.reuse, RZ ;  /* 0x000000b04034723c */ /* 0x082fee00000018ff */
[----:B------:R1:W-:Y:S01]  /*5b60*/  @!P6 LDGSTS.E.BYPASS.LTC128B.128 [R0+0x1900], [R142.64], !P4 ;  /* 0x019000008e00efae */ /* 0x0003e2000e101d46 */
[C---:B--2---:R-:W-:Y:S07]  /*5b70*/  HMMA.16816.F32 R56, R60.reuse, R176, RZ ;  /* 0x000000b03c38723c */ /* 0x044fee00000018ff */
[----:B------:R2:W-:Y:S01]  /*5b80*/  @!P6 LDGSTS.E.BYPASS.LTC128B.128 [R0+0x2900], [R2.64], !P3 ;  /* 0x029000000200efae */ /* 0x0005e2000d901d46 */
[----:B------:R-:W-:Y:S01]  /*5b90*/  ISETP.GT.AND P6, PT, R229, R232, PT ;  /* 0x000000e8e500720c */ /* 0x000fe20003fc4270 */
[-C--:B------:R-:W-:Y:S06]  /*5ba0*/  HMMA.16816.F32 R60, R60, R178.reuse, RZ ;  /* 0x000000b23c3c723c */ /* 0x080fec00000018ff */
[----:B------:R-:W-:Y:S02]  /*5bb0*/  LDSM.16.M88.4 R204, [R215+0x2000] ;  /* 0x00200000d7cc783b */ /* 0x000fe40000000200 */
[----:B------:R-:W-:Y:S04]  /*5bc0*/  HMMA.16816.F32 R64, R64, R178, RZ ;  /* 0x000000b24040723c */ /* 0x000fe800000018ff */
[----:B---3--:R-:W-:Y:S02]  /*5bd0*/  @P6 IMAD.MOV.U32 R144, RZ, RZ, c[0x0][0x1e4] ;  /* 0x00007900ff906624 */ /* 0x008fe400078e00ff */
[----:B------:R-:W0:Y:S02]  /*5be0*/  LDGDEPBAR ;  /* 0x00000000000079af */ /* 0x000e240000000000 */
[-C--:B------:R-:W-:Y:S01]  /*5bf0*/  HMMA.16816.F32 R4, R180, R184.reuse, R4 ;  /* 0x000000b8b404723c */ /* 0x080fe20000001804 */
[----:B-1----:R-:W-:Y:S05]  /*5c00*/  @P6 MOV R143, c[0x0][0x1e0] ;  /* 0x00007800008f6a02 */ /* 0x002fea0000000f00 */
[----:B------:R-:W1:Y:S01]  /*5c10*/  LDSM.16.M88.4 R208, [R212+0x1000] ;  /* 0x00100000d4d0783b */ /* 0x000e620000000200 */
[----:B------:R-:W-:Y:S01]  /*5c20*/  @P6 IADD3 R149, P1, R234, 0x20, RZ ;  /* 0x00000020ea956810 */ /* 0x000fe20007f3e0ff */
[----:B------:R-:W-:Y:S01]  /*5c30*/  @P2 IMAD.HI.U32 R142, R231, c[0x0][0x2c8], RZ ;  /* 0x0000b200e78e2a27 */ /* 0x000fe200078e00ff */
[C---:B------:R-:W-:Y:S04]  /*5c40*/  HMMA.16816.F32 R8, R188.reuse, R184, R8 ;  /* 0x000000b8bc08723c */ /* 0x040fe80000001808 */
[----:B------:R-:W-:Y:S01]  /*5c50*/  @P6 IMAD.X R145, RZ, RZ, R230, P1 ;  /* 0x000000ffff916224 */ /* 0x000fe200008e06e6 */
[----:B------:R-:W3:Y:S03]  /*5c60*/  LDSM.16.M88.4 R176, [R215+0x3000] ;  /* 0x00300000d7b0783b */ /* 0x000ee60000000200 */
        /* <DEDUP_REMOVED lines=12> */
[----:B------:R-:W-:Y:S07]  /*5d30*/  LDSM.16.M88.4 R196, [R225] ;  /* 0x00000000e1c4783b */ /* 0x000fee0000000200 */
[-C--:B------:R-:W-:Y:S08]  /*5d40*/  HMMA.16816.F32 R52, R180, R200.reuse, R52 ;  /* 0x000000c8b434723c */ /* 0x080ff00000001834 */
[C---:B------:R-:W-:Y:S08]  /*5d50*/  HMMA.16816.F32 R56, R188.reuse, R200, R56 ;  /* 0x000000c8bc38723c */ /* 0x040ff00000001838 */
[-C--:B------:R-:W-:Y:S01]  /*5d60*/  HMMA.16816.F32 R60, R188, R202.reuse, R60 ;  /* 0x000000cabc3c723c */ /* 0x080fe2000000183c */
[----:B------:R-:W2:Y:S07]  /*5d70*/  LDSM.16.M88.4 R188, [R212+0x1800] ;  /* 0x00180000d4bc783b */ /* 0x000eae0000000200 */
[----:B------:R-:W-:Y:S01]  /*5d80*/  HMMA.16816.F32 R64, R180, R202, R64 ;  /* 0x000000cab440723c */ /* 0x000fe20000001840 */
[----:B------:R-:W2:Y:S07]  /*5d90*/  LDSM.16.M88.4 R180, [R212+0x1c00] ;  /* 0x001c0000d4b4783b */ /* 0x000eae0000000200 */
[-C--:B-1----:R-:W-:Y:S01]  /*5da0*/  HMMA.16816.F32 R4, R204, R208.reuse, R4 ;  /* 0x000000d0cc04723c */ /* 0x082fe20000001804 */
[----:B------:R-:W1:Y:S07]  /*5db0*/  LDSM.16.M88.4 R200, [R216+0x3000] ;  /* 0x00300000d8c8783b */ /* 0x000e6e0000000200 */
[C---:B---3--:R-:W-:Y:S08]  /*5dc0*/  HMMA.16816.F32 R8, R176.reuse, R208, R8 ;  /* 0x000000d0b008723c */ /* 0x048ff00000001808 */
[-C--:B------:R-:W-:Y:S08]  /*5dd0*/  HMMA.16816.F32 R12, R176, R210.reuse, R12 ;  /* 0x000000d2b00c723c */ /* 0x080ff0000000180c */
[C---:B------:R-:W-:Y:S01]  /*5de0*/  HMMA.16816.F32 R16, R204.reuse, R210, R16 ;  /* 0x000000d2cc10723c */ /* 0x040fe20000001810 */
[----:B------:R-:W3:Y:S07]  /*5df0*/  LDSM.16.M88.4 R208, [R224] ;  /* 0x00000000e0d0783b */ /* 0x000eee0000000200 */
[-C--:B-----5:R-:W-:Y:S08]  /*5e00*/  HMMA.16816.F32 R20, R204, R184.reuse, R20 ;  /* 0x000000b8cc14723c */ /* 0x0a0ff00000001814 */
[C---:B------:R-:W-:Y:S08]  /*5e10*/  HMMA.16816.F32 R24, R176.reuse, R184, R24 ;  /* 0x000000b8b018723c */ /* 0x040ff00000001818 */
[-C--:B------:R-:W-:Y:S08]  /*5e20*/  HMMA.16816.F32 R28, R176, R186.reuse, R28 ;  /* 0x000000bab01c723c */ /* 0x080ff0000000181c */
[C---:B------:R-:W-:Y:S01]  /*5e30*/  HMMA.16816.F32 R32, R204.reuse, R186, R32 ;  /* 0x000000bacc20723c */ /* 0x040fe20000001820 */
[----:B------:R-:W5:Y:S07]  /*5e40*/  LDSM.16.M88.4 R184, [R223] ;  /* 0x00000000dfb8783b */ /* 0x000f6e0000000200 */
[-C--:B--2---:R-:W-:Y:S08]  /*5e50*/  HMMA.16816.F32 R36, R204, R188.reuse, R36 ;  /* 0x000000bccc24723c */ /* 0x084ff00000001824 */
[C---:B------:R-:W-:Y:S08]  /*5e60*/  HMMA.16816.F32 R40, R176.reuse, R188, R40 ;  /* 0x000000bcb028723c */ /* 0x040ff00000001828 */
[-C--:B------:R-:W-:Y:S08]  /*5e70*/  HMMA.16816.F32 R44, R176, R190.reuse, R44 ;  /* 0x000000beb02c723c */ /* 0x080ff0000000182c */
[C---:B------:R-:W-:Y:S01]  /*5e80*/  HMMA.16816.F32 R48, R204.reuse, R190, R48 ;  /* 0x000000becc30723c */ /* 0x040fe20000001830 */
[----:B------:R-:W-:Y:S07]  /*5e90*/  LDSM.16.M88.4 R188, [R212+0x2000] ;  /* 0x00200000d4bc783b */ /* 0x000fee0000000200 */
[-C--:B------:R-:W-:Y:S08]  /*5ea0*/  HMMA.16816.F32 R52, R204, R180.reuse, R52 ;  /* 0x000000b4cc34723c */ /* 0x080ff00000001834 */
[C---:B------:R-:W-:Y:S08]  /*5eb0*/  HMMA.16816.F32 R56, R176.reuse, R180, R56 ;  /* 0x000000b4b038723c */ /* 0x040ff00000001838 */
[-C--:B------:R-:W-:Y:S01]  /*5ec0*/  HMMA.16816.F32 R60, R176, R182.reuse, R60 ;  /* 0x000000b6b03c723c */ /* 0x080fe2000000183c */
[----:B------:R-:W2:Y:S07]  /*5ed0*/  LDSM.16.M88.4 R176, [R222] ;  /* 0x00000000deb0783b */ /* 0x000eae0000000200 */
[----:B------:R-:W-:Y:S01]  /*5ee0*/  HMMA.16816.F32 R64, R204, R182, R64 ;  /* 0x000000b6cc40723c */ /* 0x000fe20000001840 */
[----:B------:R-:W2:Y:S07]  /*5ef0*/  LDSM.16.M88.4 R180, [R215+0x4000] ;  /* 0x00400000d7b4783b */ /* 0x000eae0000000200 */
[-C--:B------:R-:W-:Y:S01]  /*5f00*/  HMMA.16816.F32 R4, R192, R196.reuse, R4 ;  /* 0x000000c4c004723c */ /* 0x080fe20000001804 */
[----:B------:R-:W-:Y:S07]  /*5f10*/  LDSM.16.M88.4 R204, [R212+0x2400] ;  /* 0x00240000d4cc783b */ /* 0x000fee0000000200 */
        /* <DEDUP_REMOVED lines=8> */
[----:B------:R-:W3:Y:S07]  /*5fa0*/  LDSM.16.M88.4 R208, [R212+0x2800] ;  /* 0x00280000d4d0783b */ /* 0x000eee0000000200 */
[-C--:B-----5:R-:W-:Y:S08]  /*5fb0*/  HMMA.16816.F32 R36, R192, R184.reuse, R36 ;  /* 0x000000b8c024723c */ /* 0x0a0ff00000001824 */
[C---:B------:R-:W-:Y:S08]  /*5fc0*/  HMMA.16816.F32 R40, R200.reuse, R184, R40 ;  /* 0x000000b8c828723c */ /* 0x040ff00000001828 */
[-C--:B------:R-:W-:Y:S08]  /*5fd0*/  HMMA.16816.F32 R44, R200, R186.reuse, R44 ;  /* 0x000000bac82c723c */ /* 0x080ff0000000182c */
[C---:B------:R-:W-:Y:S01]  /*5fe0*/  HMMA.16816.F32 R48, R192.reuse, R186, R48 ;  /* 0x000000bac030723c */ /* 0x040fe20000001830 */
[----:B------:R-:W5:Y:S07]  /*5ff0*/  LDSM.16.M88.4 R184, [R212+0x2c00] ;  /* 0x002c0000d4b8783b */ /* 0x000f6e0000000200 */
[-C--:B--2---:R-:W-:Y:S08]  /*6000*/  HMMA.16816.F32 R52, R192, R176.reuse, R52 ;  /* 0x000000b0c034723c */ /* 0x084ff00000001834 */
[C---:B------:R-:W-:Y:S08]  /*6010*/  HMMA.16816.F32 R56, R200.reuse, R176, R56 ;  /* 0x000000b0c838723c */ /* 0x040ff00000001838 */
[-C--:B------:R-:W-:Y:S01]  /*6020*/  HMMA.16816.F32 R60, R200, R178.reuse, R60 ;  /* 0x000000b2c83c723c */ /* 0x080fe2000000183c */
[----:B------:R-:W2:Y:S07]  /*6030*/  LDL R200, [R1+0x3c] ;  /* 0x00003c0001c87983 */ /* 0x000eae0000100800 */
[----:B------:R-:W-:Y:S01]  /*6040*/  HMMA.16816.F32 R64, R192, R178, R64 ;  /* 0x000000b2c040723c */ /* 0x000fe20000001840 */
[----:B------:R-:W-:Y:S07]  /*6050*/  LDSM.16.M88.4 R176, [R216+0x4000] ;  /* 0x00400000d8b0783b */ /* 0x000fee0000000200 */
[-C--:B------:R-:W-:Y:S01]  /*6060*/  HMMA.16816.F32 R4, R180, R188.reuse, R4 ;  /* 0x000000bcb404723c */ /* 0x080fe20000001804 */
[----:B------:R-:W-:Y:S07]  /*6070*/  LDSM.16.M88.4 R192, [R216+0x5000] ;  /* 0x00500000d8c0783b */ /* 0x000fee0000000200 */
[C---:B-1----:R-:W-:Y:S08]  /*6080*/  HMMA.16816.F32 R8, R196.reuse, R188, R8 ;  /* 0x000000bcc408723c */ /* 0x042ff00000001808 */
[-C--:B------:R-:W-:Y:S08]  /*6090*/  HMMA.16816.F32 R12, R196, R190.reuse, R12 ;  /* 0x000000bec40c723c */ /* 0x080ff0000000180c */
[C---:B------:R-:W-:Y:S01]  /*60a0*/  HMMA.16816.F32 R16, R180.reuse, R190, R16 ;  /* 0x000000beb410723c */ /* 0x040fe20000001810 */
[----:B------:R-:W1:Y:S07]  /*60b0*/  LDSM.16.M88.4 R188, [R221] ;  /* 0x00000000ddbc783b */ /* 0x000e6e0000000200 */
[-C--:B------:R-:W-:Y:S08]  /*60c0*/  HMMA.16816.F32 R20, R180, R204.reuse, R20 ;  /* 0x000000ccb414723c */ /* 0x080ff00000001814 */
[C---:B------:R-:W-:Y:S07]  /*60d0*/  HMMA.16816.F32 R24, R196.reuse, R204, R24 ;  /* 0x000000ccc418723c */ /* 0x040fee0000001818 */
[----:B------:R-:W-:Y:S01]  /*60e0*/  IADD3 R204, R229, -0x1, RZ ;  /* 0xffffffffe5cc7810 */ /* 0x000fe20007ffe0ff */
[-C--:B------:R-:W-:Y:S04]  /*60f0*/  HMMA.16816.F32 R28, R196, R206.reuse, R28 ;  /* 0x000000cec41c723c */ /* 0x080fe8000000181c */
[----:B------:R-:W-:Y:S01]  /*6100*/  @P6 IMAD.WIDE.U32 R2, R204, c[0x0][0x1e0], RZ ;  /* 0x00007800cc026a25 */ /* 0x000fe200078e00ff */
[----:B----4-:R-:W-:Y:S03]  /*6110*/  @P6 SHF.R.S32.HI R0, RZ, 0x1f, R204 ;  /* 0x0000001fff006819 */ /* 0x010fe600000114cc */
[C---:B------:R-:W-:Y:S04]  /*6120*/  HMMA.16816.F32 R32, R180.reuse, R206, R32 ;  /* 0x000000ceb420723c */ /* 0x040fe80000001820 */
[----:B------:R-:W-:Y:S04]  /*6130*/  @P6 IMAD R0, R0, c[0x0][0x1e0], RZ ;  /* 0x0000780000006a24 */ /* 0x000fe800078e02ff */
[-C--:B---3--:R-:W-:Y:S04]  /*6140*/  HMMA.16816.F32 R36, R180, R208.reuse, R36 ;  /* 0x000000d0b424723c */ /* 0x088fe80000001824 */
[----:B------:R-:W-:Y:S04]  /*6150*/  @P6 IMAD R0, R204, c[0x0][0x1e4], R0 ;  /* 0x00007900cc006a24 */ /* 0x000fe800078e0200 */
[C---:B------:R-:W-:Y:S04]  /*6160*/  HMMA.16816.F32 R40, R196.reuse, R208, R40 ;  /* 0x000000d0c428723c */ /* 0x040fe80000001828 */
[----:B------:R-:W-:Y:S02]  /*6170*/  @P6 IMAD.IADD R0, R3, 0x1, R0 ;  /* 0x0000000103006824 */ /* 0x000fe400078e0200 */
[C---:B------:R-:W-:Y:S02]  /*6180*/  @P6 IMAD.SHL.U32 R3, R2.reuse, 0x40, RZ ;  /* 0x0000004002036824 */ /* 0x040fe400078e00ff */
[-C--:B------:R-:W-:Y:S04]  /*6190*/  HMMA.16816.F32 R44, R196, R210.reuse, R44 ;  /* 0x000000d2c42c723c */ /* 0x080fe8000000182c */
[----:B------:R-:W-:Y:S01]  /*61a0*/  @P6 SHF.L.U64.HI R2, R2, 0x6, R0 ;  /* 0x0000000602026819 */ /* 0x000fe20000010200 */
[----:B------:R-:W-:Y:S01]  /*61b0*/  IMAD.MOV.U32 R0, RZ, RZ, R231 ;  /* 0x000000ffff007224 */ /* 0x000fe200078e00e7 */
[C---:B------:R-:W-:Y:S02]  /*61c0*/  @P6 LEA R141, P0, R143.reuse, R3, 0x5 ;  /* 0x000000038f8d6211 */ /* 0x040fe400078028ff */
[C---:B------:R-:W-:Y:S04]  /*61d0*/  HMMA.16816.F32 R48, R180.reuse, R210, R48 ;  /* 0x000000d2b430723c */ /* 0x040fe80000001830 */
[----:B------:R-:W-:Y:S02]  /*61e0*/  @P2 SHF.R.U32.HI R0, RZ, c[0x0][0x2cc], R142 ;  /* 0x0000b300ff002a19 */ /* 0x000fe4000001168e */
[----:B------:R-:W-:Y:S02]  /*61f0*/  @P6 LEA.HI.X R142, R143, R2, R144, 0x5, P0 ;  /* 0x000000028f8e6211 */ /* 0x000fe400000f2c90 */
[-C--:B-----5:R-:W-:Y:S04]  /*6200*/  HMMA.16816.F32 R52, R180, R184.reuse, R52 ;  /* 0x000000b8b434723c */ /* 0x0a0fe80000001834 */
[CC--:B------:R-:W-:Y:S02]  /*6210*/  @P6 IADD3 R144, P1, R3.reuse, R149.reuse, RZ ;  /* 0x0000009503906210 */ /* 0x0c0fe40007f3e0ff */
[----:B------:R-:W-:Y:S02]  /*6220*/  @P6 IADD3 R143, P0, R3, R234, RZ ;  /* 0x000000ea038f6210 */ /* 0x000fe40007f1e0ff */
[C---:B------:R-:W-:Y:S04]  /*6230*/  HMMA.16816.F32 R56, R196.reuse, R184, R56 ;  /* 0x000000b8c438723c */ /* 0x040fe80000001838 */
[----:B------:R-:W-:Y:S01]  /*6240*/  @P6 IMAD.X R151, R2, 0x1, R145, P1 ;  /* 0x0000000102976824 */ /* 0x000fe200008e0691 */
[----:B------:R-:W-:Y:S01]  /*6250*/  @P6 LEA R202, P1, R144, c[0x0][0x1c8], 0x1 ;  /* 0x0000720090ca6a11 */ /* 0x000fe200078208ff */
[----:B------:R-:W-:Y:S01]  /*6260*/  @P6 IMAD.X R150, R2, 0x1, R230, P0 ;  /* 0x0000000102966824 */ /* 0x000fe200000e06e6 */
[----:B------:R-:W-:Y:S01]  /*6270*/  MOV R184, 0xffffffc0 ;  /* 0xffffffc000b87802 */ /* 0x000fe20000000f00 */
[-C--:B------:R-:W-:Y:S01]  /*6280*/  HMMA.16816.F32 R60, R196, R186.reuse, R60 ;  /* 0x000000bac43c723c */ /* 0x080fe2000000183c */
[----:B------:R-:W-:Y:S03]  /*6290*/  SHFL.IDX PT, R196, R0, 0x2, 0x1c1f ;  /* 0x005c1f0000c47f89 */ /* 0x000fe600000e0000 */
[----:B------:R-:W-:Y:S02]  /*62a0*/  @P6 LEA.HI.X R203, R144, c[0x0][0x1cc], R151, 0x1, P1 ;  /* 0x0000730090cb6a11 */ /* 0x000fe400008f0c97 */
[C---:B------:R-:W-:Y:S02]  /*62b0*/  @P6 LEA R206, P0, R143.reuse, c[0x0][0x1c8], 0x1 ;  /* 0x000072008fce6a11 */ /* 0x040fe400078008ff */
[----:B------:R-:W-:Y:S01]  /*62c0*/  HMMA.16816.F32 R64, R180, R186, R64 ;  /* 0x000000bab440723c */ /* 0x000fe20000001840 */
[----:B------:R-:W3:Y:S03]  /*62d0*/  LDSM.16.M88.4 R180, [R220] ;  /* 0x00000000dcb4783b */ /* 0x000ee60000000200 */
[----:B------:R-:W-:Y:S01]  /*62e0*/  @P6 LEA.HI.X R207, R143, c[0x0][0x1cc], R150, 0x1, P0 ;  /* 0x000073008fcf6a11 */ /* 0x000fe200000f0c96 */
[----:B------:R-:W-:Y:S01]  /*62f0*/  IMAD R150, R229, R184, 0x1 ;  /* 0x00000001e5967424 */ /* 0x000fe200078e02b8 */
[----:B------:R-:W-:Y:S02]  /*6300*/  @P6 IADD3 R144, P0, R234, 0x40, RZ ;  /* 0x00000040ea906810 */ /* 0x000fe40007f1e0ff */
[-C--:B-1----:R-:W-:Y:S01]  /*6310*/  HMMA.16816.F32 R4, R176, R188.reuse, R4 ;  /* 0x000000bcb004723c */ /* 0x082fe20000001804 */
[----:B------:R-:W1:Y:S04]  /*6320*/  LDSM.16.M88.4 R184, [R219] ;  /* 0x00000000dbb8783b */ /* 0x000e680000000200 */
[--C-:B------:R-:W-:Y:S01]  /*6330*/  @P6 IMAD.X R143, RZ, RZ, R230.reuse, P0 ;  /* 0x000000ffff8f6224 */ /* 0x100fe200000e06e6 */
[-C--:B------:R-:W-:Y:S02]  /*6340*/  @P6 IADD3 R3, P0, R3, R144.reuse, RZ ;  /* 0x0000009003036210 */ /* 0x080fe40007f1e0ff */
[C---:B------:R-:W-:Y:S01]  /*6350*/  HMMA.16816.F32 R8, R192.reuse, R188, R8 ;  /* 0x000000bcc008723c */ /* 0x040fe20000001808 */
[----:B------:R-:W4:Y:S07]  /*6360*/  SHFL.IDX PT, R188, R0, RZ, 0x1c1f ;  /* 0x001c1fff00bc7589 */ /* 0x000f2e00000e0000 */
[-C--:B------:R-:W-:Y:S01]  /*6370*/  HMMA.16816.F32 R12, R192, R190.reuse, R12 ;  /* 0x000000bec00c723c */ /* 0x080fe2000000180c */
[----:B------:R-:W5:Y:S07]  /*6380*/  SHFL.IDX PT, R189, R0, 0x1, 0x1c1f ;  /* 0x003c1f0000bd7f89 */ /* 0x000f6e00000e0000 */
[C---:B------:R-:W-:Y:S01]  /*6390*/  HMMA.16816.F32 R16, R176.reuse, R190, R16 ;  /* 0x000000beb010723c */ /* 0x040fe20000001810 */
[----:B------:R1:W1:Y:S06]  /*63a0*/  SHFL.IDX PT, R151, R0, 0x3, 0x1c1f ;  /* 0x007c1f0000977f89 */ /* 0x00026c00000e0000 */
[C---:B------:R-:W-:Y:S01]  /*63b0*/  @P6 IADD3 R190, P1, R141.reuse, R149, RZ ;  /* 0x000000958dbe6210 */ /* 0x040fe20007f3e0ff */
[-C--:B---3--:R-:W-:Y:S04]  /*63c0*/  HMMA.16816.F32 R20, R176, R180.reuse, R20 ;  /* 0x000000b4b014723c */ /* 0x088fe80000001814 */
[----:B------:R-:W-:Y:S01]  /*63d0*/  @P6 IADD3.X R149, R2, R143, RZ, P0, !PT ;  /* 0x0000008f02956210 */ /* 0x000fe200007fe4ff */
[C---:B------:R-:W-:Y:S01]  /*63e0*/  @P6 IMAD.X R233, R142.reuse, 0x1, R145, P1 ;  /* 0x000000018ee96824 */ /* 0x040fe200008e0691 */
[C---:B------:R-:W-:Y:S02]  /*63f0*/  @P6 IADD3 R191, P0, R141.reuse, R144, RZ ;  /* 0x000000908dbf6210 */ /* 0x040fe40007f1e0ff */
[----:B------:R-:W-:Y:S01]  /*6400*/  @P6 IADD3 R2, P1, R141, R234, RZ ;  /* 0x000000ea8d026210 */ /* 0x000fe20007f3e0ff */
[C---:B------:R-:W-:Y:S04]  /*6410*/  HMMA.16816.F32 R24, R192.reuse, R180, R24 ;  /* 0x000000b4c018723c */ /* 0x040fe80000001818 */
[C---:B------:R-:W-:Y:S01]  /*6420*/  @P6 IMAD.X R234, R142.reuse, 0x1, R143, P0 ;  /* 0x000000018eea6824 */ /* 0x040fe200000e068f */
[C---:B------:R-:W-:Y:S01]  /*6430*/  @P6 LEA R198, P0, R3.reuse, c[0x0][0x1c8], 0x1 ;  /* 0x0000720003c66a11 */ /* 0x040fe200078008ff */
[----:B------:R-:W-:Y:S02]  /*6440*/  @P6 IMAD.X R142, R142, 0x1, R230, P1 ;  /* 0x000000018e8e6824 */ /* 0x000fe400008e06e6 */
[-C--:B------:R-:W-:Y:S04]  /*6450*/  HMMA.16816.F32 R28, R192, R182.reuse, R28 ;  /* 0x000000b6c01c723c */ /* 0x080fe8000000181c */
[----:B------:R-:W-:Y:S04]  /*6460*/  @P6 LEA.HI.X R199, R3, c[0x0][0x1cc], R149, 0x1, P0 ;  /* 0x0000730003c76a11 */ /* 0x000fe800000f0c95 */
[C---:B------:R-:W-:Y:S08]  /*6470*/  HMMA.16816.F32 R32, R176.reuse, R182, R32 ;  /* 0x000000b6b020723c */ /* 0x040ff00000001820 */
[-C--:B-1----:R-:W-:Y:S08]  /*6480*/  HMMA.16816.F32 R36, R176, R184.reuse, R36 ;  /* 0x000000b8b024723c */ /* 0x082ff00000001824 */
[C---:B------:R-:W-:Y:S08]  /*6490*/  HMMA.16816.F32 R40, R192.reuse, R184, R40 ;  /* 0x000000b8c028723c */ /* 0x040ff00000001828 */
[-C--:B------:R-:W-:Y:S08]  /*64a0*/  HMMA.16816.F32 R44, R192, R186.reuse, R44 ;  /* 0x000000bac02c723c */ /* 0x080ff0000000182c */
[C---:B------:R-:W-:Y:S04]  /*64b0*/  HMMA.16816.F32 R48, R176.reuse, R186, R48 ;  /* 0x000000bab030723c */ /* 0x040fe80000001830 */
[----:B--2---:R-:W-:Y:S02]  /*64c0*/  IADD3 R150, R150, c[0x0][0x1d0], -R200 ;  /* 0x0000740096967a10 */ /* 0x004fe40007ffe8c8 */
[----:B------:R-:W-:Y:S02]  /*64d0*/  @P6 LEA R200, P1, R2, c[0x0][0x1c8], 0x1 ;  /* 0x0000720002c86a11 */ /* 0x000fe400078208ff */
[----:B------:R-:W-:Y:S04]  /*64e0*/  IADD3 R0, R150, -c[0x0][0x168], RZ ;  /* 0x80005a0096007a10 */ /* 0x000fe80007ffe0ff */
[----:B------:R-:W-:Y:S02]  /*64f0*/  @P6 LEA.HI.X R201, R2, c[0x0][0x1cc], R142, 0x1, P1 ;  /* 0x0000730002c96a11 */ /* 0x000fe400008f0c8e */
[C---:B----4-:R-:W-:Y:S01]  /*6500*/  IADD3 R141, R0.reuse, R188, RZ ;  /* 0x000000bc008d7210 */ /* 0x050fe20007ffe0ff */
[C---:B-----5:R-:W-:Y:S02]  /*6510*/  IMAD.IADD R3, R0.reuse, 0x1, R189 ;  /* 0x0000000100037824 */ /* 0x060fe400078e02bd */
[C---:B------:R-:W-:Y:S01]  /*6520*/  IMAD.IADD R2, R0.reuse, 0x1, R196 ;  /* 0x0000000100027824 */ /* 0x040fe200078e02c4 */
[C---:B------:R-:W-:Y:S01]  /*6530*/  ISETP.GT.AND P1, PT, R141.reuse, RZ, PT ;  /* 0x000000ff8d00720c */ /* 0x040fe20003f24270 */
[----:B------:R-:W-:Y:S01]  /*6540*/  IMAD.IADD R0, R0, 0x1, R151 ;  /* 0x0000000100007824 */ /* 0x000fe200078e0297 */
[----:B------:R-:W-:Y:S02]  /*6550*/  ISETP.GT.AND P0, PT, R141, 0x1, PT ;  /* 0x000000018d00780c */ /* 0x000fe40003f04270 */
[----:B------:R-:W-:Y:S02]  /*6560*/  FSEL R149, R4, -INF , P1 ;  /* 0xff80000004957808 */ /* 0x000fe40000800000 */
[----:B------:R-:W-:Y:S02]  /*6570*/  FSEL R142, R5, -INF , P0 ;  /* 0xff800000058e7808 */ /* 0x000fe40000000000 */
[C---:B------:R-:W-:Y:S02]  /*6580*/  ISETP.GT.AND P1, PT, R3.reuse, RZ, PT ;  /* 0x000000ff0300720c */ /* 0x040fe40003f24270 */
[----:B------:R-:W-:Y:S02]  /*6590*/  ISETP.GT.AND P0, PT, R3, 0x1, PT ;  /* 0x000000010300780c */ /* 0x000fe40003f04270 */
[----:B------:R-:W-:Y:S02]  /*65a0*/  FSEL R181, R6, -INF , P1 ;  /* 0xff80000006b57808 */ /* 0x000fe40000800000 */
[----:B------:R-:W-:Y:S02]  /*65b0*/  FSEL R180, R7, -INF , P0 ;  /* 0xff80000007b47808 */ /* 0x000fe40000000000 */
[----:B------:R-:W1:Y:S01]  /*65c0*/  LDSM.16.M88.4 R4, [R218] ;  /* 0x00000000da04783b */ /* 0x000e620000000200 */
[C---:B------:R-:W-:Y:S01]  /*65d0*/  ISETP.GT.AND P1, PT, R2.reuse, RZ, PT ;  /* 0x000000ff0200720c */ /* 0x040fe20003f24270 */
[----:B------:R-:W-:Y:S06]  /*65e0*/  DEPBAR.LE SB0, 0x0 ;  /* 0x000080000000791a */ /* 0x000fec0000000000 */
[----:B------:R-:W-:Y:S01]  /*65f0*/  BAR.SYNC.DEFER_BLOCKING 0x0 ;  /* 0x0000000000007b1d */ /* 0x000fe20000010000 */
[----:B------:R-:W-:Y:S02]  /*6600*/  ISETP.GT.AND P0, PT, R2, 0x1, PT ;  /* 0x000000010200780c */ /* 0x000fe40003f04270 */
[----:B------:R-:W-:Y:S02]  /*6610*/  FSEL R182, R8, -INF , P1 ;  /* 0xff80000008b67808 */ /* 0x000fe40000800000 */
[----:B------:R-:W-:Y:S02]  /*6620*/  FSEL R9, R9, -INF , P0 ;  /* 0xff80000009097808 */ /* 0x000fe40000000000 */
[C---:B------:R-:W-:Y:S02]  /*6630*/  ISETP.GT.AND P1, PT, R0.reuse, RZ, PT ;  /* 0x000000ff0000720c */ /* 0x040fe40003f24270 */
[----:B------:R-:W-:Y:S02]  /*6640*/  ISETP.GT.AND P0, PT, R0, 0x1, PT ;  /* 0x000000010000780c */ /* 0x000fe40003f04270 */
[----:B------:R-:W-:Y:S02]  /*6650*/  FSEL R10, R10, -INF , P1 ;  /* 0xff8000000a0a7808 */ /* 0x000fe40000800000 */
[----:B------:R-:W-:Y:S02]  /*6660*/  FSEL R11, R11, -INF , P0 ;  /* 0xff8000000b0b7808 */ /* 0x000fe40000000000 */
[C---:B------:R-:W-:Y:S02]  /*6670*/  ISETP.GT.AND P1, PT, R2.reuse, 0x8, PT ;  /* 0x000000080200780c */ /* 0x040fe40003f24270 */
[----:B------:R-:W-:Y:S02]  /*6680*/  ISETP.GT.AND P0, PT, R2, 0x9, PT ;  /* 0x000000090200780c */ /* 0x000fe40003f04270 */
[----:B------:R-:W-:Y:S02]  /*6690*/  FSEL R12, R12, -INF , P1 ;  /* 0xff8000000c0c7808 */ /* 0x000fe40000800000 */
[----:B------:R-:W-:Y:S02]  /*66a0*/  FSEL R13, R13, -INF , P0 ;  /* 0xff8000000d0d7808 */ /* 0x000fe40000000000 */
[C---:B------:R-:W-:Y:S02]  /*66b0*/  ISETP.GT.AND P1, PT, R0.reuse, 0x8, PT ;  /* 0x000000080000780c */ /* 0x040fe40003f24270 */
[----:B------:R-:W-:Y:S02]  /*66c0*/  ISETP.GT.AND P0, PT, R0, 0x9, PT ;  /* 0x000000090000780c */ /* 0x000fe40003f04270 */
[----:B------:R-:W-:Y:S02]  /*66d0*/  FSEL R14, R14, -INF , P1 ;  /* 0xff8000000e0e7808 */ /* 0x000fe40000800000 */
[----:B------:R-:W-:Y:S02]  /*66e0*/  ISETP.GT.AND P1, PT, R141, 0x8, PT ;  /* 0x000000088d00780c */ /* 0x000fe40003f24270 */
[----:B------:R-:W-:Y:S01]  /*66f0*/  FSEL R15, R15, -INF , P0 ;  /* 0xff8000000f0f7808 */ /* 0x000fe20000000000 */
[-C--:B-1----:R-:W-:Y:S05]  /*6700*/  HMMA.16816.F32 R52, R176, R4.reuse, R52 ;  /* 0x00000004b034723c */ /* 0x082fea0000001834 */
[----:B------:R-:W-:Y:S02]  /*6710*/  ISETP.GT.AND P0, PT, R141, 0x9, PT ;  /* 0x000000098d00780c */ /* 0x000fe40003f04270 */
[----:B------:R-:W-:Y:S01]  /*6720*/  FSEL R16, R16, -INF , P1 ;  /* 0xff80000010107808 */ /* 0x000fe20000800000 */
[C---:B------:R-:W-:Y:S04]  /*6730*/  HMMA.16816.F32 R56, R192.reuse, R4, R56 ;  /* 0x00000004c038723c */ /* 0x040fe80000001838 */
[----:B------:R-:W-:Y:S02]  /*6740*/  FSEL R17, R17, -INF , P0 ;  /* 0xff80000011117808 */ /* 0x000fe40000000000 */
[C---:B------:R-:W-:Y:S02]  /*6750*/  ISETP.GT.AND P1, PT, R3.reuse, 0x8, PT ;  /* 0x000000080300780c */ /* 0x040fe40003f24270 */
[-C--:B------:R-:W-:Y:S03]  /*6760*/  HMMA.16816.F32 R60, R192, R6.reuse, R60 ;  /* 0x00000006c03c723c */ /* 0x080fe6000000183c */
[----:B------:R-:W-:Y:S02]  /*6770*/  ISETP.GT.AND P0, PT, R3, 0x9, PT ;  /* 0x000000090300780c */ /* 0x000fe40003f04270 */
[----:B------:R-:W-:Y:S02]  /*6780*/  FSEL R18, R18, -INF , P1 ;  /* 0xff80000012127808 */ /* 0x000fe40000800000 */
[----:B------:R-:W-:Y:S01]  /*6790*/  ISETP.GT.AND P1, PT, R141, 0x10, PT ;  /* 0x000000108d00780c */ /* 0x000fe20003f24270 */
[----:B------:R-:W-:Y:S04]  /*67a0*/  HMMA.16816.F32 R64, R176, R6, R64 ;  /* 0x00000006b040723c */ /* 0x000fe80000001840 */
[----:B------:R-:W-:Y:S02]  /*67b0*/  FSEL R19, R19, -INF , P0 ;  /* 0xff80000013137808 */ /* 0x000fe40000000000 */
[----:B------:R-:W-:Y:S02]  /*67c0*/  ISETP.GT.AND P0, PT, R141, 0x11, PT ;  /* 0x000000118d00780c */ /* 0x000fe40003f04270 */
[----:B------:R-:W-:Y:S02]  /*67d0*/  FSEL R189, R20, -INF , P1 ;  /* 0xff80000014bd7808 */ /* 0x000fe40000800000 */
[----:B------:R-:W-:Y:S02]  /*67e0*/  ISETP.GT.AND P1, PT, R3, 0x10, PT ;  /* 0x000000100300780c */ /* 0x000fe40003f24270 */
[----:B------:R-:W-:Y:S02]  /*67f0*/  FSEL R188, R21, -INF , P0 ;  /* 0xff80000015bc7808 */ /* 0x000fe40000000000 */
[----:B------:R-:W-:Y:S02]  /*6800*/  ISETP.GT.AND P0, PT, R3, 0x11, PT ;  /* 0x000000110300780c */ /* 0x000fe40003f04270 */
[----:B------:R-:W-:Y:S02]  /*6810*/  FSEL R196, R22, -INF , P1 ;  /* 0xff80000016c47808 */ /* 0x000fe40000800000 */
[----:B------:R-:W-:Y:S02]  /*6820*/  FSEL R197, R23, -INF , P0 ;  /* 0xff80000017c57808 */ /* 0x000fe40000000000 */
[----:B------:R-:W-:Y:S02]  /*6830*/  FMNMX.FTZ R4, R149, R140, !PT ;  /* 0x0000008c95047209 */ /* 0x000fe40007810000 */
[C---:B------:R-:W-:Y:S02]  /*6840*/  ISETP.GT.AND P1, PT, R2.reuse, 0x10, PT ;  /* 0x000000100200780c */ /* 0x040fe40003f24270 */
[----:B------:R-:W-:Y:S02]  /*6850*/  ISETP.GT.AND P0, PT, R2, 0x11, PT ;  /* 0x000000110200780c */ /* 0x000fe40003f04270 */
[----:B------:R-:W-:Y:S02]  /*6860*/  FSEL R208, R24, -INF , P1 ;  /* 0xff80000018d07808 */ /* 0x000fe40000800000 */
[----:B------:R-:W-:Y:S02]  /*6870*/  FSEL R205, R25, -INF , P0 ;  /* 0xff80000019cd7808 */ /* 0x000fe40000000000 */
[C---:B------:R-:W-:Y:S02]  /*6880*/  ISETP.GT.AND P1, PT, R0.reuse, 0x10, PT ;  /* 0x000000100000780c */ /* 0x040fe40003f24270 */
[----:B------:R-:W-:Y:S02]  /*6890*/  ISETP.GT.AND P0, PT, R0, 0x11, PT ;  /* 0x000000110000780c */ /* 0x000fe40003f04270 */
[----:B------:R-:W-:Y:S02]  /*68a0*/  FMNMX.FTZ R4, R142, R4, !PT ;  /* 0x000000048e047209 */ /* 0x000fe40007810000 */
[----:B------:R-:W-:Y:S02]  /*68b0*/  FSEL R211, R26, -INF , P1 ;  /* 0xff8000001ad37808 */ /* 0x000fe40000800000 */
[----:B------:R-:W-:Y:S02]  /*68c0*/  FSEL R230, R27, -INF , P0 ;  /* 0xff8000001be67808 */ /* 0x000fe40000000000 */
[C---:B------:R-:W-:Y:S02]  /*68d0*/  ISETP.GT.AND P1, PT, R2.reuse, 0x18, PT ;  /* 0x000000180200780c */ /* 0x040fe40003f24270 */
[----:B------:R-:W-:Y:S02]  /*68e0*/  ISETP.GT.AND P0, PT, R2, 0x19, PT ;  /* 0x000000190200780c */ /* 0x000fe40003f04270 */
[----:B------:R-:W-:Y:S02]  /*68f0*/  FMNMX.FTZ R4, R16, R4, !PT ;  /* 0x0000000410047209 */ /* 0x000fe40007810000 */
[----:B------:R-:W-:Y:S02]  /*6900*/  FSEL R209, R28, -INF , P1 ;  /* 0xff8000001cd17808 */ /* 0x000fe40000800000 */
[----:B------:R-:W-:Y:S02]  /*6910*/  FSEL R210, R29, -INF , P0 ;  /* 0xff8000001dd27808 */ /* 0x000fe40000000000 */
[----:B------:R-:W-:Y:S02]  /*6920*/  FMNMX.FTZ R4, R17, R4, !PT ;  /* 0x0000000411047209 */ /* 0x000fe40007810000 */
[C---:B------:R-:W-:Y:S02]  /*6930*/  ISETP.GT.AND P1, PT, R0.reuse, 0x18, PT ;  /* 0x000000180000780c */ /* 0x040fe40003f24270 */
[----:B------:R-:W-:Y:S02]  /*6940*/  ISETP.GT.AND P0, PT, R0, 0x19, PT ;  /* 0x000000190000780c */ /* 0x000fe40003f04270 */
[----:B------:R-:W-:Y:S02]  /*6950*/  FMNMX.FTZ R4, R189, R4, !PT ;  /* 0x00000004bd047209 */ /* 0x000fe40007810000 */
[----:B------:R-:W-:Y:S02]  /*6960*/  FSEL R231, R30, -INF , P1 ;  /* 0xff8000001ee77808 */ /* 0x000fe40000800000 */
[----:B------:R-:W-:Y:S02]  /*6970*/  ISETP.GT.AND P1, PT, R141, 0x18, PT ;  /* 0x000000188d00780c */ /* 0x000fe40003f24270 */
[----:B------:R-:W-:Y:S02]  /*6980*/  FSEL R232, R31, -INF , P0 ;  /* 0xff8000001fe87808 */ /* 0x000fe40000000000 */
[----:B------:R-:W-:Y:S02]  /*6990*/  ISETP.GT.AND P0, PT, R141, 0x19, PT ;  /* 0x000000198d00780c */ /* 0x000fe40003f04270 */
[----:B------:R-:W-:Y:S01]  /*69a0*/  FSEL R186, R32, -INF , P1 ;  /* 0xff80000020ba7808 */ /* 0x000fe20000800000 */
[----:B------:R-:W-:Y:S01]  /*69b0*/  IMAD.MOV.U32 R32, RZ, RZ, R252 ;  /* 0x000000ffff207224 */ /* 0x000fe200078e00fc */
        /* <DEDUP_REMOVED lines=16> */
[----:B------:R-:W-:Y:S02]  /*6ac0*/  ISETP.GT.AND P1, PT, R2, 0x20, PT ;  /* 0x000000200200780c */ /* 0x000fe40003f24270 */
[C---:B------:R-:W-:Y:S02]  /*6ad0*/  ISETP.GT.AND P0, PT, R141.reuse, 0x28, PT ;  /* 0x000000288d00780c */ /* 0x040fe40003f04270 */
[----:B------:R-:W-:Y:S02]  /*6ae0*/  FMNMX.FTZ R145, R194, R145, !PT ;  /* 0x00000091c2917209 */ /* 0x000fe40007810000 */
[----:B------:R-:W-:Y:S02]  /*6af0*/  FSEL R247, R40, -INF , P1 ;  /* 0xff80000028f77808 */ /* 0x000fe40000800000 */
[----:B------:R-:W-:Y:S02]  /*6b00*/  FSEL R195, R48, -INF , P0 ;  /* 0xff80000030c37808 */ /* 0x000fe40000000000 */
[----:B------:R-:W-:Y:S02]  /*6b10*/  ISETP.GT.AND P1, PT, R141, 0x29, PT ;  /* 0x000000298d00780c */ /* 0x000fe40003f24270 */
[----:B------:R-:W-:Y:S02]  /*6b20*/  FMNMX.FTZ R145, R235, R145, !PT ;  /* 0x00000091eb917209 */ /* 0x000fe40007810000 */
[----:B------:R-:W-:Y:S02]  /*6b30*/  ISETP.GT.AND P0, PT, R141, 0x30, PT ;  /* 0x000000308d00780c */ /* 0x000fe40003f04270 */
[----:B------:R-:W-:Y:S02]  /*6b40*/  FSEL R237, R49, -INF , P1 ;  /* 0xff80000031ed7808 */ /* 0x000fe40000800000 */
        /* <DEDUP_REMOVED lines=11> */
[----:B------:R-:W-:Y:S02]  /*6c00*/  FMNMX.FTZ R4, R180, R4, !PT ;  /* 0x00000004b4047209 */ /* 0x000fe40007810000 */
[----:B------:R-:W-:Y:S02]  /*6c10*/  FMNMX.FTZ R145, R26, R145, !PT ;  /* 0x000000911a917209 */ /* 0x000fe40007810000 */
[----:B------:R-:W-:Y:S02]  /*6c20*/  FSEL R245, R65, -INF , P1 ;  /* 0xff80000041f57808 */ /* 0x000fe40000800000 */
[----:B------:R-:W-:Y:S02]  /*6c30*/  FMNMX.FTZ R4, R18, R4, !PT ;  /* 0x0000000412047209 */ /* 0x000fe40007810000 */
[----:B------:R-:W-:Y:S02]  /*6c40*/  FMNMX.FTZ R145, R245, R145, !PT ;  /* 0x00000091f5917209 */ /* 0x000fe40007810000 */
[----:B------:R-:W-:Y:S02]  /*6c50*/  FMNMX.FTZ R4, R19, R4, !PT ;  /* 0x0000000413047209 */ /* 0x000fe40007810000 */
[----:B------:R-:W-:Y:S01]  /*6c60*/  ISETP.GT.AND P1, PT, R0, 0x20, PT ;  /* 0x000000200000780c */ /* 0x000fe20003f24270 */
[----:B------:R-:W1:Y:S01]  /*6c70*/  SHFL.BFLY PT, R6, R145, 0x2, 0x1f ;  /* 0x0c401f0091067f89 */ /* 0x000e6200000e0000 */
[----:B------:R-:W-:Y:S02]  /*6c80*/  FMNMX.FTZ R4, R196, R4, !PT ;  /* 0x00000004c4047209 */ /* 0x000fe40007810000 */
[----:B------:R-:W-:Y:S02]  /*6c90*/  FSEL R249, R42, -INF , P1 ;  /* 0xff8000002af97808 */ /* 0x000fe40000800000 */
[----:B------:R-:W-:Y:S02]  /*6ca0*/  FMNMX.FTZ R4, R197, R4, !PT ;  /* 0x00000004c5047209 */ /* 0x000fe40007810000 */
[----:B------:R-:W-:Y:S02]  /*6cb0*/  ISETP.GT.AND P1, PT, R3, 0x28, PT ;  /* 0x000000280300780c */ /* 0x000fe40003f24270 */
[----:B------:R-:W-:Y:S02]  /*6cc0*/  FMNMX.FTZ R4, R192, R4, !PT ;  /* 0x00000004c0047209 */ /* 0x000fe40007810000 */
[----:B------:R-:W-:Y:S02]  /*6cd0*/  FSEL R236, R50, -INF , P1 ;  /* 0xff80000032ec7808 */ /* 0x000fe40000800000 */
[----:B------:R-:W-:Y:S02]  /*6ce0*/  FMNMX.FTZ R4, R193, R4, !PT ;  /* 0x00000004c1047209 */ /* 0x000fe40007810000 */
[----:B------:R-:W-:Y:S02]  /*6cf0*/  ISETP.GT.AND P0, PT, R2, 0x21, PT ;  /* 0x000000210200780c */ /* 0x000fe40003f04270 */
[----:B------:R-:W-:Y:S02]  /*6d00*/  FMNMX.FTZ R4, R241, R4, !PT ;  /* 0x00000004f1047209 */ /* 0x000fe40007810000 */
[----:B------:R-:W-:Y:S02]  /*6d10*/  ISETP.GT.AND P1, PT, R3, 0x30, PT ;  /* 0x000000300300780c */ /* 0x000fe40003f24270 */
[----:B------:R-:W-:Y:S02]  /*6d20*/  FMNMX.FTZ R4, R242, R4, !PT ;  /* 0x00000004f2047209 */ /* 0x000fe40007810000 */
[----:B------:R-:W-:Y:S02]  /*6d30*/  FSEL R244, R41, -INF , P0 ;  /* 0xff80000029f47808 */ /* 0x000fe40000000000 */
[----:B-1----:R-:W-:Y:S02]  /*6d40*/  FMNMX.FTZ R145, R145, R6, !PT ;  /* 0x0000000691917209 */ /* 0x002fe40007810000 */
[----:B------:R-:W-:Y:S02]  /*6d50*/  FMNMX.FTZ R144, R236, R4, !PT ;  /* 0x00000004ec907209 */ /* 0x000fe40007810000 */
[----:B------:R-:W-:Y:S01]  /*6d60*/  ISETP.GT.AND P0, PT, R0, 0x21, PT ;  /* 0x000000210000780c */ /* 0x000fe20003f04270 */
[----:B------:R-:W1:Y:S01]  /*6d70*/  SHFL.BFLY PT, R4, R145, 0x1, 0x1f ;  /* 0x0c201f0091047f89 */ /* 0x000e6200000e0000 */
[----:B------:R-:W-:Y:S02]  /*6d80*/  FSEL R64, R54, -INF , P1 ;  /* 0xff80000036407808 */ /* 0x000fe40000800000 */
[----:B------:R-:W-:Y:S02]  /*6d90*/  ISETP.GT.AND P1, PT, R3, 0x38, PT ;  /* 0x000000380300780c */ /* 0x000fe40003f24270 */
        /* <DEDUP_REMOVED lines=10> */
[----:B------:R-:W-:Y:S02]  /*6e40*/  FMNMX.FTZ R3, R10, R148, !PT ;  /* 0x000000940a037209 */ /* 0x000fe40007810000 */
[----:B------:R-:W-:Y:S02]  /*6e50*/  FMNMX.FTZ R5, R182, R147, !PT ;  /* 0x00000093b6057209 */ /* 0x000fe40007810000 */
[----:B------:R-:W-:Y:S02]  /*6e60*/  FSEL R246, R46, -INF , P1 ;  /* 0xff8000002ef67808 */ /* 0x000fe40000800000 */
[----:B------:R-:W-:Y:S02]  /*6e70*/  ISETP.GT.AND P1, PT, R2, 0x30, PT ;  /* 0x000000300200780c */ /* 0x000fe40003f24270 */
[----:B------:R-:W-:Y:S02]  /*6e80*/  FMNMX.FTZ R3, R11, R3, !PT ;  /* 0x000000030b037209 */ /* 0x000fe40007810000 */
[----:B-1----:R-:W-:Y:S02]  /*6e90*/  FMNMX.FTZ R145, R145, R4, !PT ;  /* 0x0000000491917209 */ /* 0x002fe40007810000 */
[----:B------:R-:W-:Y:S02]  /*6ea0*/  FMNMX.FTZ R5, R9, R5, !PT ;  /* 0x0000000509057209 */ /* 0x000fe40007810000 */
[----:B------:R-:W-:Y:S01]  /*6eb0*/  FSEL R65, R56, -INF , P1 ;  /* 0xff80000038417808 */ /* 0x000fe20000800000 */
[----:B------:R-:W-:Y:S01]  /*6ec0*/  FMUL.FTZ R150, R145, c[0x0][0x2d0] ;  /* 0x0000b40091967a20 */ /* 0x000fe20000410000 */
[----:B------:R-:W-:Y:S02]  /*6ed0*/  ISETP.GT.AND P1, PT, R2, 0x38, PT ;  /* 0x000000380200780c */ /* 0x000fe40003f24270 */
[----:B------:R-:W-:Y:S02]  /*6ee0*/  FSEL R183, R67, -INF , P0 ;  /* 0xff80000043b77808 */ /* 0x000fe40000000000 */
[----:B------:R-:W-:Y:S02]  /*6ef0*/  FMNMX.FTZ R3, R14, R3, !PT ;  /* 0x000000030e037209 */ /* 0x000fe40007810000 */
[----:B------:R-:W-:Y:S02]  /*6f00*/  ISETP.GT.AND P0, PT, R2, 0x29, PT ;  /* 0x000000290200780c */ /* 0x000fe40003f04270 */
[----:B------:R-:W-:Y:S02]  /*6f10*/  FMNMX.FTZ R143, R12, R5, !PT ;  /* 0x000000050c8f7209 */ /* 0x000fe40007810000 */
[----:B------:R-:W-:Y:S02]  /*6f20*/  FSEL R27, R60, -INF , P1 ;  /* 0xff8000003c1b7808 */ /* 0x000fe40000800000 */
[----:B------:R-:W-:Y:S02]  /*6f30*/  FSETP.NEU.FTZ.AND P1, PT, R145, -INF , PT ;  /* 0xff8000009100780b */ /* 0x000fe40003f3d000 */
[----:B------:R-:W-:Y:S02]  /*6f40*/  FSEL R240, R45, -INF , P0 ;  /* 0xff8000002df07808 */ /* 0x000fe40000000000 */
[----:B------:R-:W-:Y:S02]  /*6f50*/  FMNMX.FTZ R3, R15, R3, !PT ;  /* 0x000000030f037209 */ /* 0x000fe40007810000 */
[----:B------:R-:W-:Y:S02]  /*6f60*/  ISETP.GT.AND P0, PT, R0, 0x29, PT ;  /* 0x000000290000780c */ /* 0x000fe40003f04270 */
[----:B------:R-:W-:Y:S02]  /*6f70*/  FMNMX.FTZ R143, R13, R143, !PT ;  /* 0x0000008f0d8f7209 */ /* 0x000fe40007810000 */
[----:B------:R-:W-:Y:S02]  /*6f80*/  FMNMX.FTZ R144, R238, R144, !PT ;  /* 0x00000090ee907209 */ /* 0x000fe40007810000 */
[----:B------:R-:W-:Y:S02]  /*6f90*/  FSEL R150, R150, RZ, P1 ;  /* 0x000000ff96967208 */ /* 0x000fe40000800000 */
[----:B------:R-:W-:Y:S02]  /*6fa0*/  FSEL R248, R47, -INF , P0 ;  /* 0xff8000002ff87808 */ /* 0x000fe40000000000 */
[----:B------:R-:W-:Y:S02]  /*6fb0*/  ISETP.GT.AND P0, PT, R2, 0x31, PT ;  /* 0x000000310200780c */ /* 0x000fe40003f04270 */
[----:B------:R-:W-:Y:S02]  /*6fc0*/  FMNMX.FTZ R3, R211, R3, !PT ;  /* 0x00000003d3037209 */ /* 0x000fe40007810000 */
[----:B------:R-:W-:Y:S02]  /*6fd0*/  FMNMX.FTZ R143, R208, R143, !PT ;  /* 0x0000008fd08f7209 */ /* 0x000fe40007810000 */
[----:B------:R-:W-:Y:S02]  /*6fe0*/  FMNMX.FTZ R144, R64, R144, !PT ;  /* 0x0000009040907209 */ /* 0x000fe40007810000 */
[----:B------:R-:W-:Y:S01]  /*6ff0*/  FSEL R250, R57, -INF , P0 ;  /* 0xff80000039fa7808 */ /* 0x000fe20000000000 */
[----:B------:R-:W-:Y:S01]  /*7000*/  IMAD.MOV.U32 R57, RZ, RZ, R55 ;  /* 0x000000ffff397224 */ /* 0x000fe200078e0037 */
[----:B------:R-:W-:Y:S01]  /*7010*/  ISETP.GT.AND P0, PT, R2, 0x39, PT ;  /* 0x000000390200780c */ /* 0x000fe20003f04270 */
[--C-:B------:R-:W-:Y:S01]  /*7020*/  FFMA.FTZ R2, R149, c[0x0][0x2d0], -R150.reuse ;  /* 0x0000b40095027a23 */ /* 0x100fe20000010896 */
[----:B------:R-:W-:Y:S02]  /*7030*/  FMNMX.FTZ R3, R230, R3, !PT ;  /* 0x00000003e6037209 */ /* 0x000fe40007810000 */
[----:B------:R-:W-:Y:S01]  /*7040*/  FMNMX.FTZ R143, R205, R143, !PT ;  /* 0x0000008fcd8f7209 */ /* 0x000fe20007810000 */
[----:B------:R1:W2:Y:S01]  /*7050*/  MUFU.EX2 R151, R2 ;  /* 0x0000000200977308 */ /* 0x0002a20000000800 */
        /* <DEDUP_REMOVED lines=9> */
[----:B------:R-:W3:Y:S01]  /*70f0*/  SHFL.BFLY PT, R5, R144, 0x2, 0x1f ;  /* 0x0c401f0090057f89 */ /* 0x000ee200000e0000 */
[----:B------:R-:W-:Y:S02]  /*7100*/  FMNMX.FTZ R3, R251, R3, !PT ;  /* 0x00000003fb037209 */ /* 0x000fe40007810000 */
[----:B------:R-:W-:Y:S02]  /*7110*/  FMNMX.FTZ R143, R244, R143, !PT ;  /* 0x0000008ff48f7209 */ /* 0x000fe40007810000 */
[----:B------:R-:W-:Y:S02]  /*7120*/  FSEL R56, R61, -INF , P0 ;  /* 0xff8000003d387808 */ /* 0x000fe40000000000 */
[----:B------:R-:W-:Y:S02]  /*7130*/  FMNMX.FTZ R3, R246, R3, !PT ;  /* 0x00000003f6037209 */ /* 0x000fe40007810000 */
[----:B------:R-:W-:Y:S02]  /*7140*/  ISETP.GT.AND P0, PT, R0, 0x30, PT ;  /* 0x000000300000780c */ /* 0x000fe40003f04270 */
[----:B------:R-:W-:Y:S02]  /*7150*/  FMNMX.FTZ R143, R239, R143, !PT ;  /* 0x0000008fef8f7209 */ /* 0x000fe40007810000 */
[----:B------:R-:W-:Y:S01]  /*7160*/  FSEL R24, R58, -INF , P0 ;  /* 0xff8000003a187808 */ /* 0x000fe20000000000 */
[----:B------:R-:W-:Y:S01]  /*7170*/  IMAD.MOV.U32 R58, RZ, RZ, R27 ;  /* 0x000000ffff3a7224 */ /* 0x000fe200078e001b */
[----:B------:R-:W-:Y:S02]  /*7180*/  FMNMX.FTZ R3, R248, R3, !PT ;  /* 0x00000003f8037209 */ /* 0x000fe40007810000 */
[----:B------:R-:W-:Y:S02]  /*7190*/  FMNMX.FTZ R143, R240, R143, !PT ;  /* 0x0000008ff08f7209 */ /* 0x000fe40007810000 */
[----:B-1----:R-:W-:Y:S01]  /*71a0*/  FMNMX.FTZ R2, R24, R3, !PT ;  /* 0x0000000318027209 */ /* 0x002fe20007810000 */
[--C-:B------:R-:W-:Y:S01]  /*71b0*/  FFMA.FTZ R3, R142, c[0x0][0x2d0], -R150.reuse ;  /* 0x0000b4008e037a23 */ /* 0x100fe20000010896 */
[----:B------:R-:W-:Y:S02]  /*71c0*/  FMNMX.FTZ R143, R65, R143, !PT ;  /* 0x0000008f418f7209 */ /* 0x000fe40007810000 */
[----:B------:R-:W-:Y:S01]  /*71d0*/  ISETP.GT.AND P0, PT, R0, 0x31, PT ;  /* 0x000000310000780c */ /* 0x000fe20003f04270 */
[----:B------:R1:W4:Y:S01]  /*71e0*/  MUFU.EX2 R67, R3 ;  /* 0x0000000300437308 */ /* 0x0003220000000800 */
[----:B------:R-:W-:Y:S02]  /*71f0*/  FMNMX.FTZ R143, R250, R143, !PT ;  /* 0x0000008ffa8f7209 */ /* 0x000fe40007810000 */
[----:B---3--:R-:W-:Y:S02]  /*7200*/  FMNMX.FTZ R144, R144, R5, !PT ;  /* 0x0000000590907209 */ /* 0x008fe40007810000 */
[----:B------:R-:W-:Y:S02]  /*7210*/  FMNMX.FTZ R143, R27, R143, !PT ;  /* 0x0000008f1b8f7209 */ /* 0x000fe40007810000 */
[----:B------:R-:W-:Y:S01]  /*7220*/  FSEL R59, R59, -INF , P0 ;  /* 0xff8000003b3b7808 */ /* 0x000fe20000000000 */
[----:B------:R-:W3:Y:S01]  /*7230*/  SHFL.BFLY PT, R5, R144, 0x1, 0x1f ;  /* 0x0c201f0090057f89 */ /* 0x000ee200000e0000 */
[----:B------:R-:W-:Y:S02]  /*7240*/  FMNMX.FTZ R143, R56, R143, !PT ;  /* 0x0000008f388f7209 */ /* 0x000fe40007810000 */
[----:B------:R-:W-:Y:S02]  /*7250*/  ISETP.GT.AND P0, PT, R0, 0x38, PT ;  /* 0x000000380000780c */ /* 0x000fe40003f04270 */
[----:B------:R-:W-:Y:S02]  /*7260*/  MOV R61, R48 ;  /* 0x00000030003d7202 */ /* 0x000fe40000000f00 */
[----:B------:R-:W-:Y:S01]  /*7270*/  FSEL R62, R62, -INF , P0 ;  /* 0xff8000003e3e7808 */ /* 0x000fe20000000000 */
[----:B------:R-:W5:Y:S01]  /*7280*/  SHFL.BFLY PT, R4, R143, 0x2, 0x1f ;  /* 0x0c401f008f047f89 */ /* 0x000f6200000e0000 */
[----:B------:R-:W-:Y:S02]  /*7290*/  ISETP.GT.AND P0, PT, R0, 0x39, PT ;  /* 0x000000390000780c */ /* 0x000fe40003f04270 */
[----:B------:R-:W-:Y:S01]  /*72a0*/  FMNMX.FTZ R0, R59, R2, !PT ;  /* 0x000000023b007209 */ /* 0x000fe20007810000 */
[----:B------:R-:W-:Y:S01]  /*72b0*/  FFMA.FTZ R2, R16, c[0x0][0x2d0], -R150 ;  /* 0x0000b40010027a23 */ /* 0x000fe20000010896 */
[----:B------:R-:W-:Y:S01]  /*72c0*/  FSEL R149, R63, -INF , P0 ;  /* 0xff8000003f957808 */ /* 0x000fe20000000000 */
[----:B------:R-:W-:Y:S01]  /*72d0*/  IMAD.MOV.U32 R63, RZ, RZ, R26 ;  /* 0x000000ffff3f7224 */ /* 0x000fe200078e001a */
[----:B------:R-:W-:Y:S01]  /*72e0*/  FMNMX.FTZ R0, R62, R0, !PT ;  /* 0x000000003e007209 */ /* 0x000fe20007810000 */
[----:B------:R2:W-:Y:S01]  /*72f0*/  MUFU.EX2 R22, R2 ;  /* 0x0000000200167308 */ /* 0x0005e20000000800 */
[----:B-1----:R-:W-:Y:S01]  /*7300*/  FFMA.FTZ R3, R17, c[0x0][0x2d0], -R150 ;  /* 0x0000b40011037a23 */ /* 0x002fe20000010896 */
[C---:B------:R-:W-:Y:S02]  /*7310*/  @P6 LEA R6, P0, R190.reuse, c[0x0][0x1c8], 0x1 ;  /* 0x00007200be066a11 */ /* 0x040fe400078008ff */
[----:B------:R-:W-:Y:S02]  /*7320*/  FMNMX.FTZ R0, R149, R0, !PT ;  /* 0x0000000095007209 */ /* 0x000fe40007810000 */
[----:B------:R-:W-:Y:S02]  /*7330*/  @P6 LEA.HI.X R7, R190, c[0x0][0x1cc], R233, 0x1, P0 ;  /* 0x00007300be076a11 */ /* 0x000fe400000f0ce9 */
[----:B---3--:R-:W-:Y:S02]  /*7340*/  FMNMX.FTZ R144, R144, R5, !PT ;  /* 0x0000000590907209 */ /* 0x008fe40007810000 */
[----:B------:R1:W-:Y:S01]  /*7350*/  MUFU.EX2 R21, R3 ;  /* 0x0000000300157308 */ /* 0x0003e20000000800 */
[----:B------:R-:W-:Y:S02]  /*7360*/  MOV R233, R25 ;  /* 0x0000001900e97202 */ /* 0x000fe40000000f00 */
[----:B-----5:R-:W-:Y:S02]  /*7370*/  FMNMX.FTZ R143, R143, R4, !PT ;  /* 0x000000048f8f7209 */ /* 0x020fe40007810000 */
[C---:B------:R-:W-:Y:S03]  /*7380*/  @P6 LEA R4, P0, R191.reuse, c[0x0][0x1c8], 0x1 ;  /* 0x00007200bf046a11 */ /* 0x040fe600078008ff */
[----:B------:R-:W3:Y:S01]  /*7390*/  SHFL.BFLY PT, R8, R143, 0x1, 0x1f ;  /* 0x0c201f008f087f89 */ /* 0x000ee200000e0000 */
[----:B------:R-:W-:Y:S01]  /*73a0*/  @P6 LEA.HI.X R5, R191, c[0x0][0x1cc], R234, 0x1, P0 ;  /* 0x00007300bf056a11 */ /* 0x000fe200000f0cea */
[----:B------:R-:W-:Y:S01]  /*73b0*/  IMAD.MOV.U32 R191, RZ, RZ, R24 ;  /* 0x000000ffffbf7224 */ /* 0x000fe200078e0018 */
[----:B--2---:R-:W-:Y:S01]  /*73c0*/  MOV R234, R151 ;  /* 0x0000009700ea7202 */ /* 0x004fe20000000f00 */
[C---:B------:R-:W-:Y:S01]  /*73d0*/  FMUL.FTZ R151, R144.reuse, c[0x0][0x2d0] ;  /* 0x0000b40090977a20 */ /* 0x040fe20000410000 */
[----:B------:R-:W-:Y:S02]  /*73e0*/  FSETP.NEU.FTZ.AND P0, PT, R144, -INF , PT ;  /* 0xff8000009000780b */ /* 0x000fe40003f1d000 */
[----:B----4-:R-:W-:Y:S01]  /*73f0*/  F2FP.PACK_AB R176, R67, R234 ;  /* 0x000000ea43b0723e */ /* 0x010fe200000000ff */
[----:B------:R-:W2:Y:S01]  /*7400*/  SHFL.BFLY PT, R2, R0, 0x2, 0x1f ;  /* 0x0c401f0000027f89 */ /* 0x000ea200000e0000 */
[----:B------:R-:W-:Y:S05]  /*7410*/  FSEL R151, R151, RZ, P0 ;  /* 0x000000ff97977208 */ /* 0x000fea0000000000 */
[--C-:B-1----:R-:W-:Y:S04]  /*7420*/  FFMA.FTZ R3, R181, c[0x0][0x2d0], -R151.reuse ;  /* 0x0000b400b5037a23 */ /* 0x102fe80000010897 */
[----:B------:R1:W4:Y:S01]  /*7430*/  MUFU.EX2 R31, R3 ;  /* 0x00000003001f7308 */ /* 0x0003220000000800 */
[----:B---3--:R-:W-:Y:S01]  /*7440*/  FMNMX.FTZ R143, R143, R8, !PT ;  /* 0x000000088f8f7209 */ /* 0x008fe20007810000 */
[--C-:B------:R-:W-:Y:S04]  /*7450*/  FFMA.FTZ R8, R19, c[0x0][0x2d0], -R151.reuse ;  /* 0x0000b40013087a23 */ /* 0x100fe80000010897 */
[----:B------:R-:W-:Y:S04]  /*7460*/  FMUL.FTZ R184, R143, c[0x0][0x2d0] ;  /* 0x0000b4008fb87a20 */ /* 0x000fe80000410000 */
[----:B------:R-:W-:Y:S01]  /*7470*/  MUFU.EX2 R23, R8 ;  /* 0x0000000800177308 */ /* 0x000fe20000000800 */
[----:B--2---:R-:W-:Y:S01]  /*7480*/  FMNMX.FTZ R0, R0, R2, !PT ;  /* 0x0000000200007209 */ /* 0x004fe20007810000 */
[--C-:B------:R-:W-:Y:S08]  /*7490*/  FFMA.FTZ R2, R18, c[0x0][0x2d0], -R151.reuse ;  /* 0x0000b40012027a23 */ /* 0x100ff00000010897 */
[----:B------:R2:W-:Y:S01]  /*74a0*/  MUFU.EX2 R190, R2 ;  /* 0x0000000200be7308 */ /* 0x0005e20000000800 */
[----:B-1----:R-:W-:Y:S09]  /*74b0*/  FFMA.FTZ R3, R180, c[0x0][0x2d0], -R151 ;  /* 0x0000b400b4037a23 */ /* 0x002ff20000010897 */
[----:B------:R1:W-:Y:S01]  /*74c0*/  MUFU.EX2 R60, R3 ;  /* 0x00000003003c7308 */ /* 0x0003e20000000800 */
[----:B--2---:R-:W2:Y:S01]  /*74d0*/  SHFL.BFLY PT, R2, R0, 0x1, 0x1f ;  /* 0x0c201f0000027f89 */ /* 0x004ea200000e0000 */
[----:B-1----:R-:W-:Y:S02]  /*74e0*/  FSEL R3, R145, RZ, P1 ;  /* 0x000000ff91037208 */ /* 0x002fe40000800000 */
[----:B------:R-:W-:Y:S04]  /*74f0*/  FSETP.NEU.FTZ.AND P1, PT, R143, -INF , PT ;  /* 0xff8000008f00780b */ /* 0x000fe80003f3d000 */
[----:B------:R-:W-:Y:S05]  /*7500*/  FSEL R184, R184, RZ, P1 ;  /* 0x000000ffb8b87208 */ /* 0x000fea0000800000 */
[--C-:B------:R-:W-:Y:S01]  /*7510*/  FFMA.FTZ R8, R182, c[0x0][0x2d0], -R184.reuse ;  /* 0x0000b400b6087a23 */ /* 0x100fe200000108b8 */
[----:B--2---:R-:W-:Y:S01]  /*7520*/  FMNMX.FTZ R142, R0, R2, !PT ;  /* 0x00000002008e7209 */ /* 0x004fe20007810000 */
[--C-:B------:R-:W-:Y:S01]  /*7530*/  FFMA.FTZ R0, R12, c[0x0][0x2d0], -R184.reuse ;  /* 0x0000b4000c007a23 */ /* 0x100fe200000108b8 */
[----:B------:R-:W-:Y:S01]  /*7540*/  FSEL R2, R144, RZ, P0 ;  /* 0x000000ff90027208 */ /* 0x000fe20000000000 */
[----:B------:R1:W2:Y:S01]  /*7550*/  MUFU.EX2 R30, R8 ;  /* 0x00000008001e7308 */ /* 0x0002a20000000800 */
[C---:B------:R-:W-:Y:S01]  /*7560*/  FSETP.NEU.FTZ.AND P0, PT, R142.reuse, -INF , PT ;  /* 0xff8000008e00780b */ /* 0x040fe20003f1d000 */
[----:B------:R-:W-:Y:S05]  /*7570*/  FMUL.FTZ R185, R142, c[0x0][0x2d0] ;  /* 0x0000b4008eb97a20 */ /* 0x000fea0000410000 */
[----:B------:R-:W-:Y:S03]  /*7580*/  FSEL R185, R185, RZ, P0 ;  /* 0x000000ffb9b97208 */ /* 0x000fe60000000000 */
[----:B------:R3:W-:Y:S01]  /*7590*/  MUFU.EX2 R252, R0 ;  /* 0x0000000000fc7308 */ /* 0x0007e20000000800 */
[--C-:B-1----:R-:W-:Y:S09]  /*75a0*/  FFMA.FTZ R8, R9, c[0x0][0x2d0], -R184.reuse ;  /* 0x0000b40009087a23 */ /* 0x102ff200000108b8 */
[----:B------:R1:W-:Y:S01]  /*75b0*/  MUFU.EX2 R29, R8 ;  /* 0x00000008001d7308 */ /* 0x0003e20000000800 */
[----:B---3--:R-:W-:Y:S09]  /*75c0*/  FFMA.FTZ R0, R13, c[0x0][0x2d0], -R184 ;  /* 0x0000b4000d007a23 */ /* 0x008ff200000108b8 */
[----:B------:R3:W-:Y:S01]  /*75d0*/  MUFU.EX2 R28, R0 ;  /* 0x00000000001c7308 */ /* 0x0007e20000000800 */
[--C-:B-1----:R-:W-:Y:S09]  /*75e0*/  FFMA.FTZ R8, R15, c[0x0][0x2d0], -R185.reuse ;  /* 0x0000b4000f087a23 */ /* 0x102ff200000108b9 */
[----:B------:R-:W1:Y:S01]  /*75f0*/  MUFU.EX2 R8, R8 ;  /* 0x0000000800087308 */ /* 0x000e620000000800 */
[--C-:B---3--:R-:W-:Y:S09]  /*7600*/  FFMA.FTZ R0, R10, c[0x0][0x2d0], -R185.reuse ;  /* 0x0000b4000a007a23 */ /* 0x108ff200000108b9 */
[----:B------:R3:W-:Y:S02]  /*7610*/  MUFU.EX2 R66, R0 ;  /* 0x0000000000427308 */ /* 0x0007e40000000800 */
[--C-:B---3--:R-:W-:Y:S08]  /*7620*/  FFMA.FTZ R0, R11, c[0x0][0x2d0], -R185.reuse ;  /* 0x0000b4000b007a23 */ /* 0x108ff000000108b9 */
[----:B------:R3:W-:Y:S02]  /*7630*/  MUFU.EX2 R20, R0 ;  /* 0x0000000000147308 */ /* 0x0007e40000000800 */
[----:B---3--:R-:W-:Y:S08]  /*7640*/  FFMA.FTZ R0, R14, c[0x0][0x2d0], -R185 ;  /* 0x0000b4000e007a23 */ /* 0x008ff000000108b9 */
[----:B------:R3:W-:Y:S02]  /*7650*/  MUFU.EX2 R16, R0 ;  /* 0x0000000000107308 */ /* 0x0007e40000000800 */
[----:B---3--:R-:W-:Y:S02]  /*7660*/  FADD.FTZ R0, -R3, R140 ;  /* 0x0000008c03007221 */ /* 0x008fe40000010100 */
[----:B------:R-:W-:Y:S02]  /*7670*/  @P6 IMAD.SHL.U32 R3, R32, 0x2, RZ ;  /* 0x0000000220036824 */ /* 0x000fe400078e00ff */
[----:B------:R-:W-:Y:S03]  /*7680*/  FMUL.FTZ R0, R0, c[0x0][0x2d0] ;  /* 0x0000b40000007a20 */ /* 0x000fe60000410000 */
[----:B------:R4:W-:Y:S01]  /*7690*/  @P6 LDGSTS.E.BYPASS.LTC128B.128 [R3+0x3100], [R206.64], !P5 ;  /* 0x03100000ce036fae */ /* 0x0009e2000e901d46 */
[----:B------:R3:W5:Y:S07]  /*76a0*/  MUFU.EX2 R141, R0 ;  /* 0x00000000008d7308 */ /* 0x00076e0000000800 */
[----:B------:R5:W-:Y:S08]  /*76b0*/  @P6 LDGSTS.E.BYPASS.LTC128B.128 [R3+0x4100], [R202.64], !P4 ;  /* 0x04100000ca036fae */ /* 0x000bf0000e101d46 */
[----:B------:R5:W-:Y:S08]  /*76c0*/  @P6 LDGSTS.E.BYPASS.LTC128B.128 [R3+0x5100], [R198.64], !P3 ;  /* 0x05100000c6036fae */ /* 0x000bf0000d901d46 */
[----:B------:R5:W-:Y:S01]  /*76d0*/  @P6 LDGSTS.E.BYPASS.LTC128B.128 [R3+0x3900], [R200.64], !P5 ;  /* 0x03900000c8036fae */ /* 0x000be2000e901d46 */
[----:B---3--:R-:W-:Y:S01]  /*76e0*/  FADD.FTZ R0, -R2, R146 ;  /* 0x0000009202007221 */ /* 0x008fe20000010100 */
[----:B------:R-:W-:Y:S01]  /*76f0*/  FSEL R2, R143, RZ, P1 ;  /* 0x000000ff8f027208 */ /* 0x000fe20000800000 */
[----:B----4-:R-:W-:Y:S01]  /*7700*/  IMAD.MOV.U32 R206, RZ, RZ, R31 ;  /* 0x000000ffffce7224 */ /* 0x010fe200078e001f */
[----:B--2---:R-:W-:Y:S01]  /*7710*/  MOV R207, R30 ;  /* 0x0000001e00cf7202 */ /* 0x004fe20000000f00 */
[----:B------:R-:W-:Y:S02]  /*7720*/  FMUL.FTZ R0, R0, c[0x0][0x2d0] ;  /* 0x0000b40000007a20 */ /* 0x000fe40000410000 */
[----:B-1----:R-:W-:Y:S01]  /*7730*/  IMAD.MOV.U32 R146, RZ, RZ, R8 ;  /* 0x000000ffff927224 */ /* 0x002fe200078e0008 */
[----:B------:R1:W-:Y:S01]  /*7740*/  @P6 LDGSTS.E.BYPASS.LTC128B.128 [R3+0x4900], [R6.64], !P4 ;  /* 0x0490000006036fae */ /* 0x0003e2000e101d46 */
[----:B------:R2:W1:Y:S01]  /*7750*/  MUFU.EX2 R140, R0 ;  /* 0x00000000008c7308 */ /* 0x0004620000000800 */
[----:B------:R-:W-:Y:S01]  /*7760*/  F2FP.PACK_AB R177, R60, R206 ;  /* 0x000000ce3cb1723e */ /* 0x000fe200000000ff */
[----:B-----5:R-:W-:Y:S02]  /*7770*/  IMAD.MOV.U32 R202, RZ, RZ, R23 ;  /* 0x000000ffffca7224 */ /* 0x020fe400078e0017 */
[----:B------:R-:W-:Y:S02]  /*7780*/  IMAD.MOV.U32 R203, RZ, RZ, R22 ;  /* 0x000000ffffcb7224 */ /* 0x000fe400078e0016 */
[C---:B------:R-:W-:Y:S01]  /*7790*/  FMUL.FTZ R17, R141.reuse, R165 ;  /* 0x000000a58d117220 */ /* 0x040fe20000410000 */
[----:B------:R3:W-:Y:S01]  /*77a0*/  @P6 LDGSTS.E.BYPASS.LTC128B.128 [R3+0x5900], [R4.64], !P3 ;  /* 0x0590000004036fae */ /* 0x0007e2000d901d46 */
[----:B------:R-:W-:Y:S01]  /*77b0*/  F2FP.PACK_AB R179, R202, R190 ;  /* 0x000000becab3723e */ /* 0x000fe200000000ff */
[C---:B------:R-:W-:Y:S01]  /*77c0*/  FMUL.FTZ R32, R141.reuse, R112 ;  /* 0x000000708d207220 */ /* 0x040fe20000410000 */
[----:B------:R-:W-:Y:S01]  /*77d0*/  MOV R198, R21 ;  /* 0x0000001500c67202 */ /* 0x000fe20000000f00 */
[----:B------:R-:W-:Y:S02]  /*77e0*/  IMAD.MOV.U32 R199, RZ, RZ, R183 ;  /* 0x000000ffffc77224 */ /* 0x000fe400078e00b7 */
[C---:B------:R-:W-:Y:S01]  /*77f0*/  FMUL.FTZ R33, R141.reuse, R113 ;  /* 0x000000718d217220 */ /* 0x040fe20000410000 */
[----:B------:R-:W-:Y:S01]  /*7800*/  F2FP.PACK_AB R178, R198, R203 ;  /* 0x000000cbc6b2723e */ /* 0x000fe200000000ff */
[----:B------:R-:W-:Y:S01]  /*7810*/  LDSM.16.MT88.4 R36, [R214] ;  /* 0x00000000d624783b */ /* 0x000fe20000004200 */
[C---:B------:R-:W-:Y:S02]  /*7820*/  FMUL.FTZ R48, R141.reuse, R128 ;  /* 0x000000808d307220 */ /* 0x040fe40000410000 */
[C---:B------:R-:W-:Y:S01]  /*7830*/  FMUL.FTZ R49, R141.reuse, R129 ;  /* 0x000000818d317220 */ /* 0x040fe20000410000 */
[----:B------:R-:W-:Y:S01]  /*7840*/  MOV R129, R65 ;  /* 0x0000004100817202 */ /* 0x000fe20000000f00 */
[----:B------:R-:W-:Y:S02]  /*7850*/  IMAD.MOV.U32 R165, RZ, RZ, R191 ;  /* 0x000000ffffa57224 */ /* 0x000fe400078e00bf */
[----:B------:R-:W-:Y:S01]  /*7860*/  IMAD.MOV.U32 R191, RZ, RZ, R56 ;  /* 0x000000ffffbf7224 */ /* 0x000fe200078e0038 */
[----:B------:R-:W-:Y:S01]  /*7870*/  LDSM.16.MT88.4 R52, [R213+0x1000] ;  /* 0x00100000d534783b */ /* 0x000fe20000004200 */
[----:B--2---:R-:W-:Y:S01]  /*7880*/  FADD.FTZ R0, -R2, R147 ;  /* 0x0000009302007221 */ /* 0x004fe20000010100 */
[----:B------:R-:W-:Y:S01]  /*7890*/  FSEL R2, R142, RZ, P0 ;  /* 0x000000ff8e027208 */ /* 0x000fe20000000000 */
[----:B------:R-:W-:Y:S02]  /*78a0*/  IMAD.MOV.U32 R147, RZ, RZ, R20 ;  /* 0x000000ffff937224 */ /* 0x000fe400078e0014 */
[----:B------:R-:W-:Y:S02]  /*78b0*/  FMUL.FTZ R0, R0, c[0x0][0x2d0] ;  /* 0x0000b40000007a20 */ /* 0x000fe40000410000 */
[C---:B-1----:R-:W-:Y:S01]  /*78c0*/  FMUL.FTZ R6, R140.reuse, R154 ;  /* 0x0000009a8c067220 */ /* 0x042fe20000410000 */
[----:B------:R-:W1:Y:S01]  /*78d0*/  LDSM.16.MT88.4 R20, [R213] ;  /* 0x00000000d514783b */ /* 0x000e620000004200 */
[----:B------:R-:W-:Y:S01]  /*78e0*/  FMUL.FTZ R7, R140, R155 ;  /* 0x0000009b8c077220 */ /* 0x000fe20000410000 */
[----:B------:R-:W-:Y:S01]  /*78f0*/  MOV R155, R16 ;  /* 0x00000010009b7202 */ /* 0x000fe20000000f00 */
[----:B---3--:R2:W3:Y:S01]  /*7900*/  MUFU.EX2 R3, R0 ;  /* 0x0000000000037308 */ /* 0x0084e20000000800 */
[----:B------:R-:W-:Y:S01]  /*7910*/  FMUL.FTZ R4, R141, R152 ;  /* 0x000000988d047220 */ /* 0x000fe20000410000 */
[----:B------:R-:W-:Y:S01]  /*7920*/  F2FP.PACK_AB R181, R147, R66 ;  /* 0x0000004293b5723e */ /* 0x000fe200000000ff */
[C---:B------:R-:W-:Y:S01]  /*7930*/  FMUL.FTZ R5, R141.reuse, R153 ;  /* 0x000000998d057220 */ /* 0x040fe20000410000 */
[----:B------:R-:W-:Y:S01]  /*7940*/  F2FP.PACK_AB R183, R146, R155 ;  /* 0x0000009b92b7723e */ /* 0x000fe200000000ff */
[----:B------:R-:W-:Y:S01]  /*7950*/  IMAD.MOV.U32 R154, RZ, RZ, R28 ;  /* 0x000000ffff9a7224 */ /* 0x000fe200078e001c */
[----:B------:R-:W0:Y:S01]  /*7960*/  LDGDEPBAR ;  /* 0x00000000000079af */ /* 0x000e220000000000 */
[C---:B------:R-:W-:Y:S02]  /*7970*/  FMUL.FTZ R34, R140.reuse, R114 ;  /* 0x000000728c227220 */ /* 0x040fe40000410000 */
[----:B------:R-:W-:Y:S01]  /*7980*/  FMUL.FTZ R35, R140, R115 ;  /* 0x000000738c237220 */ /* 0x000fe20000410000 */
[----:B------:R-:W-:Y:S01]  /*7990*/  F2FP.PACK_AB R182, R154, R252 ;  /* 0x000000fc9ab6723e */ /* 0x000fe200000000ff */
[----:B------:R-:W-:Y:S02]  /*79a0*/  IMAD.MOV.U32 R128, RZ, RZ, R66 ;  /* 0x000000ffff807224 */ /* 0x000fe400078e0042 */
[C---:B------:R-:W-:Y:S01]  /*79b0*/  FMUL.FTZ R65, R141.reuse, R137 ;  /* 0x000000898d417220 */ /* 0x040fe20000410000 */
[----:B------:R-:W-:Y:S01]  /*79c0*/  LDSM.16.MT88.4 R112, [R214+0x400] ;  /* 0x00040000d670783b */ /* 0x000fe20000004200 */
[----:B------:R-:W-:Y:S02]  /*79d0*/  FMUL.FTZ R66, R140, R138 ;  /* 0x0000008a8c427220 */ /* 0x000fe40000410000 */
[C---:B------:R-:W-:Y:S02]  /*79e0*/  FMUL.FTZ R16, R141.reuse, R164 ;  /* 0x000000a48d107220 */ /* 0x040fe40000410000 */
[----:B------:R-:W-:Y:S02]  /*79f0*/  IMAD.MOV.U32 R164, RZ, RZ, R206 ;  /* 0x000000ffffa47224 */ /* 0x000fe400078e00ce */
[C---:B------:R-:W-:Y:S02]  /*7a00*/  FMUL.FTZ R68, R141.reuse, R68 ;  /* 0x000000448d447220 */ /* 0x040fe40000410000 */
[----:B------:R-:W-:Y:S02]  /*7a10*/  FMUL.FTZ R69, R141, R69 ;  /* 0x000000458d457220 */ /* 0x000fe40000410000 */
[----:B--2---:R-:W-:Y:S02]  /*7a20*/  FADD.FTZ R0, -R2, R148 ;  /* 0x0000009402007221 */ /* 0x004fe40000010100 */
[--C-:B------:R-:W-:Y:S01]  /*7a30*/  FFMA.FTZ R2, R189, c[0x0][0x2d0], -R150.reuse ;  /* 0x0000b400bd027a23 */ /* 0x100fe20000010896 */
[----:B------:R-:W-:Y:S01]  /*7a40*/  MOV R189, R250 ;  /* 0x000000fa00bd7202 */ /* 0x000fe20000000f00 */
[----:B------:R-:W-:Y:S02]  /*7a50*/  FMUL.FTZ R0, R0, c[0x0][0x2d0] ;  /* 0x0000b40000007a20 */ /* 0x000fe40000410000 */
[----:B------:R-:W-:Y:S02]  /*7a60*/  IMAD.MOV.U32 R148, RZ, RZ, R29 ;  /* 0x000000ffff947224 */ /* 0x000fe400078e001d */
[C---:B---3--:R-:W-:Y:S02]  /*7a70*/  FMUL.FTZ R25, R3.reuse, R105 ;  /* 0x0000006903197220 */ /* 0x048fe40000410000 */
[----:B------:R-:W2:Y:S01]  /*7a80*/  MUFU.EX2 R0, R0 ;  /* 0x0000000000007308 */ /* 0x000ea20000000800 */
[----:B------:R-:W-:Y:S01]  /*7a90*/  F2FP.PACK_AB R180, R148, R207 ;  /* 0x000000cf94b4723e */ /* 0x000fe200000000ff */
[-C--:B-1----:R-:W-:Y:S03]  /*7aa0*/  HMMA.16816.F32 R4, R176, R20.reuse, R4 ;  /* 0x00000014b004723c */ /* 0x082fe60000001804 */
[C---:B------:R-:W-:Y:S02]  /*7ab0*/  FMUL.FTZ R8, R3.reuse, R156 ;  /* 0x0000009c03087220 */ /* 0x040fe40000410000 */
[C---:B------:R-:W-:Y:S02]  /*7ac0*/  FMUL.FTZ R9, R3.reuse, R157 ;  /* 0x0000009d03097220 */ /* 0x040fe40000410000 */
[C---:B------:R-:W-:Y:S02]  /*7ad0*/  FMUL.FTZ R24, R3.reuse, R104 ;  /* 0x0000006803187220 */ /* 0x040fe40000410000 */
[C---:B------:R-:W-:Y:S03]  /*7ae0*/  FMUL.FTZ R12, R3.reuse, R160 ;  /* 0x000000a0030c7220 */ /* 0x040fe60000410000 */
[C---:B------:R-:W-:Y:S01]  /*7af0*/  FMUL.FTZ R13, R3.reuse, R161 ;  /* 0x000000a1030d7220 */ /* 0x040fe20000410000 */
[----:B------:R-:W-:Y:S01]  /*7b00*/  MOV R161, R199 ;  /* 0x000000c700a17202 */ /* 0x000fe20000000f00 */
[C---:B------:R-:W-:Y:S02]  /*7b10*/  FMUL.FTZ R18, R140.reuse, R166 ;  /* 0x000000a68c127220 */ /* 0x040fe40000410000 */
[----:B------:R-:W-:Y:S02]  /*7b20*/  FMUL.FTZ R19, R140, R167 ;  /* 0x000000a78c137220 */ /* 0x000fe40000410000 */
[C---:B------:R-:W-:Y:S02]  /*7b30*/  FMUL.FTZ R28, R3.reuse, R108 ;  /* 0x0000006c031c7220 */ /* 0x040fe40000410000 */
[C---:B------:R-:W-:Y:S02]  /*7b40*/  FMUL.FTZ R29, R3.reuse, R109 ;  /* 0x0000006d031d7220 */ /* 0x040fe40000410000 */
[C---:B--2---:R-:W-:Y:S02]  /*7b50*/  FMUL.FTZ R10, R0.reuse, R158 ;  /* 0x0000009e000a7220 */ /* 0x044fe40000410000 */
[----:B------:R1:W-:Y:S01]  /*7b60*/  MUFU.EX2 R158, R2 ;  /* 0x00000002009e7308 */ /* 0x0003e20000000800 */
[C---:B------:R-:W-:Y:S02]  /*7b70*/  FMUL.FTZ R11, R0.reuse, R159 ;  /* 0x0000009f000b7220 */ /* 0x040fe40000410000 */
[C---:B------:R-:W-:Y:S02]  /*7b80*/  FMUL.FTZ R26, R0.reuse, R106 ;  /* 0x0000006a001a7220 */ /* 0x040fe40000410000 */
[C---:B------:R-:W-:Y:S02]  /*7b90*/  FMUL.FTZ R27, R0.reuse, R107 ;  /* 0x0000006b001b7220 */ /* 0x040fe40000410000 */
[----:B------:R-:W-:Y:S01]  /*7ba0*/  FMUL.FTZ R41, R3, R121 ;  /* 0x0000007903297220 */ /* 0x000fe20000410000 */
[C---:B------:R-:W-:Y:S04]  /*7bb0*/  HMMA.16816.F32 R8, R180.reuse, R20, R8 ;  /* 0x00000014b408723c */ /* 0x040fe80000001808 */
[C---:B------:R-:W-:Y:S02]  /*7bc0*/  FMUL.FTZ R14, R0.reuse, R162 ;  /* 0x000000a2000e7220 */ /* 0x040fe40000410000 */
[----:B------:R-:W-:Y:S01]  /*7bd0*/  FMUL.FTZ R15, R0, R163 ;  /* 0x000000a3000f7220 */ /* 0x000fe20000410000 */
[----:B------:R-:W-:Y:S01]  /*7be0*/  MOV R163, R207 ;  /* 0x000000cf00a37202 */ /* 0x000fe20000000f00 */
[C---:B------:R-:W-:Y:S04]  /*7bf0*/  FMUL.FTZ R20, R141.reuse, R100 ;  /* 0x000000648d147220 */ /* 0x040fe80000410000 */
[----:B------:R-:W-:Y:S01]  /*7c00*/  FMUL.FTZ R21, R141, R101 ;  /* 0x000000658d157220 */ /* 0x000fe20000410000 */
[-C--:B------:R-:W-:Y:S03]  /*7c10*/  HMMA.16816.F32 R12, R180, R22.reuse, R12 ;  /* 0x00000016b40c723c */ /* 0x080fe6000000180c */
[--C-:B-1----:R-:W-:Y:S02]  /*7c20*/  FFMA.FTZ R2, R188, c[0x0][0x2d0], -R150.reuse ;  /* 0x0000b400bc027a23 */ /* 0x102fe40000010896 */
[C---:B------:R-:W-:Y:S02]  /*7c30*/  FMUL.FTZ R42, R0.reuse, R122 ;  /* 0x0000007a002a7220 */ /* 0x040fe40000410000 */
[----:B------:R1:W2:Y:S01]  /*7c40*/  MUFU.EX2 R46, R2 ;  /* 0x00000002002e7308 */ /* 0x0002a20000000800 */
[C---:B------:R-:W-:Y:S04]  /*7c50*/  HMMA.16816.F32 R16, R176.reuse, R22, R16 ;  /* 0x00000016b010723c */ /* 0x040fe80000001810 */
[C---:B------:R-:W-:Y:S02]  /*7c60*/  FMUL.FTZ R30, R0.reuse, R110 ;  /* 0x0000006e001e7220 */ /* 0x040fe40000410000 */
[----:B------:R-:W-:Y:S02]  /*7c70*/  FMUL.FTZ R31, R0, R111 ;  /* 0x0000006f001f7220 */ /* 0x000fe40000410000 */
[C---:B------:R-:W-:Y:S04]  /*7c80*/  FMUL.FTZ R22, R140.reuse, R102 ;  /* 0x000000668c167220 */ /* 0x040fe80000410000 */
[----:B------:R-:W-:Y:S02]  /*7c90*/  FMUL.FTZ R23, R140, R103 ;  /* 0x000000678c177220 */ /* 0x000fe40000410000 */
[----:B------:R-:W3:Y:S01]  /*7ca0*/  LDSM.16.MT88.4 R100, [R214+0x1000] ;  /* 0x00100000d664783b */ /* 0x000ee20000004200 */
[----:B------:R-:W-:Y:S02]  /*7cb0*/  FMUL.FTZ R43, R0, R123 ;  /* 0x0000007b002b7220 */ /* 0x000fe40000410000 */
[C---:B------:R-:W-:Y:S02]  /*7cc0*/  FMUL.FTZ R45, R3.reuse, R125 ;  /* 0x0000007d032d7220 */ /* 0x040fe40000410000 */
[-C--:B------:R-:W-:Y:S03]  /*7cd0*/  HMMA.16816.F32 R20, R176, R36.reuse, R20 ;  /* 0x00000024b014723c */ /* 0x080fe60000001814 */
[C---:B------:R-:W-:Y:S02]  /*7ce0*/  FMUL.FTZ R40, R3.reuse, R120 ;  /* 0x0000007803287220 */ /* 0x040fe40000410000 */
[----:B-1----:R-:W-:Y:S01]  /*7cf0*/  FFMA.FTZ R2, R186, c[0x0][0x2d0], -R150 ;  /* 0x0000b400ba027a23 */ /* 0x002fe20000010896 */
[----:B------:R-:W-:Y:S01]  /*7d00*/  MOV R186, R59 ;  /* 0x0000003b00ba7202 */ /* 0x000fe20000000f00 */
[C---:B------:R-:W-:Y:S01]  /*7d10*/  FMUL.FTZ R44, R3.reuse, R124 ;  /* 0x0000007c032c7220 */ /* 0x040fe20000410000 */
[C---:B------:R-:W-:Y:S01]  /*7d20*/  HMMA.16816.F32 R24, R180.reuse, R36, R24 ;  /* 0x00000024b418723c */ /* 0x040fe20000001818 */
[----:B------:R1:W-:Y:S03]  /*7d30*/  MUFU.EX2 R152, R2 ;  /* 0x0000000200987308 */ /* 0x0003e60000000800 */
[C---:B------:R-:W-:Y:S02]  /*7d40*/  FMUL.FTZ R47, R0.reuse, R127 ;  /* 0x0000007f002f7220 */ /* 0x040fe40000410000 */
[----:B------:R-:W-:Y:S02]  /*7d50*/  FMUL.FTZ R56, R3, R132 ;  /* 0x0000008403387220 */ /* 0x000fe40000410000 */
[-C--:B------:R-:W-:Y:S04]  /*7d60*/  HMMA.16816.F32 R28, R180, R38.reuse, R28 ;  /* 0x00000026b41c723c */ /* 0x080fe8000000181c */
[C---:B------:R-:W-:Y:S02]  /*7d70*/  FMUL.FTZ R36, R141.reuse, R116 ;  /* 0x000000748d247220 */ /* 0x040fe40000410000 */
[----:B------:R-:W-:Y:S02]  /*7d80*/  FMUL.FTZ R37, R141, R117 ;  /* 0x000000758d257220 */ /* 0x000fe40000410000 */
[C---:B------:R-:W-:Y:S04]  /*7d90*/  HMMA.16816.F32 R32, R176.reuse, R38, R32 ;  /* 0x00000026b020723c */ /* 0x040fe80000001820 */
[----:B--2---:R-:W-:Y:S02]  /*7da0*/  IMAD.MOV.U32 R125, RZ, RZ, R46 ;  /* 0x000000ffff7d7224 */ /* 0x004fe400078e002e */
[----:B------:R-:W-:Y:S02]  /*7db0*/  FMUL.FTZ R46, R0, R126 ;  /* 0x0000007e002e7220 */ /* 0x000fe40000410000 */
[C---:B------:R-:W-:Y:S04]  /*7dc0*/  FMUL.FTZ R38, R140.reuse, R118 ;  /* 0x000000768c267220 */ /* 0x040fe80000410000 */
[----:B-1----:R-:W-:Y:S02]  /*7dd0*/  FFMA.FTZ R2, R187, c[0x0][0x2d0], -R150 ;  /* 0x0000b400bb027a23 */ /* 0x002fe40000010896 */
[----:B------:R-:W-:Y:S02]  /*7de0*/  FMUL.FTZ R39, R140, R119 ;  /* 0x000000778c277220 */ /* 0x000fe40000410000 */
[----:B------:R1:W2:Y:S01]  /*7df0*/  MUFU.EX2 R104, R2 ;  /* 0x0000000200687308 */ /* 0x0002a20000000800 */
[----:B------:R-:W-:Y:S01]  /*7e00*/  LDSM.16.MT88.4 R116, [R213+0x1400] ;  /* 0x00140000d574783b */ /* 0x000fe20000004200 */
[----:B------:R-:W-:Y:S02]  /*7e10*/  IMAD.MOV.U32 R166, RZ, RZ, R58 ;  /* 0x000000ffffa67224 */ /* 0x000fe400078e003a */
[----:B------:R-:W-:Y:S01]  /*7e20*/  IMAD.MOV.U32 R167, RZ, RZ, R57 ;  /* 0x000000ffffa77224 */ /* 0x000fe200078e0039 */
[-C--:B------:R-:W-:Y:S03]  /*7e30*/  HMMA.16816.F32 R36, R176, R52.reuse, R36 ;  /* 0x00000034b024723c */ /* 0x080fe60000001824 */
[----:B------:R-:W-:Y:S01]  /*7e40*/  FMUL.FTZ R57, R3, R133 ;  /* 0x0000008503397220 */ /* 0x000fe20000410000 */
[----:B------:R-:W-:Y:S01]  /*7e50*/  MOV R133, R61 ;  /* 0x0000003d00857202 */ /* 0x000fe20000000f00 */
[C---:B------:R-:W-:Y:S02]  /*7e60*/  FMUL.FTZ R58, R0.reuse, R134 ;  /* 0x00000086003a7220 */ /* 0x040fe40000410000 */
[----:B------:R-:W-:Y:S01]  /*7e70*/  IMAD.MOV.U32 R134, RZ, RZ, R128 ;  /* 0x000000ffff867224 */ /* 0x000fe200078e0080 */
[C---:B------:R-:W-:Y:S04]  /*7e80*/  HMMA.16816.F32 R40, R180.reuse, R52, R40 ;  /* 0x00000034b428723c */ /* 0x040fe80000001828 */
[----:B------:R-:W-:Y:S02]  /*7e90*/  FMUL.FTZ R59, R0, R135 ;  /* 0x00000087003b7220 */ /* 0x000fe40000410000 */
[----:B------:R-:W-:Y:S02]  /*7ea0*/  IMAD.MOV.U32 R135, RZ, RZ, R164 ;  /* 0x000000ffff877224 */ /* 0x000fe400078e00a4 */
[-C--:B------:R-:W-:Y:S04]  /*7eb0*/  HMMA.16816.F32 R44, R180, R54.reuse, R44 ;  /* 0x00000036b42c723c */ /* 0x080fe8000000182c */
[----:B-1----:R-:W-:Y:S01]  /*7ec0*/  FFMA.FTZ R2, R196, c[0x0][0x2d0], -R151 ;  /* 0x0000b400c4027a23 */ /* 0x002fe20000010897 */
[----:B------:R-:W-:Y:S01]  /*7ed0*/  MOV R196, R63 ;  /* 0x0000003f00c47202 */ /* 0x000fe20000000f00 */
[C---:B------:R-:W-:Y:S02]  /*7ee0*/  FMUL.FTZ R53, R141.reuse, R169 ;  /* 0x000000a98d357220 */ /* 0x040fe40000410000 */
[----:B------:R1:W-:Y:S01]  /*7ef0*/  MUFU.EX2 R159, R2 ;  /* 0x00000002009f7308 */ /* 0x0003e20000000800 */
[C---:B------:R-:W-:Y:S03]  /*7f00*/  FMUL.FTZ R50, R140.reuse, R130 ;  /* 0x000000828c327220 */ /* 0x040fe60000410000 */
[C---:B------:R-:W-:Y:S02]  /*7f10*/  FMUL.FTZ R51, R140.reuse, R131 ;  /* 0x000000838c337220 */ /* 0x040fe40000410000 */
[----:B------:R-:W-:Y:S02]  /*7f20*/  IMAD.MOV.U32 R130, RZ, RZ, R233 ;  /* 0x000000ffff827224 */ /* 0x000fe400078e00e9 */
[----:B------:R-:W-:Y:S02]  /*7f30*/  FMUL.FTZ R52, R141, R168 ;  /* 0x000000a88d347220 */ /* 0x000fe40000410000 */
[----:B------:R-:W-:Y:S01]  /*7f40*/  IMAD.MOV.U32 R188, RZ, RZ, R60 ;  /* 0x000000ffffbc7224 */ /* 0x000fe200078e003c */
[C---:B------:R-:W-:Y:S04]  /*7f50*/  HMMA.16816.F32 R48, R176.reuse, R54, R48 ;  /* 0x00000036b030723c */ /* 0x040fe80000001830 */
[----:B------:R-:W-:Y:S02]  /*7f60*/  IMAD.MOV.U32 R156, RZ, RZ, R252 ;  /* 0x000000ffff9c7224 */ /* 0x000fe400078e00fc */
[----:B------:R-:W-:Y:S02]  /*7f70*/  IMAD.MOV.U32 R132, RZ, RZ, R243 ;  /* 0x000000ffff847224 */ /* 0x000fe400078e00f3 */
[C---:B------:R-:W-:Y:S04]  /*7f80*/  FMUL.FTZ R55, R140.reuse, R171 ;  /* 0x000000ab8c377220 */ /* 0x040fe80000410000 */
[----:B------:R-:W-:Y:S02]  /*7f90*/  IMAD.MOV.U32 R162, RZ, RZ, R234 ;  /* 0x000000ffffa27224 */ /* 0x000fe400078e00ea */
[----:B-1----:R-:W-:Y:S02]  /*7fa0*/  FFMA.FTZ R2, R197, c[0x0][0x2d0], -R151 ;  /* 0x0000b400c5027a23 */ /* 0x002fe40000010897 */
[----:B------:R-:W-:Y:S02]  /*7fb0*/  IMAD.MOV.U32 R197, RZ, RZ, R245 ;  /* 0x000000ffffc57224 */ /* 0x000fe400078e00f5 */
[----:B------:R1:W4:Y:S01]  /*7fc0*/  MUFU.EX2 R126, R2 ;  /* 0x00000002007e7308 */ /* 0x0003220000000800 */
[----:B------:R-:W-:Y:S02]  /*7fd0*/  FMUL.FTZ R54, R140, R170 ;  /* 0x000000aa8c367220 */ /* 0x000fe40000410000 */
[----:B--2---:R-:W-:Y:S02]  /*7fe0*/  IMAD.MOV.U32 R170, RZ, RZ, R104 ;  /* 0x000000ffffaa7224 */ /* 0x004fe400078e0068 */
[----:B------:R-:W2:Y:S01]  /*7ff0*/  LDSM.16.MT88.4 R104, [R213+0x2000] ;  /* 0x00200000d568783b */ /* 0x000ea20000004200 */
[C---:B------:R-:W-:Y:S01]  /*8000*/  FMUL.FTZ R60, R3.reuse, R172 ;  /* 0x000000ac033c7220 */ /* 0x040fe20000410000 */
[----:B------:R-:W-:Y:S01]  /*8010*/  MOV R172, R162 ;  /* 0x000000a200ac7202 */ /* 0x000fe20000000f00 */
[-C--:B---3--:R-:W-:Y:S03]  /*8020*/  HMMA.16816.F32 R52, R176, R100.reuse, R52 ;  /* 0x00000064b034723c */ /* 0x088fe60000001834 */
[----:B------:R-:W-:Y:S02]  /*8030*/  FMUL.FTZ R61, R3, R173 ;  /* 0x000000ad033d7220 */ /* 0x000fe40000410000 */
[C---:B------:R-:W-:Y:S02]  /*8040*/  FMUL.FTZ R63, R0.reuse, R175 ;  /* 0x000000af003f7220 */ /* 0x040fe40000410000 */
[----:B------:R-:W-:Y:S01]  /*8050*/  IMAD.MOV.U32 R187, RZ, RZ, R67 ;  /* 0x000000ffffbb7224 */ /* 0x000fe200078e0043 */
[C---:B------:R-:W-:Y:S04]  /*8060*/  HMMA.16816.F32 R56, R180.reuse, R100, R56 ;  /* 0x00000064b438723c */ /* 0x040fe80000001838 */
[----:B------:R-:W-:Y:S02]  /*8070*/  IMAD.MOV.U32 R157, RZ, RZ, R62 ;  /* 0x000000ffff9d7224 */ /* 0x000fe400078e003e */
[----:B------:R-:W-:Y:S02]  /*8080*/  FMUL.FTZ R62, R0, R174 ;  /* 0x000000ae003e7220 */ /* 0x000fe40000410000 */
[--C-:B-1----:R-:W-:Y:S04]  /*8090*/  FFMA.FTZ R2, R192, c[0x0][0x2d0], -R151.reuse ;  /* 0x0000b400c0027a23 */ /* 0x102fe80000010897 */
[----:B------:R1:W3:Y:S01]  /*80a0*/  MUFU.EX2 R169, R2 ;  /* 0x0000000200a97308 */ /* 0x0002e20000000800 */
[-C--:B------:R-:W-:Y:S03]  /*80b0*/  HMMA.16816.F32 R60, R180, R102.reuse, R60 ;  /* 0x00000066b43c723c */ /* 0x080fe6000000183c */
[C---:B------:R-:W-:Y:S02]  /*80c0*/  FMUL.FTZ R67, R140.reuse, R139 ;  /* 0x0000008b8c437220 */ /* 0x040fe40000410000 */
[----:B------:R-:W-:Y:S02]  /*80d0*/  IMAD.MOV.U32 R131, RZ, RZ, R64 ;  /* 0x000000ffff837224 */ /* 0x000fe400078e0040 */
[----:B------:R-:W-:Y:S02]  /*80e0*/  FMUL.FTZ R64, R141, R136 ;  /* 0x000000888d407220 */ /* 0x000fe40000410000 */
[----:B------:R-:W-:Y:S03]  /*80f0*/  LDSM.16.MT88.4 R136, [R214+0x1c00] ;  /* 0x001c0000d688783b */ /* 0x000fe60000004200 */
[C---:B------:R-:W-:Y:S02]  /*8100*/  FMUL.FTZ R70, R140.reuse, R70 ;  /* 0x000000468c467220 */ /* 0x040fe40000410000 */
[C---:B------:R-:W-:Y:S03]  /*8110*/  HMMA.16816.F32 R64, R176.reuse, R102, R64 ;  /* 0x00000066b040723c */ /* 0x040fe60000001840 */
[----:B------:R-:W5:Y:S01]  /*8120*/  LDSM.16.MT88.4 R100, [R214+0x2000] ;  /* 0x00200000d664783b */ /* 0x000f620000004200 */
[----:B------:R-:W-:Y:S02]  /*8130*/  FMUL.FTZ R71, R140, R71 ;  /* 0x000000478c477220 */ /* 0x000fe40000410000 */
[C---:B------:R-:W-:Y:S02]  /*8140*/  FMUL.FTZ R72, R3.reuse, R72 ;  /* 0x0000004803487220 */ /* 0x040fe40000410000 */
[----:B------:R-:W-:Y:S03]  /*8150*/  FMUL.FTZ R73, R3, R73 ;  /* 0x0000004903497220 */ /* 0x000fe60000410000 */
[-C--:B--2---:R-:W-:Y:S03]  /*8160*/  HMMA.16816.F32 R68, R176, R104.reuse, R68 ;  /* 0x00000068b044723c */ /* 0x084fe60000001844 */
[--C-:B-1----:R-:W-:Y:S02]  /*8170*/  FFMA.FTZ R2, R193, c[0x0][0x2d0], -R151.reuse ;  /* 0x0000b400c1027a23 */ /* 0x102fe40000010897 */
[C---:B------:R-:W-:Y:S02]  /*8180*/  FMUL.FTZ R74, R0.reuse, R74 ;  /* 0x0000004a004a7220 */ /* 0x040fe40000410000 */
[----:B------:R1:W-:Y:S01]  /*8190*/  MUFU.EX2 R171, R2 ;  /* 0x0000000200ab7308 */ /* 0x0003e20000000800 */
[C---:B------:R-:W-:Y:S04]  /*81a0*/  FMUL.FTZ R75, R0.reuse, R75 ;  /* 0x0000004b004b7220 */ /* 0x040fe80000410000 */
[C---:B------:R-:W-:Y:S02]  /*81b0*/  FMUL.FTZ R76, R3.reuse, R76 ;  /* 0x0000004c034c7220 */ /* 0x040fe40000410000 */
[----:B------:R-:W-:Y:S01]  /*81c0*/  FMUL.FTZ R77, R3, R77 ;  /* 0x0000004d034d7220 */ /* 0x000fe20000410000 */
[C---:B------:R-:W-:Y:S04]  /*81d0*/  HMMA.16816.F32 R72, R180.reuse, R104, R72 ;  /* 0x00000068b448723c */ /* 0x040fe80000001848 */
[C---:B------:R-:W-:Y:S02]  /*81e0*/  FMUL.FTZ R78, R0.reuse, R78 ;  /* 0x0000004e004e7220 */ /* 0x040fe40000410000 */
[----:B------:R-:W-:Y:S02]  /*81f0*/  FMUL.FTZ R79, R0, R79 ;  /* 0x0000004f004f7220 */ /* 0x000fe40000410000 */
[C---:B------:R-:W-:Y:S04]  /*8200*/  FMUL.FTZ R80, R141.reuse, R80 ;  /* 0x000000508d507220 */ /* 0x040fe80000410000 */
[----:B------:R-:W-:Y:S01]  /*8210*/  FMUL.FTZ R81, R141, R81 ;  /* 0x000000518d517220 */ /* 0x000fe20000410000 */
[-C--:B------:R-:W-:Y:S03]  /*8220*/  HMMA.16816.F32 R76, R180, R106.reuse, R76 ;  /* 0x0000006ab44c723c */ /* 0x080fe6000000184c */
[--C-:B-1----:R-:W-:Y:S02]  /*8230*/  FFMA.FTZ R2, R208, c[0x0][0x2d0], -R184.reuse ;  /* 0x0000b400d0027a23 */ /* 0x102fe400000108b8 */
[C---:B------:R-:W-:Y:S02]  /*8240*/  FMUL.FTZ R82, R140.reuse, R82 ;  /* 0x000000528c527220 */ /* 0x040fe40000410000 */
[----:B------:R1:W-:Y:S01]  /*8250*/  MUFU.EX2 R124, R2 ;  /* 0x00000002007c7308 */ /* 0x0003e20000000800 */
[C---:B------:R-:W-:Y:S04]  /*8260*/  FMUL.FTZ R83, R140.reuse, R83 ;  /* 0x000000538c537220 */ /* 0x040fe80000410000 */
[C---:B------:R-:W-:Y:S02]  /*8270*/  FMUL.FTZ R88, R3.reuse, R88 ;  /* 0x0000005803587220 */ /* 0x040fe40000410000 */
[----:B------:R-:W-:Y:S01]  /*8280*/  FMUL.FTZ R89, R3, R89 ;  /* 0x0000005903597220 */ /* 0x000fe20000410000 */
[C---:B------:R-:W-:Y:S01]  /*8290*/  HMMA.16816.F32 R80, R176.reuse, R106, R80 ;  /* 0x0000006ab050723c */ /* 0x040fe20000001850 */
[----:B------:R-:W2:Y:S03]  /*82a0*/  LDSM.16.MT88.4 R104, [R213+0x400] ;  /* 0x00040000d568783b */ /* 0x000ea60000004200 */
[C---:B------:R-:W-:Y:S02]  /*82b0*/  FMUL.FTZ R84, R141.reuse, R84 ;  /* 0x000000548d547220 */ /* 0x040fe40000410000 */
[----:B------:R-:W-:Y:S02]  /*82c0*/  FMUL.FTZ R85, R141, R85 ;  /* 0x000000558d557220 */ /* 0x000fe40000410000 */
[C---:B------:R-:W-:Y:S04]  /*82d0*/  FMUL.FTZ R86, R140.reuse, R86 ;  /* 0x000000568c567220 */ /* 0x040fe80000410000 */
[----:B------:R-:W-:Y:S02]  /*82e0*/  FMUL.FTZ R87, R140, R87 ;  /* 0x000000578c577220 */ /* 0x000fe40000410000 */
[C---:B------:R-:W-:Y:S02]  /*82f0*/  FMUL.FTZ R90, R0.reuse, R90 ;  /* 0x0000005a005a7220 */ /* 0x040fe40000410000 */
[----:B-1----:R-:W-:Y:S02]  /*8300*/  FFMA.FTZ R2, R205, c[0x0][0x2d0], -R184 ;  /* 0x0000b400cd027a23 */ /* 0x002fe400000108b8 */
[C---:B------:R-:W-:Y:S01]  /*8310*/  FMUL.FTZ R91, R0.reuse, R91 ;  /* 0x0000005b005b7220 */ /* 0x040fe20000410000 */
[-C--:B-----5:R-:W-:Y:S01]  /*8320*/  HMMA.16816.F32 R84, R176, R100.reuse, R84 ;  /* 0x00000064b054723c */ /* 0x0a0fe20000001854 */
[----:B------:R-:W1:Y:S02]  /*8330*/  MUFU.EX2 R127, R2 ;  /* 0x00000002007f7308 */ /* 0x000e640000000800 */
[C---:B------:R-:W-:Y:S02]  /*8340*/  FMUL.FTZ R92, R3.reuse, R92 ;  /* 0x0000005c035c7220 */ /* 0x040fe40000410000 */
[----:B------:R-:W-:Y:S02]  /*8350*/  FMUL.FTZ R93, R3, R93 ;  /* 0x0000005d035d7220 */ /* 0x000fe40000410000 */
[C---:B------:R-:W-:Y:S01]  /*8360*/  FMUL.FTZ R94, R0.reuse, R94 ;  /* 0x0000005e005e7220 */ /* 0x040fe20000410000 */
[C---:B------:R-:W-:Y:S04]  /*8370*/  HMMA.16816.F32 R88, R180.reuse, R100, R88 ;  /* 0x00000064b458723c */ /* 0x040fe80000001858 */
[----:B------:R-:W-:Y:S02]  /*8380*/  FMUL.FTZ R95, R0, R95 ;  /* 0x0000005f005f7220 */ /* 0x000fe40000410000 */
[----:B------:R-:W-:Y:S01]  /*8390*/  FFMA.FTZ R120, R241, c[0x0][0x2d0], -R151 ;  /* 0x0000b400f1787a23 */ /* 0x000fe20000010897 */
[----:B------:R-:W-:Y:S01]  /*83a0*/  F2FP.PACK_AB R100, R125, R158 ;  /* 0x0000009e7d64723e */ /* 0x000fe200000000ff */
[----:B------:R-:W-:Y:S01]  /*83b0*/  IMAD.MOV.U32 R153, RZ, RZ, R198 ;  /* 0x000000ffff997224 */ /* 0x000fe200078e00c6 */
[----:B----4-:R-:W-:Y:S02]  /*83c0*/  F2FP.PACK_AB R101, R126, R159 ;  /* 0x0000009f7e65723e */ /* 0x010fe400000000ff */
[-C--:B------:R-:W-:Y:S01]  /*83d0*/  HMMA.16816.F32 R92, R180, R102.reuse, R92 ;  /* 0x00000066b45c723c */ /* 0x080fe2000000185c */
[----:B------:R-:W-:Y:S02]  /*83e0*/  LDSM.16.MT88.4 R180, [R213+0x2c00] ;  /* 0x002c0000d5b4783b */ /* 0x000fe40000004200 */
[C---:B------:R-:W-:Y:S01]  /*83f0*/  FMUL.FTZ R96, R141.reuse, R96 ;  /* 0x000000608d607220 */ /* 0x040fe20000410000 */
[----:B---3--:R-:W-:Y:S01]  /*8400*/  MOV R241, R169 ;  /* 0x000000a900f17202 */ /* 0x008fe20000000f00 */
[----:B------:R-:W-:Y:S01]  /*8410*/  FMUL.FTZ R97, R141, R97 ;  /* 0x000000618d617220 */ /* 0x000fe20000410000 */
[----:B-1----:R-:W-:Y:S01]  /*8420*/  F2FP.PACK_AB R108, R127, R124 ;  /* 0x0000007c7f6c723e */ /* 0x002fe200000000ff */
[----:B------:R-:W-:Y:S02]  /*8430*/  FFMA.FTZ R2, R209, c[0x0][0x2d0], -R184 ;  /* 0x0000b400d1027a23 */ /* 0x000fe400000108b8 */
[C---:B------:R-:W-:Y:S02]  /*8440*/  FMUL.FTZ R98, R140.reuse, R98 ;  /* 0x000000628c627220 */ /* 0x040fe40000410000 */
[----:B------:R1:W-:Y:S01]  /*8450*/  MUFU.EX2 R252, R2 ;  /* 0x0000000200fc7308 */ /* 0x0003e20000000800 */
[----:B------:R-:W-:Y:S02]  /*8460*/  FMUL.FTZ R99, R140, R99 ;  /* 0x000000638c637220 */ /* 0x000fe40000410000 */
[----:B------:R-:W-:Y:S02]  /*8470*/  IMAD.MOV.U32 R168, RZ, RZ, R152 ;  /* 0x000000ffffa87224 */ /* 0x000fe400078e0098 */
[----:B------:R-:W-:Y:S02]  /*8480*/  IMAD.MOV.U32 R152, RZ, RZ, R202 ;  /* 0x000000ffff987224 */ /* 0x000fe400078e00ca */
[----:B------:R-:W-:Y:S01]  /*8490*/  IMAD.MOV.U32 R162, RZ, RZ, R147 ;  /* 0x000000ffffa27224 */ /* 0x000fe200078e0093 */
[----:B------:R-:W-:Y:S04]  /*84a0*/  HMMA.16816.F32 R96, R176, R102, R96 ;  /* 0x00000066b060723c */ /* 0x000fe80000001860 */
[----:B------:R-:W-:Y:S03]  /*84b0*/  IMAD.MOV.U32 R160, RZ, RZ, R203 ;  /* 0x000000ffffa07224 */ /* 0x000fe600078e00cb */
[----:B------:R-:W-:Y:S02]  /*84c0*/  F2FP.PACK_AB R102, R170, R168 ;  /* 0x000000a8aa66723e */ /* 0x000fe400000000ff */
[----:B------:R-:W-:Y:S07]  /*84d0*/  F2FP.PACK_AB R103, R171, R169 ;  /* 0x000000a9ab67723e */ /* 0x000fee00000000ff */
[-C--:B--2---:R-:W-:Y:S05]  /*84e0*/  HMMA.16816.F32 R4, R100, R104.reuse, R4 ;  /* 0x000000686404723c */ /* 0x084fea0000001804 */
[--C-:B-1----:R-:W-:Y:S02]  /*84f0*/  FFMA.FTZ R2, R210, c[0x0][0x2d0], -R184.reuse ;  /* 0x0000b400d2027a23 */ /* 0x102fe400000108b8 */
[----:B------:R1:W-:Y:S10]  /*8500*/  MUFU.EX2 R210, R120 ;  /* 0x0000007800d27308 */ /* 0x0003f40000000800 */
[----:B------:R2:W3:Y:S01]  /*8510*/  MUFU.EX2 R250, R2 ;  /* 0x0000000200fa7308 */ /* 0x0004e20000000800 */
[----:B-1----:R-:W-:Y:S02]  /*8520*/  FFMA.FTZ R120, R247, c[0x0][0x2d0], -R184 ;  /* 0x0000b400f7787a23 */ /* 0x002fe400000108b8 */
[----:B------:R-:W-:Y:S07]  /*8530*/  IMAD.MOV.U32 R247, RZ, RZ, R125 ;  /* 0x000000fffff77224 */ /* 0x000fee00078e007d */
[----:B------:R1:W-:Y:S01]  /*8540*/  MUFU.EX2 R206, R120 ;  /* 0x0000007800ce7308 */ /* 0x0003e20000000800 */
[--C-:B--2---:R-:W-:Y:S01]  /*8550*/  FFMA.FTZ R2, R211, c[0x0][0x2d0], -R185.reuse ;  /* 0x0000b400d3027a23 */ /* 0x104fe200000108b9 */
[----:B---3--:R-:W-:Y:S08]  /*8560*/  F2FP.PACK_AB R110, R250, R252 ;  /* 0x000000fcfa6e723e */ /* 0x008ff000000000ff */
[----:B------:R2:W-:Y:S01]  /*8570*/  MUFU.EX2 R245, R2 ;  /* 0x0000000200f57308 */ /* 0x0005e20000000800 */
[----:B-1----:R-:W-:Y:S01]  /*8580*/  LDSM.16.MT88.4 R120, [R214+0x800] ;  /* 0x00080000d678783b */ /* 0x002fe20000004200 */
[--C-:B--2---:R-:W-:Y:S08]  /*8590*/  FFMA.FTZ R2, R230, c[0x0][0x2d0], -R185.reuse ;  /* 0x0000b400e6027a23 */ /* 0x104ff000000108b9 */
        /* <DEDUP_REMOVED lines=13> */
[--C-:B-1----:R-:W-:Y:S02]  /*8670*/  FFMA.FTZ R2, R235, c[0x0][0x2d0], -R150.reuse ;  /* 0x0000b400eb027a23 */ /* 0x102fe40000010896 */
[----:B------:R-:W-:Y:S02]  /*8680*/  IMAD.MOV.U32 R235, RZ, RZ, R171 ;  /* 0x000000ffffeb7224 */ /* 0x000fe400078e00ab */
        /* <DEDUP_REMOVED lines=13> */
[----:B-1----:R-:W-:Y:S02]  /*8760*/  FFMA.FTZ R2, R237, c[0x0][0x2d0], -R150 ;  /* 0x0000b400ed027a23 */ /* 0x002fe40000010896 */
[----:B------:R-:W-:Y:S02]  /*8770*/  IMAD.MOV.U32 R237, RZ, RZ, R170 ;  /* 0x000000ffffed7224 */ /* 0x000fe400078e00aa */
[-C--:B--2---:R-:W-:Y:S01]  /*8780*/  HMMA.16816.F32 R52, R100, R104.reuse, R52 ;  /* 0x000000686434723c */ /* 0x084fe20000001834 */
[----:B------:R1:W2:Y:S07]  /*8790*/  MUFU.EX2 R230, R2 ;  /* 0x0000000200e67308 */ /* 0x0002ae0000000800 */
[C---:B------:R-:W-:Y:S08]  /*87a0*/  HMMA.16816.F32 R56, R108.reuse, R104, R56 ;  /* 0x000000686c38723c */ /* 0x040ff00000001838 */
[-C--:B------:R-:W-:Y:S08]  /*87b0*/  HMMA.16816.F32 R60, R108, R106.reuse, R60 ;  /* 0x0000006a6c3c723c */ /* 0x080ff0000000183c */
[C---:B------:R-:W-:Y:S01]  /*87c0*/  HMMA.16816.F32 R64, R100.reuse, R106, R64 ;  /* 0x0000006a6440723c */ /* 0x040fe20000001840 */
[----:B------:R-:W2:Y:S03]  /*87d0*/  LDSM.16.MT88.4 R104, [R213+0x800] ;  /* 0x00080000d568783b */ /* 0x000ea60000004200 */
[--C-:B-1----:R-:W-:Y:S02]  /*87e0*/  FFMA.FTZ R2, R242, c[0x0][0x2d0], -R151.reuse ;  /* 0x0000b400f2027a23 */ /* 0x102fe40000010897 */
[----:B------:R-:W-:Y:S02]  /*87f0*/  IMAD.MOV.U32 R242, RZ, RZ, R168 ;  /* 0x000000fffff27224 */ /* 0x000fe400078e00a8 */
[-C--:B----4-:R-:W-:Y:S01]  /*8800*/  HMMA.16816.F32 R68, R100, R112.reuse, R68 ;  /* 0x000000706444723c */ /* 0x090fe20000001844 */
[----:B------:R1:W4:Y:S07]  /*8810*/  MUFU.EX2 R208, R2 ;  /* 0x0000000200d07308 */ /* 0x00032e0000000800 */
[C---:B------:R-:W-:Y:S08]  /*8820*/  HMMA.16816.F32 R72, R108.reuse, R112, R72 ;  /* 0x000000706c48723c */ /* 0x040ff00000001848 */
[-C--:B------:R-:W-:Y:S08]  /*8830*/  HMMA.16816.F32 R76, R108, R114.reuse, R76 ;  /* 0x000000726c4c723c */ /* 0x080ff0000000184c */
[C---:B------:R-:W-:Y:S01]  /*8840*/  HMMA.16816.F32 R80, R100.reuse, R114, R80 ;  /* 0x000000726450723c */ /* 0x040fe20000001850 */
[----:B------:R-:W2:Y:S03]  /*8850*/  LDSM.16.MT88.4 R112, [R213+0x1800] ;  /* 0x00180000d570783b */ /* 0x000ea60000004200 */
[----:B-1----:R-:W-:Y:S02]  /*8860*/  FFMA.FTZ R2, R236, c[0x0][0x2d0], -R151 ;  /* 0x0000b400ec027a23 */ /* 0x002fe40000010897 */
[----:B------:R-:W-:Y:S02]  /*8870*/  IMAD.MOV.U32 R236, RZ, RZ, R127 ;  /* 0x000000ffffec7224 */ /* 0x000fe400078e007f */
[-C--:B-----5:R-:W-:Y:S01]  /*8880*/  HMMA.16816.F32 R84, R100, R116.reuse, R84 ;  /* 0x000000746454723c */ /* 0x0a0fe20000001854 */
[----:B------:R1:W-:Y:S07]  /*8890*/  MUFU.EX2 R209, R2 ;  /* 0x0000000200d17308 */ /* 0x0003ee0000000800 */
[C---:B------:R-:W-:Y:S08]  /*88a0*/  HMMA.16816.F32 R88, R108.reuse, R116, R88 ;  /* 0x000000746c58723c */ /* 0x040ff00000001858 */
[-C--:B------:R-:W-:Y:S08]  /*88b0*/  HMMA.16816.F32 R92, R108, R118.reuse, R92 ;  /* 0x000000766c5c723c */ /* 0x080ff0000000185c */
[----:B------:R-:W-:Y:S01]  /*88c0*/  HMMA.16816.F32 R96, R100, R118, R96 ;  /* 0x000000766460723c */ /* 0x000fe20000001860 */
[----:B------:R-:W-:Y:S03]  /*88d0*/  LDSM.16.MT88.4 R116, [R213+0x2800] ;  /* 0x00280000d574783b */ /* 0x000fe60000004200 */
[----:B-1----:R-:W-:Y:S01]  /*88e0*/  FFMA.FTZ R2, R238, c[0x0][0x2d0], -R151 ;  /* 0x0000b400ee027a23 */ /* 0x002fe20000010897 */
[----:B------:R-:W-:Y:S02]  /*88f0*/  MOV R238, R126 ;  /* 0x0000007e00ee7202 */ /* 0x000fe40000000f00 */
[----:B---3--:R-:W-:Y:S01]  /*8900*/  F2FP.PACK_AB R100, R231, R211 ;  /* 0x000000d3e764723e */ /* 0x008fe200000000ff */
[----:B------:R1:W3:Y:S01]  /*8910*/  MUFU.EX2 R207, R2 ;  /* 0x0000000200cf7308 */ /* 0x0002e20000000800 */
[----:B--2---:R-:W-:Y:S03]  /*8920*/  F2FP.PACK_AB R102, R230, R232 ;  /* 0x000000e8e666723e */ /* 0x004fe600000000ff */
[----:B----4-:R-:W-:Y:S01]  /*8930*/  F2FP.PACK_AB R101, R208, R210 ;  /* 0x000000d2d065723e */ /* 0x010fe200000000ff */
[----:B-1----:R-:W-:Y:S01]  /*8940*/  FFMA.FTZ R2, R244, c[0x0][0x2d0], -R184 ;  /* 0x0000b400f4027a23 */ /* 0x002fe200000108b8 */
[----:B---3--:R-:W-:Y:S01]  /*8950*/  F2FP.PACK_AB R103, R207, R209 ;  /* 0x000000d1cf67723e */ /* 0x008fe200000000ff */
[----:B------:R-:W-:Y:S03]  /*8960*/  IMAD.MOV.U32 R244, RZ, RZ, R124 ;  /* 0x000000fffff47224 */ /* 0x000fe600078e007c */
[----:B------:R1:W2:Y:S03]  /*8970*/  MUFU.EX2 R203, R2 ;  /* 0x0000000200cb7308 */ /* 0x0002a60000000800 */
[-C--:B------:R-:W-:Y:S03]  /*8980*/  HMMA.16816.F32 R4, R100, R104.reuse, R4 ;  /* 0x000000686404723c */ /* 0x080fe60000001804 */
[--C-:B-1----:R-:W-:Y:S01]  /*8990*/  FFMA.FTZ R2, R239, c[0x0][0x2d0], -R184.reuse ;  /* 0x0000b400ef027a23 */ /* 0x102fe200000108b8 */
[----:B--2---:R-:W-:Y:S02]  /*89a0*/  F2FP.PACK_AB R108, R203, R206 ;  /* 0x000000cecb6c723e */ /* 0x004fe400000000ff */
[----:B------:R-:W-:Y:S01]  /*89b0*/  MOV R239, R159 ;  /* 0x0000009f00ef7202 */ /* 0x000fe20000000f00 */
[----:B------:R1:W-:Y:S02]  /*89c0*/  MUFU.EX2 R205, R2 ;  /* 0x0000000200cd7308 */ /* 0x0003e40000000800 */
[----:B-1----:R-:W-:Y:S03]  /*89d0*/  FFMA.FTZ R2, R240, c[0x0][0x2d0], -R184 ;  /* 0x0000b400f0027a23 */ /* 0x002fe600000108b8 */
[----:B------:R-:W-:Y:S05]  /*89e0*/  IMAD.MOV.U32 R240, RZ, RZ, R158 ;  /* 0x000000fffff07224 */ /* 0x000fea00078e009e */
[----:B------:R1:W2:Y:S02]  /*89f0*/  MUFU.EX2 R202, R2 ;  /* 0x0000000200ca7308 */ /* 0x0002a40000000800 */
[--C-:B-1----:R-:W-:Y:S01]  /*8a00*/  FFMA.FTZ R2, R249, c[0x0][0x2d0], -R185.reuse ;  /* 0x0000b400f9027a23 */ /* 0x102fe200000108b9 */
[----:B--2---:R-:W-:Y:S07]  /*8a10*/  F2FP.PACK_AB R110, R202, R205 ;  /* 0x000000cdca6e723e */ /* 0x004fee00000000ff */
[----:B------:R1:W-:Y:S02]  /*8a20*/  MUFU.EX2 R201, R2 ;  /* 0x0000000200c97308 */ /* 0x0003e40000000800 */
[--C-:B-1----:R-:W-:Y:S02]  /*8a30*/  FFMA.FTZ R2, R251, c[0x0][0x2d0], -R185.reuse ;  /* 0x0000b400fb027a23 */ /* 0x102fe400000108b9 */
[----:B------:R-:W-:Y:S06]  /*8a40*/  IMAD.MOV.U32 R251, RZ, RZ, R154 ;  /* 0x000000fffffb7224 */ /* 0x000fec00078e009a */
[----:B------:R1:W2:Y:S02]  /*8a50*/  MUFU.EX2 R199, R2 ;  /* 0x0000000200c77308 */ /* 0x0002a40000000800 */
[--C-:B-1----:R-:W-:Y:S01]  /*8a60*/  FFMA.FTZ R2, R246, c[0x0][0x2d0], -R185.reuse ;  /* 0x0000b400f6027a23 */ /* 0x102fe200000108b9 */
[----:B--2---:R-:W-:Y:S01]  /*8a70*/  F2FP.PACK_AB R109, R199, R201 ;  /* 0x000000c9c76d723e */ /* 0x004fe200000000ff */
[----:B------:R-:W-:Y:S06]  /*8a80*/  IMAD.MOV.U32 R246, RZ, RZ, R152 ;  /* 0x000000fffff67224 */ /* 0x000fec00078e0098 */
[----:B------:R1:W-:Y:S02]  /*8a90*/  MUFU.EX2 R200, R2 ;  /* 0x0000000200c87308 */ /* 0x0003e40000000800 */
[----:B-1----:R-:W-:Y:S01]  /*8aa0*/  FFMA.FTZ R2, R248, c[0x0][0x2d0], -R185 ;  /* 0x0000b400f8027a23 */ /* 0x002fe200000108b9 */
[----:B------:R-:W-:Y:S07]  /*8ab0*/  MOV R248, R153 ;  /* 0x0000009900f87202 */ /* 0x000fee0000000f00 */
[----:B------:R-:W1:Y:S02]  /*8ac0*/  MUFU.EX2 R198, R2 ;  /* 0x0000000200c67308 */ /* 0x000e640000000800 */
[----:B-1----:R-:W-:Y:S01]  /*8ad0*/  F2FP.PACK_AB R111, R198, R200 ;  /* 0x000000c8c66f723e */ /* 0x002fe200000000ff */
[--C-:B------:R-:W-:Y:S01]  /*8ae0*/  FFMA.FTZ R2, R132, c[0x0][0x2d0], -R150.reuse ;  /* 0x0000b40084027a23 */ /* 0x100fe20000010896 */
[----:B------:R-:W-:Y:S06]  /*8af0*/  MOV R132, R197 ;  /* 0x000000c500847202 */ /* 0x000fec0000000f00 */
        /* <DEDUP_REMOVED lines=8> */
[C---:B------:R-:W-:Y:S01]  /*8b80*/  HMMA.16816.F32 R24, R108.reuse, R120, R24 ;  /* 0x000000786c18723c */ /* 0x040fe20000001818 */
[----:B------:R-:W3:Y:S07]  /*8b90*/  LDL R120, [R1+0x38] ;  /* 0x0000380001787983 */ /* 0x000eee0000100800 */
[-C--:B------:R-:W-:Y:S08]  /*8ba0*/  HMMA.16816.F32 R28, R108, R122.reuse, R28 ;  /* 0x0000007a6c1c723c */ /* 0x080ff0000000181c */
[C---:B------:R-:W-:Y:S04]  /*8bb0*/  HMMA.16816.F32 R32, R100.reuse, R122, R32 ;  /* 0x0000007a6420723c */ /* 0x040fe80000001820 */
[--C-:B-1----:R-:W-:Y:S02]  /*8bc0*/  FFMA.FTZ R2, R196, c[0x0][0x2d0], -R150.reuse ;  /* 0x0000b400c4027a23 */ /* 0x102fe40000010896 */
[----:B------:R-:W-:Y:S02]  /*8bd0*/  FFMA.FTZ R150, R132, c[0x0][0x2d0], -R150 ;  /* 0x0000b40084967a23 */ /* 0x000fe40000010896 */
[-C--:B------:R-:W-:Y:S01]  /*8be0*/  HMMA.16816.F32 R36, R100, R112.reuse, R36 ;  /* 0x000000706424723c */ /* 0x080fe20000001824 */
[----:B------:R1:W-:Y:S07]  /*8bf0*/  MUFU.EX2 R196, R2 ;  /* 0x0000000200c47308 */ /* 0x0003ee0000000800 */
[C---:B------:R-:W-:Y:S03]  /*8c00*/  HMMA.16816.F32 R40, R108.reuse, R112, R40 ;  /* 0x000000706c28723c */ /* 0x040fe60000001828 */
[----:B------:R-:W4:Y:S05]  /*8c10*/  MUFU.EX2 R194, R150 ;  /* 0x0000009600c27308 */ /* 0x000f2a0000000800 */
[-C--:B------:R-:W-:Y:S08]  /*8c20*/  HMMA.16816.F32 R44, R108, R114.reuse, R44 ;  /* 0x000000726c2c723c */ /* 0x080ff0000000182c */
[C---:B------:R-:W-:Y:S01]  /*8c30*/  HMMA.16816.F32 R48, R100.reuse, R114, R48 ;  /* 0x000000726430723c */ /* 0x040fe20000001830 */
[----:B------:R-:W5:Y:S03]  /*8c40*/  LDSM.16.MT88.4 R112, [R214+0x2800] ;  /* 0x00280000d670783b */ /* 0x000f660000004200 */
[--C-:B-1----:R-:W-:Y:S01]  /*8c50*/  FFMA.FTZ R2, R131, c[0x0][0x2d0], -R151.reuse ;  /* 0x0000b40083027a23 */ /* 0x102fe20000010897 */
[----:B------:R-:W-:Y:S03]  /*8c60*/  MOV R131, R186 ;  /* 0x000000ba00837202 */ /* 0x000fe60000000f00 */
[-C--:B--2---:R-:W-:Y:S01]  /*8c70*/  HMMA.16816.F32 R52, R100, R104.reuse, R52 ;  /* 0x000000686434723c */ /* 0x084fe20000001834 */
[----:B------:R1:W-:Y:S03]  /*8c80*/  MUFU.EX2 R193, R2 ;  /* 0x0000000200c17308 */ /* 0x0003e60000000800 */
[----:B----4-:R-:W-:Y:S04]  /*8c90*/  F2FP.PACK_AB R150, R194, R196 ;  /* 0x000000c4c296723e */ /* 0x010fe800000000ff */
[C---:B------:R-:W-:Y:S08]  /*8ca0*/  HMMA.16816.F32 R56, R108.reuse, R104, R56 ;  /* 0x000000686c38723c */ /* 0x040ff00000001838 */
[-C--:B------:R-:W-:Y:S08]  /*8cb0*/  HMMA.16816.F32 R60, R108, R106.reuse, R60 ;  /* 0x0000006a6c3c723c */ /* 0x080ff0000000183c */
[C---:B------:R-:W-:Y:S01]  /*8cc0*/  HMMA.16816.F32 R64, R100.reuse, R106, R64 ;  /* 0x0000006a6440723c */ /* 0x040fe20000001840 */
[----:B------:R-:W2:Y:S03]  /*8cd0*/  LDL.LU R107, [R1+0x20] ;  /* 0x00002000016b7983 */ /* 0x000ea60000300800 */
[----:B-1----:R-:W-:Y:S01]  /*8ce0*/  FFMA.FTZ R2, R167, c[0x0][0x2d0], -R151 ;  /* 0x0000b400a7027a23 */ /* 0x002fe20000010897 */
[----:B------:R-:W4:Y:S01]  /*8cf0*/  LDL.LU R106, [R1+0x24] ;  /* 0x00002400016a7983 */ /* 0x000f220000300800 */
[----:B------:R-:W-:Y:S02]  /*8d00*/  IMAD.MOV.U32 R167, RZ, RZ, R166 ;  /* 0x000000ffffa77224 */ /* 0x000fe400078e00a6 */
[-C--:B------:R-:W-:Y:S01]  /*8d10*/  HMMA.16816.F32 R68, R100, R116.reuse, R68 ;  /* 0x000000746444723c */ /* 0x080fe20000001844 */
[----:B------:R-:W4:Y:S03]  /*8d20*/  LDL.LU R105, [R1+0x28] ;  /* 0x0000280001697983 */ /* 0x000f260000300800 */
[----:B------:R-:W-:Y:S01]  /*8d30*/  IMAD.MOV.U32 R166, RZ, RZ, R191 ;  /* 0x000000ffffa67224 */ /* 0x000fe200078e00bf */
[----:B------:R-:W4:Y:S01]  /*8d40*/  LDL.LU R104, [R1+0x2c] ;  /* 0x00002c0001687983 */ /* 0x000f220000300800 */
[----:B------:R1:W-:Y:S02]  /*8d50*/  MUFU.EX2 R191, R2 ;  /* 0x0000000200bf7308 */ /* 0x0003e40000000800 */
[C---:B------:R-:W-:Y:S08]  /*8d60*/  HMMA.16816.F32 R72, R108.reuse, R116, R72 ;  /* 0x000000746c48723c */ /* 0x040ff00000001848 */
[-C--:B------:R-:W-:Y:S08]  /*8d70*/  HMMA.16816.F32 R76, R108, R118.reuse, R76 ;  /* 0x000000766c4c723c */ /* 0x080ff0000000184c */
[C---:B------:R-:W-:Y:S01]  /*8d80*/  HMMA.16816.F32 R80, R100.reuse, R118, R80 ;  /* 0x000000766450723c */ /* 0x040fe20000001850 */
[----:B------:R-:W-:Y:S03]  /*8d90*/  LDSM.16.MT88.4 R116, [R214+0xc00] ;  /* 0x000c0000d674783b */ /* 0x000fe60000004200 */
[--C-:B-1----:R-:W-:Y:S04]  /*8da0*/  FFMA.FTZ R2, R130, c[0x0][0x2d0], -R151.reuse ;  /* 0x0000b40082027a23 */ /* 0x102fe80000010897 */
[-C--:B-----5:R-:W-:Y:S01]  /*8db0*/  HMMA.16816.F32 R84, R100, R112.reuse, R84 ;  /* 0x000000706454723c */ /* 0x0a0fe20000001854 */
[----:B------:R1:W-:Y:S03]  /*8dc0*/  MUFU.EX2 R192, R2 ;  /* 0x0000000200c07308 */ /* 0x0003e60000000800 */
[----:B------:R-:W-:Y:S02]  /*8dd0*/  IMAD.MOV.U32 R130, RZ, RZ, R188 ;  /* 0x000000ffff827224 */ /* 0x000fe400078e00bc */
[----:B------:R-:W-:Y:S01]  /*8de0*/  FFMA.FTZ R151, R161, c[0x0][0x2d0], -R151 ;  /* 0x0000b400a1977a23 */ /* 0x000fe20000010897 */
[----:B------:R-:W-:Y:S01]  /*8df0*/  MOV R161, R160 ;  /* 0x000000a000a17202 */ /* 0x000fe20000000f00 */
[C---:B------:R-:W-:Y:S04]  /*8e00*/  HMMA.16816.F32 R88, R108.reuse, R112, R88 ;  /* 0x000000706c58723c */ /* 0x040fe80000001858 */
[----:B------:R-:W-:Y:S02]  /*8e10*/  IMAD.MOV.U32 R160, RZ, RZ, R190 ;  /* 0x000000ffffa07224 */ /* 0x000fe400078e00be */
[----:B------:R-:W5:Y:S01]  /*8e20*/  MUFU.EX2 R190, R151 ;  /* 0x0000009700be7308 */ /* 0x000f620000000800 */
[----:B------:R-:W-:Y:S01]  /*8e30*/  IMAD.MOV.U32 R132, RZ, RZ, R130 ;  /* 0x000000ffff847224 */ /* 0x000fe200078e0082 */
[-C--:B------:R-:W-:Y:S08]  /*8e40*/  HMMA.16816.F32 R92, R108, R114.reuse, R92 ;  /* 0x000000726c5c723c */ /* 0x080ff0000000185c */
[----:B------:R-:W-:Y:S04]  /*8e50*/  HMMA.16816.F32 R96, R100, R114, R96 ;  /* 0x000000726460723c */ /* 0x000fe80000001860 */
[--C-:B-1----:R-:W-:Y:S02]  /*8e60*/  FFMA.FTZ R2, R129, c[0x0][0x2d0], -R184.reuse ;  /* 0x0000b40081027a23 */ /* 0x102fe400000108b8 */
[----:B------:R-:W-:Y:S02]  /*8e70*/  IMAD.MOV.U32 R129, RZ, RZ, R187 ;  /* 0x000000ffff817224 */ /* 0x000fe400078e00bb */
[----:B------:R1:W-:Y:S04]  /*8e80*/  MUFU.EX2 R188, R2 ;  /* 0x0000000200bc7308 */ /* 0x0003e80000000800 */
[----:B------:R-:W-:Y:S02]  /*8e90*/  MOV R133, R129 ;  /* 0x0000008100857202 */ /* 0x000fe40000000f00 */
[----:B-----5:R-:W-:Y:S01]  /*8ea0*/  F2FP.PACK_AB R151, R190, R192 ;  /* 0x000000c0be97723e */ /* 0x020fe200000000ff */
[--C-:B-1----:R-:W-:Y:S04]  /*8eb0*/  FFMA.FTZ R2, R189, c[0x0][0x2d0], -R184.reuse ;  /* 0x0000b400bd027a23 */ /* 0x102fe800000108b8 */
[----:B------:R1:W5:Y:S02]  /*8ec0*/  MUFU.EX2 R189, R2 ;  /* 0x0000000200bd7308 */ /* 0x0003640000000800 */
[--C-:B-1----:R-:W-:Y:S01]  /*8ed0*/  FFMA.FTZ R2, R167, c[0x0][0x2d0], -R184.reuse ;  /* 0x0000b400a7027a23 */ /* 0x102fe200000108b8 */
[----:B-----5:R-:W-:Y:S01]  /*8ee0*/  F2FP.PACK_AB R176, R189, R188 ;  /* 0x000000bcbdb0723e */ /* 0x020fe200000000ff */
[----:B------:R-:W-:Y:S06]  /*8ef0*/  FFMA.FTZ R184, R166, c[0x0][0x2d0], -R184 ;  /* 0x0000b400a6b87a23 */ /* 0x000fec00000108b8 */
[----:B------:R1:W-:Y:S10]  /*8f00*/  MUFU.EX2 R187, R2 ;  /* 0x0000000200bb7308 */ /* 0x0003f40000000800 */
[----:B------:R-:W5:Y:S01]  /*8f10*/  MUFU.EX2 R186, R184 ;  /* 0x000000b800ba7308 */ /* 0x000f620000000800 */
[--C-:B-1----:R-:W-:Y:S02]  /*8f20*/  FFMA.FTZ R2, R165, c[0x0][0x2d0], -R185.reuse ;  /* 0x0000b400a5027a23 */ /* 0x102fe400000108b9 */
[----:B------:R-:W1:Y:S07]  /*8f30*/  LDSM.16.MT88.4 R164, [R213+0xc00] ;  /* 0x000c0000d5a4783b */ /* 0x000e6e0000004200 */
[----:B------:R1:W-:Y:S01]  /*8f40*/  MUFU.EX2 R147, R2 ;  /* 0x0000000200937308 */ /* 0x0003e20000000800 */
[----:B-----5:R-:W-:Y:S01]  /*8f50*/  F2FP.PACK_AB R178, R186, R187 ;  /* 0x000000bbbab2723e */ /* 0x020fe200000000ff */
[--C-:B-1----:R-:W-:Y:S02]  /*8f60*/  FFMA.FTZ R2, R131, c[0x0][0x2d0], -R185.reuse ;  /* 0x0000b40083027a23 */ /* 0x102fe400000108b9 */
[----:B------:R-:W1:Y:S06]  /*8f70*/  LDSM.16.MT88.4 R128, [R213+0x1c00] ;  /* 0x001c0000d580783b */ /* 0x000e6c0000004200 */
[----:B------:R5:W5:Y:S02]  /*8f80*/  MUFU.EX2 R184, R2 ;  /* 0x0000000200b87308 */ /* 0x000b640000000800 */
[--C-:B-----5:R-:W-:Y:S01]  /*8f90*/  FFMA.FTZ R2, R157, c[0x0][0x2d0], -R185.reuse ;  /* 0x0000b4009d027a23 */ /* 0x120fe200000108b9 */
[----:B------:R-:W-:Y:S01]  /*8fa0*/  F2FP.PACK_AB R177, R184, R147 ;  /* 0x00000093b8b1723e */ /* 0x000fe200000000ff */
[----:B------:R-:W-:Y:S06]  /*8fb0*/  IMAD.MOV.U32 R157, RZ, RZ, R146 ;  /* 0x000000ffff9d7224 */ /* 0x000fec00078e0092 */
[----:B------:R-:W-:Y:S01]  /*8fc0*/  MUFU.EX2 R146, R2 ;  /* 0x0000000200927308 */ /* 0x000fe20000000800 */
[----:B------:R-:W-:Y:S01]  /*8fd0*/  FFMA.FTZ R185, R149, c[0x0][0x2d0], -R185 ;  /* 0x0000b40095b97a23 */ /* 0x000fe200000108b9 */
[----:B------:R-:W-:Y:S01]  /*8fe0*/  F2FP.PACK_AB R149, R191, R193 ;  /* 0x000000c1bf95723e */ /* 0x000fe200000000ff */
[----:B------:R-:W-:Y:S01]  /*8ff0*/  IMAD.MOV.U32 R249, RZ, RZ, R157 ;  /* 0x000000fffff97224 */ /* 0x000fe200078e009d */
[----:B---3--:R-:W-:Y:S06]  /*9000*/  ISETP.GT.AND P0, PT, R229, R120, PT ;  /* 0x00000078e500720c */ /* 0x008fec0003f04270 */
[----:B------:R-:W3:Y:S01]  /*9010*/  MUFU.EX2 R185, R185 ;  /* 0x000000b900b97308 */ /* 0x000ee20000000800 */
[----:B------:R-:W-:Y:S01]  /*9020*/  IMAD.MOV.U32 R229, RZ, RZ, R155 ;  /* 0x000000ffffe57224 */ /* 0x000fe200078e009b */
[----:B---3--:R-:W-:Y:S01]  /*9030*/  F2FP.PACK_AB R179, R185, R146 ;  /* 0x00000092b9b3723e */ /* 0x008fe200000000ff */
[----:B--2---:R-:W-:Y:S02]  /*9040*/  FFMA.FTZ R141, R141, R107, R172 ;  /* 0x0000006b8d8d7223 */ /* 0x004fe400000100ac */
[----:B----4-:R-:W-:Y:S02]  /*9050*/  FFMA.FTZ R140, R140, R106, R135 ;  /* 0x0000006a8c8c7223 */ /* 0x010fe40000010087 */
[----:B------:R-:W-:Y:S01]  /*9060*/  FFMA.FTZ R2, R3, R105, R163 ;  /* 0x0000006903027223 */ /* 0x000fe200000100a3 */
[----:B------:R-:W-:Y:S01]  /*9070*/  MOV R163, R148 ;  /* 0x0000009400a37202 */ /* 0x000fe20000000f00 */
[----:B------:R-:W-:Y:S01]  /*9080*/  FADD.FTZ R3, R133, R141 ;  /* 0x0000008d85037221 */ /* 0x000fe20000010000 */
[----:B------:R-:W-:Y:S01]  /*9090*/  F2FP.PACK_AB R148, R195, R197 ;  /* 0x000000c5c394723e */ /* 0x000fe200000000ff */
[----:B------:R-:W-:Y:S01]  /*90a0*/  FFMA.FTZ R0, R0, R104, R134 ;  /* 0x0000006800007223 */ /* 0x000fe20000010086 */
[----:B------:R-:W-:Y:S01]  /*90b0*/  MOV R141, R156 ;  /* 0x0000009c008d7202 */ /* 0x000fe20000000f00 */
[----:B------:R-:W-:Y:S04]  /*90c0*/  FADD.FTZ R140, R132, R140 ;  /* 0x0000008c848c7221 */ /* 0x000fe80000010000 */
[-C--:B------:R-:W-:Y:S01]  /*90d0*/  HMMA.16816.F32 R152, R148, R164.reuse, R4 ;  /* 0x000000a49498723c */ /* 0x080fe20000001804 */
[----:B------:R-:W2:Y:S07]  /*90e0*/  LDSM.16.MT88.4 R4, [R214+0x2c00] ;  /* 0x002c0000d604783b */ /* 0x000eae0000004200 */
[C---:B------:R-:W-:Y:S07]  /*90f0*/  HMMA.16816.F32 R156, R176.reuse, R164, R8 ;  /* 0x000000a4b09c723c */ /* 0x040fee0000001808 */
[----:B------:R-:W-:Y:S01]  /*9100*/  IMAD.MOV.U32 R10, RZ, RZ, R161 ;  /* 0x000000ffff0a7224 */ /* 0x000fe200078e00a1 */
[----:B------:R-:W-:Y:S01]  /*9110*/  MOV R9, R162 ;  /* 0x000000a200097202 */ /* 0x000fe20000000f00 */
[----:B------:R-:W-:Y:S03]  /*9120*/  IMAD.MOV.U32 R8, RZ, RZ, R163 ;  /* 0x000000ffff087224 */ /* 0x000fe600078e00a3 */
[----:B------:R-:W-:Y:S02]  /*9130*/  IMAD.MOV.U32 R11, RZ, RZ, R160 ;  /* 0x000000ffff0b7224 */ /* 0x000fe400078e00a0 */
[-C--:B------:R-:W-:Y:S03]  /*9140*/  HMMA.16816.F32 R160, R176, R166.reuse, R12 ;  /* 0x000000a6b0a0723c */ /* 0x080fe6000000180c */
[----:B------:R-:W-:Y:S02]  /*9150*/  FADD.FTZ R2, R8, R2 ;  /* 0x0000000208027221 */ /* 0x000fe40000010000 */
[----:B------:R-:W-:Y:S02]  /*9160*/  FADD.FTZ R0, R9, R0 ;  /* 0x0000000009007221 */ /* 0x000fe40000010000 */
[----:B------:R-:W-:Y:S01]  /*9170*/  FADD.FTZ R3, R10, R3 ;  /* 0x000000030a037221 */ /* 0x000fe20000010000 */
[C---:B------:R-:W-:Y:S04]  /*9180*/  HMMA.16816.F32 R164, R148.reuse, R166, R16 ;  /* 0x000000a694a4723c */ /* 0x040fe80000001810 */
[----:B------:R-:W-:Y:S02]  /*9190*/  FADD.FTZ R3, R248, R3 ;  /* 0x00000003f8037221 */ /* 0x000fe40000010000 */
[----:B------:R-:W-:Y:S01]  /*91a0*/  FADD.FTZ R9, R11, R140 ;  /* 0x0000008c0b097221 */ /* 0x000fe20000010000 */
[----:B------:R-:W-:Y:S01]  /*91b0*/  MOV R140, R145 ;  /* 0x00000091008c7202 */ /* 0x000fe20000000f00 */
[-C--:B------:R-:W-:Y:S04]  /*91c0*/  HMMA.16816.F32 R100, R148, R116.reuse, R20 ;  /* 0x000000749464723c */ /* 0x080fe80000001814 */
[----:B------:R-:W-:Y:S02]  /*91d0*/  FADD.FTZ R10, R240, R3 ;  /* 0x00000003f00a7221 */ /* 0x000fe40000010000 */
[----:B------:R-:W-:Y:S02]  /*91e0*/  FADD.FTZ R8, R141, R2 ;  /* 0x000000028d087221 */ /* 0x000fe40000010000 */
        /* <DEDUP_REMOVED lines=50> */
[----:B------:R-:W-:Y:S02]  /*9510*/  FADD.FTZ R3, R147, R3 ;  /* 0x0000000393037221 */ /* 0x000fe40000010000 */
[----:B------:R-:W-:Y:S02]  /*9520*/  IMAD.MOV.U32 R147, RZ, RZ, R143 ;  /* 0x000000ffff937224 */ /* 0x000fe400078e008f */
[----:B------:R-:W-:Y:S01]  /*9530*/  FADD.FTZ R3, R184, R3 ;  /* 0x00000003b8037221 */ /* 0x000fe20000010000 */
        /* <DEDUP_REMOVED lines=21> */
[----:B------:R-:W-:Y:S02]  /*9690*/  IMAD.MOV.U32 R148, RZ, RZ, R142 ;  /* 0x000000ffff947224 */ /* 0x000fe400078e008e */
[----:B------:R-:W-:Y:S01]  /*96a0*/  IMAD.MOV.U32 R146, RZ, RZ, R144 ;  /* 0x000000ffff927224 */ /* 0x000fe200078e0090 */
[----:B------:R1:W-:Y:S04]  /*96b0*/  STL [R1+0x28], R2 ;  /* 0x0000280201007387 */ /* 0x0003e80000100800 */
[----:B------:R1:W-:Y:S01]  /*96c0*/  STL [R1+0x2c], R0 ;  /* 0x00002c0001007387 */ /* 0x0003e20000100800 */
[----:B------:R-:W-:-:S05]  /*96d0*/  @P0 BRA `(.L_x_2435) ;  /* 0xffffbf4000000947 */ /* 0x000fca000383ffff */
.L_x_2434:
[----:B-1----:R-:W2:Y:S02]  /*96e0*/  LDL R0, [R1+0x1c] ;  /* 0x00001c0001007983 */ /* 0x002ea40000100800 */
[----:B--2---:R-:W-:-:S13]  /*96f0*/  ISETP.GE.AND P0, PT, R204, R0, PT ;  /* 0x00000000cc00720c */ /* 0x004fda0003f06270 */
[----:B------:R-:W-:Y:S05]  /*9700*/  @!P0 BRA `(.L_x_2436) ;  /* 0x000031a000008947 */ /* 0x000fea0003800000 */
[----:B------:R-:W-:Y:S01]  /*9710*/  IMAD.MOV.U32 R2, RZ, RZ, R144 ;  /* 0x000000ffff027224 */ /* 0x000fe200078e0090 */
[----:B------:R-:W-:Y:S01]  /*9720*/  MOV R146, R142 ;  /* 0x0000008e00927202 */ /* 0x000fe20000000f00 */
[----:B------:R-:W-:Y:S01]  /*9730*/  IMAD.MOV.U32 R0, RZ, RZ, R145 ;  /* 0x000000ffff007224 */ /* 0x000fe200078e0091 */
[----:B------:R-:W-:Y:S02]  /*9740*/  MOV R3, R143 ;  /* 0x0000008f00037202 */ /* 0x000fe40000000f00 */
.L_x_2437:
[----:B------:R-:W2:Y:S01]  /*9750*/  LDL.64 R208, [R1+0x10] ;  /* 0x0000100001d07983 */ /* 0x000ea20000100a00 */
[----:B------:R-:W-:Y:S04]  /*9760*/  DEPBAR.LE SB0, 0x0 ;  /* 0x000080000000791a */ /* 0x000fe80000000000 */
[----:B------:R-:W-:Y:S01]  /*9770*/  WARPSYNC 0xffffffff ;  /* 0xffffffff00007948 */ /* 0x000fe20003800000 */
[----:B------:R-:W3:Y:S01]  /*9780*/  LDL R206, [R1+0x18] ;  /* 0x0000180001ce7983 */ /* 0x000ee20000100800 */
[----:B------:R-:W-:Y:S01]  /*9790*/  SHF.R.S32.HI R40, RZ, 0x1f, R204 ;  /* 0x0000001fff287819 */ /* 0x000fe200000114cc */
[----:B------:R-:W-:Y:S01]  /*97a0*/  IMAD.WIDE.U32 R144, R204, c[0x0][0x208], RZ ;  /* 0x00008200cc907a25 */ /* 0x000fe200078e00ff */
[----:B------:R-:W-:Y:S01]  /*97b0*/  MOV R147, c[0x0][0x208] ;  /* 0x0000820000937a02 */ /* 0x000fe20000000f00 */
[----:B------:R-:W4:Y:S01]  /*97c0*/  LDL R184, [R1+0x34] ;  /* 0x0000340001b87983 */ /* 0x000f220000100800 */
[----:B------:R-:W-:Y:S01]  /*97d0*/  MOV R180, c[0x0][0x20c] ;  /* 0x0000830000b47a02 */ /* 0x000fe20000000f00 */
[----:B------:R-:W-:Y:S01]  /*97e0*/  IMAD R44, R40, c[0x0][0x208], RZ ;  /* 0x00008200282c7a24 */ /* 0x000fe200078e02ff */
[----:B------:R-:W-:Y:S01]  /*97f0*/  SHF.L.U32 R196, R144, 0x6, RZ ;  /* 0x0000000690c47819 */ /* 0x000fe200000006ff */
[----:B------:R-:W-:Y:S02]  /*9800*/  BAR.SYNC.DEFER_BLOCKING 0x0 ;  /* 0x0000000000007b1d */ /* 0x000fe40000010000 */
[----:B------:R-:W-:Y:S06]  /*9810*/  IMAD R44, R204, c[0x0][0x20c], R44 ;  /* 0x00008300cc2c7a24 */ /* 0x000fec00078e022c */
        /* <DEDUP_REMOVED lines=21> */
[----:B------:R-:W-:Y:S02]  /*9970*/  IADD3 R48, R145, R44, RZ ;  /* 0x0000002c91307210 */ /* 0x000fe40007ffe0ff */
[-C--:B------:R-:W-:Y:S03]  /*9980*/  HMMA.16816.F32 R44, R60, R50.reuse, RZ ;  /* 0x000000323c2c723c */ /* 0x080fe600000018ff */
[----:B------:R-:W-:Y:S05]  /*9990*/  SHF.L.U64.HI R144, R144, 0x6, R48 ;  /* 0x0000000690907819 */ /* 0x000fea0000010230 */
        /* <DEDUP_REMOVED lines=19> */
[----:B------:R-:W-:Y:S01]  /*9ad0*/  IADD3.X R140, RZ, R206, RZ, P1, !PT ;  /* 0x000000ceff8c7210 */ /* 0x000fe20000ffe4ff */
[-C--:B------:R-:W-:Y:S01]  /*9ae0*/  HMMA.16816.F32 R60, R60, R142.reuse, RZ ;  /* 0x0000008e3c3c723c */ /* 0x080fe200000018ff */
[----:B------:R-:W-:Y:S03]  /*9af0*/  IADD3 R141, P1, R145, R200, RZ ;  /* 0x000000c8918d7210 */ /* 0x000fe60007f3e0ff */
[----:B------:R-:W-:Y:S02]  /*9b00*/  IADD3 R196, P0, R196, R197, RZ ;  /* 0x000000c5c4c47210 */ /* 0x000fe40007f1e0ff */
[----:B------:R-:W-:Y:S01]  /*9b10*/  @!PT LDS RZ, [RZ] ;  /* 0x00000000fffff984 */ /* 0x000fe20000000800 */
[----:B------:R-:W-:Y:S01]  /*9b20*/  @!PT LDS RZ, [RZ] ;  /* 0x00000000fffff984 */ /* 0x000fe20000000800 */
[----:B------:R-:W-:Y:S01]  /*9b30*/  @!PT LDS RZ, [RZ] ;  /* 0x00000000fffff984 */ /* 0x000fe20000000800 */
[----:B------:R4:W-:Y:S01]  /*9b40*/  LDGSTS.E.BYPASS.LTC128B.128 [R205+0x100], [R198.64], !P5 ;  /* 0x00100000c6cd7fae */ /* 0x0009e2000e901d46 */
[----:B------:R-:W-:Y:S01]  /*9b50*/  IADD3.X R201, R147, R201, RZ, P1, !PT ;  /* 0x000000c993c97210 */ /* 0x000fe20000ffe4ff */
[----:B------:R-:W-:Y:S04]  /*9b60*/  HMMA.16816.F32 R64, R64, R142, RZ ;  /* 0x0000008e4040723c */ /* 0x000fe800000018ff */
[----:B------:R-:W-:Y:S02]  /*9b70*/  IADD3.X R144, R144, R140, RZ, P0, !PT ;  /* 0x0000008c90907210 */ /* 0x000fe400007fe4ff */
[----:B------:R3:W-:Y:S01]  /*9b80*/  LDGSTS.E.BYPASS.LTC128B.128 [R205+0x1100], [R202.64], !P4 ;  /* 0x01100000cacd7fae */ /* 0x0007e2000e101d46 */
[C---:B------:R-:W-:Y:S01]  /*9b90*/  IADD3 R197, P0, R145.reuse, R197, RZ ;  /* 0x000000c591c57210 */ /* 0x040fe20007f1e0ff */
[-C--:B-1----:R-:W-:Y:S05]  /*9ba0*/  HMMA.16816.F32 R4, R148, R176.reuse, R4 ;  /* 0x000000b09404723c */ /* 0x082fea0000001804 */
[----:B------:R-:W-:Y:S02]  /*9bb0*/  IADD3 R145, P6, R145, R208, RZ ;  /* 0x000000d091917210 */ /* 0x000fe40007fde0ff */
[----:B------:R-:W5:Y:S01]  /*9bc0*/  LDL.64 R208, [R1+0x8] ;  /* 0x0000080001d07983 */ /* 0x000f620000100a00 */
[C---:B--2---:R-:W-:Y:S08]  /*9bd0*/  HMMA.16816.F32 R8, R180.reuse, R176, R8 ;  /* 0x000000b0b408723c */ /* 0x044ff00000001808 */
[-C--:B------:R-:W-:Y:S04]  /*9be0*/  HMMA.16816.F32 R12, R180, R178.reuse, R12 ;  /* 0x000000b2b40c723c */ /* 0x080fe8000000180c */
[C---:B----4-:R-:W-:Y:S04]  /*9bf0*/  LEA R198, P2, R196.reuse, c[0x0][0x1f8], 0x1 ;  /* 0x00007e00c4c67a11 */ /* 0x050fe800078408ff */
[C---:B------:R-:W-:Y:S04]  /*9c00*/  HMMA.16816.F32 R16, R148.reuse, R178, R16 ;  /* 0x000000b29410723c */ /* 0x040fe80000001810 */
[----:B------:R-:W-:Y:S02]  /*9c10*/  LEA.HI.X R199, R196, c[0x0][0x1fc], R144, 0x1, P2 ;  /* 0x00007f00c4c77a11 */ /* 0x000fe400010f0c90 */
[----:B------:R-:W-:Y:S02]  /*9c20*/  IADD3.X R196, R147, R140, RZ, P0, !PT ;  /* 0x0000008c93c47210 */ /* 0x000fe400007fe4ff */
[-C--:B---3--:R-:W-:Y:S01]  /*9c30*/  HMMA.16816.F32 R20, R148, R184.reuse, R20 ;  /* 0x000000b89414723c */ /* 0x088fe20000001814 */
[----:B------:R1:W-:Y:S03]  /*9c40*/  LDGSTS.E.BYPASS.LTC128B.128 [R205+0x2100], [R198.64], !P3 ;  /* 0x02100000c6cd7fae */ /* 0x0003e6000d901d46 */
[----:B------:R-:W-:Y:S02]  /*9c50*/  LEA R142, P2, R145, c[0x0][0x1f8], 0x1 ;  /* 0x00007e00918e7a11 */ /* 0x000fe400078408ff */
[----:B------:R-:W-:Y:S02]  /*9c60*/  IADD3.X R147, R147, R206, RZ, P6, !PT ;  /* 0x000000ce93937210 */ /* 0x000fe400037fe4ff */
[C---:B------:R-:W-:Y:S01]  /*9c70*/  HMMA.16816.F32 R24, R180.reuse, R184, R24 ;  /* 0x000000b8b418723c */ /* 0x040fe20000001818 */
[----:B------:R-:W2:Y:S03]  /*9c80*/  LDL R206, [R1+0x4] ;  /* 0x0000040001ce7983 */ /* 0x000ea60000100800 */
[----:B------:R-:W-:Y:S01]  /*9c90*/  LEA.HI.X R143, R145, c[0x0][0x1fc], R147, 0x1, P2 ;  /* 0x00007f00918f7a11 */ /* 0x000fe200010f0c93 */
[----:B------:R-:W3:Y:S01]  /*9ca0*/  LDL.LU R243, [R1+0x20] ;  /* 0x0000200001f37983 */ /* 0x000ee20000300800 */
        /* <DEDUP_REMOVED lines=15> */
[----:B------:R-:W0:Y:S07]  /*9da0*/  LDGDEPBAR ;  /* 0x00000000000079af */ /* 0x000e2e0000000000 */
[C---:B------:R-:W-:Y:S01]  /*9db0*/  HMMA.16816.F32 R48, R148.reuse, R190, R48 ;  /* 0x000000be9430723c */ /* 0x040fe20000001830 */
[----:B------:R-:W-:Y:S07]  /*9dc0*/  LDSM.16.M88.4 R200, [R215+0x3000] ;  /* 0x00300000d7c8783b */ /* 0x000fee0000000200 */
[-C--:B------:R-:W-:Y:S01]  /*9dd0*/  HMMA.16816.F32 R52, R148, R192.reuse, R52 ;  /* 0x000000c09434723c */ /* 0x080fe20000001834 */
[----:B----4-:R-:W1:Y:S07]  /*9de0*/  LDSM.16.M88.4 R140, [R215+0x2000] ;  /* 0x00200000d78c783b */ /* 0x010e6e0000000200 */
[C---:B------:R-:W-:Y:S01]  /*9df0*/  HMMA.16816.F32 R56, R180.reuse, R192, R56 ;  /* 0x000000c0b438723c */ /* 0x040fe20000001838 */
[----:B------:R-:W4:Y:S04]  /*9e00*/  LDL.LU R242, [R1+0x24] ;  /* 0x0000240001f27983 */ /* 0x000f280000300800 */
[----:B------:R-:W1:Y:S03]  /*9e10*/  LDSM.16.M88.4 R176, [R212+0x1400] ;  /* 0x00140000d4b0783b */ /* 0x000e660000000200 */
[-C--:B------:R-:W-:Y:S05]  /*9e20*/  HMMA.16816.F32 R60, R180, R194.reuse, R60 ;  /* 0x000000c2b43c723c */ /* 0x080fea000000183c */
[----:B------:R-:W2:Y:S03]  /*9e30*/  LDL.LU R241, [R1+0x28] ;  /* 0x0000280001f17983 */ /* 0x000ea60000300800 */
[----:B------:R-:W-:Y:S01]  /*9e40*/  HMMA.16816.F32 R64, R148, R194, R64 ;  /* 0x000000c29440723c */ /* 0x000fe20000001840 */
[----:B------:R-:W1:Y:S08]  /*9e50*/  LDSM.16.M88.4 R184, [R212+0x1800] ;  /* 0x00180000d4b8783b */ /* 0x000e700000000200 */
[----:B------:R-:W2:Y:S04]  /*9e60*/  LDL.LU R240, [R1+0x2c] ;  /* 0x00002c0001f07983 */ /* 0x000ea80000300800 */
[----:B------:R-:W1:Y:S02]  /*9e70*/  LDSM.16.M88.4 R148, [R212+0x1c00] ;  /* 0x001c0000d494783b */ /* 0x000e640000000200 */
[-C--:B-1----:R-:W-:Y:S06]  /*9e80*/  HMMA.16816.F32 R4, R140, R196.reuse, R4 ;  /* 0x000000c48c04723c */ /* 0x082fec0000001804 */
[----:B------:R-:W-:Y:S02]  /*9e90*/  LDSM.16.M88.4 R180, [R216+0x2000] ;  /* 0x00200000d8b4783b */ /* 0x000fe40000000200 */
[C---:B------:R-:W-:Y:S06]  /*9ea0*/  HMMA.16816.F32 R8, R200.reuse, R196, R8 ;  /* 0x000000c4c808723c */ /* 0x040fec0000001808 */
[----:B------:R-:W1:Y:S02]  /*9eb0*/  LDSM.16.M88.4 R188, [R225] ;  /* 0x00000000e1bc783b */ /* 0x000e640000000200 */
[-C--:B------:R-:W-:Y:S06]  /*9ec0*/  HMMA.16816.F32 R12, R200, R198.reuse, R12 ;  /* 0x000000c6c80c723c */ /* 0x080fec000000180c */
[----:B------:R-:W1:Y:S02]  /*9ed0*/  LDSM.16.M88.4 R192, [R216+0x3000] ;  /* 0x00300000d8c0783b */ /* 0x000e640000000200 */
[C---:B------:R-:W-:Y:S06]  /*9ee0*/  HMMA.16816.F32 R16, R140.reuse, R198, R16 ;  /* 0x000000c68c10723c */ /* 0x040fec0000001810 */
[----:B------:R-:W-:Y:S02]  /*9ef0*/  LDSM.16.M88.4 R196, [R222] ;  /* 0x00000000dec4783b */ /* 0x000fe40000000200 */
        /* <DEDUP_REMOVED lines=9> */
[----:B------:R-:W5:Y:S07]  /*9f90*/  LDSM.16.M88.4 R184, [R223] ;  /* 0x00000000dfb8783b */ /* 0x000f6e0000000200 */
[-C--:B------:R-:W-:Y:S08]  /*9fa0*/  HMMA.16816.F32 R52, R140, R148.reuse, R52 ;  /* 0x000000948c34723c */ /* 0x080ff00000001834 */
[C---:B------:R-:W-:Y:S08]  /*9fb0*/  HMMA.16816.F32 R56, R200.reuse, R148, R56 ;  /* 0x00000094c838723c */ /* 0x040ff00000001838 */
[-C--:B------:R-:W-:Y:S01]  /*9fc0*/  HMMA.16816.F32 R60, R200, R150.reuse, R60 ;  /* 0x00000096c83c723c */ /* 0x080fe2000000183c */
[----:B------:R-:W-:Y:S07]  /*9fd0*/  LDSM.16.M88.4 R200, [R215+0x5000] ;  /* 0x00500000d7c8783b */ /* 0x000fee0000000200 */
[----:B------:R-:W-:Y:S01]  /*9fe0*/  HMMA.16816.F32 R64, R140, R150, R64 ;  /* 0x000000968c40723c */ /* 0x000fe20000001840 */
[----:B------:R-:W-:Y:S07]  /*9ff0*/  LDSM.16.M88.4 R140, [R215+0x4000] ;  /* 0x00400000d78c783b */ /* 0x000fee0000000200 */
[-C--:B-1----:R-:W-:Y:S01]  /*a000*/  HMMA.16816.F32 R4, R180, R188.reuse, R4 ;  /* 0x000000bcb404723c */ /* 0x082fe20000001804 */
[----:B------:R-:W1:Y:S07]  /*a010*/  LDSM.16.M88.4 R148, [R212+0x2000] ;  /* 0x00200000d494783b */ /* 0x000e6e0000000200 */
        /* <DEDUP_REMOVED lines=8> */
[----:B------:R-:W1:Y:S07]  /*a0a0*/  LDSM.16.M88.4 R176, [R212+0x2800] ;  /* 0x00280000d4b0783b */ /* 0x000e6e0000000200 */
[-C--:B-----5:R-:W-:Y:S08]  /*a0b0*/  HMMA.16816.F32 R36, R180, R184.reuse, R36 ;  /* 0x000000b8b424723c */ /* 0x0a0ff00000001824 */
[C---:B------:R-:W-:Y:S08]  /*a0c0*/  HMMA.16816.F32 R40, R192.reuse, R184, R40 ;  /* 0x000000b8c028723c */ /* 0x040ff00000001828 */
[-C--:B------:R-:W-:Y:S08]  /*a0d0*/  HMMA.16816.F32 R44, R192, R186.reuse, R44 ;  /* 0x000000bac02c723c */ /* 0x080ff0000000182c */
[C---:B------:R-:W-:Y:S01]  /*a0e0*/  HMMA.16816.F32 R48, R180.reuse, R186, R48 ;  /* 0x000000bab430723c */ /* 0x040fe20000001830 */
[----:B------:R-:W-:Y:S07]  /*a0f0*/  LDSM.16.M88.4 R184, [R221] ;  /* 0x00000000ddb8783b */ /* 0x000fee0000000200 */
[-C--:B------:R-:W-:Y:S08]  /*a100*/  HMMA.16816.F32 R52, R180, R196.reuse, R52 ;  /* 0x000000c4b434723c */ /* 0x080ff00000001834 */
[C---:B------:R-:W-:Y:S08]  /*a110*/  HMMA.16816.F32 R56, R192.reuse, R196, R56 ;  /* 0x000000c4c038723c */ /* 0x040ff00000001838 */
[-C--:B------:R-:W-:Y:S01]  /*a120*/  HMMA.16816.F32 R60, R192, R198.reuse, R60 ;  /* 0x000000c6c03c723c */ /* 0x080fe2000000183c */
[----:B------:R-:W-:Y:S07]  /*a130*/  LDSM.16.M88.4 R192, [R220] ;  /* 0x00000000dcc0783b */ /* 0x000fee0000000200 */
        /* <DEDUP_REMOVED lines=24> */
[----:B------:R-:W-:Y:S01]  /*a2c0*/  @P0 IADD3 R150, P2, R208, 0x40, RZ ;  /* 0x00000040d0960810 */ /* 0x000fe20007f5e0ff */
[-C--:B------:R-:W-:Y:S05]  /*a2d0*/  HMMA.16816.F32 R4, R180, R184.reuse, R4 ;  /* 0x000000b8b404723c */ /* 0x080fea0000001804 */
[----:B--2---:R-:W-:Y:S03]  /*a2e0*/  @P0 IADD3.X R151, RZ, R206, RZ, P2, !PT ;  /* 0x000000ceff970210 */ /* 0x004fe600017fe4ff */
[C---:B-----5:R-:W-:Y:S08]  /*a2f0*/  HMMA.16816.F32 R8, R188.reuse, R184, R8 ;  /* 0x000000b8bc08723c */ /* 0x060ff00000001808 */
        /* <DEDUP_REMOVED lines=78> */
[----:B------:R-:W5:Y:S01]  /*a7e0*/  SHFL.BFLY PT, R147, R141, 0x2, 0x1f ;  /* 0x0c401f008d937f89 */ /* 0x000f6200000e0000 */
[----:B-1----:R-:W-:Y:S02]  /*a7f0*/  FMNMX.FTZ R145, R145, R148, !PT ;  /* 0x0000009491917209 */ /* 0x002fe40007810000 */
[----:B------:R-:W-:Y:S03]  /*a800*/  @P0 IADD3 R148, P1, R208, 0x20, RZ ;  /* 0x00000020d0940810 */ /* 0x000fe60007f3e0ff */
[C---:B------:R-:W-:Y:S01]  /*a810*/  FADD.FTZ R0, -R145.reuse, R0 ;  /* 0x0000000091007221 */ /* 0x040fe20000010100 */
[----:B------:R-:W-:Y:S01]  /*a820*/  @P0 IADD3.X R149, RZ, R206, RZ, P1, !PT ;  /* 0x000000ceff950210 */ /* 0x000fe20000ffe4ff */
[----:B------:R-:W-:Y:S01]  /*a830*/  FMUL.FTZ R184, R145, c[0x0][0x2d0] ;  /* 0x0000b40091b87a20 */ /* 0x000fe20000410000 */
[----:B--2---:R-:W-:Y:S01]  /*a840*/  FMNMX.FTZ R144, R140, R144, !PT ;  /* 0x000000908c907209 */ /* 0x004fe20007810000 */
[----:B------:R-:W-:Y:S01]  /*a850*/  FMUL.FTZ R0, R0, c[0x0][0x2d0] ;  /* 0x0000b40000007a20 */ /* 0x000fe20000410000 */
[----:B------:R-:W-:Y:S01]  /*a860*/  FMNMX.FTZ R140, R46, R142, !PT ;  /* 0x0000008e2e8c7209 */ /* 0x000fe20007810000 */
[--C-:B------:R-:W-:Y:S02]  /*a870*/  FFMA.FTZ R4, R4, c[0x0][0x2d0], -R184.reuse ;  /* 0x0000b40004047a23 */ /* 0x100fe400000108b8 */
[----:B------:R-:W-:Y:S01]  /*a880*/  FMUL.FTZ R185, R144, c[0x0][0x2d0] ;  /* 0x0000b40090b97a20 */ /* 0x000fe20000410000 */
[----:B------:R-:W-:Y:S01]  /*a890*/  FMNMX.FTZ R142, R47, R140, !PT ;  /* 0x0000008c2f8e7209 */ /* 0x000fe20007810000 */
[----:B------:R1:W-:Y:S01]  /*a8a0*/  MUFU.EX2 R232, R4 ;  /* 0x0000000400e87308 */ /* 0x0003e20000000800 */
[----:B-----5:R-:W-:Y:S01]  /*a8b0*/  FMNMX.FTZ R141, R141, R147, !PT ;  /* 0x000000938d8d7209 */ /* 0x020fe20007810000 */
[--C-:B------:R-:W-:Y:S01]  /*a8c0*/  FFMA.FTZ R6, R6, c[0x0][0x2d0], -R185.reuse ;  /* 0x0000b40006067a23 */ /* 0x100fe200000108b9 */
[----:B------:R-:W-:Y:S01]  /*a8d0*/  FMNMX.FTZ R142, R58, R142, !PT ;  /* 0x0000008e3a8e7209 */ /* 0x000fe20007810000 */
[--C-:B------:R-:W-:Y:S02]  /*a8e0*/  FFMA.FTZ R5, R5, c[0x0][0x2d0], -R184.reuse ;  /* 0x0000b40005057a23 */ /* 0x100fe400000108b8 */
[----:B------:R-:W2:Y:S01]  /*a8f0*/  SHFL.BFLY PT, R143, R141, 0x1, 0x1f ;  /* 0x0c201f008d8f7f89 */ /* 0x000ea200000e0000 */
[--C-:B------:R-:W-:Y:S02]  /*a900*/  FFMA.FTZ R7, R7, c[0x0][0x2d0], -R185.reuse ;  /* 0x0000b40007077a23 */ /* 0x100fe400000108b9 */
[--C-:B------:R-:W-:Y:S01]  /*a910*/  FFMA.FTZ R19, R19, c[0x0][0x2d0], -R185.reuse ;  /* 0x0000b40013137a23 */ /* 0x100fe200000108b9 */
[----:B------:R5:W3:Y:S01]  /*a920*/  MUFU.EX2 R140, R0 ;  /* 0x00000000008c7308 */ /* 0x000ae20000000800 */
[--C-:B------:R-:W-:Y:S02]  /*a930*/  FFMA.FTZ R17, R17, c[0x0][0x2d0], -R184.reuse ;  /* 0x0000b40011117a23 */ /* 0x100fe400000108b8 */
[--C-:B------:R-:W-:Y:S02]  /*a940*/  FFMA.FTZ R18, R18, c[0x0][0x2d0], -R185.reuse ;  /* 0x0000b40012127a23 */ /* 0x100fe400000108b9 */
[--C-:B------:R-:W-:Y:S02]  /*a950*/  FFMA.FTZ R16, R16, c[0x0][0x2d0], -R184.reuse ;  /* 0x0000b40010107a23 */ /* 0x100fe400000108b8 */
[--C-:B------:R-:W-:Y:S02]  /*a960*/  FFMA.FTZ R32, R32, c[0x0][0x2d0], -R184.reuse ;  /* 0x0000b40020207a23 */ /* 0x100fe400000108b8 */
[--C-:B------:R-:W-:Y:S01]  /*a970*/  FFMA.FTZ R36, R36, c[0x0][0x2d0], -R184.reuse ;  /* 0x0000b40024247a23 */ /* 0x100fe200000108b8 */
[----:B------:R3:W-:Y:S01]  /*a980*/  MUFU.EX2 R233, R6 ;  /* 0x0000000600e97308 */ /* 0x0007e20000000800 */
[----:B------:R-:W-:Y:S02]  /*a990*/  FFMA.FTZ R37, R37, c[0x0][0x2d0], -R184 ;  /* 0x0000b40025257a23 */ /* 0x000fe400000108b8 */
[--C-:B------:R-:W-:Y:S01]  /*a9a0*/  FFMA.FTZ R38, R38, c[0x0][0x2d0], -R185.reuse ;  /* 0x0000b40026267a23 */ /* 0x100fe200000108b9 */
[----:B-1----:R-:W-:Y:S01]  /*a9b0*/  @P0 SHF.R.S32.HI R4, RZ, 0x1f, R204 ;  /* 0x0000001fff040819 */ /* 0x002fe200000114cc */
[--C-:B------:R-:W-:Y:S02]  /*a9c0*/  FFMA.FTZ R39, R39, c[0x0][0x2d0], -R185.reuse ;  /* 0x0000b40027277a23 */ /* 0x100fe400000108b9 */
[--C-:B------:R-:W-:Y:S02]  /*a9d0*/  FFMA.FTZ R48, R48, c[0x0][0x2d0], -R184.reuse ;  /* 0x0000b40030307a23 */ /* 0x100fe400000108b8 */
[----:B------:R-:W-:Y:S01]  /*a9e0*/  FFMA.FTZ R49, R49, c[0x0][0x2d0], -R184 ;  /* 0x0000b40031317a23 */ /* 0x000fe200000108b8 */
[----:B--2---:R-:W-:Y:S01]  /*a9f0*/  FMNMX.FTZ R143, R141, R143, !PT ;  /* 0x0000008f8d8f7209 */ /* 0x004fe20007810000 */
[----:B------:R1:W-:Y:S01]  /*aa00*/  MUFU.EX2 R237, R5 ;  /* 0x0000000500ed7308 */ /* 0x0003e20000000800 */
[--C-:B------:R-:W-:Y:S02]  /*aa10*/  FFMA.FTZ R50, R50, c[0x0][0x2d0], -R185.reuse ;  /* 0x0000b40032327a23 */ /* 0x100fe400000108b9 */
[----:B-----5:R-:W-:Y:S02]  /*aa20*/  FADD.FTZ R0, -R144, R2 ;  /* 0x0000000290007221 */ /* 0x020fe40000010100 */
[----:B------:R-:W-:Y:S02]  /*aa30*/  FMUL.FTZ R186, R143, c[0x0][0x2d0] ;  /* 0x0000b4008fba7a20 */ /* 0x000fe40000410000 */
[----:B------:R-:W-:Y:S01]  /*aa40*/  FMUL.FTZ R2, R0, c[0x0][0x2d0] ;  /* 0x0000b40000027a20 */ /* 0x000fe20000410000 */
[----:B------:R-:W-:Y:S01]  /*aa50*/  FMNMX.FTZ R0, R59, R142, !PT ;  /* 0x0000008e3b007209 */ /* 0x000fe20007810000 */
[--C-:B------:R-:W-:Y:S01]  /*aa60*/  FFMA.FTZ R8, R8, c[0x0][0x2d0], -R186.reuse ;  /* 0x0000b40008087a23 */ /* 0x100fe200000108ba */
[----:B------:R2:W-:Y:S01]  /*aa70*/  MUFU.EX2 R236, R7 ;  /* 0x0000000700ec7308 */ /* 0x0005e20000000800 */
[--C-:B------:R-:W-:Y:S01]  /*aa80*/  FFMA.FTZ R9, R9, c[0x0][0x2d0], -R186.reuse ;  /* 0x0000b40009097a23 */ /* 0x100fe200000108ba */
[----:B------:R-:W-:Y:S01]  /*aa90*/  FMNMX.FTZ R0, R62, R0, !PT ;  /* 0x000000003e007209 */ /* 0x000fe20007810000 */
[----:B---3--:R-:W-:Y:S02]  /*aaa0*/  @P0 IMAD R6, R4, c[0x0][0x1e0], RZ ;  /* 0x0000780004060a24 */ /* 0x008fe400078e02ff */
[----:B------:R-:W-:Y:S01]  /*aab0*/  FFMA.FTZ R12, R12, c[0x0][0x2d0], -R186 ;  /* 0x0000b4000c0c7a23 */ /* 0x000fe200000108ba */
[----:B------:R-:W-:Y:S01]  /*aac0*/  FMNMX.FTZ R0, R63, R0, !PT ;  /* 0x000000003f007209 */ /* 0x000fe20007810000 */
[----:B------:R-:W-:Y:S02]  /*aad0*/  @P0 IMAD R6, R204, c[0x0][0x1e4], R6 ;  /* 0x00007900cc060a24 */ /* 0x000fe400078e0206 */
[--C-:B------:R-:W-:Y:S01]  /*aae0*/  FFMA.FTZ R13, R13, c[0x0][0x2d0], -R186.reuse ;  /* 0x0000b4000d0d7a23 */ /* 0x100fe200000108ba */
[----:B------:R3:W5:Y:S01]  /*aaf0*/  MUFU.EX2 R141, R2 ;  /* 0x00000002008d7308 */ /* 0x0007620000000800 */
[C---:B------:R-:W-:Y:S02]  /*ab00*/  FMUL.FTZ R100, R140.reuse, R100 ;  /* 0x000000648c647220 */ /* 0x040fe40000410000 */
[----:B------:R-:W-:Y:S02]  /*ab10*/  FMUL.FTZ R101, R140, R101 ;  /* 0x000000658c657220 */ /* 0x000fe40000410000 */
[----:B-1----:R-:W-:Y:S04]  /*ab20*/  @P0 IMAD.WIDE.U32 R4, R204, c[0x0][0x1e0], RZ ;  /* 0x00007800cc040a25 */ /* 0x002fe800078e00ff */
[C---:B------:R-:W-:Y:S01]  /*ab30*/  FMUL.FTZ R112, R140.reuse, R112 ;  /* 0x000000708c707220 */ /* 0x040fe20000410000 */
[----:B------:R-:W-:Y:S01]  /*ab40*/  MUFU.EX2 R234, R19 ;  /* 0x0000001300ea7308 */ /* 0x000fe20000000800 */
[----:B------:R-:W-:Y:S01]  /*ab50*/  @P0 IADD3 R6, R5, R6, RZ ;  /* 0x0000000605060210 */ /* 0x000fe20007ffe0ff */
[----:B------:R-:W-:Y:S01]  /*ab60*/  FMUL.FTZ R113, R140, R113 ;  /* 0x000000718c717220 */ /* 0x000fe20000410000 */
[----:B------:R-:W-:Y:S01]  /*ab70*/  @P0 SHF.L.U32 R5, R4, 0x6, RZ ;  /* 0x0000000604050819 */ /* 0x000fe200000006ff */
[----:B------:R-:W-:Y:S01]  /*ab80*/  FFMA.FTZ R51, R51, c[0x0][0x2d0], -R185 ;  /* 0x0000b40033337a23 */ /* 0x000fe200000108b9 */
[----:B--2---:R-:W-:Y:S01]  /*ab90*/  @P0 MOV R7, c[0x0][0x1e0] ;  /* 0x0000780000070a02 */ /* 0x004fe20000000f00 */
[----:B------:R-:W-:Y:S01]  /*aba0*/  FFMA.FTZ R40, R40, c[0x0][0x2d0], -R186 ;  /* 0x0000b40028287a23 */ /* 0x000fe200000108ba */
[----:B------:R-:W-:Y:S01]  /*abb0*/  @P0 SHF.L.U64.HI R4, R4, 0x6, R6 ;  /* 0x0000000604040819 */ /* 0x000fe20000010206 */
[--C-:B------:R-:W-:Y:S01]  /*abc0*/  FFMA.FTZ R41, R41, c[0x0][0x2d0], -R186.reuse ;  /* 0x0000b40029297a23 */ /* 0x100fe200000108ba */
[----:B------:R-:W-:Y:S01]  /*abd0*/  @P0 LEA R6, P6, R7, R5, 0x5 ;  /* 0x0000000507060211 */ /* 0x000fe200078c28ff */
[----:B------:R1:W-:Y:S01]  /*abe0*/  MUFU.EX2 R239, R17 ;  /* 0x0000001100ef7308 */ /* 0x0003e20000000800 */
[--C-:B------:R-:W-:Y:S02]  /*abf0*/  FFMA.FTZ R44, R44, c[0x0][0x2d0], -R186.reuse ;  /* 0x0000b4002c2c7a23 */ /* 0x100fe400000108ba */
[----:B------:R-:W-:Y:S02]  /*ac00*/  FFMA.FTZ R45, R45, c[0x0][0x2d0], -R186 ;  /* 0x0000b4002d2d7a23 */ /* 0x000fe400000108ba */
[----:B---3--:R-:W-:Y:S02]  /*ac10*/  FADD.FTZ R2, -R143, R3 ;  /* 0x000000038f027221 */ /* 0x008fe40000010100 */
[C---:B-----5:R-:W-:Y:S02]  /*ac20*/  FMUL.FTZ R102, R141.reuse, R102 ;  /* 0x000000668d667220 */ /* 0x060fe40000410000 */
[----:B------:R-:W-:Y:S01]  /*ac30*/  FMUL.FTZ R2, R2, c[0x0][0x2d0] ;  /* 0x0000b40002027a20 */ /* 0x000fe20000410000 */
        /* <DEDUP_REMOVED lines=8> */
[----:B------:R-:W-:Y:S01]  /*acc0*/  FMUL.FTZ R119, R141, R119 ;  /* 0x000000778d777220 */ /* 0x000fe20000410000 */
[----:B-1----:R-:W-:Y:S01]  /*acd0*/  @P0 IADD3 R17, P2, R5, R148, RZ ;  /* 0x0000009405110210 */ /* 0x002fe20007f5e0ff */
[C---:B------:R-:W-:Y:S02]  /*ace0*/  FMUL.FTZ R128, R140.reuse, R128 ;  /* 0x000000808c807220 */ /* 0x040fe40000410000 */
[----:B------:R-:W-:Y:S01]  /*acf0*/  FMUL.FTZ R129, R140, R129 ;  /* 0x000000818c817220 */ /* 0x000fe20000410000 */
[----:B------:R-:W-:Y:S01]  /*ad00*/  @P0 IADD3.X R176, R4, R149, RZ, P2, !PT ;  /* 0x0000009504b00210 */ /* 0x000fe200017fe4ff */
[C---:B------:R-:W-:Y:S01]  /*ad10*/  FMUL.FTZ R130, R141.reuse, R130 ;  /* 0x000000828d827220 */ /* 0x040fe20000410000 */
[----:B------:R-:W1:Y:S01]  /*ad20*/  MUFU.EX2 R238, R16 ;  /* 0x0000001000ee7308 */ /* 0x000e620000000800 */
[----:B------:R-:W-:Y:S02]  /*ad30*/  FMUL.FTZ R131, R141, R131 ;  /* 0x000000838d837220 */ /* 0x000fe40000410000 */
[C---:B------:R-:W-:Y:S01]  /*ad40*/  FMUL.FTZ R136, R140.reuse, R136 ;  /* 0x000000888c887220 */ /* 0x040fe20000410000 */
[----:B--2---:R-:W-:Y:S01]  /*ad50*/  @P0 LEA R18, P2, R17, c[0x0][0x1c8], 0x1 ;  /* 0x0000720011120a11 */ /* 0x004fe200078408ff */
[C---:B------:R-:W-:Y:S02]  /*ad60*/  FMUL.FTZ R137, R140.reuse, R137 ;  /* 0x000000898c897220 */ /* 0x040fe40000410000 */
[C---:B------:R-:W-:Y:S02]  /*ad70*/  FMUL.FTZ R138, R141.reuse, R138 ;  /* 0x0000008a8d8a7220 */ /* 0x040fe40000410000 */
[----:B------:R-:W-:Y:S01]  /*ad80*/  FMUL.FTZ R139, R141, R139 ;  /* 0x0000008b8d8b7220 */ /* 0x000fe20000410000 */
[----:B------:R-:W-:Y:S01]  /*ad90*/  MUFU.EX2 R231, R8 ;  /* 0x0000000800e77308 */ /* 0x000fe20000000800 */
[C---:B------:R-:W-:Y:S02]  /*ada0*/  FMUL.FTZ R68, R140.reuse, R68 ;  /* 0x000000448c447220 */ /* 0x040fe40000410000 */
[----:B------:R-:W-:Y:S01]  /*adb0*/  FMUL.FTZ R69, R140, R69 ;  /* 0x000000458c457220 */ /* 0x000fe20000410000 */
[----:B---3--:R-:W2:Y:S01]  /*adc0*/  SHFL.BFLY PT, R2, R0, 0x2, 0x1f ;  /* 0x0c401f0000027f89 */ /* 0x008ea200000e0000 */
[C---:B-----5:R-:W-:Y:S02]  /*add0*/  FMUL.FTZ R104, R3.reuse, R104 ;  /* 0x0000006803687220 */ /* 0x060fe40000410000 */
        /* <DEDUP_REMOVED lines=12> */
[----:B------:R-:W-:Y:S01]  /*aea0*/  FMUL.FTZ R71, R141, R71 ;  /* 0x000000478d477220 */ /* 0x000fe20000410000 */
[----:B--2---:R-:W-:Y:S01]  /*aeb0*/  FMNMX.FTZ R0, R0, R2, !PT ;  /* 0x0000000200007209 */ /* 0x004fe20007810000 */
[C---:B------:R-:W-:Y:S01]  /*aec0*/  FMUL.FTZ R72, R3.reuse, R72 ;  /* 0x0000004803487220 */ /* 0x040fe20000410000 */
[----:B------:R2:W-:Y:S01]  /*aed0*/  MUFU.EX2 R211, R13 ;  /* 0x0000000d00d37308 */ /* 0x0005e20000000800 */
[C---:B------:R-:W-:Y:S02]  /*aee0*/  FMUL.FTZ R73, R3.reuse, R73 ;  /* 0x0000004903497220 */ /* 0x040fe40000410000 */
[----:B------:R-:W5:Y:S01]  /*aef0*/  SHFL.BFLY PT, R2, R0, 0x1, 0x1f ;  /* 0x0c201f0000027f89 */ /* 0x000f6200000e0000 */
[C---:B------:R-:W-:Y:S02]  /*af00*/  FMUL.FTZ R76, R3.reuse, R76 ;  /* 0x0000004c034c7220 */ /* 0x040fe40000410000 */
[----:B------:R-:W-:Y:S02]  /*af10*/  FMUL.FTZ R77, R3, R77 ;  /* 0x0000004d034d7220 */ /* 0x000fe40000410000 */
[C---:B------:R-:W-:Y:S02]  /*af20*/  FMUL.FTZ R80, R140.reuse, R80 ;  /* 0x000000508c507220 */ /* 0x040fe40000410000 */
[----:B------:R-:W-:Y:S01]  /*af30*/  MUFU.EX2 R197, R36 ;  /* 0x0000002400c57308 */ /* 0x000fe20000000800 */
[C---:B------:R-:W-:Y:S02]  /*af40*/  FMUL.FTZ R81, R140.reuse, R81 ;  /* 0x000000518c517220 */ /* 0x040fe40000410000 */
[----:B------:R-:W-:Y:S02]  /*af50*/  FMUL.FTZ R82, R141, R82 ;  /* 0x000000528d527220 */ /* 0x000fe40000410000 */
[----:B---3--:R-:W-:Y:S02]  /*af60*/  FMUL.FTZ R12, R3, R160 ;  /* 0x000000a0030c7220 */ /* 0x008fe40000410000 */
[C---:B------:R-:W-:Y:S02]  /*af70*/  FMUL.FTZ R83, R141.reuse, R83 ;  /* 0x000000538d537220 */ /* 0x040fe40000410000 */
[C---:B------:R-:W-:Y:S01]  /*af80*/  FMUL.FTZ R84, R140.reuse, R84 ;  /* 0x000000548c547220 */ /* 0x040fe20000410000 */
[----:B------:R-:W-:Y:S01]  /*af90*/  MUFU.EX2 R196, R37 ;  /* 0x0000002500c47308 */ /* 0x000fe20000000800 */
[----:B------:R-:W-:Y:S02]  /*afa0*/  FMUL.FTZ R85, R140, R85 ;  /* 0x000000558c557220 */ /* 0x000fe40000410000 */
[----:B------:R-:W-:Y:S02]  /*afb0*/  FMUL.FTZ R86, R141, R86 ;  /* 0x000000568d567220 */ /* 0x000fe40000410000 */
[----:B--2---:R-:W-:Y:S01]  /*afc0*/  FMUL.FTZ R13, R3, R161 ;  /* 0x000000a1030d7220 */ /* 0x004fe20000410000 */
[----:B-----5:R-:W-:Y:S01]  /*afd0*/  FMNMX.FTZ R142, R0, R2, !PT ;  /* 0x00000002008e7209 */ /* 0x020fe20007810000 */
[----:B------:R-:W-:Y:S01]  /*afe0*/  FMUL.FTZ R87, R141, R87 ;  /* 0x000000578d577220 */ /* 0x000fe20000410000 */
[----:B------:R-:W-:Y:S02]  /*aff0*/  @P0 MOV R2, c[0x0][0x1e4] ;  /* 0x0000790000020a02 */ /* 0x000fe40000000f00 */
[----:B------:R-:W-:Y:S01]  /*b000*/  MUFU.EX2 R195, R38 ;  /* 0x0000002600c37308 */ /* 0x000fe20000000800 */
[----:B------:R-:W-:Y:S01]  /*b010*/  FMUL.FTZ R88, R3, R88 ;  /* 0x0000005803587220 */ /* 0x000fe20000410000 */
[----:B------:R-:W-:Y:S01]  /*b020*/  @P0 LEA.HI.X R2, R7, R4, R2, 0x5, P6 ;  /* 0x0000000407020211 */ /* 0x000fe200030f2c02 */
[----:B------:R-:W-:Y:S01]  /*b030*/  FADD.FTZ R0, -R142, R146 ;  /* 0x000000928e007221 */ /* 0x000fe20000010100 */
[----:B------:R-:W-:Y:S01]  /*b040*/  @P0 IADD3 R7, P6, R5, R208, RZ ;  /* 0x000000d005070210 */ /* 0x000fe20007fde0ff */
[----:B------:R-:W-:Y:S01]  /*b050*/  FMUL.FTZ R89, R3, R89 ;  /* 0x0000005903597220 */ /* 0x000fe20000410000 */
[----:B------:R-:W-:Y:S01]  /*b060*/  @P0 IADD3 R5, P1, R5, R150, RZ ;  /* 0x0000009605050210 */ /* 0x000fe20007f3e0ff */
[----:B------:R-:W-:Y:S01]  /*b070*/  FMUL.FTZ R0, R0, c[0x0][0x2d0] ;  /* 0x0000b40000007a20 */ /* 0x000fe20000410000 */
[C---:B------:R-:W-:Y:S02]  /*b080*/  @P0 IADD3.X R19, R4.reuse, R206, RZ, P6, !PT ;  /* 0x000000ce04130210 */ /* 0x040fe400037fe4ff */
[----:B------:R-:W-:Y:S01]  /*b090*/  MUFU.EX2 R194, R39 ;  /* 0x0000002700c27308 */ /* 0x000fe20000000800 */
[----:B------:R-:W-:Y:S01]  /*b0a0*/  @P0 LEA R146, P6, R7, c[0x0][0x1c8], 0x1 ;  /* 0x0000720007920a11 */ /* 0x000fe200078c08ff */
[C---:B------:R-:W-:Y:S01]  /*b0b0*/  FMUL.FTZ R92, R3.reuse, R92 ;  /* 0x0000005c035c7220 */ /* 0x040fe20000410000 */
[----:B------:R-:W-:Y:S01]  /*b0c0*/  @P0 IADD3.X R4, R4, R151, RZ, P1, !PT ;  /* 0x0000009704040210 */ /* 0x000fe20000ffe4ff */
[----:B------:R-:W-:Y:S01]  /*b0d0*/  FMUL.FTZ R93, R3, R93 ;  /* 0x0000005d035d7220 */ /* 0x000fe20000410000 */
[----:B------:R-:W-:Y:S01]  /*b0e0*/  @P0 LEA.HI.X R147, R7, c[0x0][0x1cc], R19, 0x1, P6 ;  /* 0x0000730007930a11 */ /* 0x000fe200030f0c13 */
[C---:B------:R-:W-:Y:S01]  /*b0f0*/  FMUL.FTZ R96, R140.reuse, R96 ;  /* 0x000000608c607220 */ /* 0x040fe20000410000 */
[----:B------:R-:W-:Y:S01]  /*b100*/  @P0 LEA.HI.X R19, R17, c[0x0][0x1cc], R176, 0x1, P2 ;  /* 0x0000730011130a11 */ /* 0x000fe200010f0cb0 */
[----:B------:R-:W-:Y:S01]  /*b110*/  FMUL.FTZ R97, R140, R97 ;  /* 0x000000618c617220 */ /* 0x000fe20000410000 */
[C---:B------:R-:W-:Y:S01]  /*b120*/  @P0 LEA R16, P1, R5.reuse, c[0x0][0x1c8], 0x1 ;  /* 0x0000720005100a11 */ /* 0x040fe200078208ff */
[----:B------:R2:W-:Y:S01]  /*b130*/  @P0 LDGSTS.E.BYPASS.LTC128B.128 [R205+0x3100], [R146.64], !P5 ;  /* 0x0310000092cd0fae */ /* 0x0005e2000e901d46 */
[C---:B------:R-:W-:Y:S01]  /*b140*/  @P0 IADD3 R148, P6, R6.reuse, R148, RZ ;  /* 0x0000009406940210 */ /* 0x040fe20007fde0ff */
[----:B------:R-:W3:Y:S01]  /*b150*/  MUFU.EX2 R0, R0 ;  /* 0x0000000000007308 */ /* 0x000ee20000000800 */
[----:B------:R-:W-:Y:S01]  /*b160*/  @P0 LEA.HI.X R17, R5, c[0x0][0x1cc], R4, 0x1, P1 ;  /* 0x0000730005110a11 */ /* 0x000fe200008f0c04 */
[C---:B------:R-:W-:Y:S01]  /*b170*/  FMUL.FTZ R98, R141.reuse, R98 ;  /* 0x000000628d627220 */ /* 0x040fe20000410000 */
[C---:B------:R-:W-:Y:S01]  /*b180*/  @P0 IADD3 R7, P2, R6.reuse, R208, RZ ;  /* 0x000000d006070210 */ /* 0x040fe20007f5e0ff */
[----:B------:R-:W-:Y:S01]  /*b190*/  FMUL.FTZ R99, R141, R99 ;  /* 0x000000638d637220 */ /* 0x000fe20000410000 */
[----:B------:R-:W-:Y:S01]  /*b1a0*/  @P0 IADD3 R5, P1, R6, R150, RZ ;  /* 0x0000009606050210 */ /* 0x000fe20007f3e0ff */
[----:B------:R5:W-:Y:S01]  /*b1b0*/  @P0 LDGSTS.E.BYPASS.LTC128B.128 [R205+0x4100], [R18.64], !P4 ;  /* 0x0410000012cd0fae */ /* 0x000be2000e101d46 */
[----:B------:R-:W-:Y:S01]  /*b1c0*/  @P0 IADD3.X R149, R2, R149, RZ, P6, !PT ;  /* 0x0000009502950210 */ /* 0x000fe200037fe4ff */
[--C-:B------:R-:W-:Y:S01]  /*b1d0*/  FFMA.FTZ R20, R20, c[0x0][0x2d0], -R184.reuse ;  /* 0x0000b40014147a23 */ /* 0x100fe200000108b8 */
[----:B------:R-:W-:Y:S01]  /*b1e0*/  @P0 LEA R8, P6, R7, c[0x0][0x1c8], 0x1 ;  /* 0x0000720007080a11 */ /* 0x000fe200078c08ff */
[----:B------:R-:W-:Y:S01]  /*b1f0*/  MUFU.EX2 R208, R32 ;  /* 0x0000002000d07308 */ /* 0x000fe20000000800 */
[C---:B------:R-:W-:Y:S01]  /*b200*/  @P0 IADD3.X R151, R2.reuse, R151, RZ, P1, !PT ;  /* 0x0000009702970210 */ /* 0x040fe20000ffe4ff */
[----:B------:R-:W-:Y:S01]  /*b210*/  FFMA.FTZ R21, R21, c[0x0][0x2d0], -R184 ;  /* 0x0000b40015157a23 */ /* 0x000fe200000108b8 */
[----:B------:R-:W-:Y:S01]  /*b220*/  @P0 IADD3.X R2, R2, R206, RZ, P2, !PT ;  /* 0x000000ce02020210 */ /* 0x000fe200017fe4ff */
[----:B------:R2:W-:Y:S01]  /*b230*/  @P0 LDGSTS.E.BYPASS.LTC128B.128 [R205+0x5100], [R16.64], !P3 ;  /* 0x0510000010cd0fae */ /* 0x0005e2000d901d46 */
[----:B------:R-:W-:Y:S01]  /*b240*/  @P0 LEA R6, P2, R148, c[0x0][0x1c8], 0x1 ;  /* 0x0000720094060a11 */ /* 0x000fe200078408ff */
[----:B------:R-:W-:Y:S01]  /*b250*/  FFMA.FTZ R22, R22, c[0x0][0x2d0], -R185 ;  /* 0x0000b40016167a23 */ /* 0x000fe200000108b9 */
[----:B------:R-:W-:Y:S01]  /*b260*/  @P0 LEA.HI.X R9, R7, c[0x0][0x1cc], R2, 0x1, P6 ;  /* 0x0000730007090a11 */ /* 0x000fe200030f0c02 */
[----:B------:R-:W-:Y:S01]  /*b270*/  FMUL.FTZ R2, R142, c[0x0][0x2d0] ;  /* 0x0000b4008e027a20 */ /* 0x000fe20000410000 */
[----:B------:R-:W-:Y:S01]  /*b280*/  @P0 LEA.HI.X R7, R148, c[0x0][0x1cc], R149, 0x1, P2 ;  /* 0x0000730094070a11 */ /* 0x000fe200010f0c95 */
[----:B------:R-:W-:Y:S01]  /*b290*/  MUFU.EX2 R193, R48 ;  /* 0x0000003000c17308 */ /* 0x000fe20000000800 */
[----:B------:R-:W-:Y:S01]  /*b2a0*/  @P0 LEA R4, P1, R5, c[0x0][0x1c8], 0x1 ;  /* 0x0000720005040a11 */ /* 0x000fe200078208ff */
[----:B------:R4:W-:Y:S01]  /*b2b0*/  @P0 LDGSTS.E.BYPASS.LTC128B.128 [R205+0x3900], [R8.64], !P5 ;  /* 0x0390000008cd0fae */ /* 0x0009e2000e901d46 */
[--C-:B------:R-:W-:Y:S01]  /*b2c0*/  FFMA.FTZ R10, R10, c[0x0][0x2d0], -R2.reuse ;  /* 0x0000b4000a0a7a23 */ /* 0x100fe20000010802 */
[----:B------:R-:W-:Y:S01]  /*b2d0*/  F2FP.PACK_AB R148, R237, R232 ;  /* 0x000000e8ed94723e */ /* 0x000fe200000000ff */
[--C-:B------:R-:W-:Y:S01]  /*b2e0*/  FFMA.FTZ R11, R11, c[0x0][0x2d0], -R2.reuse ;  /* 0x0000b4000b0b7a23 */ /* 0x100fe20000010802 */
[----:B------:R-:W-:Y:S01]  /*b2f0*/  @P0 LEA.HI.X R5, R5, c[0x0][0x1cc], R151, 0x1, P1 ;  /* 0x0000730005050a11 */ /* 0x000fe200008f0c97 */
[--C-:B------:R-:W-:Y:S01]  /*b300*/  FFMA.FTZ R14, R14, c[0x0][0x2d0], -R2.reuse ;  /* 0x0000b4000e0e7a23 */ /* 0x100fe20000010802 */
[----:B-1----:R-:W-:Y:S01]  /*b310*/  F2FP.PACK_AB R150, R239, R238 ;  /* 0x000000eeef96723e */ /* 0x002fe200000000ff */
[--C-:B------:R-:W-:Y:S01]  /*b320*/  FFMA.FTZ R15, R15, c[0x0][0x2d0], -R2.reuse ;  /* 0x0000b4000f0f7a23 */ /* 0x100fe20000010802 */
[----:B------:R1:W-:Y:S01]  /*b330*/  @P0 LDGSTS.E.BYPASS.LTC128B.128 [R205+0x4900], [R6.64], !P4 ;  /* 0x0490000006cd0fae */ /* 0x0003e2000e101d46 */
[----:B------:R1:W-:Y:S01]  /*b340*/  MUFU.EX2 R187, R10 ;  /* 0x0000000a00bb7308 */ /* 0x0003e20000000800 */
[----:B------:R-:W-:Y:S01]  /*b350*/  F2FP.PACK_AB R149, R236, R233 ;  /* 0x000000e9ec95723e */ /* 0x000fe200000000ff */
[C---:B-----5:R-:W-:Y:S01]  /*b360*/  FMUL.FTZ R18, R141.reuse, R166 ;  /* 0x000000a68d127220 */ /* 0x060fe20000410000 */
[----:B------:R-:W-:Y:S01]  /*b370*/  F2FP.PACK_AB R151, R234, R235 ;  /* 0x000000ebea97723e */ /* 0x000fe200000000ff */
[----:B------:R-:W-:Y:S02]  /*b380*/  FMUL.FTZ R19, R141, R167 ;  /* 0x000000a78d137220 */ /* 0x000fe40000410000 */
[C---:B---3--:R-:W-:Y:S01]  /*b390*/  FMUL.FTZ R106, R0.reuse, R106 ;  /* 0x0000006a006a7220 */ /* 0x048fe20000410000 */
[----:B------:R3:W-:Y:S01]  /*b3a0*/  @P0 LDGSTS.E.BYPASS.LTC128B.128 [R205+0x5900], [R4.64], !P3 ;  /* 0x0590000004cd0fae */ /* 0x0007e2000d901d46 */
[----:B------:R-:W-:Y:S02]  /*b3b0*/  FMUL.FTZ R107, R0, R107 ;  /* 0x0000006b006b7220 */ /* 0x000fe40000410000 */
[----:B------:R-:W5:Y:S01]  /*b3c0*/  MUFU.EX2 R188, R11 ;  /* 0x0000000b00bc7308 */ /* 0x000f620000000800 */
[C---:B--2---:R-:W-:Y:S02]  /*b3d0*/  FMUL.FTZ R16, R140.reuse, R164 ;  /* 0x000000a48c107220 */ /* 0x044fe40000410000 */
[----:B------:R-:W-:Y:S02]  /*b3e0*/  FMUL.FTZ R17, R140, R165 ;  /* 0x000000a58c117220 */ /* 0x000fe40000410000 */
[----:B------:R-:W2:Y:S01]  /*b3f0*/  LDSM.16.MT88.4 R176, [R213] ;  /* 0x00000000d5b0783b */ /* 0x000ea20000004200 */
[C---:B------:R-:W-:Y:S02]  /*b400*/  FMUL.FTZ R110, R0.reuse, R110 ;  /* 0x0000006e006e7220 */ /* 0x040fe40000410000 */
[C---:B----4-:R-:W-:Y:S02]  /*b410*/  FMUL.FTZ R8, R3.reuse, R156 ;  /* 0x0000009c03087220 */ /* 0x050fe40000410000 */
[----:B------:R4:W-:Y:S01]  /*b420*/  MUFU.EX2 R189, R14 ;  /* 0x0000000e00bd7308 */ /* 0x0009e20000000800 */
[----:B------:R-:W-:Y:S02]  /*b430*/  FMUL.FTZ R9, R3, R157 ;  /* 0x0000009d03097220 */ /* 0x000fe40000410000 */
[----:B------:R-:W2:Y:S01]  /*b440*/  LDSM.16.MT88.4 R180, [R214] ;  /* 0x00000000d6b4783b */ /* 0x000ea20000004200 */
[C---:B-1----:R-:W-:Y:S02]  /*b450*/  FMUL.FTZ R10, R0.reuse, R158 ;  /* 0x0000009e000a7220 */ /* 0x042fe40000410000 */
[----:B------:R-:W-:Y:S01]  /*b460*/  FMUL.FTZ R6, R141, R154 ;  /* 0x0000009a8d067220 */ /* 0x000fe20000410000 */
[----:B------:R-:W-:Y:S01]  /*b470*/  F2FP.PACK_AB R154, R211, R229 ;  /* 0x000000e5d39a723e */ /* 0x000fe200000000ff */
[----:B------:R-:W-:Y:S02]  /*b480*/  FMUL.FTZ R7, R141, R155 ;  /* 0x0000009b8d077220 */ /* 0x000fe40000410000 */
[----:B------:R-:W1:Y:S01]  /*b490*/  MUFU.EX2 R190, R15 ;  /* 0x0000000f00be7308 */ /* 0x000e620000000800 */
[----:B------:R-:W-:Y:S01]  /*b4a0*/  FMUL.FTZ R111, R0, R111 ;  /* 0x0000006f006f7220 */ /* 0x000fe20000410000 */
[----:B------:R-:W-:Y:S01]  /*b4b0*/  LDSM.16.MT88.4 R164, [R214+0x400] ;  /* 0x00040000d6a4783b */ /* 0x000fe20000004200 */
[--C-:B------:R-:W-:Y:S02]  /*b4c0*/  FFMA.FTZ R42, R42, c[0x0][0x2d0], -R2.reuse ;  /* 0x0000b4002a2a7a23 */ /* 0x100fe40000010802 */
[----:B---3--:R-:W-:Y:S01]  /*b4d0*/  FMUL.FTZ R4, R140, R152 ;  /* 0x000000988c047220 */ /* 0x008fe20000410000 */
[----:B------:R-:W-:Y:S01]  /*b4e0*/  F2FP.PACK_AB R152, R230, R231 ;  /* 0x000000e7e698723e */ /* 0x000fe200000000ff */
[----:B------:R-:W-:Y:S01]  /*b4f0*/  FMUL.FTZ R5, R140, R153 ;  /* 0x000000998c057220 */ /* 0x000fe20000410000 */
[----:B-----5:R-:W-:Y:S01]  /*b500*/  F2FP.PACK_AB R153, R188, R187 ;  /* 0x000000bbbc99723e */ /* 0x020fe200000000ff */
[C---:B------:R-:W-:Y:S01]  /*b510*/  FMUL.FTZ R11, R0.reuse, R159 ;  /* 0x0000009f000b7220 */ /* 0x040fe20000410000 */
[----:B------:R-:W-:Y:S01]  /*b520*/  LDSM.16.MT88.4 R36, [R213+0x2400] ;  /* 0x00240000d524783b */ /* 0x000fe20000004200 */
[----:B------:R-:W-:Y:S01]  /*b530*/  MUFU.EX2 R192, R49 ;  /* 0x0000003100c07308 */ /* 0x000fe20000000800 */
[--C-:B------:R-:W-:Y:S02]  /*b540*/  FFMA.FTZ R43, R43, c[0x0][0x2d0], -R2.reuse ;  /* 0x0000b4002b2b7a23 */ /* 0x100fe40000010802 */
[----:B----4-:R-:W-:Y:S02]  /*b550*/  FMUL.FTZ R14, R0, R162 ;  /* 0x000000a2000e7220 */ /* 0x010fe40000410000 */
[--C-:B------:R-:W-:Y:S02]  /*b560*/  FFMA.FTZ R46, R46, c[0x0][0x2d0], -R2.reuse ;  /* 0x0000b4002e2e7a23 */ /* 0x100fe40000010802 */
[----:B------:R-:W3:Y:S01]  /*b570*/  LDSM.16.MT88.4 R156, [R213+0x1000] ;  /* 0x00100000d59c783b */ /* 0x000ee20000004200 */
[----:B------:R-:W-:Y:S02]  /*b580*/  FFMA.FTZ R47, R47, c[0x0][0x2d0], -R2 ;  /* 0x0000b4002f2f7a23 */ /* 0x000fe40000010802 */
[----:B------:R-:W-:Y:S01]  /*b590*/  MUFU.EX2 R191, R51 ;  /* 0x0000003300bf7308 */ /* 0x000fe20000000800 */
[----:B------:R-:W-:Y:S01]  /*b5a0*/  FMUL.FTZ R122, R0, R122 ;  /* 0x0000007a007a7220 */ /* 0x000fe20000410000 */
[----:B-1----:R-:W-:Y:S01]  /*b5b0*/  F2FP.PACK_AB R155, R190, R189 ;  /* 0x000000bdbe9b723e */ /* 0x002fe200000000ff */
[-C--:B--2---:R-:W-:Y:S02]  /*b5c0*/  HMMA.16816.F32 R4, R148, R176.reuse, R4 ;  /* 0x000000b09404723c */ /* 0x084fe40000001804 */
[----:B------:R-:W0:Y:S03]  /*b5d0*/  LDGDEPBAR ;  /* 0x00000000000079af */ /* 0x000e260000000000 */
[C---:B------:R-:W-:Y:S02]  /*b5e0*/  FMUL.FTZ R15, R0.reuse, R163 ;  /* 0x000000a3000f7220 */ /* 0x040fe40000410000 */
[----:B------:R-:W-:Y:S01]  /*b5f0*/  MUFU.EX2 R147, R46 ;  /* 0x0000002e00937308 */ /* 0x000fe20000000800 */
[C---:B------:R-:W-:Y:S01]  /*b600*/  FMUL.FTZ R123, R0.reuse, R123 ;  /* 0x0000007b007b7220 */ /* 0x040fe20000410000 */
[C---:B------:R-:W-:Y:S01]  /*b610*/  HMMA.16816.F32 R8, R152.reuse, R176, R8 ;  /* 0x000000b09808723c */ /* 0x040fe20000001808 */
[----:B------:R-:W1:Y:S03]  /*b620*/  LDSM.16.MT88.4 R160, [R214+0x1000] ;  /* 0x00100000d6a0783b */ /* 0x000e660000004200 */
[C---:B------:R-:W-:Y:S02]  /*b630*/  FMUL.FTZ R126, R0.reuse, R126 ;  /* 0x0000007e007e7220 */ /* 0x040fe40000410000 */
[C---:B------:R-:W-:Y:S02]  /*b640*/  FMUL.FTZ R127, R0.reuse, R127 ;  /* 0x0000007f007f7220 */ /* 0x040fe40000410000 */
[-C--:B------:R-:W-:Y:S01]  /*b650*/  HMMA.16816.F32 R12, R152, R178.reuse, R12 ;  /* 0x000000b2980c723c */ /* 0x080fe2000000180c */
[----:B------:R2:W-:Y:S03]  /*b660*/  MUFU.EX2 R210, R20 ;  /* 0x0000001400d27308 */ /* 0x0005e60000000800 */
[C---:B------:R-:W-:Y:S02]  /*b670*/  FMUL.FTZ R134, R0.reuse, R134 ;  /* 0x0000008600867220 */ /* 0x040fe40000410000 */
[C---:B------:R-:W-:Y:S02]  /*b680*/  FMUL.FTZ R135, R0.reuse, R135 ;  /* 0x0000008700877220 */ /* 0x040fe40000410000 */
[C---:B------:R-:W-:Y:S03]  /*b690*/  HMMA.16816.F32 R16, R148.reuse, R178, R16 ;  /* 0x000000b29410723c */ /* 0x040fe60000001810 */
[----:B------:R4:W5:Y:S01]  /*b6a0*/  MUFU.EX2 R209, R21 ;  /* 0x0000001500d17308 */ /* 0x0009620000000800 */
[--C-:B------:R-:W-:Y:S02]  /*b6b0*/  FFMA.FTZ R146, R35, c[0x0][0x2d0], -R185.reuse ;  /* 0x0000b40023927a23 */ /* 0x100fe400000108b9 */
[C---:B------:R-:W-:Y:S02]  /*b6c0*/  FMUL.FTZ R35, R0.reuse, R175 ;  /* 0x000000af00237220 */ /* 0x040fe40000410000 */
[-C--:B------:R-:W-:Y:S04]  /*b6d0*/  HMMA.16816.F32 R100, R148, R180.reuse, R100 ;  /* 0x000000b49464723c */ /* 0x080fe80000001864 */
[C---:B------:R-:W-:Y:S01]  /*b6e0*/  FMUL.FTZ R74, R0.reuse, R74 ;  /* 0x0000004a004a7220 */ /* 0x040fe20000410000 */
[----:B------:R-:W-:Y:S01]  /*b6f0*/  MUFU.EX2 R202, R146 ;  /* 0x0000009200ca7308 */ /* 0x000fe20000000800 */
[----:B------:R-:W-:Y:S02]  /*b700*/  FMUL.FTZ R75, R0, R75 ;  /* 0x0000004b004b7220 */ /* 0x000fe40000410000 */
[C---:B------:R-:W-:Y:S04]  /*b710*/  HMMA.16816.F32 R104, R152.reuse, R180, R104 ;  /* 0x000000b49868723c */ /* 0x040fe80000001868 */
[----:B--2---:R-:W-:Y:S02]  /*b720*/  FMUL.FTZ R20, R140, R168 ;  /* 0x000000a88c147220 */ /* 0x004fe40000410000 */
[----:B------:R-:W-:Y:S01]  /*b730*/  FMUL.FTZ R78, R0, R78 ;  /* 0x0000004e004e7220 */ /* 0x000fe20000410000 */
[----:B------:R-:W-:Y:S01]  /*b740*/  MUFU.EX2 R181, R40 ;  /* 0x0000002800b57308 */ /* 0x000fe20000000800 */
[-C--:B------:R-:W-:Y:S04]  /*b750*/  HMMA.16816.F32 R108, R152, R182.reuse, R108 ;  /* 0x000000b6986c723c */ /* 0x080fe8000000186c */
[----:B----4-:R-:W-:Y:S02]  /*b760*/  FMUL.FTZ R21, R140, R169 ;  /* 0x000000a98c157220 */ /* 0x010fe40000410000 */
[C---:B------:R-:W-:Y:S02]  /*b770*/  FMUL.FTZ R79, R0.reuse, R79 ;  /* 0x0000004f004f7220 */ /* 0x040fe40000410000 */
[C---:B------:R-:W-:Y:S01]  /*b780*/  HMMA.16816.F32 R112, R148.reuse, R182, R112 ;  /* 0x000000b69470723c */ /* 0x040fe20000001870 */
[----:B------:R2:W-:Y:S03]  /*b790*/  MUFU.EX2 R183, R50 ;  /* 0x0000003200b77308 */ /* 0x0005e60000000800 */
[C---:B------:R-:W-:Y:S02]  /*b7a0*/  FMUL.FTZ R90, R0.reuse, R90 ;  /* 0x0000005a005a7220 */ /* 0x040fe40000410000 */
[C---:B------:R-:W-:Y:S02]  /*b7b0*/  FMUL.FTZ R91, R0.reuse, R91 ;  /* 0x0000005b005b7220 */ /* 0x040fe40000410000 */
[-C--:B---3--:R-:W-:Y:S03]  /*b7c0*/  HMMA.16816.F32 R116, R148, R156.reuse, R116 ;  /* 0x0000009c9474723c */ /* 0x088fe60000001874 */
[----:B------:R3:W-:Y:S01]  /*b7d0*/  MUFU.EX2 R206, R22 ;  /* 0x0000001600ce7308 */ /* 0x0007e20000000800 */
[C---:B------:R-:W-:Y:S02]  /*b7e0*/  FMUL.FTZ R94, R0.reuse, R94 ;  /* 0x0000005e005e7220 */ /* 0x040fe40000410000 */
[----:B------:R-:W-:Y:S02]  /*b7f0*/  FMUL.FTZ R95, R0, R95 ;  /* 0x0000005f005f7220 */ /* 0x000fe40000410000 */
[C---:B------:R-:W-:Y:S04]  /*b800*/  HMMA.16816.F32 R120, R152.reuse, R156, R120 ;  /* 0x0000009c9878723c */ /* 0x040fe80000001878 */
[----:B------:R-:W-:Y:S01]  /*b810*/  FFMA.FTZ R33, R33, c[0x0][0x2d0], -R184 ;  /* 0x0000b40021217a23 */ /* 0x000fe200000108b8 */
[----:B------:R-:W-:Y:S01]  /*b820*/  MUFU.EX2 R182, R41 ;  /* 0x0000002900b67308 */ /* 0x000fe20000000800 */
[--C-:B------:R-:W-:Y:S02]  /*b830*/  FFMA.FTZ R32, R23, c[0x0][0x2d0], -R185.reuse ;  /* 0x0000b40017207a23 */ /* 0x100fe400000108b9 */
[-C--:B------:R-:W-:Y:S01]  /*b840*/  HMMA.16816.F32 R124, R152, R158.reuse, R124 ;  /* 0x0000009e987c723c */ /* 0x080fe2000000187c */
[----:B--2---:R-:W-:Y:S03]  /*b850*/  LDSM.16.MT88.4 R48, [R214+0x2400] ;  /* 0x00240000d630783b */ /* 0x004fe60000004200 */
[--C-:B------:R-:W-:Y:S02]  /*b860*/  FFMA.FTZ R34, R34, c[0x0][0x2d0], -R185.reuse ;  /* 0x0000b40022227a23 */ /* 0x100fe400000108b9 */
[C---:B------:R-:W-:Y:S01]  /*b870*/  FMUL.FTZ R23, R141.reuse, R171 ;  /* 0x000000ab8d177220 */ /* 0x040fe20000410000 */
[----:B------:R2:W-:Y:S01]  /*b880*/  MUFU.EX2 R207, R33 ;  /* 0x0000002100cf7308 */ /* 0x0005e20000000800 */
[C---:B------:R-:W-:Y:S01]  /*b890*/  HMMA.16816.F32 R128, R148.reuse, R158, R128 ;  /* 0x0000009e9480723c */ /* 0x040fe20000001880 */
[----:B------:R-:W4:Y:S03]  /*b8a0*/  LDSM.16.MT88.4 R156, [R213+0x2000] ;  /* 0x00200000d59c783b */ /* 0x000f260000004200 */
[----:B---3--:R-:W-:Y:S02]  /*b8b0*/  FMUL.FTZ R22, R141, R170 ;  /* 0x000000aa8d167220 */ /* 0x008fe40000410000 */
[--C-:B------:R-:W-:Y:S02]  /*b8c0*/  FFMA.FTZ R24, R24, c[0x0][0x2d0], -R186.reuse ;  /* 0x0000b40018187a23 */ /* 0x100fe400000108ba */
[----:B------:R-:W-:Y:S01]  /*b8d0*/  FFMA.FTZ R25, R25, c[0x0][0x2d0], -R186 ;  /* 0x0000b40019197a23 */ /* 0x000fe200000108ba */
[----:B------:R3:W3:Y:S02]  /*b8e0*/  MUFU.EX2 R205, R32 ;  /* 0x0000002000cd7308 */ /* 0x0006e40000000800 */
[-C--:B-1----:R-:W-:Y:S03]  /*b8f0*/  HMMA.16816.F32 R20, R148, R160.reuse, R20 ;  /* 0x000000a09414723c */ /* 0x082fe60000001814 */
[--C-:B------:R-:W-:Y:S02]  /*b900*/  FFMA.FTZ R26, R26, c[0x0][0x2d0], -R2.reuse ;  /* 0x0000b4001a1a7a23 */ /* 0x100fe40000010802 */
[----:B------:R-:W-:Y:S02]  /*b910*/  FFMA.FTZ R27, R27, c[0x0][0x2d0], -R2 ;  /* 0x0000b4001b1b7a23 */ /* 0x000fe40000010802 */
[--C-:B------:R-:W-:Y:S01]  /*b920*/  FFMA.FTZ R28, R28, c[0x0][0x2d0], -R186.reuse ;  /* 0x0000b4001c1c7a23 */ /* 0x100fe200000108ba */
[C---:B------:R-:W-:Y:S01]  /*b930*/  HMMA.16816.F32 R132, R152.reuse, R160, R132 ;  /* 0x000000a09884723c */ /* 0x040fe20000001884 */
[----:B------:R1:W1:Y:S03]  /*b940*/  MUFU.EX2 R203, R34 ;  /* 0x0000002200cb7308 */ /* 0x0002660000000800 */
[----:B--2---:R-:W-:Y:S02]  /*b950*/  FMUL.FTZ R33, R3, R173 ;  /* 0x000000ad03217220 */ /* 0x004fe40000410000 */
[----:B------:R-:W-:Y:S02]  /*b960*/  FFMA.FTZ R29, R29, c[0x0][0x2d0], -R186 ;  /* 0x0000b4001d1d7a23 */ /* 0x000fe400000108ba */
[--C-:B------:R-:W-:Y:S03]  /*b970*/  FFMA.FTZ R30, R30, c[0x0][0x2d0], -R2.reuse ;  /* 0x0000b4001e1e7a23 */ /* 0x100fe60000010802 */
[----:B------:R5:W-:Y:S01]  /*b980*/  MUFU.EX2 R201, R24 ;  /* 0x0000001800c97308 */ /* 0x000be20000000800 */
[----:B------:R-:W-:Y:S02]  /*b990*/  FFMA.FTZ R31, R31, c[0x0][0x2d0], -R2 ;  /* 0x0000b4001f1f7a23 */ /* 0x000fe40000010802 */
[----:B---3--:R-:W-:Y:S02]  /*b9a0*/  FMUL.FTZ R32, R3, R172 ;  /* 0x000000ac03207220 */ /* 0x008fe40000410000 */
[--C-:B------:R-:W-:Y:S02]  /*b9b0*/  FFMA.FTZ R65, R65, c[0x0][0x2d0], -R184.reuse ;  /* 0x0000b40041417a23 */ /* 0x100fe400000108b8 */
[--C-:B------:R-:W-:Y:S02]  /*b9c0*/  FFMA.FTZ R67, R67, c[0x0][0x2d0], -R185.reuse ;  /* 0x0000b40043437a23 */ /* 0x100fe400000108b9 */
[----:B------:R-:W-:Y:S01]  /*b9d0*/  FFMA.FTZ R52, R52, c[0x0][0x2d0], -R184 ;  /* 0x0000b40034347a23 */ /* 0x000fe200000108b8 */
[----:B------:R2:W3:Y:S01]  /*b9e0*/  MUFU.EX2 R200, R25 ;  /* 0x0000001900c87308 */ /* 0x0004e20000000800 */
[----:B------:R-:W-:Y:S02]  /*b9f0*/  FFMA.FTZ R61, R61, c[0x0][0x2d0], -R186 ;  /* 0x0000b4003d3d7a23 */ /* 0x000fe400000108ba */
[--C-:B------:R-:W-:Y:S02]  /*ba00*/  FFMA.FTZ R53, R53, c[0x0][0x2d0], -R184.reuse ;  /* 0x0000b40035357a23 */ /* 0x100fe400000108b8 */
[----:B-1----:R-:W-:Y:S02]  /*ba10*/  FMUL.FTZ R34, R0, R174 ;  /* 0x000000ae00227220 */ /* 0x002fe40000410000 */
[--C-:B------:R-:W-:Y:S02]  /*ba20*/  FFMA.FTZ R54, R54, c[0x0][0x2d0], -R185.reuse ;  /* 0x0000b40036367a23 */ /* 0x100fe400000108b9 */
[--C-:B------:R-:W-:Y:S01]  /*ba30*/  FFMA.FTZ R55, R55, c[0x0][0x2d0], -R185.reuse ;  /* 0x0000b40037377a23 */ /* 0x100fe200000108b9 */
[----:B------:R-:W-:Y:S01]  /*ba40*/  MUFU.EX2 R180, R45 ;  /* 0x0000002d00b47308 */ /* 0x000fe20000000800 */
[----:B------:R-:W-:Y:S01]  /*ba50*/  FFMA.FTZ R64, R64, c[0x0][0x2d0], -R184 ;  /* 0x0000b40040407a23 */ /* 0x000fe200000108b8 */
[-C--:B------:R-:W-:Y:S03]  /*ba60*/  HMMA.16816.F32 R32, R152, R162.reuse, R32 ;  /* 0x000000a29820723c */ /* 0x080fe60000001820 */
[----:B-----5:R-:W-:Y:S01]  /*ba70*/  F2FP.PACK_AB R24, R209, R210 ;  /* 0x000000d2d118723e */ /* 0x020fe200000000ff */
[----:B------:R-:W-:Y:S02]  /*ba80*/  FFMA.FTZ R66, R66, c[0x0][0x2d0], -R185 ;  /* 0x0000b40042427a23 */ /* 0x000fe400000108b9 */
[----:B------:R-:W-:Y:S02]  /*ba90*/  FFMA.FTZ R57, R57, c[0x0][0x2d0], -R186 ;  /* 0x0000b40039397a23 */ /* 0x000fe400000108ba */
[C---:B------:R-:W-:Y:S01]  /*baa0*/  HMMA.16816.F32 R136, R148.reuse, R162, R136 ;  /* 0x000000a29488723c */ /* 0x040fe20000001888 */
[----:B------:R-:W1:Y:S01]  /*bab0*/  LDSM.16.MT88.4 R160, [R214+0x2000] ;  /* 0x00200000d6a0783b */ /* 0x000e620000004200 */
[----:B------:R-:W-:Y:S02]  /*bac0*/  MUFU.EX2 R146, R47 ;  /* 0x0000002f00927308 */ /* 0x000fe40000000800 */
[----:B--2---:R-:W-:Y:S01]  /*bad0*/  F2FP.PACK_AB R25, R205, R206 ;  /* 0x000000cecd19723e */ /* 0x004fe200000000ff */
[--C-:B------:R-:W-:Y:S02]  /*bae0*/  FFMA.FTZ R58, R58, c[0x0][0x2d0], -R2.reuse ;  /* 0x0000b4003a3a7a23 */ /* 0x100fe40000010802 */
[----:B------:R-:W-:Y:S01]  /*baf0*/  FFMA.FTZ R59, R59, c[0x0][0x2d0], -R2 ;  /* 0x0000b4003b3b7a23 */ /* 0x000fe20000010802 */
[-C--:B----4-:R-:W-:Y:S04]  /*bb00*/  HMMA.16816.F32 R68, R148, R156.reuse, R68 ;  /* 0x0000009c9444723c */ /* 0x090fe80000001844 */
[----:B------:R-:W-:Y:S01]  /*bb10*/  MUFU.EX2 R65, R65 ;  /* 0x0000004100417308 */ /* 0x000fe20000000800 */
[----:B------:R-:W-:Y:S02]  /*bb20*/  FFMA.FTZ R60, R60, c[0x0][0x2d0], -R186 ;  /* 0x0000b4003c3c7a23 */ /* 0x000fe400000108ba */
[--C-:B------:R-:W-:Y:S01]  /*bb30*/  FFMA.FTZ R62, R62, c[0x0][0x2d0], -R2.reuse ;  /* 0x0000b4003e3e7a23 */ /* 0x100fe20000010802 */
[C---:B------:R-:W-:Y:S04]  /*bb40*/  HMMA.16816.F32 R72, R152.reuse, R156, R72 ;  /* 0x0000009c9848723c */ /* 0x040fe80000001848 */
[----:B------:R-:W-:Y:S02]  /*bb50*/  FFMA.FTZ R2, R63, c[0x0][0x2d0], -R2 ;  /* 0x0000b4003f027a23 */ /* 0x000fe40000010802 */
[----:B------:R-:W-:Y:S01]  /*bb60*/  MUFU.EX2 R67, R67 ;  /* 0x0000004300437308 */ /* 0x000fe20000000800 */
[----:B------:R-:W-:Y:S01]  /*bb70*/  FFMA.FTZ R56, R56, c[0x0][0x2d0], -R186 ;  /* 0x0000b40038387a23 */ /* 0x000fe200000108ba */
[-C--:B------:R-:W-:Y:S04]  /*bb80*/  HMMA.16816.F32 R76, R152, R158.reuse, R76 ;  /* 0x0000009e984c723c */ /* 0x080fe8000000184c */
[----:B------:R-:W-:Y:S02]  /*bb90*/  FFMA.FTZ R3, R3, R241, R231 ;  /* 0x000000f103037223 */ /* 0x000fe400000100e7 */
[----:B------:R-:W-:Y:S02]  /*bba0*/  FFMA.FTZ R140, R140, R243, R232 ;  /* 0x000000f38c8c7223 */ /* 0x000fe400000100e8 */
[C---:B------:R-:W-:Y:S01]  /*bbb0*/  HMMA.16816.F32 R80, R148.reuse, R158, R80 ;  /* 0x0000009e9450723c */ /* 0x040fe20000001850 */
[----:B------:R-:W2:Y:S01]  /*bbc0*/  LDSM.16.MT88.4 R156, [R213+0x400] ;  /* 0x00040000d59c783b */ /* 0x000ea20000004200 */
[----:B------:R-:W-:Y:S02]  /*bbd0*/  MUFU.EX2 R61, R61 ;  /* 0x0000003d003d7308 */ /* 0x000fe40000000800 */
[----:B------:R-:W-:Y:S02]  /*bbe0*/  FADD.FTZ R3, R230, R3 ;  /* 0x00000003e6037221 */ /* 0x000fe40000010000 */
[----:B------:R-:W-:Y:S02]  /*bbf0*/  FFMA.FTZ R141, R141, R242, R233 ;  /* 0x000000f28d8d7223 */ /* 0x000fe400000100e9 */
[----:B------:R-:W-:Y:S01]  /*bc00*/  FADD.FTZ R3, R229, R3 ;  /* 0x00000003e5037221 */ /* 0x000fe20000010000 */
[-C--:B-1----:R-:W-:Y:S03]  /*bc10*/  HMMA.16816.F32 R84, R148, R160.reuse, R84 ;  /* 0x000000a09454723c */ /* 0x082fe60000001854 */
[----:B------:R1:W-:Y:S05]  /*bc20*/  MUFU.EX2 R179, R26 ;  /* 0x0000001a00b37308 */ /* 0x0003ea0000000800 */
[C---:B------:R-:W-:Y:S05]  /*bc30*/  HMMA.16816.F32 R88, R152.reuse, R160, R88 ;  /* 0x000000a09858723c */ /* 0x040fea0000001858 */
[----:B------:R4:W5:Y:S03]  /*bc40*/  MUFU.EX2 R178, R27 ;  /* 0x0000001b00b27308 */ /* 0x0009660000000800 */
[-C--:B------:R-:W-:Y:S01]  /*bc50*/  HMMA.16816.F32 R92, R152, R162.reuse, R92 ;  /* 0x000000a2985c723c */ /* 0x080fe2000000185c */
[----:B------:R-:W-:Y:S06]  /*bc60*/  LDSM.16.MT88.4 R152, [R214+0x1400] ;  /* 0x00140000d698783b */ /* 0x000fec0000004200 */
[----:B------:R3:W-:Y:S01]  /*bc70*/  MUFU.EX2 R199, R28 ;  /* 0x0000001c00c77308 */ /* 0x0007e20000000800 */
[----:B------:R-:W-:Y:S01]  /*bc80*/  HMMA.16816.F32 R96, R148, R162, R96 ;  /* 0x000000a29460723c */ /* 0x000fe20000001860 */
[----:B------:R-:W5:Y:S03]  /*bc90*/  LDSM.16.MT88.4 R148, [R213+0x1400] ;  /* 0x00140000d594783b */ /* 0x000f660000004200 */
[----:B-1----:R-:W-:Y:S05]  /*bca0*/  F2FP.PACK_AB R26, R207, R208 ;  /* 0x000000d0cf1a723e */ /* 0x002fea00000000ff */
[----:B------:R5:W1:Y:S03]  /*bcb0*/  MUFU.EX2 R198, R29 ;  /* 0x0000001d00c67308 */ /* 0x000a660000000800 */
[----:B----4-:R-:W-:Y:S07]  /*bcc0*/  F2FP.PACK_AB R27, R202, R203 ;  /* 0x000000cbca1b723e */ /* 0x010fee00000000ff */
[----:B------:R1:W-:Y:S01]  /*bcd0*/  MUFU.EX2 R177, R30 ;  /* 0x0000001e00b17308 */ /* 0x0003e20000000800 */
[-C--:B--2---:R-:W-:Y:S05]  /*bce0*/  HMMA.16816.F32 R4, R24, R156.reuse, R4 ;  /* 0x0000009c1804723c */ /* 0x084fea0000001804 */
[----:B---3--:R-:W-:Y:S04]  /*bcf0*/  F2FP.PACK_AB R28, R200, R201 ;  /* 0x000000c9c81c723e */ /* 0x008fe800000000ff */
[----:B------:R-:W2:Y:S03]  /*bd00*/  MUFU.EX2 R176, R31 ;  /* 0x0000001f00b07308 */ /* 0x000ea60000000800 */
[----:B-----5:R-:W-:Y:S07]  /*bd10*/  F2FP.PACK_AB R29, R178, R179 ;  /* 0x000000b3b21d723e */ /* 0x020fee00000000ff */
[----:B------:R-:W-:Y:S01]  /*bd20*/  MUFU.EX2 R53, R53 ;  /* 0x0000003500357308 */ /* 0x000fe20000000800 */
[----:B-1----:R-:W-:Y:S09]  /*bd30*/  F2FP.PACK_AB R30, R198, R199 ;  /* 0x000000c7c61e723e */ /* 0x002ff200000000ff */
[----:B------:R-:W-:Y:S01]  /*bd40*/  MUFU.EX2 R54, R54 ;  /* 0x0000003600367308 */ /* 0x000fe20000000800 */
[----:B--2---:R-:W-:Y:S09]  /*bd50*/  F2FP.PACK_AB R31, R176, R177 ;  /* 0x000000b1b01f723e */ /* 0x004ff200000000ff */
[----:B------:R-:W-:Y:S01]  /*bd60*/  MUFU.EX2 R55, R55 ;  /* 0x0000003700377308 */ /* 0x000fe20000000800 */
[C---:B------:R-:W-:Y:S08]  /*bd70*/  HMMA.16816.F32 R8, R28.reuse, R156, R8 ;  /* 0x0000009c1c08723c */ /* 0x040ff00000001808 */
[-C--:B------:R-:W-:Y:S01]  /*bd80*/  HMMA.16816.F32 R12, R28, R158.reuse, R12 ;  /* 0x0000009e1c0c723c */ /* 0x080fe2000000180c */
[----:B------:R-:W-:Y:S07]  /*bd90*/  MUFU.EX2 R64, R64 ;  /* 0x0000004000407308 */ /* 0x000fee0000000800 */
[C---:B------:R-:W-:Y:S03]  /*bda0*/  HMMA.16816.F32 R16, R24.reuse, R158, R16 ;  /* 0x0000009e1810723c */ /* 0x040fe60000001810 */
[----:B------:R-:W-:Y:S05]  /*bdb0*/  MUFU.EX2 R66, R66 ;  /* 0x0000004200427308 */ /* 0x000fea0000000800 */
[-C--:B------:R-:W-:Y:S05]  /*bdc0*/  HMMA.16816.F32 R100, R24, R164.reuse, R100 ;  /* 0x000000a41864723c */ /* 0x080fea0000001864 */
[----:B------:R-:W-:Y:S03]  /*bdd0*/  MUFU.EX2 R57, R57 ;  /* 0x0000003900397308 */ /* 0x000fe60000000800 */
[C---:B------:R-:W-:Y:S07]  /*bde0*/  HMMA.16816.F32 R104, R28.reuse, R164, R104 ;  /* 0x000000a41c68723c */ /* 0x040fee0000001868 */
[----:B------:R-:W-:Y:S01]  /*bdf0*/  MUFU.EX2 R60, R60 ;  /* 0x0000003c003c7308 */ /* 0x000fe20000000800 */
[-C--:B------:R-:W-:Y:S08]  /*be00*/  HMMA.16816.F32 R108, R28, R166.reuse, R108 ;  /* 0x000000a61c6c723c */ /* 0x080ff0000000186c */
[C---:B------:R-:W-:Y:S01]  /*be10*/  HMMA.16816.F32 R112, R24.reuse, R166, R112 ;  /* 0x000000a61870723c */ /* 0x040fe20000001870 */
[----:B------:R-:W-:Y:S01]  /*be20*/  LDSM.16.MT88.4 R164, [R213+0xc00] ;  /* 0x000c0000d5a4783b */ /* 0x000fe20000004200 */
[----:B------:R-:W-:Y:S06]  /*be30*/  MUFU.EX2 R62, R62 ;  /* 0x0000003e003e7308 */ /* 0x000fec0000000800 */
[-C--:B------:R-:W-:Y:S04]  /*be40*/  HMMA.16816.F32 R116, R24, R148.reuse, R116 ;  /* 0x000000941874723c */ /* 0x080fe80000001874 */
[----:B------:R-:W-:Y:S04]  /*be50*/  MUFU.EX2 R56, R56 ;  /* 0x0000003800387308 */ /* 0x000fe80000000800 */
[C---:B------:R-:W-:Y:S06]  /*be60*/  HMMA.16816.F32 R120, R28.reuse, R148, R120 ;  /* 0x000000941c78723c */ /* 0x040fec0000001878 */
[----:B------:R-:W-:Y:S02]  /*be70*/  MUFU.EX2 R148, R42 ;  /* 0x0000002a00947308 */ /* 0x000fe40000000800 */
[-C--:B------:R-:W-:Y:S08]  /*be80*/  HMMA.16816.F32 R124, R28, R150.reuse, R124 ;  /* 0x000000961c7c723c */ /* 0x080ff0000000187c */
[C---:B------:R-:W-:Y:S01]  /*be90*/  HMMA.16816.F32 R128, R24.reuse, R150, R128 ;  /* 0x000000961880723c */ /* 0x040fe20000001880 */
[----:B------:R1:W2:Y:S07]  /*bea0*/  MUFU.EX2 R149, R43 ;  /* 0x0000002b00957308 */ /* 0x0002ae0000000800 */
[-C--:B------:R-:W-:Y:S03]  /*beb0*/  HMMA.16816.F32 R20, R24, R152.reuse, R20 ;  /* 0x000000981814723c */ /* 0x080fe60000001814 */
[----:B------:R3:W4:Y:S05]  /*bec0*/  MUFU.EX2 R151, R44 ;  /* 0x0000002c00977308 */ /* 0x00072a0000000800 */
[C---:B------:R-:W-:Y:S05]  /*bed0*/  HMMA.16816.F32 R132, R28.reuse, R152, R132 ;  /* 0x000000981c84723c */ /* 0x040fea0000001884 */
[----:B------:R-:W-:Y:S03]  /*bee0*/  MUFU.EX2 R150, R52 ;  /* 0x0000003400967308 */ /* 0x000fe60000000800 */
[-C--:B------:R-:W-:Y:S01]  /*bef0*/  HMMA.16816.F32 R32, R28, R154.reuse, R32 ;  /* 0x0000009a1c20723c */ /* 0x080fe20000001820 */
[----:B-1----:R-:W1:Y:S06]  /*bf00*/  LDSM.16.MT88.4 R40, [R213+0x800] ;  /* 0x00080000d528783b */ /* 0x002e6c0000004200 */
[----:B------:R5:W-:Y:S01]  /*bf10*/  MUFU.EX2 R52, R2 ;  /* 0x0000000200347308 */ /* 0x000be20000000800 */
[C---:B------:R-:W-:Y:S01]  /*bf20*/  HMMA.16816.F32 R136, R24.reuse, R154, R136 ;  /* 0x0000009a1888723c */ /* 0x040fe20000001888 */
[----:B---3--:R-:W-:Y:S07]  /*bf30*/  LDSM.16.MT88.4 R44, [R213+0x1800] ;  /* 0x00180000d52c783b */ /* 0x008fee0000004200 */
[-C--:B------:R-:W-:Y:S01]  /*bf40*/  HMMA.16816.F32 R68, R24, R36.reuse, R68 ;  /* 0x000000241844723c */ /* 0x080fe20000001844 */
[----:B------:R-:W-:Y:S07]  /*bf50*/  MUFU.EX2 R58, R58 ;  /* 0x0000003a003a7308 */ /* 0x000fee0000000800 */
[C---:B------:R-:W-:Y:S03]  /*bf60*/  HMMA.16816.F32 R72, R28.reuse, R36, R72 ;  /* 0x000000241c48723c */ /* 0x040fe60000001848 */
[----:B------:R-:W3:Y:S01]  /*bf70*/  MUFU.EX2 R59, R59 ;  /* 0x0000003b003b7308 */ /* 0x000ee20000000800 */
[----:B-----5:R-:W-:Y:S04]  /*bf80*/  FFMA.FTZ R2, R0, R240, R187 ;  /* 0x000000f000027223 */ /* 0x020fe800000100bb */
[-C--:B------:R-:W-:Y:S04]  /*bf90*/  HMMA.16816.F32 R76, R28, R38.reuse, R76 ;  /* 0x000000261c4c723c */ /* 0x080fe8000000184c */
[----:B------:R-:W-:Y:S02]  /*bfa0*/  FADD.FTZ R2, R188, R2 ;  /* 0x00000002bc027221 */ /* 0x000fe40000010000 */
[----:B------:R-:W-:Y:S02]  /*bfb0*/  FADD.FTZ R0, R237, R140 ;  /* 0x0000008ced007221 */ /* 0x000fe40000010000 */
[C---:B------:R-:W-:Y:S01]  /*bfc0*/  HMMA.16816.F32 R80, R24.reuse, R38, R80 ;  /* 0x000000261850723c */ /* 0x040fe20000001850 */
[----:B------:R-:W5:Y:S03]  /*bfd0*/  LDSM.16.MT88.4 R36, [R214+0x800] ;  /* 0x00080000d624783b */ /* 0x000f660000004200 */
[----:B------:R-:W-:Y:S02]  /*bfe0*/  FADD.FTZ R2, R189, R2 ;  /* 0x00000002bd027221 */ /* 0x000fe40000010000 */
[----:B------:R-:W-:Y:S02]  /*bff0*/  FADD.FTZ R0, R238, R0 ;  /* 0x00000000ee007221 */ /* 0x000fe40000010000 */
[-C--:B------:R-:W-:Y:S04]  /*c000*/  HMMA.16816.F32 R84, R24, R48.reuse, R84 ;  /* 0x000000301854723c */ /* 0x080fe80000001854 */
[----:B------:R-:W-:Y:S04]  /*c010*/  FADD.FTZ R0, R239, R0 ;  /* 0x00000000ef007221 */ /* 0x000fe80000010000 */
[C---:B------:R-:W-:Y:S08]  /*c020*/  HMMA.16816.F32 R88, R28.reuse, R48, R88 ;  /* 0x000000301c58723c */ /* 0x040ff00000001858 */
[-C--:B------:R-:W-:Y:S07]  /*c030*/  HMMA.16816.F32 R92, R28, R50.reuse, R92 ;  /* 0x000000321c5c723c */ /* 0x080fee000000185c */
[----:B------:R-:W-:Y:S01]  /*c040*/  F2FP.PACK_AB R28, R182, R181 ;  /* 0x000000b5b61c723e */ /* 0x000fe200000000ff */
[----:B------:R-:W-:Y:S01]  /*c050*/  HMMA.16816.F32 R96, R24, R50, R96 ;  /* 0x000000321860723c */ /* 0x000fe20000001860 */
[----:B------:R-:W-:Y:S03]  /*c060*/  LDSM.16.MT88.4 R48, [R214+0x1c00] ;  /* 0x001c0000d630783b */ /* 0x000fe60000004200 */
[----:B--2---:R-:W-:Y:S02]  /*c070*/  F2FP.PACK_AB R29, R149, R148 ;  /* 0x00000094951d723e */ /* 0x004fe400000000ff */
[----:B----4-:R-:W-:Y:S02]  /*c080*/  F2FP.PACK_AB R30, R180, R151 ;  /* 0x00000097b41e723e */ /* 0x010fe400000000ff */
[----:B------:R-:W-:Y:S04]  /*c090*/  F2FP.PACK_AB R24, R196, R197 ;  /* 0x000000c5c418723e */ /* 0x000fe800000000ff */
[----:B------:R-:W-:Y:S02]  /*c0a0*/  F2FP.PACK_AB R25, R194, R195 ;  /* 0x000000c3c219723e */ /* 0x000fe400000000ff */
[----:B------:R-:W-:Y:S02]  /*c0b0*/  F2FP.PACK_AB R26, R192, R193 ;  /* 0x000000c1c01a723e */ /* 0x000fe400000000ff */
[----:B------:R-:W-:Y:S02]  /*c0c0*/  F2FP.PACK_AB R27, R191, R183 ;  /* 0x000000b7bf1b723e */ /* 0x000fe400000000ff */
[----:B------:R-:W-:Y:S05]  /*c0d0*/  F2FP.PACK_AB R31, R146, R147 ;  /* 0x00000093921f723e */ /* 0x000fea00000000ff */
[-C--:B-1----:R-:W-:Y:S08]  /*c0e0*/  HMMA.16816.F32 R4, R24, R40.reuse, R4 ;  /* 0x000000281804723c */ /* 0x082ff00000001804 */
[C---:B------:R-:W-:Y:S08]  /*c0f0*/  HMMA.16816.F32 R8, R28.reuse, R40, R8 ;  /* 0x000000281c08723c */ /* 0x040ff00000001808 */
[-C--:B------:R-:W-:Y:S08]  /*c100*/  HMMA.16816.F32 R12, R28, R42.reuse, R12 ;  /* 0x0000002a1c0c723c */ /* 0x080ff0000000180c */
[C---:B------:R-:W-:Y:S01]  /*c110*/  HMMA.16816.F32 R16, R24.reuse, R42, R16 ;  /* 0x0000002a1810723c */ /* 0x040fe20000001810 */
[----:B------:R-:W1:Y:S07]  /*c120*/  LDSM.16.MT88.4 R40, [R214+0x1800] ;  /* 0x00180000d628783b */ /* 0x000e6e0000004200 */
[-C--:B-----5:R-:W-:Y:S08]  /*c130*/  HMMA.16816.F32 R100, R24, R36.reuse, R100 ;  /* 0x000000241864723c */ /* 0x0a0ff00000001864 */
        /* <DEDUP_REMOVED lines=19> */
[-C--:B----4-:R-:W-:Y:S08]  /*c270*/  HMMA.16816.F32 R84, R24, R44.reuse, R84 ;  /* 0x0000002c1854723c */ /* 0x090ff00000001854 */
[C---:B------:R-:W-:Y:S08]  /*c280*/  HMMA.16816.F32 R88, R28.reuse, R44, R88 ;  /* 0x0000002c1c58723c */ /* 0x040ff00000001858 */
[-C--:B------:R-:W-:Y:S07]  /*c290*/  HMMA.16816.F32 R92, R28, R46.reuse, R92 ;  /* 0x0000002e1c5c723c */ /* 0x080fee000000185c */
[----:B------:R-:W-:Y:S01]  /*c2a0*/  F2FP.PACK_AB R28, R57, R56 ;  /* 0x00000038391c723e */ /* 0x000fe200000000ff */
[----:B------:R-:W-:Y:S01]  /*c2b0*/  HMMA.16816.F32 R96, R24, R46, R96 ;  /* 0x0000002e1860723c */ /* 0x000fe20000001860 */
[----:B------:R-:W2:Y:S03]  /*c2c0*/  LDSM.16.MT88.4 R44, [R213+0x2c00] ;  /* 0x002c0000d52c783b */ /* 0x000ea60000004200 */
[----:B---3--:R-:W-:Y:S02]  /*c2d0*/  F2FP.PACK_AB R29, R59, R58 ;  /* 0x0000003a3b1d723e */ /* 0x008fe400000000ff */
[----:B------:R-:W-:Y:S02]  /*c2e0*/  F2FP.PACK_AB R30, R61, R60 ;  /* 0x0000003c3d1e723e */ /* 0x000fe400000000ff */
[----:B------:R-:W-:Y:S04]  /*c2f0*/  F2FP.PACK_AB R24, R53, R150 ;  /* 0x000000963518723e */ /* 0x000fe800000000ff */
[----:B------:R-:W-:Y:S02]  /*c300*/  F2FP.PACK_AB R25, R55, R54 ;  /* 0x000000363719723e */ /* 0x000fe400000000ff */
[----:B------:R-:W-:Y:S02]  /*c310*/  F2FP.PACK_AB R26, R65, R64 ;  /* 0x00000040411a723e */ /* 0x000fe400000000ff */
[----:B------:R-:W-:Y:S02]  /*c320*/  F2FP.PACK_AB R27, R67, R66 ;  /* 0x00000042431b723e */ /* 0x000fe400000000ff */
[----:B------:R-:W-:Y:S05]  /*c330*/  F2FP.PACK_AB R31, R52, R62 ;  /* 0x0000003e341f723e */ /* 0x000fea00000000ff */
[-C--:B------:R-:W-:Y:S01]  /*c340*/  HMMA.16816.F32 R152, R24, R164.reuse, R4 ;  /* 0x000000a41898723c */ /* 0x080fe20000001804 */
[----:B------:R-:W3:Y:S07]  /*c350*/  LDSM.16.MT88.4 R4, [R214+0x2c00] ;  /* 0x002c0000d604783b */ /* 0x000eee0000004200 */
        /* <DEDUP_REMOVED lines=12> */
[----:B------:R-:W-:Y:S04]  /*c420*/  FADD.FTZ R11, R235, R11 ;  /* 0x0000000beb0b7221 */ /* 0x000fe80000010000 */
[-C--:B------:R-:W-:Y:S04]  /*c430*/  HMMA.16816.F32 R108, R28, R38.reuse, R108 ;  /* 0x000000261c6c723c */ /* 0x080fe8000000186c */
[----:B------:R-:W-:Y:S04]  /*c440*/  FADD.FTZ R11, R234, R11 ;  /* 0x0000000bea0b7221 */ /* 0x000fe80000010000 */
        /* <DEDUP_REMOVED lines=36> */
[C---:B------:R-:W-:Y:S08]  /*c690*/  HMMA.16816.F32 R80, R24.reuse, R46, R80 ;  /* 0x0000002e1850723c */ /* 0x040ff00000001850 */
[-C--:B---3--:R-:W-:Y:S08]  /*c6a0*/  HMMA.16816.F32 R84, R24, R4.reuse, R84 ;  /* 0x000000041854723c */ /* 0x088ff00000001854 */
[C---:B------:R-:W-:Y:S07]  /*c6b0*/  HMMA.16816.F32 R88, R28.reuse, R4, R88 ;  /* 0x000000041c58723c */ /* 0x040fee0000001858 */
[----:B------:R-:W-:Y:S01]  /*c6c0*/  FADD.FTZ R5, R151, R3 ;  /* 0x0000000397057221 */ /* 0x000fe20000010000 */
[-C--:B------:R-:W-:Y:S04]  /*c6d0*/  HMMA.16816.F32 R92, R28, R6.reuse, R92 ;  /* 0x000000061c5c723c */ /* 0x080fe8000000185c */
[----:B------:R-:W-:Y:S02]  /*c6e0*/  FADD.FTZ R4, R147, R2 ;  /* 0x0000000293047221 */ /* 0x000fe40000010000 */
[----:B------:R-:W-:Y:S02]  /*c6f0*/  FADD.FTZ R3, R191, R9 ;  /* 0x00000009bf037221 */ /* 0x000fe40000010000 */
[----:B------:R-:W-:Y:S01]  /*c700*/  FADD.FTZ R2, R180, R5 ;  /* 0x00000005b4027221 */ /* 0x000fe20000010000 */
[----:B------:R-:W-:Y:S04]  /*c710*/  HMMA.16816.F32 R96, R24, R6, R96 ;  /* 0x000000061860723c */ /* 0x000fe80000001860 */
[----:B------:R-:W-:Y:S01]  /*c720*/  FADD.FTZ R0, R146, R4 ;  /* 0x0000000492007221 */ /* 0x000fe20000010000 */
[----:B------:R-:W-:Y:S01]  /*c730*/  MOV R146, R142 ;  /* 0x0000008e00927202 */ /* 0x000fe20000000f00 */
        /* <DEDUP_REMOVED lines=14> */
[----:B------:R-:W-:Y:S03]  /*c820*/  FADD.FTZ R0, R62, R6 ;  /* 0x000000063e007221 */ /* 0x000fe60000010000 */
[----:B------:R1:W-:Y:S01]  /*c830*/  STL [R1+0x24], R3 ;  /* 0x0000240301007387 */ /* 0x0003e20000100800 */
[----:B------:R-:W-:Y:S03]  /*c840*/  FADD.FTZ R0, R52, R0 ;  /* 0x0000000034007221 */ /* 0x000fe60000010000 */
[----:B------:R2:W-:Y:S04]  /*c850*/  STL [R1+0x28], R2 ;  /* 0x0000280201007387 */ /* 0x0005e80000100800 */
[----:B------:R3:W-:Y:S01]  /*c860*/  STL [R1+0x2c], R0 ;  /* 0x00002c0001007387 */ /* 0x0007e20000100800 */
[----:B-1----:R-:W-:Y:S02]  /*c870*/  MOV R3, R143 ;  /* 0x0000008f00037202 */ /* 0x002fe40000000f00 */
[----:B--2---:R-:W-:Y:S02]  /*c880*/  MOV R2, R144 ;  /* 0x0000009000027202 */ /* 0x004fe40000000f00 */
[----:B---3--:R-:W-:Y:S01]  /*c890*/  MOV R0, R145 ;  /* 0x0000009100007202 */ /* 0x008fe20000000f00 */
[----:B------:R-:W-:-:S05]  /*c8a0*/  @P0 BRA `(.L_x_2437) ;  /* 0xffffcea000000947 */ /* 0x000fca000383ffff */
.L_x_2436:
[----:B------:R-:W-:Y:S02]  /*c8b0*/  MOV R10, 0x1f ;  /* 0x0000001f000a7802 */ /* 0x000fe40000000f00 */
[----:B------:R-:W-:Y:S01]  /*c8c0*/  MOV R9, 0xffffffff ;  /* 0xffffffff00097802 */ /* 0x000fe20000000f00 */
[----:B------:R-:W-:Y:S05]  /*c8d0*/  BRA.DIV ~URZ, `(.L_x_2438) ;  /* 0x000028a27f007947 */ /* 0x000fea000b800000 */
[----:B------:R-:W2:Y:S04]  /*c8e0*/  LDL R0, [R1+0x20] ;  /* 0x0000200001007983 */ /* 0x000ea80000100800 */
[----:B--2---:R1:W2:Y:S02]  /*c8f0*/  SHFL.BFLY PT, R5, R0, 0x2, 0x1f ;  /* 0x0c401f0000057f89 */ /* 0x0042a400000e0000 */
.L_x_2462:
        /* <DEDUP_REMOVED lines=19> */
.L_x_2463:
        /* <DEDUP_REMOVED lines=134> */
.L_x_2419:
        /* <DEDUP_REMOVED lines=19> */
.L_x_2441:
[----:B--2---:R-:W-:Y:S05]  /*d3c0*/  BSYNC B0 ;  /* 0x0000000000007941 */ /* 0x004fea0003800000 */
.L_x_2440:
        /* <DEDUP_REMOVED lines=14> */
[----:B-1----:R-:W-:Y:S05]  /*d4b0*/  CALL.REL.NOINC `($__internal_43_$__cuda_sm70_shflsync_idx_p) ;  /* 0x0000203000007944 */ /* 0x002fea0003c00000 */
.L_x_2444:
        /* <DEDUP_REMOVED lines=179> */
.L_x_2446:
[----:B-1----:R-:W-:Y:S05]  /*dff0*/  BSYNC B0 ;  /* 0x0000000000007941 */ /* 0x002fea0003800000 */
.L_x_2445:
        /* <DEDUP_REMOVED lines=52> */
.L_x_2448:
[----:B------:R-:W-:Y:S05]  /*e340*/  BSYNC B0 ;  /* 0x0000000000007941 */ /* 0x000fea0003800000 */
.L_x_2447:
        /* <DEDUP_REMOVED lines=52> */
.L_x_2450:
[----:B------:R-:W-:Y:S05]  /*e690*/  BSYNC B0 ;  /* 0x0000000000007941 */ /* 0x000fea0003800000 */
.L_x_2449:
        /* <DEDUP_REMOVED lines=53> */
.L_x_2443:
        /* <DEDUP_REMOVED lines=44> */
.L_x_2451:
[----:B------:R-:W-:Y:S05]  /*ecb0*/  BSYNC B1 ;  /* 0x0000000000017941 */ /* 0x000fea0003800000 */
.L_x_2442:
        /* <DEDUP_REMOVED lines=10> */
.L_x_2464:
[----:B-1----:R-:W1:Y:S01]  /*ed60*/  S2R R2, SR_TID.X ;  /* 0x0000000000027919 */ /* 0x002e620000002100 */
[----:B------:R-:W-:Y:S03]  /*ed70*/  WARPSYNC 0xffffffff ;  /* 0xffffffff00007948 */ /* 0x000fe60003800000 */
[----:B------:R-:W-:Y:S06]  /*ed80*/  BAR.SYNC.DEFER_BLOCKING 0x4, 0x80 ;  /* 0x0102000000007b1d */ /* 0x000fec0000010000 */
[----:B---3--:R3:W-:Y:S01]  /*ed90*/  STL [R1+0x58], R0 ;  /* 0x0000580001007387 */ /* 0x0087e20000100800 */
[----:B-1----:R-:W-:-:S13]  /*eda0*/  LOP3.LUT P0, RZ, R2, 0x7f, RZ, 0xc0, !PT ;  /* 0x0000007f02ff7812 */ /* 0x002fda000780c0ff */
[----:B------:R3:W-:Y:S04]  /*edb0*/  @!P0 STS [0xc100], R36 ;  /* 0x00c10024ff008388 */ /* 0x0007e80000000800 */
[----:B------:R-:W-:Y:S06]  /*edc0*/  BAR.ARV 0x5, 0x80 ;  /* 0x0142000000007b1d */ /* 0x000fec0000002000 */
.L_x_2452:
[----:B--23--:R-:W2:Y:S02]  /*edd0*/  LDL R0, [R1+0x58] ;  /* 0x0000580001007983 */ /* 0x00cea40000100800 */
[----:B--2---:R-:W-:-:S13]  /*ede0*/  ISETP.GE.AND P0, PT, R0, c[0x0][0x538], PT ;  /* 0x00014e0000007a0c */ /* 0x004fda0003f06270 */
[----:B-1--4-:R-:W-:Y:S01]  /*edf0*/  @P0 CALL.REL.NOINC `(.L_x_2454) ;  /* 0x0000001000000944 */ /* 0x012fe20003c00000 */
[----:B------:R-:W-:Y:S05]  /*ee00*/  BRA `(.L_x_2455) ;  /* 0xffff1a2000007947 */ /* 0x000fea000383ffff */
.L_x_2454:
[----:B------:R-:W-:Y:S05]  /*ee10*/  EXIT ;  /* 0x000000000000794d */ /* 0x000fea0003800000 */
.L_x_2420:
[----:B------:R-:W-:Y:S01]  /*ee20*/  IMAD.MOV.U32 R7, RZ, RZ, R14 ;  /* 0x000000ffff077224 */ /* 0x000fe200078e000e */
[----:B------:R-:W-:Y:S01]  /*ee30*/  MOV R6, RZ ;  /* 0x000000ff00067202 */ /* 0x000fe20000000f00 */
[----:B-1----:R-:W-:Y:S01]  /*ee40*/  IMAD.MOV.U32 R3, RZ, RZ, 0x1c1f ;  /* 0x00001c1fff037424 */ /* 0x002fe200078e00ff */
[----:B------:R-:W-:Y:S02]  /*ee50*/  MOV R2, 0xee70 ;  /* 0x0000ee7000027802 */ /* 0x000fe40000000f00 */
[----:B------:R-:W-:Y:S05]  /*ee60*/  CALL.REL.NOINC `($__internal_43_$__cuda_sm70_shflsync_idx_p) ;  /* 0x0000068000007944 */ /* 0x000fea0003c00000 */
[----:B------:R-:W-:Y:S01]  /*ee70*/  MOV R5, R6 ;  /* 0x0000000600057202 */ /* 0x000fe20000000f00 */
[----:B------:R-:W-:Y:S05]  /*ee80*/  BRA `(.L_x_2456) ;  /* 0xffff29b000007947 */ /* 0x000fea000383ffff */
.L_x_2421:
[----:B------:R-:W-:Y:S01]  /*ee90*/  IMAD.MOV.U32 R7, RZ, RZ, R16 ;  /* 0x000000ffff077224 */ /* 0x000fe200078e0010 */
[----:B------:R-:W-:Y:S01]  /*eea0*/  MOV R6, RZ ;  /* 0x000000ff00067202 */ /* 0x000fe20000000f00 */
[----:B-1----:R-:W-:Y:S01]  /*eeb0*/  IMAD.MOV.U32 R3, RZ, RZ, 0x1c1f ;  /* 0x00001c1fff037424 */ /* 0x002fe200078e00ff */
[----:B------:R-:W-:Y:S02]  /*eec0*/  MOV R2, 0xeee0 ;  /* 0x0000eee000027802 */ /* 0x000fe40000000f00 */
[----:B--23--:R-:W-:Y:S05]  /*eed0*/  CALL.REL.NOINC `($__internal_43_$__cuda_sm70_shflsync_idx_p) ;  /* 0x0000061000007944 */ /* 0x00cfea0003c00000 */
[----:B------:R-:W-:Y:S01]  /*eee0*/  MOV R2, R6 ;  /* 0x0000000600027202 */ /* 0x000fe20000000f00 */
[----:B------:R-:W-:Y:S05]  /*eef0*/  BRA `(.L_x_2457) ;  /* 0xffff296000007947 */ /* 0x000fea000383ffff */
.L_x_2424:
[----:B--2---:R-:W-:Y:S01]  /*ef00*/  IMAD.MOV.U32 R7, RZ, RZ, R14 ;  /* 0x000000ffff077224 */ /* 0x004fe200078e000e */
[----:B------:R-:W-:Y:S01]  /*ef10*/  MOV R6, 0x1 ;  /* 0x0000000100067802 */ /* 0x000fe20000000f00 */
[----:B------:R-:W-:Y:S01]  /*ef20*/  IMAD.MOV.U32 R3, RZ, RZ, 0x1c1f ;  /* 0x00001c1fff037424 */ /* 0x000fe200078e00ff */
[----:B----4-:R-:W-:-:S02]  /*ef30*/  MOV R2, 0xef50 ;  /* 0x0000ef5000027802 */ /* 0x010fc40000000f00 */
[----:B-1-3--:R-:W-:Y:S05]  /*ef40*/  CALL.REL.NOINC `($__internal_43_$__cuda_sm70_shflsync_idx_p) ;  /* 0x000005a000007944 */ /* 0x00afea0003c00000 */
[----:B------:R-:W-:Y:S01]  /*ef50*/  IMAD.MOV.U32 R5, RZ, RZ, R6 ;  /* 0x000000ffff057224 */ /* 0x000fe200078e0006 */
[----:B------:R-:W-:Y:S01]  /*ef60*/  MOV R6, 0x1 ;  /* 0x0000000100067802 */ /* 0x000fe20000000f00 */
[----:B------:R-:W-:Y:S01]  /*ef70*/  IMAD.MOV.U32 R7, RZ, RZ, R16 ;  /* 0x000000ffff077224 */ /* 0x000fe200078e0010 */
[----:B------:R-:W-:-:S02]  /*ef80*/  MOV R3, 0x1c1f ;  /* 0x00001c1f00037802 */ /* 0x000fc40000000f00 */
[----:B------:R-:W-:Y:S02]  /*ef90*/  MOV R2, 0xefb0 ;  /* 0x0000efb000027802 */ /* 0x000fe40000000f00 */
[----:B------:R-:W-:Y:S05]  /*efa0*/  CALL.REL.NOINC `($__internal_43_$__cuda_sm70_shflsync_idx_p) ;  /* 0x0000054000007944 */ /* 0x000fea0003c00000 */
[----:B------:R-:W-:Y:S01]  /*efb0*/  MOV R2, R6 ;  /* 0x0000000600027202 */ /* 0x000fe20000000f00 */
[----:B------:R-:W-:Y:S05]  /*efc0*/  BRA `(.L_x_2458) ;  /* 0xffff2a6000007947 */ /* 0x000fea000383ffff */
.L_x_2427:
[----:B-1----:R-:W-:Y:S01]  /*efd0*/  IMAD.MOV.U32 R7, RZ, RZ, R14 ;  /* 0x000000ffff077224 */ /* 0x002fe200078e000e */
[----:B------:R-:W-:Y:S01]  /*efe0*/  MOV R6, 0x2 ;  /* 0x0000000200067802 */ /* 0x000fe20000000f00 */
[----:B------:R-:W-:Y:S01]  /*eff0*/  IMAD.MOV.U32 R3, RZ, RZ, 0x1c1f ;  /* 0x00001c1fff037424 */ /* 0x000fe200078e00ff */
[----:B--2---:R-:W-:Y:S02]  /*f000*/  MOV R2, 0xf020 ;  /* 0x0000f02000027802 */ /* 0x004fe40000000f00 */
[----:B---3--:R-:W-:Y:S05]  /*f010*/  CALL.REL.NOINC `($__internal_43_$__cuda_sm70_shflsync_idx_p) ;  /* 0x000004d000007944 */ /* 0x008fea0003c00000 */
[----:B------:R-:W-:Y:S01]  /*f020*/  MOV R5, R6 ;  /* 0x0000000600057202 */ /* 0x000fe20000000f00 */
[----:B------:R-:W-:Y:S05]  /*f030*/  BRA `(.L_x_2459) ;  /* 0xffff2ba000007947 */ /* 0x000fea000383ffff */
.L_x_2428:
[----:B------:R-:W-:Y:S01]  /*f040*/  IMAD.MOV.U32 R7, RZ, RZ, R16 ;  /* 0x000000ffff077224 */ /* 0x000fe200078e0010 */
[----:B------:R-:W-:Y:S01]  /*f050*/  MOV R6, 0x2 ;  /* 0x0000000200067802 */ /* 0x000fe20000000f00 */
[----:B------:R-:W-:Y:S01]  /*f060*/  IMAD.MOV.U32 R3, RZ, RZ, 0x1c1f ;  /* 0x00001c1fff037424 */ /* 0x000fe200078e00ff */
[----:B--2---:R-:W-:Y:S02]  /*f070*/  MOV R2, 0xf090 ;  /* 0x0000f09000027802 */ /* 0x004fe40000000f00 */
[----:B-1-34-:R-:W-:Y:S05]  /*f080*/  CALL.REL.NOINC `($__internal_43_$__cuda_sm70_shflsync_idx_p) ;  /* 0x0000046000007944 */ /* 0x01afea0003c00000 */
[----:B------:R-:W-:Y:S01]  /*f090*/  MOV R2, R6 ;  /* 0x0000000600027202 */ /* 0x000fe20000000f00 */
[----:B------:R-:W-:Y:S05]  /*f0a0*/  BRA `(.L_x_2460) ;  /* 0xffff2b5000007947 */ /* 0x000fea000383ffff */
.L_x_2431:
[----:B-1----:R-:W-:Y:S01]  /*f0b0*/  IMAD.MOV.U32 R7, RZ, RZ, R14 ;  /* 0x000000ffff077224 */ /* 0x002fe200078e000e */
[----:B------:R-:W-:Y:S01]  /*f0c0*/  MOV R6, 0x3 ;  /* 0x0000000300067802 */ /* 0x000fe20000000f00 */
[----:B------:R-:W-:Y:S01]  /*f0d0*/  IMAD.MOV.U32 R3, RZ, RZ, 0x1c1f ;  /* 0x00001c1fff037424 */ /* 0x000fe200078e00ff */
[----:B------:R-:W-:-:S02]  /*f0e0*/  MOV R2, 0xf100 ;  /* 0x0000f10000027802 */ /* 0x000fc40000000f00 */
[----:B--234-:R-:W-:Y:S05]  /*f0f0*/  CALL.REL.NOINC `($__internal_43_$__cuda_sm70_shflsync_idx_p) ;  /* 0x000003f000007944 */ /* 0x01cfea0003c00000 */
        /* <DEDUP_REMOVED lines=8> */
.L_x_2438:
[----:B------:R1:W5:Y:S01]  /*f180*/  LDL R0, [R1+0x20] ;  /* 0x0000200001007983 */ /* 0x0003620000100800 */
[----:B------:R-:W-:Y:S02]  /*f190*/  MOV R3, 0x2 ;  /* 0x0000000200037802 */ /* 0x000fe40000000f00 */
[----:B------:R-:W-:Y:S02]  /*f1a0*/  MOV R2, 0xf1c0 ;  /* 0x0000f1c000027802 */ /* 0x000fe40000000f00 */
[----:B-1---5:R-:W-:Y:S05]  /*f1b0*/  CALL.REL.NOINC `($__internal_42_$__cuda_sm70_shflsync_bfly_p) ;  /* 0x000002f000007944 */ /* 0x022fea0003c00000 */
[----:B------:R-:W-:Y:S01]  /*f1c0*/  MOV R5, R8 ;  /* 0x0000000800057202 */ /* 0x000fe20000000f00 */
[----:B------:R-:W-:Y:S05]  /*f1d0*/  BRA `(.L_x_2462) ;  /* 0xffffd72000007947 */ /* 0x000fea000383ffff */
.L_x_2439:
[----:B------:R-:W-:Y:S01]  /*f1e0*/  IMAD.MOV.U32 R0, RZ, RZ, R5 ;  /* 0x000000ffff007224 */ /* 0x000fe200078e0005 */
[----:B------:R-:W-:Y:S02]  /*f1f0*/  MOV R3, 0x1 ;  /* 0x0000000100037802 */ /* 0x000fe40000000f00 */
[----:B------:R-:W-:Y:S02]  /*f200*/  MOV R2, 0xf220 ;  /* 0x0000f22000027802 */ /* 0x000fe40000000f00 */
[----:B------:R-:W-:Y:S05]  /*f210*/  CALL.REL.NOINC `($__internal_42_$__cuda_sm70_shflsync_bfly_p) ;  /* 0x0000029000007944 */ /* 0x000fea0003c00000 */
[----:B------:R1:W5:Y:S01]  /*f220*/  LDL R0, [R1+0x24] ;  /* 0x0000240001007983 */ /* 0x0003620000100800 */
[----:B------:R-:W-:Y:S01]  /*f230*/  FADD.FTZ R5, R5, R8 ;  /* 0x0000000805057221 */ /* 0x000fe20000010000 */
[----:B------:R-:W-:-:S02]  /*f240*/  MOV R3, 0x2 ;  /* 0x0000000200037802 */ /* 0x000fc40000000f00 */
[----:B------:R-:W-:Y:S02]  /*f250*/  MOV R2, 0xf270 ;  /* 0x0000f27000027802 */ /* 0x000fe40000000f00 */
[----:B-1---5:R-:W-:Y:S05]  /*f260*/  CALL.REL.NOINC `($__internal_42_$__cuda_sm70_shflsync_bfly_p) ;  /* 0x0000024000007944 */ /* 0x022fea0003c00000 */
[----:B------:R-:W2:Y:S01]  /*f270*/  LDL.LU R0, [R1+0x24] ;  /* 0x0000240001007983 */ /* 0x000ea20000300800 */
[----:B------:R-:W-:Y:S02]  /*f280*/  MOV R3, 0x1 ;  /* 0x0000000100037802 */ /* 0x000fe40000000f00 */
[----:B------:R-:W-:Y:S01]  /*f290*/  MOV R2, 0xf2d0 ;  /* 0x0000f2d000027802 */ /* 0x000fe20000000f00 */
[----:B--2---:R-:W-:-:S05]  /*f2a0*/  FADD.FTZ R4, R0, R8 ;  /* 0x0000000800047221 */ /* 0x004fca0000010000 */
[----:B------:R-:W-:Y:S02]  /*f2b0*/  MOV R0, R4 ;  /* 0x0000000400007202 */ /* 0x000fe40000000f00 */
[----:B------:R-:W-:Y:S05]  /*f2c0*/  CALL.REL.NOINC `($__internal_42_$__cuda_sm70_shflsync_bfly_p) ;  /* 0x000001e000007944 */ /* 0x000fea0003c00000 */
[----:B------:R1:W5:Y:S01]  /*f2d0*/  LDL R0, [R1+0x28] ;  /* 0x0000280001007983 */ /* 0x0003620000100800 */
[----:B------:R-:W-:Y:S01]  /*f2e0*/  FADD.FTZ R4, R4, R8 ;  /* 0x0000000804047221 */ /* 0x000fe20000010000 */
[----:B------:R-:W-:Y:S02]  /*f2f0*/  MOV R3, 0x2 ;  /* 0x0000000200037802 */ /* 0x000fe40000000f00 */
        /* <DEDUP_REMOVED lines=19> */
[----:B------:R-:W-:Y:S05]  /*f430*/  BRA `(.L_x_2463) ;  /* 0xffffd5f000007947 */ /* 0x000fea000383ffff */
.L_x_2453:
[----:B-1----:R-:W-:Y:S01]  /*f440*/  IMAD.MOV.U32 R7, RZ, RZ, R36 ;  /* 0x000000ffff077224 */ /* 0x002fe200078e0024 */
[----:B------:R-:W-:Y:S01]  /*f450*/  MOV R6, RZ ;  /* 0x000000ff00067202 */ /* 0x000fe20000000f00 */
[----:B------:R-:W-:Y:S01]  /*f460*/  IMAD.MOV.U32 R3, RZ, RZ, 0x1f ;  /* 0x0000001fff037424 */ /* 0x000fe200078e00ff */
[----:B------:R-:W-:Y:S02]  /*f470*/  MOV R2, 0xf490 ;  /* 0x0000f49000027802 */ /* 0x000fe40000000f00 */
[----:B--2-4-:R-:W-:Y:S05]  /*f480*/  CALL.REL.NOINC `($__internal_43_$__cuda_sm70_shflsync_idx_p) ;  /* 0x0000006000007944 */ /* 0x014fea0003c00000 */
[----:B------:R-:W-:Y:S01]  /*f490*/  MOV R0, R6 ;  /* 0x0000000600007202 */ /* 0x000fe20000000f00 */
[----:B------:R-:W-:Y:S05]  /*f4a0*/  BRA `(.L_x_2464) ;  /* 0xfffff8b000007947 */ /* 0x000fea000383ffff */
        .weak           $__internal_42_$__cuda_sm70_shflsync_bfly_p
        .type           $__internal_42_$__cuda_sm70_shflsync_bfly_p,@function
        .size           $__internal_42_$__cuda_sm70_shflsync_bfly_p,($__internal_43_$__cuda_sm70_shflsync_idx_p - $__internal_42_$__cuda_sm70_shflsync_bfly_p)
$__internal_42_$__cuda_sm70_shflsync_bfly_p:
[----:B------:R-:W-:Y:S04]  /*f4b0*/  WARPSYNC R9 ;  /* 0x0000000900007348 */ /* 0x000fe80003800000 */
[----:B------:R1:W2:Y:S02]  /*f4c0*/  SHFL.BFLY PT, R8, R0, R3, R10 ;  /* 0x0c00000300087389 */ /* 0x0002a400000e000a */
[----:B-1----:R-:W-:-:S04]  /*f4d0*/  MOV R3, 0x0 ;  /* 0x0000000000037802 */ /* 0x002fc80000000f00 */
[----:B--2---:R-:W-:Y:S05]  /*f4e0*/  RET.REL.NODEC R2 `(_ZN7cutlass13device_kernelIN5flash19enable_sm80_to_sm89INS1_16FlashAttnFwdSm80INS1_25CollectiveMainloopFwdSm80ILi4ELi1ELb0EN4cute5tupleIJNS5_1CILi128EEENS7_ILi64EEENS7_ILi96EEEEEELi96ENS_6half_tEfNS_4arch4Sm80ELb1ELb0ELb0ELb0ELb0ELb0ELb1ELb1EEENS1_21CollectiveEpilogueFwdINS6_IJS8_SA_S9_EEENS6_IJNS7_ILi1EEESI_SI_EEESC_SE_Li128ELb0ELb1ELb1ELb0EEENS1_30DynamicPersistentTileSchedulerILi128ELi128ELb1ELb1ELb0EEEEEEEEEvNT_6ParamsE) ;  /* 0xffff0b1002007950 */ /* 0x004fea0003c3ffff */
        .weak           $__internal_43_$__cuda_sm70_shflsync_idx_p
        .type           $__internal_43_$__cuda_sm70_shflsync_idx_p,@function
        .size           $__internal_43_$__cuda_sm70_shflsync_idx_p,(.L_x_2905 - $__internal_43_$__cuda_sm70_shflsync_idx_p)
$__internal_43_$__cuda_sm70_shflsync_idx_p:
[----:B------:R-:W-:-:S04]  /*f4f0*/  MOV R8, 0xffffffff ;  /* 0xffffffff00087802 */ /* 0x000fc80000000f00 */
[----:B------:R-:W-:Y:S04]  /*f500*/  WARPSYNC R8 ;  /* 0x0000000800007348 */ /* 0x000fe80003800000 */
[----:B------:R1:W2:Y:S02]  /*f510*/  SHFL.IDX PT, R6, R7, R6, R3 ;  /* 0x0000000607067389 */ /* 0x0002a400000e0003 */
[----:B-1----:R-:W-:-:S04]  /*f520*/  MOV R3, 0x0 ;  /* 0x0000000000037802 */ /* 0x002fc80000000f00 */
[----:B--2---:R-:W-:Y:S05]  /*f530*/  RET.REL.NODEC R2 `(_ZN7cutlass13device_kernelIN5flash19enable_sm80_to_sm89INS1_16FlashAttnFwdSm80INS1_25CollectiveMainloopFwdSm80ILi4ELi1ELb0EN4cute5tupleIJNS5_1CILi128EEENS7_ILi64EEENS7_ILi96EEEEEELi96ENS_6half_tEfNS_4arch4Sm80ELb1ELb0ELb0ELb0ELb0ELb0ELb1ELb1EEENS1_21CollectiveEpilogueFwdINS6_IJS8_SA_S9_EEENS6_IJNS7_ILi1EEESI_SI_EEESC_SE_Li128ELb0ELb1ELb1ELb0EEENS1_30DynamicPersistentTileSchedulerILi128ELi128ELb1ELb1ELb0EEEEEEEEEvNT_6ParamsE) ;  /* 0xffff0ac002007950 */ /* 0x004fea0003c3ffff */
.L_x_2465:
        /* <DEDUP_REMOVED lines=12> */
.L_x_2905:


//--------------------- .text._ZN7cutlass13device_kernelIN5flash19enable_sm80_to_sm89INS1_16FlashAttnFwdSm80INS1_25CollectiveMainloopFwdSm80ILi4ELi1ELb0EN4cute5tupleIJNS5_1CILi128EEENS7_ILi48EEENS7_ILi96EEEEEELi96ENS_6half_tEfNS_4arch4Sm80ELb1ELb0ELb0ELb1ELb0ELb0ELb1ELb1EEENS1_21CollectiveEpilogueFwdINS6_IJS8_SA_S9_EEENS6_IJNS7_ILi1EEESI_SI_EEESC_SE_Li128ELb1ELb1ELb1ELb0EEENS1_36VarlenDynamicPersistentTileSchedulerILi128ELi48ELi128ELi128ELb1ELb1ELb0ELb1ELb1ELb1EEEEEEEEEvNT_6ParamsE --------------------------
	.section	.text._ZN7cutlass13device_kernelIN5flash19enable_sm80_to_sm89INS1_16FlashAttnFwdSm80INS1_25CollectiveMainloopFwdSm80ILi4ELi1ELb0EN4cute5tupleIJNS5_1CILi128EEENS7_ILi48EEENS7_ILi96EEEEEELi96ENS_6half_tEfNS_4arch4Sm80ELb1ELb0ELb0ELb1ELb0ELb0ELb1ELb1EEENS1_21CollectiveEpilogueFwdINS6_IJS8_SA_S9_EEENS6_IJNS7_ILi1EEESI_SI_EEESC_SE_Li128ELb1ELb1ELb1ELb0EEENS1_36VarlenDynamicPersistentTileSchedulerILi128ELi48ELi128ELi128ELb1ELb1ELb0ELb1ELb1ELb1EEEEEEEEEvNT_6ParamsE,"ax",@progbits
	.sectioninfo	@"SHI_REGISTERS=255"
	.align	128
.text._ZN7cutlass13device_kernelIN5flash19enable_sm80_to_sm89INS1_16FlashAttnFwdSm80INS1_25CollectiveMainloopFwdSm80ILi4ELi1ELb0EN4cute5tupleIJNS5_1CILi128EEENS7_ILi48EEENS7_ILi96EEEEEELi96ENS_6half_tEfNS_4arch4Sm80ELb1ELb0ELb0ELb1ELb0ELb0ELb1ELb1EEENS1_21CollectiveEpilogueFwdINS6_IJS8_SA_S9_EEENS6_IJNS7_ILi1EEESI_SI_EEESC_SE_Li128ELb1ELb1ELb1ELb0EEENS1_36VarlenDynamicPersistentTileSchedulerILi128ELi48ELi128ELi128ELb1ELb1ELb0ELb1ELb1ELb1EEEEEEEEEvNT_6ParamsE:
        .type           _ZN7cutlass13device_kernelIN5flash19enable_sm80_to_sm89INS1_16FlashAttnFwdSm80INS1_25CollectiveMainloopFwdSm80ILi4ELi1ELb0EN4cute5tupleIJNS5_1CILi128EEENS7_ILi48EEENS7_ILi96EEEEEELi96ENS_6half_tEfNS_4arch4Sm80ELb1ELb0ELb0ELb1ELb0ELb0ELb1ELb1EEENS1_21CollectiveEpilogueFwdINS6_IJS8_SA_S9_EEENS6_IJNS7_ILi1EEESI_SI_EEESC_SE_Li128ELb1ELb1ELb1ELb0EEENS1_36VarlenDynamicPersistentTileSchedulerILi128ELi48ELi128ELi128ELb1ELb1ELb0ELb1ELb1ELb1EEEEEEEEEvNT_6ParamsE,@function
        .size           _ZN7cutlass13device_kernelIN5flash19enable_sm80_to_sm89INS1_16FlashAttnFwdSm80INS1_25CollectiveMainloopFwdSm80ILi4ELi1ELb0EN4cute5tupleIJNS5_1CILi128EEENS7_ILi48EEENS7_ILi96EEEEEELi96ENS_6half_tEfNS_4arch4Sm80ELb1ELb0ELb0ELb1ELb0ELb0ELb1ELb1EEENS1_21CollectiveEpilogueFwdINS6_IJS8_SA_S9_EEENS6_IJNS7_ILi1EEESI_SI_EEESC_SE_Li128ELb1ELb1ELb1ELb0EEENS1_36VarlenDynamicPersistentTileSchedulerILi128ELi48ELi128ELi128ELb1ELb1ELb0ELb1ELb1ELb1EEEEEEEEEvNT_6ParamsE,(.L_x_2908 - _ZN7cutlass13device_kernelIN5flash19enable_sm80_to_sm89INS1_16FlashAttnFwdSm80INS1_25CollectiveMainloopFwdSm80ILi4ELi1ELb0EN4cute5tupleIJNS5_1CILi128EEENS7_ILi48EEENS7_ILi96EEEEEELi96ENS_6half_tEfNS_4arch4Sm80ELb1ELb0ELb0ELb1ELb0ELb0ELb1ELb1EEENS1_21CollectiveEpilogueFwdINS6_IJS8_SA_S9_EEENS6_IJNS7_ILi1EEESI_SI_EEESC_SE_Li128ELb1ELb1ELb1ELb0EEENS1_36VarlenDynamicPersistentTileSchedulerILi128ELi48ELi128ELi128ELb1ELb1ELb0ELb1ELb1ELb1EEEEEEEEEvNT_6ParamsE)
        .other          _ZN7cutlass13device_kernelIN5flash19enable_sm80_to_sm89INS1_16FlashAttnFwdSm80INS1_25CollectiveMainloopFwdSm80ILi4ELi1ELb0EN4cute5tupleIJNS5_1CILi128EEENS7_ILi48EEENS7_ILi96EEEEEELi96ENS_6half_tEfNS_4arch4Sm80ELb1ELb0ELb0ELb1ELb0ELb0ELb1ELb1EEENS1_21CollectiveEpilogueFwdINS6_IJS8_SA_S9_EEENS6_IJNS7_ILi1EEESI_SI_EEESC_SE_Li128ELb1ELb1ELb1ELb0EEENS1_36VarlenDynamicPersistentTileSchedulerILi128ELi48ELi128ELi128ELb1ELb1ELb0ELb1ELb1ELb1EEEEEEEEEvNT_6ParamsE,@"STO_CUDA_ENTRY STV_DEFAULT"
_ZN7cutlass13device_kernelIN5flash19enable_sm80_to_sm89INS1_16FlashAttnFwdSm80INS1_25CollectiveMainloopFwdSm80ILi4ELi1ELb0EN4cute5tupleIJNS5_1CILi128EEENS7_ILi48EEENS7_ILi96EEEEEELi96ENS_6half_tEfNS_4arch4Sm80ELb1ELb0ELb0ELb1ELb0ELb0ELb1ELb1EEENS1_21CollectiveEpilogueFwdINS6_IJS8_SA_S9_EEENS6_IJNS7_ILi1EEESI_SI_EEESC_SE_Li128ELb1ELb1ELb1ELb0EEENS1_36VarlenDynamicPersistentTileSchedulerILi128ELi48ELi128ELi128ELb1ELb1ELb0ELb1ELb1ELb1EEEEEEEEEvNT_6ParamsE:
        /* <DEDUP_REMOVED lines=54> */
.L_x_2471:
        /* <DEDUP_REMOVED lines=16> */
.L_x_2581:
        /* <DEDUP_REMOVED lines=16> */
.L_x_2582:
[----:B--2---:R-:W-:-:S05]  /*0560*/  IMAD R0, R0, c[0x0][0x538], RZ ;  /* 0x00014e0000007a24 */ /* 0x004fca00078e02ff */
[----:B------:R-:W-:-:S04]  /*0570*/  IADD3 R6, R0, R6, RZ ;  /* 0x0000000600067210 */ /* 0x000fc80007ffe0ff */
[----:B------:R-:W-:-:S13]  /*0580*/  ISETP.GT.AND P0, PT, R6, UR4, PT ;  /* 0x0000000406007c0c */ /* 0x000fda000bf04270 */
[----:B-1----:R-:W-:Y:S05]  /*0590*/  @!P0 BRA `(.L_x_2471) ;  /* 0xfffffdc000008947 */ /* 0x002fea000383ffff */
.L_x_2467:
[----:B------:R-:W-:-:S05]  /*05a0*/  IADD3 R11, -R0, R6, RZ ;  /* 0x00000006000b7210 */ /* 0x000fca0007ffe1ff */
[----:B------:R-:W-:-:S05]  /*05b0*/  IMAD R0, R4, c[0x0][0x538], R11 ;  /* 0x00014e0004007a24 */ /* 0x000fca00078e020b */
[----:B------:R-:W-:Y:S01]  /*05c0*/  ISETP.GT.AND P0, PT, R0, UR4, PT ;  /* 0x0000000400007c0c */ /* 0x000fe2000bf04270 */
[----:B------:R-:W-:-:S12]  /*05d0*/  BRA.DIV ~URZ, `(.L_x_2472) ;  /* 0x00010c527f007947 */ /* 0x000fd8000b800000 */
[----:B------:R-:W-:-:S04]  /*05e0*/  VOTE.ANY R10, PT, !P0 ;  /* 0x00000000000a7806 */ /* 0x000fc800040e0100 */
.L_x_2583:
[----:B------:R-:W1:Y:S02]  /*05f0*/  POPC R6, R10 ;  /* 0x0000000a00067309 */ /* 0x000e640000000000 */
[----:B-1----:R-:W-:-:S05]  /*0600*/  IADD3 R0, R6, R7, RZ ;  /* 0x0000000706007210 */ /* 0x002fca0007ffe0ff */
[----:B------:R1:W-:Y:S01]  /*0610*/  STL [R1+0xc], R0 ;  /* 0x00000c0001007387 */ /* 0x0003e20000100800 */
[----:B------:R-:W-:Y:S05]  /*0620*/  BRA.DIV ~URZ, `(.L_x_2473) ;  /* 0x00010c527f007947 */ /* 0x000fea000b800000 */
[----:B------:R2:W3:Y:S01]  /*0630*/  SHFL.IDX PT, R12, R9, R6, 0x1f ;  /* 0x00001f06090c7589 */ /* 0x0004e200000e0000 */
[----:B------:R-:W-:-:S03]  /*0640*/  MOV R7, RZ ;  /* 0x000000ff00077202 */ /* 0x000fc60000000f00 */
[----:B------:R2:W4:Y:S04]  /*0650*/  SHFL.IDX PT, R9, R8, R6, 0x1f ;  /* 0x00001f0608097589 */ /* 0x00052800000e0000 */
.L_x_2584:
[----:B------:R-:W-:Y:S01]  /*0660*/  ISETP.NE.AND P0, PT, R10, RZ, PT ;  /* 0x000000ff0a00720c */ /* 0x000fe20003f05270 */
[----:B------:R-:W-:-:S12]  /*0670*/  BSSY B0, `(.L_x_2474) ;  /* 0x0000005000007945 */ /* 0x000fd80003800000 */
[----:B------:R-:W-:Y:S05]  /*0680*/  @!P0 BRA `(.L_x_2475) ;  /* 0x0000003000008947 */ /* 0x000fea0003800000 */
[----:B------:R-:W-:Y:S01]  /*0690*/  IADD3 R3, R6, -0x1, RZ ;  /* 0xffffffff06037810 */ /* 0x000fe20007ffe0ff */
[----:B------:R-:W-:Y:S05]  /*06a0*/  BRA.DIV ~URZ, `(.L_x_2476) ;  /* 0x00010cb27f007947 */ /* 0x000fea000b800000 */
[----:B------:R1:W2:Y:S02]  /*06b0*/  SHFL.IDX PT, R7, R4, R3, 0x1f ;  /* 0x00001f0304077589 */ /* 0x0002a400000e0000 */
.L_x_2475:
[----:B------:R-:W-:Y:S05]  /*06c0*/  BSYNC B0 ;  /* 0x0000000000007941 */ /* 0x000fea0003800000 */
.L_x_2474:
        /* <DEDUP_REMOVED lines=69> */
.L_x_2478:
        /* <DEDUP_REMOVED lines=70> */
.L_x_2479:
[----:B------:R-:W-:Y:S05]  /*0f80*/  BSYNC B0 ;  /* 0x0000000000007941 */ /* 0x000fea0003800000 */
.L_x_2477:
[----:B------:R-:W-:-:S04]  /*0f90*/  LOP3.LUT R0, RZ, R0, RZ, 0x33, !PT ;  /* 0x00000000ff007212 */ /* 0x000fc800078e33ff */
[----:B------:R-:W-:-:S05]  /*0fa0*/  IADD3 R0, R0, R12, RZ ;  /* 0x0000000c00007210 */ /* 0x000fca0007ffe0ff */
[----:B------:R2:W-:Y:S01]  /*0fb0*/  STL [R1+0x4], R0 ;  /* 0x0000040001007387 */ /* 0x0005e20000100800 */
[----:B------:R-:W-:Y:S05]  /*0fc0*/  BRA `(.L_x_2480) ;  /* 0x0000006000007947 */ /* 0x000fea0003800000 */
.L_x_2468:
[----:B------:R-:W-:Y:S01]  /*0fd0*/  MOV R0, UR4 ;  /* 0x0000000400007c02 */ /* 0x000fe20008000f00 */
[----:B------:R-:W-:Y:S04]  /*0fe0*/  STL [R1+0x4], RZ ;  /* 0x000004ff01007387 */ /* 0x000fe80000100800 */
[----:B------:R1:W-:Y:S04]  /*0ff0*/  STL [R1], R0 ;  /* 0x0000000001007387 */ /* 0x0003e80000100800 */
[----:B------:R2:W-:Y:S01]  /*1000*/  STL [R1+0x8], RZ ;  /* 0x000008ff01007387 */ /* 0x0005e20000100800 */
[----:B-1----:R-:W-:-:S05]  /*1010*/  MOV R0, c[0x0][0x53c] ;  /* 0x00014f0000007a02 */ /* 0x002fca0000000f00 */
[----:B------:R2:W-:Y:S02]  /*1020*/  STL [R1+0xc], R0 ;  /* 0x00000c0001007387 */ /* 0x0005e40000100800 */
.L_x_2480:
        /* <DEDUP_REMOVED lines=8> */
.L_x_2466:
        /* <DEDUP_REMOVED lines=120> */
[----:B------:R1:W-:Y:S01]  /*1830*/  STL [R1+0x18], R5 ;  /* 0x0000180501007387 */ /* 0x0003e20000100800 */
[C---:B------:R-:W-:Y:S01]  /*1840*/  IADD3 R15, R4.reuse, 0x18, RZ ;  /* 0x00000018040f7810 */ /* 0x040fe20007ffe0ff */
[----:B------:R-:W-:Y:S01]  /*1850*/  IMAD.MOV.U32 R6, RZ, RZ, 0x20 ;  /* 0x00000020ff067424 */ /* 0x000fe200078e00ff */
[C---:B------:R-:W-:Y:S01]  /*1860*/  IADD3 R13, R4.reuse, 0x28, RZ ;  /* 0x00000028040d7810 */ /* 0x040fe20007ffe0ff */
[----:B------:R-:W-:Y:S01]  /*1870*/  STL.64 [R1+0x10], R20 ;  /* 0x0000101401007387 */ /* 0x000fe20000100a00 */
[----:B------:R-:W-:-:S02]  /*1880*/  IADD3 R12, R4, 0x30, RZ ;  /* 0x00000030040c7810 */ /* 0x000fc40007ffe0ff */
[C---:B------:R-:W-:Y:S01]  /*1890*/  IADD3 R11, R4.reuse, 0x38, RZ ;  /* 0x00000038040b7810 */ /* 0x040fe20007ffe0ff */
[----:B------:R2:W-:Y:S01]  /*18a0*/  STL [R1+0x70], R7 ;  /* 0x0000700701007387 */ /* 0x0005e20000100800 */
[C---:B------:R-:W-:Y:S02]  /*18b0*/  IADD3 R10, R4.reuse, 0x40, RZ ;  /* 0x00000040040a7810 */ /* 0x040fe40007ffe0ff */
[----:B------:R-:W-:Y:S01]  /*18c0*/  IADD3 R9, R4, 0x48, RZ ;  /* 0x0000004804097810 */ /* 0x000fe20007ffe0ff */
[----:B------:R3:W-:Y:S01]  /*18d0*/  STL [R1+0x6c], R8 ;  /* 0x00006c0801007387 */ /* 0x0007e20000100800 */
[----:B------:R-:W-:Y:S02]  /*18e0*/  LEA R184, R0, 0x3c80, 0x1 ;  /* 0x00003c8000b87811 */ /* 0x000fe400078e08ff */
[----:B------:R-:W-:Y:S01]  /*18f0*/  SHF.R.S32.HI R0, RZ, 0x1f, R10 ;  /* 0x0000001fff007819 */ /* 0x000fe2000001140a */
[----:B------:R-:W-:Y:S01]  /*1900*/  STL [R1+0x1c], R4 ;  /* 0x00001c0401007387 */ /* 0x000fe20000100800 */
[----:B------:R-:W-:-:S02]  /*1910*/  IADD3 R189, R184, 0x20, RZ ;  /* 0x00000020b8bd7810 */ /* 0x000fc40007ffe0ff */
[----:B------:R-:W-:Y:S02]  /*1920*/  LEA R187, R2, 0x6080, 0x1 ;  /* 0x0000608002bb7811 */ /* 0x000fe400078e08ff */
[----:B------:R-:W-:Y:S02]  /*1930*/  LEA R185, R3, 0x1880, 0x1 ;  /* 0x0000188003b97811 */ /* 0x000fe400078e08ff */
[----:B------:R-:W-:Y:S02]  /*1940*/  @P2 IADD3 R189, R184, -0x20, RZ ;  /* 0xffffffe0b8bd2810 */ /* 0x000fe40007ffe0ff */
[----:B-1----:R-:W-:Y:S02]  /*1950*/  SEL R5, R6, 0xffffffe0, !P0 ;  /* 0xffffffe006057807 */ /* 0x002fe40004000000 */
[C---:B------:R-:W-:Y:S02]  /*1960*/  IADD3 R197, R189.reuse, 0x400, RZ ;  /* 0x00000400bdc57810 */ /* 0x040fe40007ffe0ff */
[----:B------:R-:W-:-:S02]  /*1970*/  IADD3 R196, R189, 0x800, RZ ;  /* 0x00000800bdc47810 */ /* 0x000fc40007ffe0ff */
[----:B------:R-:W-:Y:S01]  /*1980*/  IADD3 R195, R189, 0xc00, RZ ;  /* 0x00000c00bdc37810 */ /* 0x000fe20007ffe0ff */
[----:B--2---:R-:W-:Y:S01]  /*1990*/  IMAD.IADD R7, R19, 0x1, R14 ;  /* 0x0000000113077824 */ /* 0x004fe200078e020e */
[C---:B------:R-:W-:Y:S02]  /*19a0*/  IADD3 R19, R4.reuse, 0x8, RZ ;  /* 0x0000000804137810 */ /* 0x040fe40007ffe0ff */
[C---:B------:R-:W-:Y:S02]  /*19b0*/  IADD3 R14, R4.reuse, 0x20, RZ ;  /* 0x00000020040e7810 */ /* 0x040fe40007ffe0ff */
[----:B------:R1:W-:Y:S01]  /*19c0*/  STL [R1+0xac], R7 ;  /* 0x0000ac0701007387 */ /* 0x0003e20000100800 */
[----:B---3--:R-:W-:Y:S02]  /*19d0*/  IADD3 R8, R4, 0x50, RZ ;  /* 0x0000005004087810 */ /* 0x008fe40007ffe0ff */
[C---:B------:R-:W-:Y:S02]  /*19e0*/  IADD3 R194, R189.reuse, 0x1000, RZ ;  /* 0x00001000bdc27810 */ /* 0x040fe40007ffe0ff */
[----:B------:R-:W-:-:S02]  /*19f0*/  IADD3 R193, R189, 0x1400, RZ ;  /* 0x00001400bdc17810 */ /* 0x000fc40007ffe0ff */
[C---:B------:R-:W-:Y:S02]  /*1a00*/  IADD3 R192, R189.reuse, 0x1800, RZ ;  /* 0x00001800bdc07810 */ /* 0x040fe40007ffe0ff */
[C---:B------:R-:W-:Y:S02]  /*1a10*/  IADD3 R191, R189.reuse, 0x1c00, RZ ;  /* 0x00001c00bdbf7810 */ /* 0x040fe40007ffe0ff */
[----:B------:R-:W-:Y:S02]  /*1a20*/  IADD3 R190, R189, 0x2000, RZ ;  /* 0x00002000bdbe7810 */ /* 0x000fe40007ffe0ff */
        /* <DEDUP_REMOVED lines=42> */
.L_x_2580:
        /* <DEDUP_REMOVED lines=21> */
[----:B------:R-:W-:Y:S02]  /*1e20*/  ISETP.NE.AND.EX P0, PT, RZ, c[0x0][0x354], PT, P0 ;  /* 0x0000d500ff007a0c */ /* 0x000fe40003f05300 */
[C---:B------:R-:W-:Y:S02]  /*1e30*/  @P5 LEA R6, P2, R19.reuse, c[0x0][0x360], 0x2 ;  /* 0x0000d80013065a11 */ /* 0x040fe400078410ff */
[C-C-:B------:R-:W-:Y:S02]  /*1e40*/  LEA.HI.X R5, R19.reuse, c[0x0][0x34c], R74.reuse, 0x2, P4 ;  /* 0x0000d30013057a11 */ /* 0x140fe400020f144a */
[----:B------:R-:W-:-:S03]  /*1e50*/  @P5 LEA.HI.X R7, R19, c[0x0][0x364], R74, 0x2, P2 ;  /* 0x0000d90013075a11 */ /* 0x000fc600010f144a */
[----:B------:R1:W5:Y:S04]  /*1e60*/  @P1 LDG.E R11, [R4.64] ;  /* 0x00000006040b1981 */ /* 0x000368000c1e1900 */
[----:B------:R1:W5:Y:S01]  /*1e70*/  @P5 LDG.E R250, [R6.64] ;  /* 0x0000000606fa5981 */ /* 0x000362000c1e1900 */
[----:B--2---:R-:W-:-:S04]  /*1e80*/  LEA R2, P3, R19, c[0x0][0x350], 0x2 ;  /* 0x0000d40013027a11 */ /* 0x004fc800078610ff */
[----:B------:R-:W-:-:S05]  /*1e90*/  LEA.HI.X R3, R19, c[0x0][0x354], R74, 0x2, P3 ;  /* 0x0000d50013037a11 */ /* 0x000fca00018f144a */
[----:B------:R1:W5:Y:S01]  /*1ea0*/  @P0 LDG.E R9, [R2.64] ;  /* 0x0000000602090981 */ /* 0x000362000c1e1900 */
[----:B---3--:R-:W-:-:S05]  /*1eb0*/  LOP3.LUT R75, R10, 0xffff, RZ, 0xc0, !PT ;  /* 0x0000ffff0a4b7812 */ /* 0x008fca00078ec0ff */
[----:B------:R1:W-:Y:S01]  /*1ec0*/  STL [R1+0x24], R75 ;  /* 0x0000244b01007387 */ /* 0x0003e20000100800 */
[----:B------:R-:W-:Y:S01]  /*1ed0*/  YIELD ;  /* 0x0000000000007946 */ /* 0x000fe20003800000 */
[----:B------:R-:W-:Y:S05]  /*1ee0*/  @P5 BRA `(.L_x_2481) ;  /* 0x0000005000005947 */ /* 0x000fea0003800000 */
[----:B-----5:R-:W-:Y:S01]  /*1ef0*/  MOV R250, c[0x0][0x168] ;  /* 0x00005a0000fa7a02 */ /* 0x020fe20000000f00 */
[----:B------:R-:W-:Y:S05]  /*1f00*/  @!P1 BRA `(.L_x_2481) ;  /* 0x0000003000009947 */ /* 0x000fea0003800000 */
[----:B-1----:R-:W2:Y:S04]  /*1f10*/  LDG.E R6, [R4.64] ;  /* 0x0000000604067981 */ /* 0x002ea8000c1e1900 */
[----:B------:R-:W2:Y:S02]  /*1f20*/  LDG.E R0, [R4.64+0x4] ;  /* 0x0000040604007981 */ /* 0x000ea4000c1e1900 */
[----:B--2---:R-:W-:Y:S02]  /*1f30*/  IADD3 R250, -R6, R0, RZ ;  /* 0x0000000006fa7210 */ /* 0x004fe40007ffe1ff */
.L_x_2481:
[----:B------:R-:W-:-:S04]  /*1f40*/  ISETP.NE.U32.AND P2, PT, RZ, c[0x0][0x368], PT ;  /* 0x0000da00ff007a0c */ /* 0x000fc80003f45070 */
[----:B------:R-:W-:-:S13]  /*1f50*/  ISETP.NE.AND.EX P2, PT, RZ, c[0x0][0x36c], PT, P2 ;  /* 0x0000db00ff007a0c */ /* 0x000fda0003f45320 */
[----:B------:R-:W-:Y:S05]  /*1f60*/  @!P2 BRA `(.L_x_2482) ;  /* 0x000000400000a947 */ /* 0x000fea0003800000 */
[----:B-1----:R-:W-:-:S04]  /*1f70*/  LEA R2, P2, R19, c[0x0][0x368], 0x2 ;  /* 0x0000da0013027a11 */ /* 0x002fc800078410ff */
[----:B------:R-:W-:-:S05]  /*1f80*/  LEA.HI.X R3, R19, c[0x0][0x36c], R74, 0x2, P2 ;  /* 0x0000db0013037a11 */ /* 0x000fca00010f144a */
[----:B------:R1:W5:Y:S01]  /*1f90*/  LDG.E R0, [R2.64] ;  /* 0x0000000602007981 */ /* 0x000362000c1e1900 */
[----:B------:R-:W-:Y:S05]  /*1fa0*/  BRA `(.L_x_2483) ;  /* 0x0000005000007947 */ /* 0x000fea0003800000 */
.L_x_2482:
[----:B------:R-:W-:Y:S01]  /*1fb0*/  MOV R0, c[0x0][0x1d0] ;  /* 0x0000740000007a02 */ /* 0x000fe20000000f00 */
[----:B------:R-:W-:Y:S05]  /*1fc0*/  @!P0 BRA `(.L_x_2483) ;  /* 0x0000003000008947 */ /* 0x000fea0003800000 */
[----:B-1----:R-:W2:Y:S04]  /*1fd0*/  LDG.E R4, [R2.64] ;  /* 0x0000000602047981 */ /* 0x002ea8000c1e1900 */
[----:B------:R-:W2:Y:S02]  /*1fe0*/  LDG.E R0, [R2.64+0x4] ;  /* 0x0000040602007981 */ /* 0x000ea4000c1e1900 */
[----:B--2---:R-:W-:Y:S02]  /*1ff0*/  IADD3 R0, -R4, R0, RZ ;  /* 0x0000000004007210 */ /* 0x004fe40007ffe1ff */
.L_x_2483:
[----:B-1----:R-:W2:Y:S01]  /*2000*/  LDL.LU R3, [R1+0x4] ;  /* 0x0000040001037983 */ /* 0x002ea20000300800 */
[----:B------:R-:W-:Y:S01]  /*2010*/  IMAD.MOV.U32 R2, RZ, RZ, c[0x0][0x2c4] ;  /* 0x0000b100ff027624 */ /* 0x000fe200078e00ff */
[----:B------:R-:W-:Y:S01]  /*2020*/  BSSY B0, `(.L_x_2484) ;  /* 0x000003d000007945 */ /* 0x000fe20003800000 */
[----:B-----5:R-:W-:-:S02]  /*2030*/  IMAD.IADD R251, R0, 0x1, -R8 ;  /* 0x0000000100fb7824 */ /* 0x020fc400078e0a08 */
[----:B------:R-:W-:Y:S01]  /*2040*/  IMAD.IADD R12, R9, 0x1, R8 ;  /* 0x00000001090c7824 */ /* 0x000fe200078e0208 */
[----:B------:R-:W-:Y:S01]  /*2050*/  ISETP.NE.AND P3, PT, R2, 0x1, PT ;  /* 0x000000010200780c */ /* 0x000fe20003f65270 */
[----:B--2---:R-:W-:-:S05]  /*2060*/  IMAD.SHL.U32 R16, R3, 0x80, RZ ;  /* 0x0000008003107824 */ /* 0x004fca00078e00ff */
[----:B------:R-:W-:Y:S01]  /*2070*/  IADD3 R2, R16, 0x7f, RZ ;  /* 0x0000007f10027810 */ /* 0x000fe20007ffe0ff */
[----:B------:R1:W-:Y:S06]  /*2080*/  STL [R1+0x4], R16 ;  /* 0x0000041001007387 */ /* 0x0003ec0000100800 */
[----:B------:R-:W-:-:S04]  /*2090*/  @P3 IMAD.HI.U32 R3, R2, c[0x0][0x2c8], RZ ;  /* 0x0000b20002033a27 */ /* 0x000fc800078e00ff */
[----:B------:R-:W-:Y:S01]  /*20a0*/  IMAD.MOV.U32 R0, RZ, RZ, R2 ;  /* 0x000000ffff007224 */ /* 0x000fe200078e0002 */
[C---:B------:R-:W-:Y:S02]  /*20b0*/  IADD3 R2, R251.reuse, 0x30, -R250 ;  /* 0x00000030fb027810 */ /* 0x040fe40007ffe8fa */
[----:B------:R-:W-:Y:S02]  /*20c0*/  @P3 SHF.R.U32.HI R0, RZ, c[0x0][0x2cc], R3 ;  /* 0x0000b300ff003a19 */ /* 0x000fe40000011603 */
[----:B------:R-:W-:-:S03]  /*20d0*/  IADD3 R3, R251, 0x2f, RZ ;  /* 0x0000002ffb037810 */ /* 0x000fc60007ffe0ff */
[----:B------:R-:W-:Y:S02]  /*20e0*/  IMAD.IADD R0, R2, 0x1, R0 ;  /* 0x0000000102007824 */ /* 0x000fe400078e0200 */
[----:B------:R-:W-:-:S04]  /*20f0*/  IMAD.HI R2, R3, 0x2aaaaaab, RZ ;  /* 0x2aaaaaab03027827 */ /* 0x000fc800078e02ff */
[----:B------:R-:W-:Y:S01]  /*2100*/  IMAD.HI R0, R0, 0x2aaaaaab, RZ ;  /* 0x2aaaaaab00007827 */ /* 0x000fe200078e02ff */
[----:B------:R-:W-:-:S04]  /*2110*/  SHF.R.U32.HI R4, RZ, 0x1f, R2 ;  /* 0x0000001fff047819 */ /* 0x000fc80000011602 */
        /* <DEDUP_REMOVED lines=45> */
.L_x_2485:
[----:B------:R-:W-:Y:S05]  /*23f0*/  BSYNC B0 ;  /* 0x0000000000007941 */ /* 0x000fea0003800000 */
.L_x_2484:
        /* <DEDUP_REMOVED lines=58> */
[----:B------:R-:W3:Y:S01]  /*27a0*/  LDL.LU R18, [R1+0x28] ;  /* 0x0000280001127983 */ /* 0x000ee20000300800 */
[----:B------:R-:W-:-:S03]  /*27b0*/  ISETP.NE.AND.EX P2, PT, RZ, c[0x0][0x344], PT, P2 ;  /* 0x0000d100ff007a0c */ /* 0x000fc60003f45320 */
[----:B------:R-:W4:Y:S04]  /*27c0*/  LDL R17, [R1+0x18] ;  /* 0x0000180001117983 */ /* 0x000f280000100800 */
[----:B-1----:R-:W1:Y:S06]  /*27d0*/  S2R R5, SR_TID.X ;  /* 0x0000000000057919 */ /* 0x002e6c0000002100 */
[----:B------:R-:W-:-:S05]  /*27e0*/  @P2 IMAD.WIDE R2, R19, R13, c[0x0][0x340] ;  /* 0x0000d00013022625 */ /* 0x000fca00078e020d */
[----:B------:R5:W3:Y:S01]  /*27f0*/  @P2 LDG.E R15, [R2.64] ;  /* 0x00000006020f2981 */ /* 0x000ae2000c1e1900 */
[----:B------:R-:W-:-:S05]  /*2800*/  SHF.R.S32.HI R0, RZ, 0x1f, R11 ;  /* 0x0000001fff007819 */ /* 0x000fca000001140b */
[----:B------:R-:W-:-:S04]  /*2810*/  IMAD R0, R0, c[0x0][0x178], RZ ;  /* 0x00005e0000007a24 */ /* 0x000fc800078e02ff */
[----:B------:R-:W-:Y:S01]  /*2820*/  IMAD R0, R11, c[0x0][0x17c], R0 ;  /* 0x00005f000b007a24 */ /* 0x000fe200078e0200 */
[----:B-1----:R-:W-:-:S04]  /*2830*/  SHF.R.S32.HI R4, RZ, 0x1f, R5 ;  /* 0x0000001fff047819 */ /* 0x002fc80000011405 */
[----:B------:R-:W-:-:S04]  /*2840*/  LEA.HI R4, R4, R5, RZ, 0x2 ;  /* 0x0000000504047211 */ /* 0x000fc800078f10ff */
[----:B------:R-:W-:Y:S01]  /*2850*/  LOP3.LUT R4, R4, 0xfffffffc, RZ, 0xc0, !PT ;  /* 0xfffffffc04047812 */ /* 0x000fe200078ec0ff */
[----:B-----5:R-:W-:-:S04]  /*2860*/  IMAD.WIDE.U32 R2, R11, c[0x0][0x178], RZ ;  /* 0x00005e000b027a25 */ /* 0x020fc800078e00ff */
        /* <DEDUP_REMOVED lines=25> */
[----:B------:R-:W-:Y:S02]  /*2a00*/  ISETP.GE.AND P5, PT, R252, c[0x0][0x1d4], PT ;  /* 0x00007500fc007a0c */ /* 0x000fe40003fa6270 */
[----:B------:R-:W-:Y:S01]  /*2a10*/  IADD3 R56, R207, -0x1, RZ ;  /* 0xffffffffcf387810 */ /* 0x000fe20007ffe0ff */
[----:B--2---:R-:W-:-:S04]  /*2a20*/  IMAD.WIDE.U32 R6, R2, c[0x0][0x1e0], R20 ;  /* 0x0000780002067a25 */ /* 0x004fc800078e0014 */
[----:B------:R-:W-:-:S04]  /*2a30*/  IMAD.WIDE.U32 R8, R2, c[0x0][0x208], R20 ;  /* 0x0000820002087a25 */ /* 0x000fc800078e0014 */
[----:B------:R-:W-:Y:S02]  /*2a40*/  IMAD.MOV.U32 R2, RZ, RZ, R4 ;  /* 0x000000ffff027224 */ /* 0x000fe400078e0004 */
[C---:B------:R-:W-:Y:S02]  /*2a50*/  IMAD R4, R0.reuse, c[0x0][0x1b4], R5 ;  /* 0x00006d0000047a24 */ /* 0x040fe400078e0205 */
[----:B------:R-:W-:-:S04]  /*2a60*/  IMAD.WIDE.U32 R2, R0, c[0x0][0x1b0], R2 ;  /* 0x00006c0000027a25 */ /* 0x000fc800078e0002 */
[----:B------:R-:W-:Y:S01]  /*2a70*/  IMAD R0, R11, c[0x0][0x2c4], R10 ;  /* 0x0000b1000b007a24 */ /* 0x000fe200078e020a */
[----:B------:R-:W-:Y:S01]  /*2a80*/  IADD3 R3, R3, R4, RZ ;  /* 0x0000000403037210 */ /* 0x000fe20007ffe0ff */
[----:B------:R-:W-:-:S03]  /*2a90*/  IMAD.MOV.U32 R4, RZ, RZ, R8 ;  /* 0x000000ffff047224 */ /* 0x000fc600078e0008 */
[----:B------:R-:W-:Y:S02]  /*2aa0*/  SHF.R.S32.HI R10, RZ, 0x1f, R0 ;  /* 0x0000001fff0a7819 */ /* 0x000fe40000011400 */
        /* <DEDUP_REMOVED lines=13> */
[----:B---3--:R-:W-:Y:S02]  /*2b80*/  @P2 SHF.R.S32.HI R0, RZ, 0x1f, R15 ;  /* 0x0000001fff002819 */ /* 0x008fe4000001140f */
[----:B------:R-:W-:Y:S01]  /*2b90*/  LEA.HI.X R11, R6, c[0x0][0x164], R7, 0x1, P1 ;  /* 0x00005900060b7a11 */ /* 0x000fe200008f0c07 */
[----:B------:R-:W-:Y:S01]  /*2ba0*/  @!P2 IMAD.MOV.U32 R0, RZ, RZ, R74 ;  /* 0x000000ffff00a224 */ /* 0x000fe200078e004a */
[----:B------:R-:W-:Y:S02]  /*2bb0*/  ISETP.GE.AND P1, PT, R20, c[0x0][0x198], PT ;  /* 0x0000660014007a0c */ /* 0x000fe40003f26270 */
[----:B------:R-:W-:Y:S02]  /*2bc0*/  @!P2 MOV R15, R19 ;  /* 0x00000013000fa202 */ /* 0x000fe40000000f00 */
[----:B------:R-:W-:-:S02]  /*2bd0*/  SEL R6, R0, RZ, !P0 ;  /* 0x000000ff00067207 */ /* 0x000fc40004000000 */
[----:B------:R-:W-:Y:S02]  /*2be0*/  SEL R0, R15, RZ, !P0 ;  /* 0x000000ff0f007207 */ /* 0x000fe40004000000 */
[----:B------:R-:W-:Y:S02]  /*2bf0*/  ISETP.GE.AND P0, PT, R252, c[0x0][0x198], PT ;  /* 0x00006600fc007a0c */ /* 0x000fe40003f06270 */
[----:B------:R-:W-:Y:S01]  /*2c00*/  LOP3.LUT R18, R18, 0xfffffffd, RZ, 0xc0, !PT ;  /* 0xfffffffd12127812 */ /* 0x000fe200078ec0ff */
[----:B------:R-:W-:-:S03]  /*2c10*/  IMAD.WIDE.U32 R2, R75, c[0x0][0x210], R4 ;  /* 0x000084004b027a25 */ /* 0x000fc600078e0004 */
[----:B------:R-:W-:Y:S01]  /*2c20*/  @P1 LOP3.LUT R18, R18, 0x2, RZ, 0xfc, !PT ;  /* 0x0000000212121812 */ /* 0x000fe200078efcff */
[C---:B------:R-:W-:Y:S01]  /*2c30*/  IMAD R5, R75.reuse, c[0x0][0x1ec], R9 ;  /* 0x00007b004b057a24 */ /* 0x040fe200078e0209 */
[----:B------:R-:W-:Y:S01]  /*2c40*/  MOV R4, R8 ;  /* 0x0000000800047202 */ /* 0x000fe20000000f00 */
[----:B------:R-:W-:Y:S01]  /*2c50*/  IMAD R8, R6, c[0x0][0x1f0], RZ ;  /* 0x00007c0006087a24 */ /* 0x000fe200078e02ff */
[----:B------:R-:W-:Y:S01]  /*2c60*/  LOP3.LUT R18, R18, 0xfffffffe, RZ, 0xc0, !PT ;  /* 0xfffffffe12127812 */ /* 0x000fe200078ec0ff */
[----:B------:R-:W-:Y:S01]  /*2c70*/  IMAD R3, R75, c[0x0][0x214], R3 ;  /* 0x000085004b037a24 */ /* 0x000fe200078e0203 */
[----:B----4-:R-:W-:Y:S01]  /*2c80*/  ISETP.GE.AND P4, PT, R17, c[0x0][0x1d4], PT ;  /* 0x0000750011007a0c */ /* 0x010fe20003f86270 */
[----:B------:R-:W-:Y:S01]  /*2c90*/  IMAD R7, R6, c[0x0][0x218], RZ ;  /* 0x0000860006077a24 */ /* 0x000fe200078e02ff */
[----:B------:R-:W-:Y:S01]  /*2ca0*/  @P0 LOP3.LUT R18, R18, 0x1, RZ, 0xfc, !PT ;  /* 0x0000000112120812 */ /* 0x000fe200078efcff */
[C---:B------:R-:W-:Y:S01]  /*2cb0*/  IMAD R8, R0.reuse, c[0x0][0x1f4], R8 ;  /* 0x00007d0000087a24 */ /* 0x040fe200078e0208 */
[----:B------:R-:W-:Y:S01]  /*2cc0*/  SEL R6, RZ, 0x4, P4 ;  /* 0x00000004ff067807 */ /* 0x000fe20002000000 */
[----:B------:R-:W-:-:S04]  /*2cd0*/  IMAD.WIDE.U32 R238, R0, c[0x0][0x1f0], R4 ;  /* 0x00007c0000ee7a25 */ /* 0x000fc800078e0004 */
[C---:B------:R-:W-:Y:S02]  /*2ce0*/  IMAD R7, R0.reuse, c[0x0][0x21c], R7 ;  /* 0x0000870000077a24 */ /* 0x040fe400078e0207 */
[----:B------:R-:W-:Y:S01]  /*2cf0*/  IMAD.WIDE.U32 R236, R0, c[0x0][0x218], R2 ;  /* 0x0000860000ec7a25 */ /* 0x000fe200078e0002 */
[----:B------:R1:W-:Y:S01]  /*2d00*/  STL [R1+0x28], R18 ;  /* 0x0000281201007387 */ /* 0x0003e20000100800 */
[----:B------:R-:W-:Y:S02]  /*2d10*/  ISETP.GE.AND P2, PT, R17, c[0x0][0x198], PT ;  /* 0x0000660011007a0c */ /* 0x000fe40003f46270 */
[----:B------:R-:W-:Y:S01]  /*2d20*/  IMAD.IADD R9, R247, 0x1, R16 ;  /* 0x00000001f7097824 */ /* 0x000fe200078e0210 */
[----:B------:R-:W-:Y:S01]  /*2d30*/  IADD3 R240, R239, R8, RZ ;  /* 0x00000008eff07210 */ /* 0x000fe20007ffe0ff */
[----:B------:R-:W-:Y:S01]  /*2d40*/  IMAD.IADD R235, R237, 0x1, R7 ;  /* 0x00000001edeb7824 */ /* 0x000fe200078e0207 */
[----:B-1----:R-:W-:Y:S01]  /*2d50*/  LOP3.LUT R18, R13, R6, RZ, 0xfc, !PT ;  /* 0x000000060d127212 */ /* 0x002fe200078efcff */
[----:B------:R-:W-:Y:S05]  /*2d60*/  BRA.DIV ~URZ, `(.L_x_2487) ;  /* 0x0000e6527f007947 */ /* 0x000fea000b800000 */
[----:B------:R1:W2:Y:S02]  /*2d70*/  SHFL.IDX PT, R8, R11, RZ, 0x1c1f ;  /* 0x001c1fff0b087589 */ /* 0x0002a400000e0000 */
.L_x_2585:
[----:B------:R-:W-:Y:S05]  /*2d80*/  BRA.DIV ~URZ, `(.L_x_2488) ;  /* 0x0000e6a27f007947 */ /* 0x000fea000b800000 */
[----:B------:R3:W4:Y:S02]  /*2d90*/  SHFL.IDX PT, R0, R12, RZ, 0x1c1f ;  /* 0x001c1fff0c007589 */ /* 0x00072400000e0000 */
.L_x_2586:
        /* <DEDUP_REMOVED lines=12> */
[----:B------:R-:W-:-:S04]  /*2e60*/  LEA R4, P0, R252, R0, 0x1 ;  /* 0x00000000fc047211 */ /* 0x000fc800078008ff */
[----:B---3--:R-:W-:Y:S02]  /*2e70*/  LEA.HI.X R5, R252, R8, R2, 0x1, P0 ;  /* 0x00000008fc057211 */ /* 0x008fe400000f0c02 */
[----:B----4-:R-:W-:-:S04]  /*2e80*/  LEA R2, P0, R15, R0, 0x1 ;  /* 0x000000000f027211 */ /* 0x010fc800078008ff */
[----:B--2---:R-:W-:Y:S02]  /*2e90*/  LEA.HI.X R3, R15, R8, R16, 0x1, P0 ;  /* 0x000000080f037211 */ /* 0x004fe400000f0c10 */
        /* <DEDUP_REMOVED lines=9> */
.L_x_2490:
[----:B------:R-:W-:Y:S05]  /*2f30*/  BSYNC B0 ;  /* 0x0000000000007941 */ /* 0x000fea0003800000 */
.L_x_2489:
[----:B------:R-:W-:Y:S05]  /*2f40*/  BRA.DIV ~URZ, `(.L_x_2491) ;  /* 0x0000e5427f007947 */ /* 0x000fea000b800000 */
[----:B--2---:R2:W1:Y:S04]  /*2f50*/  SHFL.IDX PT, R8, R11, 0x1, 0x1c1f ;  /* 0x003c1f000b087f89 */ /* 0x00446800000e0000 */
[----:B----4-:R2:W4:Y:S02]  /*2f60*/  SHFL.IDX PT, R0, R12, 0x1, 0x1c1f ;  /* 0x003c1f000c007f89 */ /* 0x01052400000e0000 */
.L_x_2587:
        /* <DEDUP_REMOVED lines=12> */
[----:B------:R-:W-:-:S04]  /*3030*/  LEA R4, P0, R252, R0, 0x1 ;  /* 0x00000000fc047211 */ /* 0x000fc800078008ff */
[----:B--2---:R-:W-:Y:S02]  /*3040*/  LEA.HI.X R5, R252, R8, R3, 0x1, P0 ;  /* 0x00000008fc057211 */ /* 0x004fe400000f0c03 */
[----:B---3--:R-:W-:-:S04]  /*3050*/  LEA R2, P0, R15, R0, 0x1 ;  /* 0x000000000f027211 */ /* 0x008fc800078008ff */
[----:B----4-:R-:W-:Y:S02]  /*3060*/  LEA.HI.X R3, R15, R8, R16, 0x1, P0 ;  /* 0x000000080f037211 */ /* 0x010fe400000f0c10 */
        /* <DEDUP_REMOVED lines=9> */
.L_x_2493:
[----:B------:R-:W-:Y:S05]  /*3100*/  BSYNC B0 ;  /* 0x0000000000007941 */ /* 0x000fea0003800000 */
.L_x_2492:
[----:B------:R-:W-:Y:S05]  /*3110*/  BRA.DIV ~URZ, `(.L_x_2494) ;  /* 0x0000e4327f007947 */ /* 0x000fea000b800000 */
[----:B-1----:R1:W2:Y:S02]  /*3120*/  SHFL.IDX PT, R8, R11, 0x2, 0x1c1f ;  /* 0x005c1f000b087f89 */ /* 0x0022a400000e0000 */
.L_x_2588:
[----:B------:R-:W-:Y:S05]  /*3130*/  BRA.DIV ~URZ, `(.L_x_2495) ;  /* 0x0000e4827f007947 */ /* 0x000fea000b800000 */
[----:B----4-:R4:W1:Y:S02]  /*3140*/  SHFL.IDX PT, R0, R12, 0x2, 0x1c1f ;  /* 0x005c1f000c007f89 */ /* 0x01086400000e0000 */
.L_x_2589:
        /* <DEDUP_REMOVED lines=25> */
.L_x_2497:
[----:B------:R-:W-:Y:S05]  /*32e0*/  BSYNC B0 ;  /* 0x0000000000007941 */ /* 0x000fea0003800000 */
.L_x_2496:
[----:B------:R-:W-:Y:S05]  /*32f0*/  BRA.DIV ~URZ, `(.L_x_2498) ;  /* 0x0000e3227f007947 */ /* 0x000fea000b800000 */
[----:B-1----:R1:W3:Y:S04]  /*3300*/  SHFL.IDX PT, R6, R11, 0x3, 0x1c1f ;  /* 0x007c1f000b067f89 */ /* 0x0022e800000e0000 */
[----:B------:R1:W4:Y:S02]  /*3310*/  SHFL.IDX PT, R0, R12, 0x3, 0x1c1f ;  /* 0x007c1f000c007f89 */ /* 0x00032400000e0000 */
.L_x_2590:
[----:B------:R-:W5:Y:S04]  /*3320*/  LDL.64 R14, [R1+0x10] ;  /* 0x00001000010e7983 */ /* 0x000f680000100a00 */
[----:B----4-:R-:W4:Y:S04]  /*3330*/  LDL R13, [R1+0x70] ;  /* 0x00007000010d7983 */ /* 0x010f280000100800 */
[----:B--2---:R-:W2:Y:S04]  /*3340*/  LDL R8, [R1+0x28] ;  /* 0x0000280001087983 */ /* 0x004ea80000100800 */
[----:B---3--:R-:W3:Y:S04]  /*3350*/  LDL R7, [R1+0x78] ;  /* 0x0000780001077983 */ /* 0x008ee80000100800 */
[----:B-1----:R-:W3:Y:S04]  /*3360*/  LDL R11, [R1+0x18] ;  /* 0x00001800010b7983 */ /* 0x002ee80000100800 */
[----:B------:R-:W3:Y:S01]  /*3370*/  LDL R12, [R1+0x6c] ;  /* 0x00006c00010c7983 */ /* 0x000ee20000100800 */
[----:B------:R-:W-:-:S04]  /*3380*/  IADD3 R2, R9, 0x60, RZ ;  /* 0x0000006009027810 */ /* 0x000fc80007ffe0ff */
[----:B------:R-:W-:Y:S01]  /*3390*/  ISETP.GE.AND P1, PT, R2, R10, PT ;  /* 0x0000000a0200720c */ /* 0x000fe20003f26270 */
[----:B------:R-:W-:-:S04]  /*33a0*/  IMAD.MOV.U32 R9, RZ, RZ, 0x30 ;  /* 0x00000030ff097424 */ /* 0x000fc800078e00ff */
[----:B------:R-:W-:Y:S01]  /*33b0*/  IMAD R9, R207, -0x30, R9 ;  /* 0xffffffd0cf097824 */ /* 0x000fe200078e0209 */
[----:B------:R-:W-:-:S03]  /*33c0*/  P2R R48, PR, RZ, 0x8 ;  /* 0x00000008ff307803 */ /* 0x000fc60000000000 */
[----:B------:R-:W-:Y:S02]  /*33d0*/  IMAD.IADD R57, R251, 0x1, R9 ;  /* 0x00000001fb397824 */ /* 0x000fe400078e0209 */
[----:B------:R-:W-:Y:S02]  /*33e0*/  IMAD.MOV.U32 R58, RZ, RZ, R238 ;  /* 0x000000ffff3a7224 */ /* 0x000fe400078e00ee */
[----:B------:R-:W-:Y:S02]  /*33f0*/  IMAD.MOV.U32 R59, RZ, RZ, R240 ;  /* 0x000000ffff3b7224 */ /* 0x000fe400078e00f0 */
[----:B------:R-:W-:Y:S01]  /*3400*/  IMAD.MOV.U32 R10, RZ, RZ, 0x20 ;  /* 0x00000020ff0a7424 */ /* 0x000fe200078e00ff */
[----:B------:R-:W-:Y:S02]  /*3410*/  P2R R19, PR, RZ, 0x40 ;  /* 0x00000040ff137803 */ /* 0x000fe40000000000 */
[----:B-----5:R-:W-:-:S04]  /*3420*/  @!P1 LEA R4, P0, R14, R0, 0x1 ;  /* 0x000000000e049211 */ /* 0x020fc800078008ff */
[----:B------:R-:W-:Y:S02]  /*3430*/  @!P1 LEA.HI.X R5, R14, R6, R15, 0x1, P0 ;  /* 0x000000060e059211 */ /* 0x000fe400000f0c0f */
[----:B------:R-:W-:-:S04]  /*3440*/  @!P1 LEA R2, P0, R252, R0, 0x1 ;  /* 0x00000000fc029211 */ /* 0x000fc800078008ff */
[----:B----4-:R-:W-:Y:S02]  /*3450*/  @!P1 LEA.HI.X R3, R252, R6, R13, 0x1, P0 ;  /* 0x00000006fc039211 */ /* 0x010fe400000f0c0d */
[C---:B--2---:R-:W-:Y:S01]  /*3460*/  LOP3.LUT P0, RZ, R8.reuse, 0x2, RZ, 0xc0, !PT ;  /* 0x0000000208ff7812 */ /* 0x044fe2000780c0ff */
[----:B---3--:R-:W-:Y:S01]  /*3470*/  IMAD.SHL.U32 R198, R7, 0x2, RZ ;  /* 0x0000000207c67824 */ /* 0x008fe200078e00ff */
[----:B------:R-:W-:Y:S02]  /*3480*/  LOP3.LUT P3, RZ, R8, 0x1, RZ, 0xc0, !PT ;  /* 0x0000000108ff7812 */ /* 0x000fe4000786c0ff */
[----:B------:R-:W-:-:S09]  /*3490*/  SHF.R.S32.HI R8, RZ, 0x1f, R56 ;  /* 0x0000001fff087819 */ /* 0x000fd20000011438 */
        /* <DEDUP_REMOVED lines=9> */
[----:B------:R-:W-:-:S03]  /*3530*/  @!P1 LEA.HI.X R5, R11, R6, R12, 0x1, P0 ;  /* 0x000000060b059211 */ /* 0x000fc600000f0c0c */
[----:B------:R-:W-:Y:S02]  /*3540*/  IMAD.IADD R0, R0, 0x1, -R247 ;  /* 0x0000000100007824 */ /* 0x000fe400078e0af7 */
[----:B--2---:R-:W-:Y:S01]  /*3550*/  IMAD.WIDE.U32 R2, R56, c[0x0][0x1e0], RZ ;  /* 0x0000780038027a25 */ /* 0x004fe200078e00ff */
[----:B------:R1:W-:Y:S02]  /*3560*/  @!P1 LDGSTS.E.BYPASS.LTC128B.128 [R198+0xb880], [R4.64], !P2 ;  /* 0x0b88000004c69fae */ /* 0x0003e4000d101d46 */
[C---:B------:R-:W-:Y:S01]  /*3570*/  ISETP.GE.AND P0, PT, R0.reuse, 0x1, PT ;  /* 0x000000010000780c */ /* 0x040fe20003f06270 */
[----:B------:R-:W-:Y:S01]  /*3580*/  IMAD.IADD R7, R3, 0x1, R7 ;  /* 0x0000000103077824 */ /* 0x000fe200078e0207 */
[----:B------:R-:W0:Y:S01]  /*3590*/  LDGDEPBAR ;  /* 0x00000000000079af */ /* 0x000e220000000000 */
[----:B------:R-:W-:Y:S03]  /*35a0*/  WARPSYNC 0xffffffff ;  /* 0xffffffff00007948 */ /* 0x000fe60003800000 */
[----:B------:R-:W-:Y:S01]  /*35b0*/  BAR.SYNC.DEFER_BLOCKING 0x0 ;  /* 0x0000000000007b1d */ /* 0x000fe20000010000 */
[----:B------:R-:W-:Y:S01]  /*35c0*/  ISETP.GE.AND P1, PT, R0, 0x21, PT ;  /* 0x000000210000780c */ /* 0x000fe20003f26270 */
[----:B------:R-:W-:-:S04]  /*35d0*/  IMAD.WIDE.U32 R2, R2, 0x30, R58 ;  /* 0x0000003002027825 */ /* 0x000fc800078e003a */
[----:B------:R-:W-:Y:S02]  /*35e0*/  IMAD R0, R7, 0x30, RZ ;  /* 0x0000003007007824 */ /* 0x000fe400078e02ff */
[----:B------:R-:W-:-:S04]  /*35f0*/  IMAD.WIDE.U32 R6, R10, c[0x0][0x1e0], RZ ;  /* 0x000078000a067a25 */ /* 0x000fc800078e00ff */
[----:B------:R-:W-:Y:S02]  /*3600*/  IMAD.IADD R0, R3, 0x1, R0 ;  /* 0x0000000103007824 */ /* 0x000fe400078e0200 */
        /* <DEDUP_REMOVED lines=18> */
[----:B------:R-:W-:Y:S01]  /*3730*/  IMAD R8, R8, c[0x0][0x208], RZ ;  /* 0x0000820008087a24 */ /* 0x000fe200078e02ff */
[----:B-1----:R-:W-:Y:S01]  /*3740*/  ISETP.GT.AND P0, PT, R11, 0x3f, PT ;  /* 0x0000003f0b00780c */ /* 0x002fe20003f04270 */
[----:B------:R-:W-:-:S04]  /*3750*/  IMAD.WIDE.U32 R6, R56, c[0x0][0x208], RZ ;  /* 0x0000820038067a25 */ /* 0x000fc800078e00ff */
[----:B------:R-:W-:-:S04]  /*3760*/  IMAD R0, R56, c[0x0][0x20c], R8 ;  /* 0x0000830038007a24 */ /* 0x000fc800078e0208 */
[----:B------:R-:W-:-:S04]  /*3770*/  IMAD.IADD R0, R7, 0x1, R0 ;  /* 0x0000000107007824 */ /* 0x000fc800078e0200 */
[----:B------:R-:W-:Y:S02]  /*3780*/  IMAD R0, R0, 0x30, RZ ;  /* 0x0000003000007824 */ /* 0x000fe400078e02ff */
[----:B---3--:R-:W-:Y:S01]  /*3790*/  IMAD.MOV.U32 R2, RZ, RZ, R236 ;  /* 0x000000ffff027224 */ /* 0x008fe200078e00ec */
[----:B------:R-:W-:-:S04]  /*37a0*/  DEPBAR.LE SB0, 0x1 ;  /* 0x000080400000791a */ /* 0x000fc80000000000 */
[----:B------:R-:W-:Y:S01]  /*37b0*/  IMAD.MOV.U32 R3, RZ, RZ, R235 ;  /* 0x000000ffff037224 */ /* 0x000fe200078e00eb */
[----:B------:R-:W-:-:S04]  /*37c0*/  DEPBAR.LE SB0, 0x0 ;  /* 0x000080000000791a */ /* 0x000fc80000000000 */
[----:B--2---:R-:W-:Y:S01]  /*37d0*/  IMAD.WIDE.U32 R4, R6, 0x30, R2 ;  /* 0x0000003006047825 */ /* 0x004fe200078e0002 */
        /* <DEDUP_REMOVED lines=8> */
[----:B------:R-:W-:Y:S02]  /*3860*/  IADD3 R0, R9, R251, -R247 ;  /* 0x000000fb09007210 */ /* 0x000fe40007ffe8f7 */
[----:B------:R-:W-:Y:S02]  /*3870*/  @!P0 LEA.HI.X R17, R5, R3, R4, 0x6, P1 ;  /* 0x0000000305118211 */ /* 0x000fe400008f3404 */
[----:B------:R-:W-:-:S02]  /*3880*/  ISETP.LT.OR P1, PT, R0, 0x1, !P3 ;  /* 0x000000010000780c */ /* 0x000fc40005f21670 */
[----:B------:R-:W-:Y:S01]  /*3890*/  LOP3.LUT P2, RZ, R18, 0x2, RZ, 0xc0, !PT ;  /* 0x0000000212ff7812 */ /* 0x000fe2000784c0ff */
[----:B------:R-:W-:Y:S04]  /*38a0*/  LDSM.16.M88.4 R8, [R187+0x1000] ;  /* 0x00100000bb08783b */ /* 0x000fe80000000200 */
[----:B------:R-:W1:Y:S04]  /*38b0*/  LDSM.16.M88.4 R32, [R184] ;  /* 0x00000000b820783b */ /* 0x000e680000000200 */
[----:B------:R-:W2:Y:S04]  /*38c0*/  LDSM.16.M88.4 R28, [R184+0x400] ;  /* 0x00040000b81c783b */ /* 0x000ea80000000200 */
[----:B------:R-:W3:Y:S04]  /*38d0*/  LDSM.16.M88.4 R20, [R184+0x800] ;  /* 0x00080000b814783b */ /* 0x000ee80000000200 */
[----:B------:R-:W4:Y:S04]  /*38e0*/  LDSM.16.M88.4 R12, [R187] ;  /* 0x00000000bb0c783b */ /* 0x000f280000000200 */
[----:B------:R-:W-:Y:S04]  /*38f0*/  LDSM.16.M88.4 R24, [R188] ;  /* 0x00000000bc18783b */ /* 0x000fe80000000200 */
[----:B------:R-:W-:Y:S04]  /*3900*/  LDSM.16.M88.4 R4, [R188+0x1000] ;  /* 0x00100000bc04783b */ /* 0x000fe80000000200 */
[----:B------:R-:W5:Y:S04]  /*3910*/  LDSM.16.M88.4 R36, [R189] ;  /* 0x00000000bd24783b */ /* 0x000f680000000200 */
[----:B------:R-:W3:Y:S04]  /*3920*/  LDSM.16.M88.4 R40, [R197] ;  /* 0x00000000c528783b */ /* 0x000ee80000000200 */
[----:B------:R-:W3:Y:S04]  /*3930*/  LDSM.16.M88.4 R44, [R196] ;  /* 0x00000000c42c783b */ /* 0x000ee80000000200 */
[----:B------:R-:W-:Y:S01]  /*3940*/  @!PT LDS RZ, [RZ] ;  /* 0x00000000fffff984 */ /* 0x000fe20000000800 */
[----:B------:R-:W-:Y:S01]  /*3950*/  @!PT LDS RZ, [RZ] ;  /* 0x00000000fffff984 */ /* 0x000fe20000000800 */
[----:B------:R-:W-:Y:S01]  /*3960*/  @!PT LDS RZ, [RZ] ;  /* 0x00000000fffff984 */ /* 0x000fe20000000800 */
[----:B------:R2:W-:Y:S01]  /*3970*/  LDGSTS.E.BYPASS.LTC128B.128 [R198+0x1880], [R2.64], !P1 ;  /* 0x0188000002c67fae */ /* 0x0005e2000c901d46 */
[----:B------:R-:W-:-:S02]  /*3980*/  ISETP.LT.OR P1, PT, R0, 0x1, !P2 ;  /* 0x000000010000780c */ /* 0x000fc40005721670 */
[----:B------:R-:W-:-:S11]  /*3990*/  @!P0 ISETP.LT.OR P3, PT, R0, 0x21, !P3 ;  /* 0x000000210000880c */ /* 0x000fd60005f61670 */
[----:B------:R3:W-:Y:S01]  /*39a0*/  LDGSTS.E.BYPASS.LTC128B.128 [R198+0x2480], [R2.64+0x40], !P1 ;  /* 0x0248004002c67fae */ /* 0x0007e2000c901d46 */
[----:B------:R-:W-:-:S04]  /*39b0*/  LOP3.LUT P1, RZ, R18, 0x4, RZ, 0xc0, !PT ;  /* 0x0000000412ff7812 */ /* 0x000fc8000782c0ff */
[----:B------:R-:W-:Y:S01]  /*39c0*/  ISETP.LT.OR P6, PT, R0, 0x1, !P1 ;  /* 0x000000010000780c */ /* 0x000fe20004fc1670 */
[C---:B-1----:R-:W-:Y:S08]  /*39d0*/  HMMA.16816.F32 R68, R8.reuse, R32, RZ ;  /* 0x000000200844723c */ /* 0x042ff000000018ff */
[C---:B--2---:R-:W-:Y:S04]  /*39e0*/  HMMA.16816.F32 R60, R8.reuse, R28, RZ ;  /* 0x0000001c083c723c */ /* 0x044fe800000018ff */
[----:B------:R1:W-:Y:S04]  /*39f0*/  LDGSTS.E.BYPASS.LTC128B.128 [R198+0x3080], [R2.64+0x80], !P6 ;  /* 0x0308008002c67fae */ /* 0x0003e8000f101d46 */
[----:B------:R2:W-:Y:S01]  /*3a00*/  @!P0 LDGSTS.E.BYPASS.LTC128B.128 [R198+0x2080], [R16.64], !P3 ;  /* 0x0208000010c68fae */ /* 0x0005e2000d901d46 */
[----:B------:R-:W-:Y:S01]  /*3a10*/  ISETP.NE.AND P3, PT, R48, RZ, PT ;  /* 0x000000ff3000720c */ /* 0x000fe20003f65270 */
[C---:B------:R-:W-:Y:S08]  /*3a20*/  HMMA.16816.F32 R64, R8.reuse, R34, RZ ;  /* 0x000000220840723c */ /* 0x040ff000000018ff */
[C---:B---3--:R-:W-:Y:S08]  /*3a30*/  HMMA.16816.F32 R48, R8.reuse, R20, RZ ;  /* 0x000000140830723c */ /* 0x048ff000000018ff */
[C---:B------:R-:W-:Y:S08]  /*3a40*/  HMMA.16816.F32 R52, R8.reuse, R30, RZ ;  /* 0x0000001e0834723c */ /* 0x040ff000000018ff */
[----:B------:R-:W-:Y:S01]  /*3a50*/  HMMA.16816.F32 R8, R8, R22, RZ ;  /* 0x000000160808723c */ /* 0x000fe200000018ff */
[----:B------:R-:W-:-:S02]  /*3a60*/  @!P0 ISETP.LT.OR P2, PT, R0, 0x21, !P2 ;  /* 0x000000210000880c */ /* 0x000fc40005741670 */
[----:B------:R-:W-:-:S05]  /*3a70*/  @!P0 ISETP.LT.OR P1, PT, R0, 0x21, !P1 ;  /* 0x000000210000880c */ /* 0x000fca0004f21670 */
[----:B----4-:R-:W-:Y:S01]  /*3a80*/  HMMA.16816.F32 R72, R12, R32, RZ ;  /* 0x000000200c48723c */ /* 0x010fe200000018ff */
[----:B------:R-:W-:-:S05]  /*3a90*/  ISETP.NE.AND P6, PT, R19, RZ, PT ;  /* 0x000000ff1300720c */ /* 0x000fca0003fc5270 */
[----:B------:R2:W-:Y:S02]  /*3aa0*/  @!P0 LDGSTS.E.BYPASS.LTC128B.128 [R198+0x2c80], [R16.64+0x40], !P2 ;  /* 0x02c8004010c68fae */ /* 0x0005e4000d101d46 */
[C---:B------:R-:W-:Y:S02]  /*3ab0*/  HMMA.16816.F32 R84, R12.reuse, R34, RZ ;  /* 0x000000220c54723c */ /* 0x040fe400000018ff */
[----:B------:R2:W-:Y:S04]  /*3ac0*/  @!P0 LDGSTS.E.BYPASS.LTC128B.128 [R198+0x3880], [R16.64+0x80], !P1 ;  /* 0x0388008010c68fae */ /* 0x0005e8000c901d46 */
[----:B------:R-:W0:Y:S02]  /*3ad0*/  LDGDEPBAR ;  /* 0x00000000000079af */ /* 0x000e240000000000 */
[C---:B------:R-:W-:Y:S08]  /*3ae0*/  HMMA.16816.F32 R32, R12.reuse, R28, RZ ;  /* 0x0000001c0c20723c */ /* 0x040ff000000018ff */
[C---:B------:R-:W-:Y:S01]  /*3af0*/  HMMA.16816.F32 R80, R12.reuse, R30, RZ ;  /* 0x0000001e0c50723c */ /* 0x040fe200000018ff */
[----:B------:R-:W-:Y:S07]  /*3b00*/  LDSM.16.M88.4 R28, [R184+0xc00] ;  /* 0x000c0000b81c783b */ /* 0x000fee0000000200 */
[C---:B------:R-:W-:Y:S01]  /*3b10*/  HMMA.16816.F32 R76, R12.reuse, R20, RZ ;  /* 0x000000140c4c723c */ /* 0x040fe200000018ff */
[----:B--2---:R-:W-:Y:S07]  /*3b20*/  LDSM.16.M88.4 R16, [R184+0x1000] ;  /* 0x00100000b810783b */ /* 0x004fee0000000200 */
[----:B------:R-:W-:Y:S01]  /*3b30*/  HMMA.16816.F32 R92, R12, R22, RZ ;  /* 0x000000160c5c723c */ /* 0x000fe200000018ff */
[----:B------:R-:W-:Y:S04]  /*3b40*/  LDSM.16.M88.4 R12, [R184+0x1400] ;  /* 0x00140000b80c783b */ /* 0x000fe80000000200 */
[----:B------:R-:W-:Y:S03]  /*3b50*/  LDSM.16.M88.4 R20, [R188+0x3000] ;  /* 0x00300000bc14783b */ /* 0x000fe60000000200 */
[C---:B-----5:R-:W-:Y:S08]  /*3b60*/  HMMA.16816.F32 R108, R4.reuse, R36, R68 ;  /* 0x00000024046c723c */ /* 0x060ff00000001844 */
[C---:B------:R-:W-:Y:S08]  /*3b70*/  HMMA.16816.F32 R104, R4.reuse, R40, R60 ;  /* 0x000000280468723c */ /* 0x040ff0000000183c */
        /* <DEDUP_REMOVED lines=9> */
[C---:B------:R-:W-:Y:S01]  /*3c10*/  HMMA.16816.F32 R60, R24.reuse, R40, R32 ;  /* 0x00000028183c723c */ /* 0x040fe20000001820 */
[----:B------:R-:W4:Y:S07]  /*3c20*/  LDSM.16.M88.4 R32, [R194] ;  /* 0x00000000c220783b */ /* 0x000f2e0000000200 */
[C---:B------:R-:W-:Y:S08]  /*3c30*/  HMMA.16816.F32 R36, R24.reuse, R38, R84 ;  /* 0x000000261824723c */ /* 0x040ff00000001854 */
[C---:B------:R-:W-:Y:S08]  /*3c40*/  HMMA.16816.F32 R64, R24.reuse, R44, R76 ;  /* 0x0000002c1840723c */ /* 0x040ff0000000184c */
[C---:B------:R-:W-:Y:S08]  /*3c50*/  HMMA.16816.F32 R40, R24.reuse, R42, R80 ;  /* 0x0000002a1828723c */ /* 0x040ff00000001850 */
[----:B------:R-:W-:Y:S01]  /*3c60*/  HMMA.16816.F32 R44, R24, R46, R92 ;  /* 0x0000002e182c723c */ /* 0x000fe2000000185c */
[----:B------:R-:W5:Y:S07]  /*3c70*/  LDSM.16.M88.4 R24, [R188+0x2000] ;  /* 0x00200000bc18783b */ /* 0x000f6e0000000200 */
        /* <DEDUP_REMOVED lines=11> */
[----:B------:R-:W-:Y:S04]  /*3d30*/  LDSM.16.M88.4 R40, [R184+0x1c00] ;  /* 0x001c0000b828783b */ /* 0x000fe80000000200 */
[----:B------:R-:W-:Y:S03]  /*3d40*/  LDSM.16.M88.4 R16, [R187+0x4000] ;  /* 0x00400000bb10783b */ /* 0x000fe60000000200 */
[C---:B------:R-:W-:Y:S08]  /*3d50*/  HMMA.16816.F32 R4, R8.reuse, R12, R64 ;  /* 0x0000000c0804723c */ /* 0x040ff00000001840 */
[----:B------:R-:W-:Y:S01]  /*3d60*/  HMMA.16816.F32 R8, R8, R14, R44 ;  /* 0x0000000e0808723c */ /* 0x000fe2000000182c */
[----:B------:R-:W-:Y:S04]  /*3d70*/  LDSM.16.M88.4 R12, [R187+0x5000] ;  /* 0x00500000bb0c783b */ /* 0x000fe80000000200 */
[----:B------:R-:W2:Y:S03]  /*3d80*/  LDSM.16.M88.4 R44, [R184+0x1800] ;  /* 0x00180000b82c783b */ /* 0x000ea60000000200 */
[C---:B------:R-:W-:Y:S08]  /*3d90*/  HMMA.16816.F32 R64, R20.reuse, R48, R80 ;  /* 0x000000301440723c */ /* 0x040ff00000001850 */
[C---:B------:R-:W-:Y:S08]  /*3da0*/  HMMA.16816.F32 R60, R20.reuse, R50, R96 ;  /* 0x00000032143c723c */ /* 0x040ff00000001860 */
[C---:B----4-:R-:W-:Y:S08]  /*3db0*/  HMMA.16816.F32 R112, R20.reuse, R32, R104 ;  /* 0x000000201470723c */ /* 0x050ff00000001868 */
[C---:B------:R-:W-:Y:S08]  /*3dc0*/  HMMA.16816.F32 R116, R20.reuse, R52, R100 ;  /* 0x000000341474723c */ /* 0x040ff00000001864 */
[C---:B------:R-:W-:Y:S08]  /*3dd0*/  HMMA.16816.F32 R108, R20.reuse, R34, R88 ;  /* 0x00000022146c723c */ /* 0x040ff00000001858 */
[----:B------:R-:W-:Y:S01]  /*3de0*/  HMMA.16816.F32 R104, R20, R54, R84 ;  /* 0x000000361468723c */ /* 0x000fe20000001854 */
[----:B------:R-:W-:Y:S07]  /*3df0*/  LDSM.16.M88.4 R20, [R190] ;  /* 0x00000000be14783b */ /* 0x000fee0000000200 */
[C---:B-----5:R-:W-:Y:S08]  /*3e00*/  HMMA.16816.F32 R100, R24.reuse, R48, R76 ;  /* 0x000000301864723c */ /* 0x060ff0000000184c */
[C---:B------:R-:W-:Y:S08]  /*3e10*/  HMMA.16816.F32 R92, R24.reuse, R32, R68 ;  /* 0x00000020185c723c */ /* 0x040ff00000001844 */
[C---:B------:R-:W-:Y:S08]  /*3e20*/  HMMA.16816.F32 R96, R24.reuse, R50, R72 ;  /* 0x000000321860723c */ /* 0x040ff00000001848 */
[C---:B------:R-:W-:Y:S01]  /*3e30*/  HMMA.16816.F32 R88, R24.reuse, R34, R28 ;  /* 0x000000221858723c */ /* 0x040fe2000000181c */
[----:B------:R-:W-:Y:S04]  /*3e40*/  LDSM.16.M88.4 R32, [R192] ;  /* 0x00000000c020783b */ /* 0x000fe80000000200 */
[----:B------:R-:W-:Y:S03]  /*3e50*/  LDSM.16.M88.4 R28, [R191] ;  /* 0x00000000bf1c783b */ /* 0x000fe60000000200 */
[C---:B------:R-:W-:Y:S01]  /*3e60*/  HMMA.16816.F32 R84, R24.reuse, R52, R4 ;  /* 0x000000341854723c */ /* 0x040fe20000001804 */
[----:B------:R-:W3:Y:S07]  /*3e70*/  LDSM.16.M88.4 R4, [R188+0x5000] ;  /* 0x00500000bc04783b */ /* 0x000eee0000000200 */
[----:B------:R-:W-:Y:S01]  /*3e80*/  HMMA.16816.F32 R80, R24, R54, R8 ;  /* 0x000000361850723c */ /* 0x000fe20000001808 */
[----:B------:R-:W4:Y:S01]  /*3e90*/  LDSM.16.M88.4 R8, [R188+0x4000] ;  /* 0x00400000bc08783b */ /* 0x000f220000000200 */
        /* <DEDUP_REMOVED lines=18> */
[C---:B------:R-:W-:Y:S08]  /*3fc0*/  HMMA.16816.F32 R64, R4.reuse, R30, R64 ;  /* 0x0000001e0440723c */ /* 0x040ff00000001840 */
[C---:B------:R-:W-:Y:S08]  /*3fd0*/  HMMA.16816.F32 R60, R4.reuse, R20, R60 ;  /* 0x00000014043c723c */ /* 0x040ff0000000183c */
[----:B------:R-:W-:Y:S08]  /*3fe0*/  HMMA.16816.F32 R52, R4, R22, R52 ;  /* 0x000000160434723c */ /* 0x000ff00000001834 */
[C---:B----4-:R-:W-:Y:S08]  /*3ff0*/  HMMA.16816.F32 R48, R8.reuse, R32, R48 ;  /* 0x000000200830723c */ /* 0x050ff00000001830 */
        /* <DEDUP_REMOVED lines=41> */
.L_x_2500:
[----:B-1----:R-:W-:Y:S05]  /*4290*/  BSYNC B0 ;  /* 0x0000000000007941 */ /* 0x002fea0003800000 */
.L_x_2499:
[----:B------:R-:W2:Y:S04]  /*42a0*/  LDL R233, [R1+0x4] ;  /* 0x0000040001e97983 */ /* 0x000ea80000100800 */
[----:B------:R-:W2:Y:S04]  /*42b0*/  LDL R232, [R1+0xac] ;  /* 0x0000ac0001e87983 */ /* 0x000ea80000100800 */
[----:B------:R-:W3:Y:S04]  /*42c0*/  LDL R5, [R1+0x1c] ;  /* 0x00001c0001057983 */ /* 0x000ee80000100800 */
[----:B------:R-:W-:Y:S04]  /*42d0*/  LDSM.16.MT88.4 R80, [R186] ;  /* 0x00000000ba50783b */ /* 0x000fe80000004200 */
        /* <DEDUP_REMOVED lines=8> */
[----:B------:R-:W1:Y:S04]  /*4360*/  SHFL.IDX PT, R2, R3, 0x2, 0x1c1f ;  /* 0x005c1f0003027f89 */ /* 0x000e6800000e0000 */
[----:B------:R-:W2:Y:S01]  /*4370*/  SHFL.IDX PT, R4, R3, 0x3, 0x1c1f ;  /* 0x007c1f0003047f89 */ /* 0x000ea200000e0000 */
[----:B---3--:R-:W-:Y:S01]  /*4380*/  IADD3 R0, -R5, 0x1, R57 ;  /* 0x0000000105007810 */ /* 0x008fe20007ffe139 */
[----:B------:R-:W-:Y:S02]  /*4390*/  IMAD.IADD R8, R57, 0x1, -R5 ;  /* 0x0000000139087824 */ /* 0x000fe400078e0a05 */
[----:B------:R-:W-:Y:S02]  /*43a0*/  LDSM.16.MT88.4 R56, [R185+0x400] ;  /* 0x00040000b938783b */ /* 0x000fe40000004200 */
[----:B------:R-:W-:-:S04]  /*43b0*/  IMAD.IADD R7, R0, 0x1, -R250 ;  /* 0x0000000100077824 */ /* 0x000fc800078e0afa */
[C---:B-1----:R-:W-:Y:S02]  /*43c0*/  IMAD.IADD R2, R7.reuse, 0x1, R2 ;  /* 0x0000000107027824 */ /* 0x042fe400078e0202 */
[----:B--2---:R-:W-:-:S03]  /*43d0*/  IMAD.IADD R0, R7, 0x1, R4 ;  /* 0x0000000107007824 */ /* 0x004fc600078e0204 */
[----:B------:R-:W-:-:S04]  /*43e0*/  IMNMX R2, R8, R2, PT ;  /* 0x0000000208027217 */ /* 0x000fc80003800200 */
[C---:B------:R-:W-:Y:S02]  /*43f0*/  ISETP.GT.AND P1, PT, R2.reuse, RZ, PT ;  /* 0x000000ff0200720c */ /* 0x040fe40003f24270 */
[----:B------:R-:W-:Y:S02]  /*4400*/  ISETP.GT.AND P0, PT, R2, 0x1, PT ;  /* 0x000000010200780c */ /* 0x000fe40003f04270 */
[----:B------:R-:W-:Y:S02]  /*4410*/  IMNMX R0, R8, R0, PT ;  /* 0x0000000008007217 */ /* 0x000fe40003800200 */
[----:B------:R-:W-:Y:S02]  /*4420*/  ISETP.GT.AND P2, PT, R2, 0x8, PT ;  /* 0x000000080200780c */ /* 0x000fe40003f44270 */
[----:B------:R-:W-:Y:S02]  /*4430*/  FSEL R9, R76, -INF , P1 ;  /* 0xff8000004c097808 */ /* 0x000fe40000800000 */
[----:B------:R-:W-:-:S02]  /*4440*/  FSEL R10, R77, -INF , P0 ;  /* 0xff8000004d0a7808 */ /* 0x000fc40000000000 */
[----:B------:R-:W-:Y:S02]  /*4450*/  ISETP.GT.AND P1, PT, R2, 0x9, PT ;  /* 0x000000090200780c */ /* 0x000fe40003f24270 */
[----:B------:R-:W-:Y:S02]  /*4460*/  ISETP.GT.AND P0, PT, R0, RZ, PT ;  /* 0x000000ff0000720c */ /* 0x000fe40003f04270 */
[----:B------:R-:W-:Y:S02]  /*4470*/  FSEL R11, R72, -INF , P2 ;  /* 0xff800000480b7808 */ /* 0x000fe40001000000 */
[----:B------:R-:W-:Y:S02]  /*4480*/  ISETP.GT.AND P2, PT, R0, 0x1, PT ;  /* 0x000000010000780c */ /* 0x000fe40003f44270 */
[----:B------:R-:W-:Y:S02]  /*4490*/  FMNMX.FTZ R4, R9, R10, !PT ;  /* 0x0000000a09047209 */ /* 0x000fe40007810000 */
[----:B------:R-:W-:-:S02]  /*44a0*/  FSEL R14, R73, -INF , P1 ;  /* 0xff800000490e7808 */ /* 0x000fc40000800000 */
[----:B------:R-:W-:Y:S02]  /*44b0*/  FSEL R15, R78, -INF , P0 ;  /* 0xff8000004e0f7808 */ /* 0x000fe40000000000 */
[C---:B------:R-:W-:Y:S02]  /*44c0*/  ISETP.GT.AND P1, PT, R0.reuse, 0x8, PT ;  /* 0x000000080000780c */ /* 0x040fe40003f24270 */
[----:B------:R-:W-:Y:S02]  /*44d0*/  ISETP.GT.AND P0, PT, R0, 0x9, PT ;  /* 0x000000090000780c */ /* 0x000fe40003f04270 */
[----:B------:R-:W-:Y:S02]  /*44e0*/  FSEL R16, R79, -INF , P2 ;  /* 0xff8000004f107808 */ /* 0x000fe40001000000 */
[----:B------:R-:W-:Y:S01]  /*44f0*/  ISETP.GT.AND P2, PT, R2, 0x10, PT ;  /* 0x000000100200780c */ /* 0x000fe20003f44270 */
[----:B------:R-:W-:Y:S01]  /*4500*/  LDSM.16.MT88.4 R76, [R185+0x1c00] ;  /* 0x001c0000b94c783b */ /* 0x000fe20000004200 */
[----:B------:R-:W-:-:S02]  /*4510*/  FMNMX.FTZ R4, R11, R4, !PT ;  /* 0x000000040b047209 */ /* 0x000fc40007810000 */
[----:B------:R-:W-:Y:S02]  /*4520*/  FSEL R17, R74, -INF , P1 ;  /* 0xff8000004a117808 */ /* 0x000fe40000800000 */
[----:B------:R-:W-:Y:S02]  /*4530*/  FSEL R18, R75, -INF , P0 ;  /* 0xff8000004b127808 */ /* 0x000fe40000000000 */
[----:B------:R-:W-:Y:S01]  /*4540*/  ISETP.GT.AND P0, PT, R2, 0x11, PT ;  /* 0x000000110200780c */ /* 0x000fe20003f04270 */
[----:B------:R-:W-:Y:S01]  /*4550*/  LDSM.16.MT88.4 R72, [R185] ;  /* 0x00000000b948783b */ /* 0x000fe20000004200 */
[----:B------:R-:W-:Y:S02]  /*4560*/  FSEL R19, R68, -INF , P2 ;  /* 0xff80000044137808 */ /* 0x000fe40001000000 */
[----:B------:R-:W-:Y:S02]  /*4570*/  ISETP.GT.AND P1, PT, R2, 0x18, PT ;  /* 0x000000180200780c */ /* 0x000fe40003f24270 */
[----:B------:R-:W-:-:S02]  /*4580*/  FMNMX.FTZ R4, R14, R4, !PT ;  /* 0x000000040e047209 */ /* 0x000fc40007810000 */
[----:B------:R-:W-:Y:S02]  /*4590*/  FSEL R21, R69, -INF , P0 ;  /* 0xff80000045157808 */ /* 0x000fe40000000000 */
[----:B------:R-:W-:Y:S02]  /*45a0*/  FSEL R24, R64, -INF , P1 ;  /* 0xff80000040187808 */ /* 0x000fe40000800000 */
[----:B------:R-:W-:Y:S02]  /*45b0*/  FMNMX.FTZ R4, R19, R4, !PT ;  /* 0x0000000413047209 */ /* 0x000fe40007810000 */
[C---:B------:R-:W-:Y:S02]  /*45c0*/  ISETP.GT.AND P1, PT, R2.reuse, 0x20, PT ;  /* 0x000000200200780c */ /* 0x040fe40003f24270 */
[----:B------:R-:W-:Y:S02]  /*45d0*/  ISETP.GT.AND P0, PT, R2, 0x19, PT ;  /* 0x000000190200780c */ /* 0x000fe40003f04270 */
[----:B------:R-:W-:-:S02]  /*45e0*/  FMNMX.FTZ R4, R21, R4, !PT ;  /* 0x0000000415047209 */ /* 0x000fc40007810000 */
[----:B------:R-:W-:Y:S02]  /*45f0*/  FSEL R154, R60, -INF , P1 ;  /* 0xff8000003c9a7808 */ /* 0x000fe40000800000 */
[----:B------:R-:W-:Y:S02]  /*4600*/  FMNMX.FTZ R5, R15, R16, !PT ;  /* 0x000000100f057209 */ /* 0x000fe40007810000 */
[----:B------:R-:W-:Y:S02]  /*4610*/  FSEL R25, R65, -INF , P0 ;  /* 0xff80000041197808 */ /* 0x000fe40000000000 */
[----:B------:R-:W-:Y:S02]  /*4620*/  ISETP.GT.AND P1, PT, R0, 0x10, PT ;  /* 0x000000100000780c */ /* 0x000fe40003f24270 */
[----:B------:R-:W-:Y:S02]  /*4630*/  ISETP.GT.AND P0, PT, R2, 0x21, PT ;  /* 0x000000210200780c */ /* 0x000fe40003f04270 */
[----:B------:R-:W-:-:S02]  /*4640*/  FMNMX.FTZ R4, R24, R4, !PT ;  /* 0x0000000418047209 */ /* 0x000fc40007810000 */
[----:B------:R-:W-:Y:S02]  /*4650*/  FMNMX.FTZ R5, R17, R5, !PT ;  /* 0x0000000511057209 */ /* 0x000fe40007810000 */
[----:B------:R-:W-:Y:S02]  /*4660*/  FSEL R30, R70, -INF , P1 ;  /* 0xff800000461e7808 */ /* 0x000fe40000800000 */
[C---:B------:R-:W-:Y:S02]  /*4670*/  ISETP.GT.AND P2, PT, R2.reuse, 0x28, PT ;  /* 0x000000280200780c */ /* 0x040fe40003f44270 */
[----:B------:R-:W-:Y:S02]  /*4680*/  FSEL R155, R61, -INF , P0 ;  /* 0xff8000003d9b7808 */ /* 0x000fe40000000000 */
[----:B------:R-:W-:Y:S02]  /*4690*/  ISETP.GT.AND P1, PT, R2, 0x29, PT ;  /* 0x000000290200780c */ /* 0x000fe40003f24270 */
[----:B------:R-:W-:-:S02]  /*46a0*/  ISETP.GT.AND P0, PT, R0, 0x11, PT ;  /* 0x000000110000780c */ /* 0x000fc40003f04270 */
[----:B------:R-:W-:Y:S02]  /*46b0*/  FMNMX.FTZ R2, R25, R4, !PT ;  /* 0x0000000419027209 */ /* 0x000fe40007810000 */
[----:B------:R-:W-:Y:S02]  /*46c0*/  FMNMX.FTZ R5, R18, R5, !PT ;  /* 0x0000000512057209 */ /* 0x000fe40007810000 */
[----:B------:R-:W-:Y:S02]  /*46d0*/  FSEL R27, R71, -INF , P0 ;  /* 0xff800000471b7808 */ /* 0x000fe40000000000 */
[----:B------:R-:W-:Y:S02]  /*46e0*/  FMNMX.FTZ R2, R154, R2, !PT ;  /* 0x000000029a027209 */ /* 0x000fe40007810000 */
[----:B------:R-:W-:Y:S02]  /*46f0*/  ISETP.GT.AND P0, PT, R0, 0x18, PT ;  /* 0x000000180000780c */ /* 0x000fe40003f04270 */
[----:B------:R-:W-:-:S02]  /*4700*/  FMNMX.FTZ R5, R30, R5, !PT ;  /* 0x000000051e057209 */ /* 0x000fc40007810000 */
[----:B------:R-:W-:Y:S02]  /*4710*/  FSEL R146, R53, -INF , P1 ;  /* 0xff80000035927808 */ /* 0x000fe40000800000 */
[----:B------:R-:W-:Y:S02]  /*4720*/  FSEL R153, R52, -INF , P2 ;  /* 0xff80000034997808 */ /* 0x000fe40001000000 */
[----:B------:R-:W-:Y:S02]  /*4730*/  FMNMX.FTZ R2, R155, R2, !PT ;  /* 0x000000029b027209 */ /* 0x000fe40007810000 */
[----:B------:R-:W-:Y:S02]  /*4740*/  ISETP.GT.AND P1, PT, R0, 0x19, PT ;  /* 0x000000190000780c */ /* 0x000fe40003f24270 */
[----:B------:R-:W-:Y:S02]  /*4750*/  FSEL R26, R66, -INF , P0 ;  /* 0xff800000421a7808 */ /* 0x000fe40000000000 */
[----:B------:R-:W-:-:S02]  /*4760*/  FMNMX.FTZ R5, R27, R5, !PT ;  /* 0x000000051b057209 */ /* 0x000fc40007810000 */
[----:B------:R-:W-:Y:S02]  /*4770*/  FMNMX.FTZ R2, R153, R2, !PT ;  /* 0x0000000299027209 */ /* 0x000fe40007810000 */
[----:B------:R-:W-:Y:S02]  /*4780*/  FSEL R31, R67, -INF , P1 ;  /* 0xff800000431f7808 */ /* 0x000fe40000800000 */
[----:B------:R-:W-:Y:S01]  /*4790*/  ISETP.GT.AND P1, PT, R0, 0x20, PT ;  /* 0x000000200000780c */ /* 0x000fe20003f24270 */
[----:B------:R-:W-:Y:S01]  /*47a0*/  LDSM.16.MT88.4 R64, [R186+0x1c00] ;  /* 0x001c0000ba40783b */ /* 0x000fe20000004200 */
[----:B------:R-:W-:Y:S02]  /*47b0*/  FMNMX.FTZ R5, R26, R5, !PT ;  /* 0x000000051a057209 */ /* 0x000fe40007810000 */
[----:B------:R-:W-:Y:S02]  /*47c0*/  FMNMX.FTZ R4, R146, R2, !PT ;  /* 0x0000000292047209 */ /* 0x000fe40007810000 */
[----:B------:R-:W-:-:S02]  /*47d0*/  ISETP.GT.AND P0, PT, R0, 0x21, PT ;  /* 0x000000210000780c */ /* 0x000fc40003f04270 */
[----:B------:R-:W-:Y:S02]  /*47e0*/  FSEL R152, R62, -INF , P1 ;  /* 0xff8000003e987808 */ /* 0x000fe40000800000 */
[----:B------:R-:W-:Y:S02]  /*47f0*/  FMNMX.FTZ R2, R31, R5, !PT ;  /* 0x000000051f027209 */ /* 0x000fe40007810000 */
[----:B------:R-:W-:Y:S02]  /*4800*/  FSEL R147, R63, -INF , P0 ;  /* 0xff8000003f937808 */ /* 0x000fe40000000000 */
[----:B------:R-:W-:Y:S01]  /*4810*/  ISETP.GT.AND P1, PT, R0, 0x28, PT ;  /* 0x000000280000780c */ /* 0x000fe20003f24270 */
[----:B------:R-:W1:Y:S01]  /*4820*/  SHFL.BFLY PT, R6, R4, 0x2, 0x1f ;  /* 0x0c401f0004067f89 */ /* 0x000e6200000e0000 */
[----:B------:R-:W-:Y:S02]  /*4830*/  FMNMX.FTZ R2, R152, R2, !PT ;  /* 0x0000000298027209 */ /* 0x000fe40007810000 */
[----:B------:R-:W-:Y:S01]  /*4840*/  ISETP.GT.AND P0, PT, R0, 0x29, PT ;  /* 0x000000290000780c */ /* 0x000fe20003f04270 */
[----:B------:R-:W-:Y:S01]  /*4850*/  LDSM.16.MT88.4 R60, [R186+0x400] ;  /* 0x00040000ba3c783b */ /* 0x000fe20000004200 */
        /* <DEDUP_REMOVED lines=15> */
[--C-:B------:R-:W-:Y:S01]  /*4950*/  FFMA.FTZ R0, R9, c[0x0][0x2d0], -R13.reuse ;  /* 0x0000b40009007a23 */ /* 0x100fe2000001080d */
[----:B--2---:R-:W-:Y:S01]  /*4960*/  FMNMX.FTZ R134, R2, R5, !PT ;  /* 0x0000000502867209 */ /* 0x004fe20007810000 */
[----:B------:R-:W-:Y:S02]  /*4970*/  FFMA.FTZ R2, R11, c[0x0][0x2d0], -R13 ;  /* 0x0000b4000b027a23 */ /* 0x000fe4000001080d */
[----:B------:R1:W-:Y:S01]  /*4980*/  MUFU.EX2 R204, R0 ;  /* 0x0000000000cc7308 */ /* 0x0003e20000000800 */
[----:B------:R-:W-:-:S07]  /*4990*/  FSETP.NEU.FTZ.AND P0, PT, R134, -INF , PT ;  /* 0xff8000008600780b */ /* 0x000fce0003f1d000 */
[----:B------:R2:W-:Y:S01]  /*49a0*/  MUFU.EX2 R206, R2 ;  /* 0x0000000200ce7308 */ /* 0x0005e20000000800 */
[----:B-1----:R-:W-:-:S07]  /*49b0*/  FFMA.FTZ R0, R10, c[0x0][0x2d0], -R13 ;  /* 0x0000b4000a007a23 */ /* 0x002fce000001080d */
[----:B------:R1:W3:Y:S01]  /*49c0*/  MUFU.EX2 R203, R0 ;  /* 0x0000000000cb7308 */ /* 0x0002e20000000800 */
[----:B--2---:R-:W2:Y:S04]  /*49d0*/  SHFL.IDX PT, R2, R3, RZ, 0x1c1f ;  /* 0x001c1fff03027589 */ /* 0x004ea800000e0000 */
[----:B------:R-:W4:Y:S01]  /*49e0*/  SHFL.IDX PT, R3, R3, 0x1, 0x1c1f ;  /* 0x003c1f0003037f89 */ /* 0x000f2200000e0000 */
[----:B-1----:R-:W-:-:S05]  /*49f0*/  FMUL.FTZ R0, R134, c[0x0][0x2d0] ;  /* 0x0000b40086007a20 */ /* 0x002fca0000410000 */
[----:B------:R-:W-:Y:S01]  /*4a00*/  FSEL R12, R0, RZ, P0 ;  /* 0x000000ff000c7208 */ /* 0x000fe20000000000 */
[----:B------:R-:W-:-:S04]  /*4a10*/  FFMA.FTZ R0, R14, c[0x0][0x2d0], -R13 ;  /* 0x0000b4000e007a23 */ /* 0x000fc8000001080d */
[----:B------:R1:W5:Y:S01]  /*4a20*/  MUFU.EX2 R205, R0 ;  /* 0x0000000000cd7308 */ /* 0x0003620000000800 */
[----:B--2---:R-:W-:Y:S02]  /*4a30*/  IMAD.IADD R2, R7, 0x1, R2 ;  /* 0x0000000107027824 */ /* 0x004fe400078e0202 */
[----:B-1----:R-:W-:-:S05]  /*4a40*/  FFMA.FTZ R0, R15, c[0x0][0x2d0], -R12 ;  /* 0x0000b4000f007a23 */ /* 0x002fca000001080c */
[----:B------:R1:W-:Y:S01]  /*4a50*/  MUFU.EX2 R200, R0 ;  /* 0x0000000000c87308 */ /* 0x0003e20000000800 */
[----:B----4-:R-:W-:Y:S01]  /*4a60*/  IMAD.IADD R3, R7, 0x1, R3 ;  /* 0x0000000107037824 */ /* 0x010fe200078e0203 */
[----:B------:R-:W-:Y:S01]  /*4a70*/  IMNMX R2, R8, R2, PT ;  /* 0x0000000208027217 */ /* 0x000fe20003800200 */
[----:B-1----:R-:W-:-:S05]  /*4a80*/  FFMA.FTZ R0, R16, c[0x0][0x2d0], -R12 ;  /* 0x0000b40010007a23 */ /* 0x002fca000001080c */
[----:B------:R1:W2:Y:S01]  /*4a90*/  MUFU.EX2 R199, R0 ;  /* 0x0000000000c77308 */ /* 0x0002a20000000800 */
[C---:B------:R-:W-:Y:S02]  /*4aa0*/  ISETP.GT.AND P1, PT, R2.reuse, RZ, PT ;  /* 0x000000ff0200720c */ /* 0x040fe40003f24270 */
[----:B------:R-:W-:Y:S01]  /*4ab0*/  ISETP.GT.AND P0, PT, R2, 0x1, PT ;  /* 0x000000010200780c */ /* 0x000fe20003f04270 */
[----:B-1----:R-:W-:-:S04]  /*4ac0*/  FFMA.FTZ R0, R17, c[0x0][0x2d0], -R12 ;  /* 0x0000b40011007a23 */ /* 0x002fc8000001080c */
[----:B------:R1:W-:Y:S01]  /*4ad0*/  MUFU.EX2 R202, R0 ;  /* 0x0000000000ca7308 */ /* 0x0003e20000000800 */
[----:B------:R-:W-:Y:S02]  /*4ae0*/  FSEL R14, R48, -INF , P1 ;  /* 0xff800000300e7808 */ /* 0x000fe40000800000 */
[----:B------:R-:W-:Y:S02]  /*4af0*/  ISETP.GT.AND P2, PT, R2, 0x8, PT ;  /* 0x000000080200780c */ /* 0x000fe40003f44270 */
[----:B------:R-:W-:Y:S01]  /*4b00*/  FSEL R15, R49, -INF , P0 ;  /* 0xff800000310f7808 */ /* 0x000fe20000000000 */
[----:B-1----:R-:W-:-:S04]  /*4b10*/  FFMA.FTZ R0, R18, c[0x0][0x2d0], -R12 ;  /* 0x0000b40012007a23 */ /* 0x002fc8000001080c */
[----:B------:R1:W4:Y:S01]  /*4b20*/  MUFU.EX2 R201, R0 ;  /* 0x0000000000c97308 */ /* 0x0003220000000800 */
[----:B------:R-:W-:Y:S02]  /*4b30*/  FSEL R16, R44, -INF , P2 ;  /* 0xff8000002c107808 */ /* 0x000fe40001000000 */
[----:B------:R-:W-:Y:S02]  /*4b40*/  FMNMX.FTZ R4, R14, R15, !PT ;  /* 0x0000000f0e047209 */ /* 0x000fe40007810000 */
[----:B-1----:R-:W-:-:S04]  /*4b50*/  IMNMX R0, R8, R3, PT ;  /* 0x0000000308007217 */ /* 0x002fc80003800200 */
[C---:B------:R-:W-:Y:S01]  /*4b60*/  ISETP.GT.AND P1, PT, R0.reuse, RZ, PT ;  /* 0x000000ff0000720c */ /* 0x040fe20003f24270 */
[----:B------:R-:W-:Y:S01]  /*4b70*/  FFMA.FTZ R3, R19, c[0x0][0x2d0], -R13 ;  /* 0x0000b40013037a23 */ /* 0x000fe2000001080d */
[----:B------:R-:W-:Y:S02]  /*4b80*/  ISETP.GT.AND P0, PT, R0, 0x1, PT ;  /* 0x000000010000780c */ /* 0x000fe40003f04270 */
[----:B------:R-:W-:Y:S02]  /*4b90*/  FSEL R29, R50, -INF , P1 ;  /* 0xff800000321d7808 */ /* 0x000fe40000800000 */
[C---:B------:R-:W-:Y:S01]  /*4ba0*/  ISETP.GT.AND P1, PT, R2.reuse, 0x9, PT ;  /* 0x000000090200780c */ /* 0x040fe20003f24270 */
[----:B------:R1:W-:Y:S01]  /*4bb0*/  MUFU.EX2 R183, R3 ;  /* 0x0000000300b77308 */ /* 0x0003e20000000800 */
[----:B------:R-:W-:Y:S02]  /*4bc0*/  FSEL R33, R51, -INF , P0 ;  /* 0xff80000033217808 */ /* 0x000fe40000000000 */
[----:B------:R-:W-:Y:S01]  /*4bd0*/  ISETP.GT.AND P0, PT, R2, 0x10, PT ;  /* 0x000000100200780c */ /* 0x000fe20003f04270 */
[----:B------:R-:W-:Y:S01]  /*4be0*/  LDSM.16.MT88.4 R48, [R185+0x1000] ;  /* 0x00100000b930783b */ /* 0x000fe20000004200 */
[----:B------:R-:W-:-:S02]  /*4bf0*/  FSEL R17, R45, -INF , P1 ;  /* 0xff8000002d117808 */ /* 0x000fc40000800000 */
[----:B------:R-:W-:Y:S02]  /*4c00*/  ISETP.GT.AND P1, PT, R0, 0x8, PT ;  /* 0x000000080000780c */ /* 0x000fe40003f24270 */
[----:B------:R-:W-:Y:S02]  /*4c10*/  FSEL R20, R36, -INF , P0 ;  /* 0xff80000024147808 */ /* 0x000fe40000000000 */
[----:B------:R-:W-:Y:S02]  /*4c20*/  ISETP.GT.AND P2, PT, R2, 0x11, PT ;  /* 0x000000110200780c */ /* 0x000fe40003f44270 */
[----:B-1----:R-:W-:-:S04]  /*4c30*/  FMNMX.FTZ R3, R16, R4, !PT ;  /* 0x0000000410037209 */ /* 0x002fc80007810000 */
[----:B------:R-:W-:Y:S02]  /*4c40*/  FMNMX.FTZ R3, R17, R3, !PT ;  /* 0x0000000311037209 */ /* 0x000fe40007810000 */
[----:B------:R-:W-:Y:S02]  /*4c50*/  ISETP.GT.AND P0, PT, R0, 0x9, PT ;  /* 0x000000090000780c */ /* 0x000fe40003f04270 */
[----:B------:R-:W-:Y:S02]  /*4c60*/  FSEL R34, R46, -INF , P1 ;  /* 0xff8000002e227808 */ /* 0x000fe40000800000 */
[----:B------:R-:W-:Y:S02]  /*4c70*/  ISETP.GT.AND P1, PT, R2, 0x18, PT ;  /* 0x000000180200780c */ /* 0x000fe40003f24270 */
[----:B------:R-:W-:Y:S02]  /*4c80*/  FSEL R22, R37, -INF , P2 ;  /* 0xff80000025167808 */ /* 0x000fe40001000000 */
[----:B------:R-:W-:-:S02]  /*4c90*/  FMNMX.FTZ R3, R20, R3, !PT ;  /* 0x0000000314037209 */ /* 0x000fc40007810000 */
[----:B------:R-:W-:Y:S02]  /*4ca0*/  FSEL R35, R47, -INF , P0 ;  /* 0xff8000002f237808 */ /* 0x000fe40000000000 */
[----:B------:R-:W-:Y:S02]  /*4cb0*/  ISETP.GT.AND P0, PT, R2, 0x19, PT ;  /* 0x000000190200780c */ /* 0x000fe40003f04270 */
[----:B------:R-:W-:Y:S02]  /*4cc0*/  FSEL R28, R40, -INF , P1 ;  /* 0xff800000281c7808 */ /* 0x000fe40000800000 */
[----:B------:R-:W-:Y:S02]  /*4cd0*/  FMNMX.FTZ R3, R22, R3, !PT ;  /* 0x0000000316037209 */ /* 0x000fe40007810000 */
[----:B------:R-:W-:Y:S02]  /*4ce0*/  ISETP.GT.AND P1, PT, R2, 0x20, PT ;  /* 0x000000200200780c */ /* 0x000fe40003f24270 */
[----:B------:R-:W-:-:S02]  /*4cf0*/  FSEL R23, R41, -INF , P0 ;  /* 0xff80000029177808 */ /* 0x000fc40000000000 */
[----:B------:R-:W-:Y:S02]  /*4d00*/  FMNMX.FTZ R3, R28, R3, !PT ;  /* 0x000000031c037209 */ /* 0x000fe40007810000 */
[----:B------:R-:W-:Y:S02]  /*4d10*/  FSEL R115, R148, -INF , P1 ;  /* 0xff80000094737808 */ /* 0x000fe40000800000 */
[C---:B------:R-:W-:Y:S02]  /*4d20*/  ISETP.GT.AND P0, PT, R2.reuse, 0x21, PT ;  /* 0x000000210200780c */ /* 0x040fe40003f04270 */
[C---:B------:R-:W-:Y:S02]  /*4d30*/  ISETP.GT.AND P2, PT, R2.reuse, 0x28, PT ;  /* 0x000000280200780c */ /* 0x040fe40003f44270 */
[----:B------:R-:W-:Y:S01]  /*4d40*/  ISETP.GT.AND P1, PT, R2, 0x29, PT ;  /* 0x000000290200780c */ /* 0x000fe20003f24270 */
[----:B------:R-:W-:Y:S01]  /*4d50*/  FFMA.FTZ R2, R25, c[0x0][0x2d0], -R13 ;  /* 0x0000b40019027a23 */ /* 0x000fe2000001080d */
[----:B------:R-:W-:-:S03]  /*4d60*/  FMNMX.FTZ R3, R23, R3, !PT ;  /* 0x0000000317037209 */ /* 0x000fc60007810000 */
[----:B------:R1:W-:Y:S01]  /*4d70*/  MUFU.EX2 R180, R2 ;  /* 0x0000000200b47308 */ /* 0x0003e20000000800 */
[----:B------:R-:W-:Y:S02]  /*4d80*/  FSEL R114, R149, -INF , P0 ;  /* 0xff80000095727808 */ /* 0x000fe40000000000 */
[----:B------:R-:W-:Y:S02]  /*4d90*/  FSEL R113, R156, -INF , P2 ;  /* 0xff8000009c717808 */ /* 0x000fe40001000000 */
[----:B-1----:R-:W-:Y:S01]  /*4da0*/  FMNMX.FTZ R2, R115, R3, !PT ;  /* 0x0000000373027209 */ /* 0x002fe20007810000 */
[----:B------:R-:W-:-:S04]  /*4db0*/  FFMA.FTZ R3, R30, c[0x0][0x2d0], -R12 ;  /* 0x0000b4001e037a23 */ /* 0x000fc8000001080c */
[----:B------:R1:W-:Y:S01]  /*4dc0*/  MUFU.EX2 R179, R3 ;  /* 0x0000000300b37308 */ /* 0x0003e20000000800 */
[----:B------:R-:W-:Y:S02]  /*4dd0*/  FMNMX.FTZ R2, R114, R2, !PT ;  /* 0x0000000272027209 */ /* 0x000fe40007810000 */
[----:B------:R-:W-:Y:S02]  /*4de0*/  FSEL R112, R157, -INF , P1 ;  /* 0xff8000009d707808 */ /* 0x000fe40000800000 */
[----:B------:R-:W-:Y:S02]  /*4df0*/  FMNMX.FTZ R2, R113, R2, !PT ;  /* 0x0000000271027209 */ /* 0x000fe40007810000 */
[----:B------:R-:W-:Y:S01]  /*4e00*/  ISETP.GT.AND P0, PT, R0, 0x10, PT ;  /* 0x000000100000780c */ /* 0x000fe20003f04270 */
[----:B-1----:R-:W-:-:S04]  /*4e10*/  FFMA.FTZ R3, R27, c[0x0][0x2d0], -R12 ;  /* 0x0000b4001b037a23 */ /* 0x002fc8000001080c */
[----:B------:R1:W-:Y:S01]  /*4e20*/  MUFU.EX2 R178, R3 ;  /* 0x0000000300b27308 */ /* 0x0003e20000000800 */
[----:B------:R-:W-:Y:S01]  /*4e30*/  FFMA.FTZ R4, R21, c[0x0][0x2d0], -R13 ;  /* 0x0000b40015047a23 */ /* 0x000fe2000001080d */
[----:B------:R-:W-:Y:S02]  /*4e40*/  FMNMX.FTZ R2, R112, R2, !PT ;  /* 0x0000000270027209 */ /* 0x000fe40007810000 */
[----:B------:R-:W-:Y:S02]  /*4e50*/  FSEL R21, R38, -INF , P0 ;  /* 0xff80000026157808 */ /* 0x000fe40000000000 */
[----:B------:R-:W-:Y:S02]  /*4e60*/  ISETP.GT.AND P0, PT, R0, 0x11, PT ;  /* 0x000000110000780c */ /* 0x000fe40003f04270 */
[----:B-1----:R-:W-:-:S04]  /*4e70*/  FMNMX.FTZ R3, R29, R33, !PT ;  /* 0x000000211d037209 */ /* 0x002fc80007810000 */
[----:B------:R-:W-:Y:S01]  /*4e80*/  FMNMX.FTZ R3, R34, R3, !PT ;  /* 0x0000000322037209 */ /* 0x000fe20007810000 */
[----:B------:R-:W1:Y:S03]  /*4e90*/  SHFL.BFLY PT, R5, R2, 0x2, 0x1f ;  /* 0x0c401f0002057f89 */ /* 0x000e6600000e0000 */
[----:B------:R-:W-:Y:S02]  /*4ea0*/  FMNMX.FTZ R3, R35, R3, !PT ;  /* 0x0000000323037209 */ /* 0x000fe40007810000 */
[----:B------:R-:W-:Y:S02]  /*4eb0*/  FSEL R19, R39, -INF , P0 ;  /* 0xff80000027137808 */ /* 0x000fe40000000000 */
[----:B------:R-:W-:Y:S02]  /*4ec0*/  ISETP.GT.AND P1, PT, R0, 0x18, PT ;  /* 0x000000180000780c */ /* 0x000fe40003f24270 */
[----:B------:R-:W-:-:S02]  /*4ed0*/  FMNMX.FTZ R3, R21, R3, !PT ;  /* 0x0000000315037209 */ /* 0x000fc40007810000 */
[----:B------:R-:W-:Y:S02]  /*4ee0*/  ISETP.GT.AND P0, PT, R0, 0x19, PT ;  /* 0x000000190000780c */ /* 0x000fe40003f04270 */
[----:B------:R-:W-:Y:S02]  /*4ef0*/  FSEL R18, R42, -INF , P1 ;  /* 0xff8000002a127808 */ /* 0x000fe40000800000 */
[----:B------:R-:W-:Y:S02]  /*4f00*/  FMNMX.FTZ R3, R19, R3, !PT ;  /* 0x0000000313037209 */ /* 0x000fe40007810000 */
[----:B------:R-:W-:Y:S02]  /*4f10*/  FSEL R32, R43, -INF , P0 ;  /* 0xff8000002b207808 */ /* 0x000fe40000000000 */
[----:B------:R-:W-:Y:S02]  /*4f20*/  ISETP.GT.AND P0, PT, R0, 0x20, PT ;  /* 0x000000200000780c */ /* 0x000fe40003f04270 */
[----:B------:R-:W-:-:S02]  /*4f30*/  FMNMX.FTZ R3, R18, R3, !PT ;  /* 0x0000000312037209 */ /* 0x000fc40007810000 */
[----:B------:R-:W-:Y:S02]  /*4f40*/  FSEL R71, R150, -INF , P0 ;  /* 0xff80000096477808 */ /* 0x000fe40000000000 */
[C---:B------:R-:W-:Y:S02]  /*4f50*/  ISETP.GT.AND P2, PT, R0.reuse, 0x21, PT ;  /* 0x000000210000780c */ /* 0x040fe40003f44270 */
[C---:B------:R-:W-:Y:S02]  /*4f60*/  ISETP.GT.AND P1, PT, R0.reuse, 0x28, PT ;  /* 0x000000280000780c */ /* 0x040fe40003f24270 */
[----:B------:R-:W-:Y:S02]  /*4f70*/  ISETP.GT.AND P0, PT, R0, 0x29, PT ;  /* 0x000000290000780c */ /* 0x000fe40003f04270 */
[----:B------:R-:W-:Y:S02]  /*4f80*/  FMNMX.FTZ R0, R32, R3, !PT ;  /* 0x0000000320007209 */ /* 0x000fe40007810000 */
[----:B------:R-:W-:-:S02]  /*4f90*/  FSEL R70, R151, -INF , P2 ;  /* 0xff80000097467808 */ /* 0x000fc40001000000 */
[----:B------:R-:W-:Y:S01]  /*4fa0*/  FMNMX.FTZ R0, R71, R0, !PT ;  /* 0x0000000047007209 */ /* 0x000fe20007810000 */
[----:B------:R2:W2:Y:S01]  /*4fb0*/  MUFU.EX2 R182, R4 ;  /* 0x0000000400b67308 */ /* 0x0004a20000000800 */
[----:B------:R-:W-:Y:S02]  /*4fc0*/  FSEL R69, R158, -INF , P1 ;  /* 0xff8000009e457808 */ /* 0x000fe40000800000 */
[----:B------:R-:W-:Y:S02]  /*4fd0*/  FMNMX.FTZ R0, R70, R0, !PT ;  /* 0x0000000046007209 */ /* 0x000fe40007810000 */
[----:B-1----:R-:W-:Y:S02]  /*4fe0*/  FMNMX.FTZ R2, R2, R5, !PT ;  /* 0x0000000502027209 */ /* 0x002fe40007810000 */
[----:B------:R-:W-:Y:S02]  /*4ff0*/  FSEL R68, R159, -INF , P0 ;  /* 0xff8000009f447808 */ /* 0x000fe40000000000 */
[----:B------:R-:W-:Y:S01]  /*5000*/  FMNMX.FTZ R0, R69, R0, !PT ;  /* 0x0000000045007209 */ /* 0x000fe20007810000 */
[----:B--2---:R-:W-:Y:S01]  /*5010*/  FFMA.FTZ R4, R24, c[0x0][0x2d0], -R13 ;  /* 0x0000b40018047a23 */ /* 0x004fe2000001080d */
[----:B---3--:R-:W-:-:S03]  /*5020*/  F2FP.PACK_AB R8, R203, R204 ;  /* 0x000000cccb08723e */ /* 0x008fc600000000ff */
[----:B------:R1:W2:Y:S01]  /*5030*/  MUFU.EX2 R181, R4 ;  /* 0x0000000400b57308 */ /* 0x0002a20000000800 */
[----:B-----5:R-:W-:Y:S02]  /*5040*/  F2FP.PACK_AB R10, R205, R206 ;  /* 0x000000cecd0a723e */ /* 0x020fe400000000ff */
[----:B------:R-:W-:Y:S02]  /*5050*/  F2FP.PACK_AB R9, R199, R200 ;  /* 0x000000c8c709723e */ /* 0x000fe400000000ff */
[----:B----4-:R-:W-:Y:S01]  /*5060*/  F2FP.PACK_AB R11, R201, R202 ;  /* 0x000000cac90b723e */ /* 0x010fe200000000ff */
[----:B------:R-:W3:Y:S01]  /*5070*/  SHFL.BFLY PT, R3, R2, 0x1, 0x1f ;  /* 0x0c201f0002037f89 */ /* 0x000ee200000e0000 */
[----:B------:R-:W-:Y:S01]  /*5080*/  FMNMX.FTZ R0, R68, R0, !PT ;  /* 0x0000000044007209 */ /* 0x000fe20007810000 */
[----:B-1----:R-:W-:-:S04]  /*5090*/  FFMA.FTZ R4, R26, c[0x0][0x2d0], -R12 ;  /* 0x0000b4001a047a23 */ /* 0x002fc8000001080c */
[----:B------:R1:W-:Y:S01]  /*50a0*/  MUFU.EX2 R177, R4 ;  /* 0x0000000400b17308 */ /* 0x0003e20000000800 */
[C---:B------:R-:W-:Y:S08]  /*50b0*/  HMMA.16816.F32 R124, R8.reuse, R72, RZ ;  /* 0x00000048087c723c */ /* 0x040ff000000018ff */
[----:B------:R-:W-:Y:S01]  /*50c0*/  HMMA.16816.F32 R140, R8, R80, RZ ;  /* 0x00000050088c723c */ /* 0x000fe200000018ff */
[----:B-1----:R-:W-:-:S07]  /*50d0*/  FFMA.FTZ R4, R31, c[0x0][0x2d0], -R12 ;  /* 0x0000b4001f047a23 */ /* 0x002fce000001080c */
[C---:B------:R-:W-:Y:S01]  /*50e0*/  HMMA.16816.F32 R128, R8.reuse, R88, RZ ;  /* 0x000000580880723c */ /* 0x040fe200000018ff */
[----:B------:R1:W4:Y:S07]  /*50f0*/  MUFU.EX2 R176, R4 ;  /* 0x0000000400b07308 */ /* 0x00032e0000000800 */
        /* <DEDUP_REMOVED lines=9> */
[----:B------:R-:W5:Y:S01]  /*5190*/  SHFL.BFLY PT, R8, R0, 0x2, 0x1f ;  /* 0x0c401f0000087f89 */ /* 0x000f6200000e0000 */
[----:B-1----:R-:W-:-:S02]  /*51a0*/  F2FP.PACK_AB R4, R182, R183 ;  /* 0x000000b7b604723e */ /* 0x002fc400000000ff */
[----:B------:R-:W-:Y:S02]  /*51b0*/  F2FP.PACK_AB R5, R178, R179 ;  /* 0x000000b3b205723e */ /* 0x000fe400000000ff */
[----:B--2---:R-:W-:Y:S02]  /*51c0*/  F2FP.PACK_AB R6, R180, R181 ;  /* 0x000000b5b406723e */ /* 0x004fe400000000ff */
[----:B----4-:R-:W-:Y:S02]  /*51d0*/  F2FP.PACK_AB R7, R176, R177 ;  /* 0x000000b1b007723e */ /* 0x010fe400000000ff */
[----:B---3--:R-:W-:-:S05]  /*51e0*/  FMNMX.FTZ R138, R2, R3, !PT ;  /* 0x00000003028a7209 */ /* 0x008fca0007810000 */
[----:B------:R-:W-:Y:S01]  /*51f0*/  HMMA.16816.F32 R160, R4, R48, R128 ;  /* 0x0000003004a0723c */ /* 0x000fe20000001880 */
[C---:B------:R-:W-:Y:S01]  /*5200*/  FMUL.FTZ R2, R138.reuse, c[0x0][0x2d0] ;  /* 0x0000b4008a027a20 */ /* 0x040fe20000410000 */
[----:B------:R-:W-:Y:S02]  /*5210*/  FSETP.NEU.FTZ.AND P0, PT, R138, -INF , PT ;  /* 0xff8000008a00780b */ /* 0x000fe40003f1d000 */
[----:B-----5:R-:W-:Y:S02]  /*5220*/  FMNMX.FTZ R0, R0, R8, !PT ;  /* 0x0000000800007209 */ /* 0x020fe40007810000 */
[----:B------:R-:W-:-:S03]  /*5230*/  FSEL R2, R2, RZ, P0 ;  /* 0x000000ff02027208 */ /* 0x000fc60000000000 */
[----:B------:R-:W1:Y:S02]  /*5240*/  SHFL.BFLY PT, R8, R0, 0x1, 0x1f ;  /* 0x0c201f0000087f89 */ /* 0x000e6400000e0000 */
[----:B------:R-:W-:-:S04]  /*5250*/  FFMA.FTZ R3, R14, c[0x0][0x2d0], -R2 ;  /* 0x0000b4000e037a23 */ /* 0x000fc80000010802 */
[----:B------:R2:W-:Y:S09]  /*5260*/  MUFU.EX2 R167, R3 ;  /* 0x0000000300a77308 */ /* 0x0005f20000000800 */
[----:B------:R-:W-:Y:S02]  /*5270*/  IMAD.MOV.U32 R128, RZ, RZ, R163 ;  /* 0x000000ffff807224 */ /* 0x000fe400078e00a3 */
[----:B--2---:R-:W-:-:S04]  /*5280*/  FFMA.FTZ R3, R15, c[0x0][0x2d0], -R2 ;  /* 0x0000b4000f037a23 */ /* 0x004fc80000010802 */
[----:B------:R2:W3:Y:S01]  /*5290*/  MUFU.EX2 R164, R3 ;  /* 0x0000000300a47308 */ /* 0x0004e20000000800 */
[----:B-1----:R-:W-:Y:S01]  /*52a0*/  FMNMX.FTZ R137, R0, R8, !PT ;  /* 0x0000000800897209 */ /* 0x002fe20007810000 */
[--C-:B------:R-:W-:Y:S02]  /*52b0*/  FFMA.FTZ R0, R22, c[0x0][0x2d0], -R2.reuse ;  /* 0x0000b40016007a23 */ /* 0x100fe40000010802 */
[----:B--2---:R-:W-:-:S04]  /*52c0*/  FFMA.FTZ R3, R16, c[0x0][0x2d0], -R2 ;  /* 0x0000b40010037a23 */ /* 0x004fc80000010802 */
[----:B------:R1:W-:Y:S01]  /*52d0*/  MUFU.EX2 R163, R3 ;  /* 0x0000000300a37308 */ /* 0x0003e20000000800 */
[----:B------:R-:W-:Y:S01]  /*52e0*/  IMAD.MOV.U32 R129, RZ, RZ, R162 ;  /* 0x000000ffff817224 */ /* 0x000fe200078e00a2 */
[----:B------:R-:W-:Y:S01]  /*52f0*/  FSETP.NEU.FTZ.AND P0, PT, R137, -INF , PT ;  /* 0xff8000008900780b */ /* 0x000fe20003f1d000 */
[----:B------:R-:W-:Y:S02]  /*5300*/  IMAD.MOV.U32 R131, RZ, RZ, R160 ;  /* 0x000000ffff837224 */ /* 0x000fe400078e00a0 */
[----:B-1----:R-:W-:-:S04]  /*5310*/  FFMA.FTZ R3, R17, c[0x0][0x2d0], -R2 ;  /* 0x0000b40011037a23 */ /* 0x002fc80000010802 */
[----:B------:R1:W2:Y:S08]  /*5320*/  MUFU.EX2 R165, R3 ;  /* 0x0000000300a57308 */ /* 0x0002b00000000800 */
[----:B------:R4:W-:Y:S01]  /*5330*/  MUFU.EX2 R162, R0 ;  /* 0x0000000000a27308 */ /* 0x0009e20000000800 */
[----:B-1----:R-:W-:-:S07]  /*5340*/  FFMA.FTZ R3, R20, c[0x0][0x2d0], -R2 ;  /* 0x0000b40014037a23 */ /* 0x002fce0000010802 */
[----:B------:R1:W-:Y:S01]  /*5350*/  MUFU.EX2 R166, R3 ;  /* 0x0000000300a67308 */ /* 0x0003e20000000800 */
[----:B----4-:R-:W-:Y:S02]  /*5360*/  FMUL.FTZ R0, R137, c[0x0][0x2d0] ;  /* 0x0000b40089007a20 */ /* 0x010fe40000410000 */
[----:B------:R-:W-:-:S03]  /*5370*/  IMAD.MOV.U32 R130, RZ, RZ, R161 ;  /* 0x000000ffff827224 */ /* 0x000fc600078e00a1 */
        /* <DEDUP_REMOVED lines=10> */
[----:B------:R1:W-:Y:S01]  /*5420*/  MUFU.EX2 R135, R3 ;  /* 0x0000000300877308 */ /* 0x0003e20000000800 */
[----:B------:R-:W-:Y:S01]  /*5430*/  HMMA.16816.F32 R220, R4, R60, R140 ;  /* 0x0000003c04dc723c */ /* 0x000fe2000000188c */
[----:B-1----:R-:W-:-:S06]  /*5440*/  FFMA.FTZ R3, R35, c[0x0][0x2d0], -R0 ;  /* 0x0000b40023037a23 */ /* 0x002fcc0000010800 */
[----:B------:R1:W5:Y:S01]  /*5450*/  MUFU.EX2 R139, R3 ;  /* 0x00000003008b7308 */ /* 0x0003620000000800 */
[----:B------:R-:W-:Y:S01]  /*5460*/  HMMA.16816.F32 R120, R4, R52, R120 ;  /* 0x000000340478723c */ /* 0x000fe20000001878 */
[----:B---3--:R-:W-:Y:S02]  /*5470*/  F2FP.PACK_AB R8, R164, R167 ;  /* 0x000000a7a408723e */ /* 0x008fe400000000ff */
[----:B--2---:R-:W-:Y:S01]  /*5480*/  F2FP.PACK_AB R10, R165, R163 ;  /* 0x000000a3a50a723e */ /* 0x004fe200000000ff */
[----:B-1----:R-:W-:-:S04]  /*5490*/  FFMA.FTZ R3, R21, c[0x0][0x2d0], -R0 ;  /* 0x0000b40015037a23 */ /* 0x002fc80000010800 */
[----:B------:R1:W-:Y:S01]  /*54a0*/  MUFU.EX2 R141, R3 ;  /* 0x00000003008d7308 */ /* 0x0003e20000000800 */
[----:B----4-:R-:W-:Y:S02]  /*54b0*/  F2FP.PACK_AB R9, R132, R133 ;  /* 0x000000858409723e */ /* 0x010fe400000000ff */
[----:B-----5:R-:W-:Y:S01]  /*54c0*/  F2FP.PACK_AB R11, R139, R135 ;  /* 0x000000878b0b723e */ /* 0x020fe200000000ff */
[----:B------:R-:W-:Y:S01]  /*54d0*/  HMMA.16816.F32 R116, R4, R76, R116 ;  /* 0x0000004c0474723c */ /* 0x000fe20000001874 */
[----:B-1----:R-:W-:-:S04]  /*54e0*/  FFMA.FTZ R3, R19, c[0x0][0x2d0], -R0 ;  /* 0x0000b40013037a23 */ /* 0x002fc80000010800 */
[----:B------:R1:W2:Y:S03]  /*54f0*/  MUFU.EX2 R143, R3 ;  /* 0x00000003008f7308 */ /* 0x0002a60000000800 */
[----:B------:R-:W-:Y:S01]  /*5500*/  HMMA.16816.F32 R20, R8, R88, RZ ;  /* 0x000000580814723c */ /* 0x000fe200000018ff */
[----:B-1----:R-:W-:-:S04]  /*5510*/  FFMA.FTZ R3, R18, c[0x0][0x2d0], -R0 ;  /* 0x0000b40012037a23 */ /* 0x002fc80000010800 */
[----:B------:R1:W-:Y:S02]  /*5520*/  MUFU.EX2 R142, R3 ;  /* 0x00000003008e7308 */ /* 0x0003e40000000800 */
[----:B-1----:R-:W-:-:S06]  /*5530*/  FFMA.FTZ R3, R32, c[0x0][0x2d0], -R0 ;  /* 0x0000b40020037a23 */ /* 0x002fcc0000010800 */
[----:B------:R-:W1:Y:S01]  /*5540*/  MUFU.EX2 R140, R3 ;  /* 0x00000003008c7308 */ /* 0x000e620000000800 */
[----:B------:R-:W-:Y:S01]  /*5550*/  HMMA.16816.F32 R108, R4, R64, R108 ;  /* 0x00000040046c723c */ /* 0x000fe2000000186c */
[----:B------:R-:W-:Y:S02]  /*5560*/  IMAD.MOV.U32 R159, RZ, RZ, R120 ;  /* 0x000000ffff9f7224 */ /* 0x000fe400078e0078 */
[----:B------:R-:W-:Y:S02]  /*5570*/  IMAD.MOV.U32 R158, RZ, RZ, R121 ;  /* 0x000000ffff9e7224 */ /* 0x000fe400078e0079 */
[----:B------:R-:W-:-:S03]  /*5580*/  IMAD.MOV.U32 R157, RZ, RZ, R122 ;  /* 0x000000ffff9d7224 */ /* 0x000fc600078e007a */
[----:B------:R-:W-:Y:S01]  /*5590*/  HMMA.16816.F32 R212, R4, R66, R24 ;  /* 0x0000004204d4723c */ /* 0x000fe20000001818 */
[----:B------:R-:W-:-:S07]  /*55a0*/  IMAD.MOV.U32 R156, RZ, RZ, R123 ;  /* 0x000000ffff9c7224 */ /* 0x000fce00078e007b */
[----:B------:R-:W-:Y:S08]  /*55b0*/  HMMA.16816.F32 R24, R8, R80, RZ ;  /* 0x000000500818723c */ /* 0x000ff000000018ff */
[----:B------:R-:W-:Y:S01]  /*55c0*/  HMMA.16816.F32 R208, R4, R56, R124 ;  /* 0x0000003804d0723c */ /* 0x000fe2000000187c */
[----:B------:R-:W-:-:S07]  /*55d0*/  IMAD.MOV.U32 R171, RZ, RZ, R116 ;  /* 0x000000ffffab7224 */ /* 0x000fce00078e0074 */
[----:B------:R-:W-:Y:S01]  /*55e0*/  HMMA.16816.F32 R120, R4, R58, R96 ;  /* 0x0000003a0478723c */ /* 0x000fe20000001860 */
[----:B------:R-:W-:-:S07]  /*55f0*/  IMAD.MOV.U32 R170, RZ, RZ, R117 ;  /* 0x000000ffffaa7224 */ /* 0x000fce00078e0075 */
[----:B------:R-:W-:Y:S01]  /*5600*/  HMMA.16816.F32 R124, R4, R62, R92 ;  /* 0x0000003e047c723c */ /* 0x000fe2000000185c */
[----:B------:R-:W-:-:S07]  /*5610*/  IMAD.MOV.U32 R169, RZ, RZ, R118 ;  /* 0x000000ffffa97224 */ /* 0x000fce00078e0076 */
[----:B------:R-:W-:Y:S01]  /*5620*/  HMMA.16816.F32 R228, R4, R50, R44 ;  /* 0x0000003204e4723c */ /* 0x000fe2000000182c */
[----:B------:R-:W-:-:S07]  /*5630*/  IMAD.MOV.U32 R168, RZ, RZ, R119 ;  /* 0x000000ffffa87224 */ /* 0x000fce00078e0077 */
        /* <DEDUP_REMOVED lines=8> */
[----:B------:R-:W-:Y:S01]  /*56c0*/  HMMA.16816.F32 R20, R8, R100, RZ ;  /* 0x000000640814723c */ /* 0x000fe200000018ff */
[----:B------:R-:W-:-:S02]  /*56d0*/  IMAD.MOV.U32 R243, RZ, RZ, R108 ;  /* 0x000000fffff37224 */ /* 0x000fc400078e006c */
[----:B------:R-:W-:Y:S02]  /*56e0*/  IMAD.MOV.U32 R242, RZ, RZ, R109 ;  /* 0x000000fffff27224 */ /* 0x000fe400078e006d */
[----:B------:R-:W-:Y:S02]  /*56f0*/  IMAD.MOV.U32 R241, RZ, RZ, R110 ;  /* 0x000000fffff17224 */ /* 0x000fe400078e006e */
[----:B------:R-:W-:Y:S02]  /*5700*/  IMAD.MOV.U32 R234, RZ, RZ, R111 ;  /* 0x000000ffffea7224 */ /* 0x000fe400078e006f */
[----:B------:R-:W-:Y:S08]  /*5710*/  HMMA.16816.F32 R108, R4, R60, R24 ;  /* 0x0000003c046c723c */ /* 0x000ff00000001818 */
[C---:B------:R-:W-:Y:S08]  /*5720*/  HMMA.16816.F32 R24, R8.reuse, R90, RZ ;  /* 0x0000005a0818723c */ /* 0x040ff000000018ff */
[C---:B------:R-:W-:Y:S07]  /*5730*/  HMMA.16816.F32 R28, R8.reuse, R72, RZ ;  /* 0x00000048081c723c */ /* 0x040fee00000018ff */
[----:B------:R-:W-:Y:S01]  /*5740*/  IMAD.MOV.U32 R72, RZ, RZ, R171 ;  /* 0x000000ffff487224 */ /* 0x000fe200078e00ab */
[----:B------:R-:W-:Y:S01]  /*5750*/  HMMA.16816.F32 R32, R8, R74, RZ ;  /* 0x0000004a0820723c */ /* 0x000fe200000018ff */
[----:B------:R-:W-:-:S06]  /*5760*/  IMAD.MOV.U32 R73, RZ, RZ, R170 ;  /* 0x000000ffff497224 */ /* 0x000fcc00078e00aa */
[----:B------:R-:W-:Y:S02]  /*5770*/  IMAD.MOV.U32 R74, RZ, RZ, R169 ;  /* 0x000000ffff4a7224 */ /* 0x000fe400078e00a9 */
[----:B------:R-:W-:Y:S02]  /*5780*/  IMAD.MOV.U32 R75, RZ, RZ, R168 ;  /* 0x000000ffff4b7224 */ /* 0x000fe400078e00a8 */
        /* <DEDUP_REMOVED lines=9> */
[----:B------:R1:W-:Y:S03]  /*5820*/  MUFU.EX2 R25, R3 ;  /* 0x0000000300197308 */ /* 0x0003e60000000800 */
[----:B------:R-:W-:Y:S01]  /*5830*/  HMMA.16816.F32 R84, R4, R64, R16 ;  /* 0x000000400454723c */ /* 0x000fe20000001810 */
[--C-:B-1----:R-:W-:Y:S02]  /*5840*/  FFMA.FTZ R3, R113, c[0x0][0x2d0], -R2.reuse ;  /* 0x0000b40071037a23 */ /* 0x102fe40000010802 */
[----:B------:R-:W-:-:S05]  /*5850*/  FFMA.FTZ R2, R112, c[0x0][0x2d0], -R2 ;  /* 0x0000b40070027a23 */ /* 0x000fca0000010802 */
[----:B------:R-:W-:Y:S08]  /*5860*/  HMMA.16816.F32 R148, R4, R56, R28 ;  /* 0x000000380494723c */ /* 0x000ff0000000181c */
[----:B------:R-:W-:Y:S01]  /*5870*/  HMMA.16816.F32 R36, R8, R102, RZ ;  /* 0x000000660824723c */ /* 0x000fe200000018ff */
[----:B------:R1:W-:Y:S01]  /*5880*/  MUFU.EX2 R22, R2 ;  /* 0x0000000200167308 */ /* 0x0003e20000000800 */
[----:B------:R-:W-:Y:S01]  /*5890*/  IMAD.MOV.U32 R80, RZ, RZ, R131 ;  /* 0x000000ffff507224 */ /* 0x000fe200078e0083 */
[----:B------:R-:W-:Y:S01]  /*58a0*/  LDSM.16.MT88.4 R112, [R186+0x800] ;  /* 0x00080000ba70783b */ /* 0x000fe20000004200 */
[----:B-1----:R-:W-:-:S05]  /*58b0*/  FFMA.FTZ R2, R71, c[0x0][0x2d0], -R0 ;  /* 0x0000b40047027a23 */ /* 0x002fca0000010800 */
[----:B------:R1:W-:Y:S01]  /*58c0*/  MUFU.EX2 R18, R2 ;  /* 0x0000000200127308 */ /* 0x0003e20000000800 */
[----:B------:R-:W-:Y:S01]  /*58d0*/  HMMA.16816.F32 R28, R8, R82, RZ ;  /* 0x00000052081c723c */ /* 0x000fe200000018ff */
[----:B-1----:R-:W-:-:S06]  /*58e0*/  FFMA.FTZ R2, R70, c[0x0][0x2d0], -R0 ;  /* 0x0000b40046027a23 */ /* 0x002fcc0000010800 */
[----:B------:R1:W-:Y:S01]  /*58f0*/  MUFU.EX2 R20, R2 ;  /* 0x0000000200147308 */ /* 0x0003e20000000800 */
[----:B------:R-:W-:Y:S01]  /*5900*/  HMMA.16816.F32 R8, R8, R106, RZ ;  /* 0x0000006a0808723c */ /* 0x000fe200000018ff */
[--C-:B-1----:R-:W-:Y:S02]  /*5910*/  FFMA.FTZ R2, R69, c[0x0][0x2d0], -R0.reuse ;  /* 0x0000b40045027a23 */ /* 0x102fe40000010800 */
[----:B------:R-:W-:-:S04]  /*5920*/  FFMA.FTZ R0, R68, c[0x0][0x2d0], -R0 ;  /* 0x0000b40044007a23 */ /* 0x000fc80000010800 */
[----:B------:R1:W-:Y:S01]  /*5930*/  MUFU.EX2 R19, R0 ;  /* 0x0000000000137308 */ /* 0x0003e20000000800 */
[----:B------:R-:W-:Y:S01]  /*5940*/  HMMA.16816.F32 R32, R4, R58, R32 ;  /* 0x0000003a0420723c */ /* 0x000fe20000001820 */
[----:B-1----:R-:W-:-:S06]  /*5950*/  FFMA.FTZ R0, R154, c[0x0][0x2d0], -R13 ;  /* 0x0000b4009a007a23 */ /* 0x002fcc000001080d */
[----:B------:R1:W-:Y:S01]  /*5960*/  MUFU.EX2 R15, R0 ;  /* 0x00000000000f7308 */ /* 0x0003e20000000800 */
[----:B------:R-:W-:Y:S02]  /*5970*/  IMAD.MOV.U32 R56, RZ, RZ, R159 ;  /* 0x000000ffff387224 */ /* 0x000fe400078e009f */
[----:B------:R-:W-:Y:S02]  /*5980*/  IMAD.MOV.U32 R57, RZ, RZ, R158 ;  /* 0x000000ffff397224 */ /* 0x000fe400078e009e */
[----:B------:R-:W-:Y:S02]  /*5990*/  IMAD.MOV.U32 R58, RZ, RZ, R157 ;  /* 0x000000ffff3a7224 */ /* 0x000fe400078e009d */
[----:B-1----:R-:W-:-:S04]  /*59a0*/  FFMA.FTZ R0, R155, c[0x0][0x2d0], -R13 ;  /* 0x0000b4009b007a23 */ /* 0x002fc8000001080d */
[----:B------:R1:W2:Y:S01]  /*59b0*/  MUFU.EX2 R16, R0 ;  /* 0x0000000000107308 */ /* 0x0002a20000000800 */
[----:B------:R-:W-:Y:S02]  /*59c0*/  IMAD.MOV.U32 R59, RZ, RZ, R156 ;  /* 0x000000ffff3b7224 */ /* 0x000fe400078e009c */
[----:B------:R-:W-:Y:S01]  /*59d0*/  IMAD.MOV.U32 R81, RZ, RZ, R130 ;  /* 0x000000ffff517224 */ /* 0x000fe200078e0082 */
[----:B------:R-:W3:Y:S01]  /*59e0*/  LDSM.16.MT88.4 R156, [R185+0x800] ;  /* 0x00080000b99c783b */ /* 0x000ee20000004200 */
[----:B------:R-:W-:Y:S02]  /*59f0*/  IMAD.MOV.U32 R82, RZ, RZ, R129 ;  /* 0x000000ffff527224 */ /* 0x000fe400078e0081 */
[----:B------:R-:W-:Y:S02]  /*5a00*/  IMAD.MOV.U32 R83, RZ, RZ, R128 ;  /* 0x000000ffff537224 */ /* 0x000fe400078e0080 */
[----:B------:R-:W4:Y:S01]  /*5a10*/  LDSM.16.MT88.4 R128, [R185+0x1400] ;  /* 0x00140000b980783b */ /* 0x000f220000004200 */
[----:B-1----:R-:W-:-:S04]  /*5a20*/  FFMA.FTZ R0, R153, c[0x0][0x2d0], -R13 ;  /* 0x0000b40099007a23 */ /* 0x002fc8000001080d */
[----:B------:R1:W-:Y:S01]  /*5a30*/  MUFU.EX2 R17, R0 ;  /* 0x0000000000117308 */ /* 0x0003e20000000800 */
[----:B------:R-:W-:Y:S07]  /*5a40*/  HMMA.16816.F32 R28, R4, R62, R28 ;  /* 0x0000003e041c723c */ /* 0x000fee000000181c */
[----:B------:R-:W-:Y:S01]  /*5a50*/  MUFU.EX2 R26, R3 ;  /* 0x00000003001a7308 */ /* 0x000fe20000000800 */
[----:B-1----:R-:W-:-:S07]  /*5a60*/  FFMA.FTZ R0, R146, c[0x0][0x2d0], -R13 ;  /* 0x0000b40092007a23 */ /* 0x002fce000001080d */
[----:B------:R1:W5:Y:S01]  /*5a70*/  MUFU.EX2 R14, R0 ;  /* 0x00000000000e7308 */ /* 0x0003620000000800 */
[C---:B------:R-:W-:Y:S08]  /*5a80*/  HMMA.16816.F32 R36, R4.reuse, R78, R36 ;  /* 0x0000004e0424723c */ /* 0x040ff00000001824 */
[----:B------:R-:W-:Y:S01]  /*5a90*/  HMMA.16816.F32 R44, R4, R66, R8 ;  /* 0x00000042042c723c */ /* 0x000fe20000001808 */
[----:B------:R-:W3:Y:S01]  /*5aa0*/  LDSM.16.MT88.4 R4, [R186+0x2000] ;  /* 0x00200000ba04783b */ /* 0x000ee20000004200 */
[----:B------:R4:W-:Y:S01]  /*5ab0*/  MUFU.EX2 R21, R2 ;  /* 0x0000000200157308 */ /* 0x0009e20000000800 */
[----:B--2---:R-:W-:Y:S01]  /*5ac0*/  F2FP.PACK_AB R92, R16, R15 ;  /* 0x0000000f105c723e */ /* 0x004fe200000000ff */
[----:B------:R-:W-:Y:S01]  /*5ad0*/  IMAD.MOV.U32 R88, RZ, RZ, R243 ;  /* 0x000000ffff587224 */ /* 0x000fe200078e00f3 */
[----:B------:R-:W-:Y:S01]  /*5ae0*/  F2FP.PACK_AB R96, R25, R24 ;  /* 0x000000181960723e */ /* 0x000fe200000000ff */
[----:B------:R-:W-:-:S02]  /*5af0*/  IMAD.MOV.U32 R89, RZ, RZ, R242 ;  /* 0x000000ffff597224 */ /* 0x000fc400078e00f2 */
[----:B-1----:R-:W-:Y:S01]  /*5b00*/  FFMA.FTZ R0, R152, c[0x0][0x2d0], -R12 ;  /* 0x0000b40098007a23 */ /* 0x002fe2000001080c */
[----:B-----5:R-:W-:Y:S01]  /*5b10*/  F2FP.PACK_AB R94, R14, R17 ;  /* 0x000000110e5e723e */ /* 0x020fe200000000ff */
[----:B------:R-:W-:Y:S01]  /*5b20*/  IMAD.MOV.U32 R90, RZ, RZ, R241 ;  /* 0x000000ffff5a7224 */ /* 0x000fe200078e00f1 */
[----:B------:R-:W-:Y:S01]  /*5b30*/  F2FP.PACK_AB R97, R20, R18 ;  /* 0x000000121461723e */ /* 0x000fe200000000ff */
[----:B------:R1:W-:Y:S01]  /*5b40*/  MUFU.EX2 R3, R0 ;  /* 0x0000000000037308 */ /* 0x0003e20000000800 */
[----:B------:R-:W-:Y:S01]  /*5b50*/  IMAD.MOV.U32 R91, RZ, RZ, R234 ;  /* 0x000000ffff5b7224 */ /* 0x000fe200078e00ea */
[----:B------:R-:W-:Y:S01]  /*5b60*/  F2FP.PACK_AB R98, R22, R26 ;  /* 0x0000001a1662723e */ /* 0x000fe200000000ff */
[----:B------:R-:W2:Y:S01]  /*5b70*/  LDSM.16.MT88.4 R64, [R186+0x1400] ;  /* 0x00140000ba40783b */ /* 0x000ea20000004200 */
[--C-:B----4-:R-:W-:Y:S02]  /*5b80*/  FFMA.FTZ R2, R145, c[0x0][0x2d0], -R12.reuse ;  /* 0x0000b40091027a23 */ /* 0x110fe4000001080c */
[----:B-1----:R-:W-:-:S04]  /*5b90*/  FFMA.FTZ R0, R147, c[0x0][0x2d0], -R12 ;  /* 0x0000b40093007a23 */ /* 0x002fc8000001080c */
[----:B------:R1:W4:Y:S02]  /*5ba0*/  MUFU.EX2 R11, R0 ;  /* 0x00000000000b7308 */ /* 0x0003240000000800 */
[----:B-1----:R-:W-:-:S06]  /*5bb0*/  FFMA.FTZ R0, R144, c[0x0][0x2d0], -R12 ;  /* 0x0000b40090007a23 */ /* 0x002fcc000001080c */
[----:B------:R1:W-:Y:S08]  /*5bc0*/  MUFU.EX2 R12, R2 ;  /* 0x00000002000c7308 */ /* 0x0003f00000000800 */
[----:B------:R5:W2:Y:S01]  /*5bd0*/  MUFU.EX2 R13, R0 ;  /* 0x00000000000d7308 */ /* 0x000aa20000000800 */
[----:B-1----:R-:W-:Y:S01]  /*5be0*/  @P3 IMAD.HI.U32 R2, R233, c[0x0][0x2c8], RZ ;  /* 0x0000b200e9023a27 */ /* 0x002fe200078e00ff */
[----:B----4-:R-:W-:-:S03]  /*5bf0*/  F2FP.PACK_AB R93, R11, R3 ;  /* 0x000000030b5d723e */ /* 0x010fc600000000ff */
[----:B-----5:R-:W-:Y:S01]  /*5c00*/  IMAD.MOV.U32 R0, RZ, RZ, R233 ;  /* 0x000000ffff007224 */ /* 0x020fe200078e00e9 */
[----:B------:R-:W-:Y:S02]  /*5c10*/  @P3 SHF.R.U32.HI R0, RZ, c[0x0][0x2cc], R2 ;  /* 0x0000b300ff003a19 */ /* 0x000fe40000011602 */
[----:B--2---:R-:W-:Y:S02]  /*5c20*/  F2FP.PACK_AB R95, R13, R12 ;  /* 0x0000000c0d5f723e */ /* 0x004fe400000000ff */
[----:B------:R-:W-:-:S05]  /*5c30*/  IADD3 R0, R0, R251, -R250 ;  /* 0x000000fb00007210 */ /* 0x000fca0007ffe8fa */
[----:B------:R-:W-:Y:S01]  /*5c40*/  IMAD.HI R9, R0, 0x2aaaaaab, RZ ;  /* 0x2aaaaaab00097827 */ /* 0x000fe200078e02ff */
[----:B---3--:R-:W-:Y:S01]  /*5c50*/  HMMA.16816.F32 R152, R92, R158, R120 ;  /* 0x0000009e5c98723c */ /* 0x008fe20000001878 */
[----:B------:R-:W-:-:S03]  /*5c60*/  F2FP.PACK_AB R99, R19, R21 ;  /* 0x000000151363723e */ /* 0x000fc600000000ff */
[----:B------:R-:W-:-:S04]  /*5c70*/  SHF.R.U32.HI R10, RZ, 0x1f, R9 ;  /* 0x0000001fff0a7819 */ /* 0x000fc80000011609 */
[C---:B------:R-:W-:Y:S01]  /*5c80*/  HMMA.16816.F32 R120, R92.reuse, R128, R80 ;  /* 0x000000805c78723c */ /* 0x040fe20000001850 */
[----:B------:R-:W1:Y:S01]  /*5c90*/  LDSM.16.MT88.4 R80, [R185+0x2000] ;  /* 0x00200000b950783b */ /* 0x000e620000004200 */
[----:B------:R-:W-:Y:S01]  /*5ca0*/  FADD.FTZ R2, R167, R164 ;  /* 0x000000a4a7027221 */ /* 0x000fe20000010000 */
[----:B------:R-:W-:Y:S01]  /*5cb0*/  LEA.HI.SX32 R23, R9, R10, 0x1d ;  /* 0x0000000a09177211 */ /* 0x000fe200078feaff */
[----:B------:R-:W-:Y:S02]  /*5cc0*/  FADD.FTZ R0, R133, R132 ;  /* 0x0000008485007221 */ /* 0x000fe40000010000 */
[----:B------:R-:W-:Y:S02]  /*5cd0*/  FADD.FTZ R8, R204, R203 ;  /* 0x000000cbcc087221 */ /* 0x000fe40000010000 */
[----:B------:R-:W-:Y:S01]  /*5ce0*/  FADD.FTZ R10, R200, R199 ;  /* 0x000000c7c80a7221 */ /* 0x000fe20000010000 */
[----:B------:R-:W-:Y:S01]  /*5cf0*/  HMMA.16816.F32 R88, R92, R4, R88 ;  /* 0x000000045c58723c */ /* 0x000fe20000001858 */
[----:B------:R-:W-:-:S02]  /*5d00*/  FADD.FTZ R9, R163, R2 ;  /* 0x00000002a3097221 */ /* 0x000fc40000010000 */
[----:B------:R-:W-:-:S05]  /*5d10*/  FADD.FTZ R2, R206, R8 ;  /* 0x00000008ce027221 */ /* 0x000fca0000010000 */
        /* <DEDUP_REMOVED lines=37> */
[----:B------:R-:W-:Y:S02]  /*5f70*/  FADD.FTZ R2, R21, R2 ;  /* 0x0000000215027221 */ /* 0x000fe40000010000 */
[----:B------:R-:W-:Y:S02]  /*5f80*/  FADD.FTZ R3, R17, R3 ;  /* 0x0000000311037221 */ /* 0x000fe40000010000 */
[----:B------:R-:W-:Y:S01]  /*5f90*/  FADD.FTZ R4, R12, R4 ;  /* 0x000000040c047221 */ /* 0x000fe20000010000 */
[----:B------:R-:W-:Y:S01]  /*5fa0*/  HMMA.16816.F32 R148, R96, R156, R148 ;  /* 0x0000009c6094723c */ /* 0x000fe20000001894 */
[----:B------:R-:W-:Y:S02]  /*5fb0*/  FADD.FTZ R241, R22, R0 ;  /* 0x0000000016f17221 */ /* 0x000fe40000010000 */
[----:B------:R-:W-:-:S05]  /*5fc0*/  FADD.FTZ R243, R19, R2 ;  /* 0x0000000213f37221 */ /* 0x000fca0000010000 */
[----:B------:R-:W-:Y:S01]  /*5fd0*/  HMMA.16816.F32 R144, R92, R156, R208 ;  /* 0x0000009c5c90723c */ /* 0x000fe200000018d0 */
[----:B------:R-:W-:Y:S02]  /*5fe0*/  FADD.FTZ R242, R14, R3 ;  /* 0x000000030ef27221 */ /* 0x000fe40000010000 */
[----:B------:R-:W-:-:S05]  /*5ff0*/  FADD.FTZ R244, R13, R4 ;  /* 0x000000040df47221 */ /* 0x000fca0000010000 */
[----:B------:R-:W-:Y:S08]  /*6000*/  HMMA.16816.F32 R104, R92, R112, R220 ;  /* 0x000000705c68723c */ /* 0x000ff000000018dc */
[----:B------:R-:W-:Y:S08]  /*6010*/  HMMA.16816.F32 R116, R96, R128, R116 ;  /* 0x000000806074723c */ /* 0x000ff00000001874 */
[C---:B------:R-:W-:Y:S08]  /*6020*/  HMMA.16816.F32 R56, R92.reuse, R64, R56 ;  /* 0x000000405c38723c */ /* 0x040ff00000001838 */
[C---:B-1----:R-:W-:Y:S08]  /*6030*/  HMMA.16816.F32 R72, R92.reuse, R80, R72 ;  /* 0x000000505c48723c */ /* 0x042ff00000001848 */
        /* <DEDUP_REMOVED lines=13> */
[----:B------:R-:W-:Y:S01]  /*6110*/  IADD3 R246, R232, R233, RZ ;  /* 0x000000e9e8f67210 */ /* 0x000fe20007ffe0ff */
[----:B------:R-:W-:Y:S01]  /*6120*/  IMAD.MOV.U32 R3, RZ, RZ, R138 ;  /* 0x000000ffff037224 */ /* 0x000fe200078e008a */
[----:B------:R-:W-:Y:S01]  /*6130*/  MOV R132, R137 ;  /* 0x0000008900847202 */ /* 0x000fe20000000f00 */
[----:B------:R-:W-:Y:S01]  /*6140*/  IMAD.MOV.U32 R139, RZ, RZ, R136 ;  /* 0x000000ffff8b7224 */ /* 0x000fe200078e0088 */
[----:B------:R-:W-:Y:S01]  /*6150*/  MOV R140, R134 ;  /* 0x00000086008c7202 */ /* 0x000fe20000000f00 */
[----:B------:R-:W-:-:S05]  /*6160*/  @P3 IMAD.HI.U32 R0, R246, c[0x0][0x2c8], RZ ;  /* 0x0000b200f6003a27 */ /* 0x000fca00078e00ff */
[----:B------:R-:W-:-:S06]  /*6170*/  @P3 SHF.R.U32.HI R249, RZ, c[0x0][0x2cc], R0 ;  /* 0x0000b300fff93a19 */ /* 0x000fcc0000011600 */
.L_x_2506:
        /* <DEDUP_REMOVED lines=18> */
[C---:B------:R-:W-:Y:S04]  /*62a0*/  IMAD.WIDE.U32 R4, R199.reuse, c[0x0][0x208], RZ ;  /* 0x00008200c7047a25 */ /* 0x040fe800078e00ff */
        /* <DEDUP_REMOVED lines=28> */
.L_x_2503:
[----:B------:R-:W-:Y:S05]  /*6470*/  BSYNC B0 ;  /* 0x0000000000007941 */ /* 0x000fea0003800000 */
.L_x_2502:
        /* <DEDUP_REMOVED lines=99> */
[----:B------:R-:W-:Y:S04]  /*6ab0*/  IADD3 R0, -R247, 0x30, RZ ;  /* 0x00000030f7007810 */ /* 0x000fe80007ffe1ff */
[C---:B------:R-:W-:Y:S02]  /*6ac0*/  ISETP.GE.AND P0, PT, R0.reuse, 0x21, PT ;  /* 0x000000210000780c */ /* 0x040fe40003f06270 */
[----:B------:R-:W-:Y:S11]  /*6ad0*/  ISETP.GE.AND P1, PT, R0, 0x1, PT ;  /* 0x000000010000780c */ /* 0x000ff60003f26270 */
[----:B------:R-:W-:Y:S01]  /*6ae0*/  @P0 IMAD.MOV.U32 R135, RZ, RZ, c[0x0][0x1e0] ;  /* 0x00007800ff870624 */ /* 0x000fe200078e00ff */
[C---:B------:R-:W-:Y:S01]  /*6af0*/  @P0 IADD3 R0, R199.reuse, -0x1, RZ ;  /* 0xffffffffc7000810 */ /* 0x040fe20007ffe0ff */
[----:B------:R-:W-:Y:S01]  /*6b00*/  @P0 IMAD.MOV.U32 R136, RZ, RZ, 0x5 ;  /* 0x00000005ff880424 */ /* 0x000fe200078e00ff */
[----:B------:R-:W-:Y:S02]  /*6b10*/  @P1 IADD3 R2, R199, -0x1, RZ ;  /* 0xffffffffc7021810 */ /* 0x000fe40007ffe0ff */
[----:B------:R-:W-:Y:S02]  /*6b20*/  @P0 SHF.R.S32.HI R133, RZ, 0x1f, R0 ;  /* 0x0000001fff850819 */ /* 0x000fe40000011400 */
[----:B------:R-:W-:Y:S01]  /*6b30*/  @P1 SHF.R.S32.HI R134, RZ, 0x1f, R2 ;  /* 0x0000001fff861819 */ /* 0x000fe20000011402 */
[----:B------:R-:W-:Y:S01]  /*6b40*/  @P1 IMAD.WIDE.U32 R142, R2, c[0x0][0x1e0], RZ ;  /* 0x00007800028e1a25 */ /* 0x000fe200078e00ff */
[C---:B------:R-:W-:Y:S02]  /*6b50*/  @P0 SHF.L.U64.HI R137, R135.reuse, R136, c[0x0][0x1e4] ;  /* 0x0000790087890619 */ /* 0x040fe40000010288 */
[----:B------:R-:W-:Y:S01]  /*6b60*/  @P0 SHF.L.U32 R136, R135, 0x5, RZ ;  /* 0x0000000587880819 */ /* 0x000fe200000006ff */
[----:B------:R-:W-:Y:S02]  /*6b70*/  @P0 IMAD R133, R133, c[0x0][0x1e0], RZ ;  /* 0x0000780085850a24 */ /* 0x000fe400078e02ff */
[----:B------:R-:W-:Y:S02]  /*6b80*/  @P1 IMAD R138, R134, c[0x0][0x1e0], RZ ;  /* 0x00007800868a1a24 */ /* 0x000fe400078e02ff */
[C---:B------:R-:W-:Y:S04]  /*6b90*/  @P0 IMAD.WIDE.U32 R134, R0.reuse, c[0x0][0x1e0], RZ ;  /* 0x0000780000860a25 */ /* 0x040fe800078e00ff */
[----:B------:R-:W-:Y:S02]  /*6ba0*/  @P0 IMAD R133, R0, c[0x0][0x1e4], R133 ;  /* 0x0000790000850a24 */ /* 0x000fe400078e0285 */
[----:B------:R-:W-:Y:S02]  /*6bb0*/  @P1 IMAD R138, R2, c[0x0][0x1e4], R138 ;  /* 0x00007900028a1a24 */ /* 0x000fe400078e028a */
[----:B------:R-:W-:Y:S01]  /*6bc0*/  @P0 IMAD.WIDE.U32 R136, R134, 0x30, R136 ;  /* 0x0000003086880825 */ /* 0x000fe200078e0088 */
[----:B------:R-:W-:Y:S03]  /*6bd0*/  @P1 MOV R134, R238 ;  /* 0x000000ee00861202 */ /* 0x000fe60000000f00 */
[----:B------:R-:W-:Y:S01]  /*6be0*/  @P0 IMAD.IADD R2, R135, 0x1, R133 ;  /* 0x0000000187020824 */ /* 0x000fe200078e0285 */
[----:B------:R-:W-:Y:S01]  /*6bf0*/  @P0 IADD3 R0, P2, R238, R136, RZ ;  /* 0x00000088ee000210 */ /* 0x000fe20007f5e0ff */
[----:B------:R-:W-:Y:S02]  /*6c00*/  @P1 IMAD.IADD R133, R143, 0x1, R138 ;  /* 0x000000018f851824 */ /* 0x000fe400078e028a */
[----:B------:R-:W-:Y:S02]  /*6c10*/  @P1 IMAD.MOV.U32 R135, RZ, RZ, R240 ;  /* 0x000000ffff871224 */ /* 0x000fe400078e00f0 */
[----:B------:R-:W-:Y:S02]  /*6c20*/  @P0 IMAD R2, R2, 0x30, RZ ;  /* 0x0000003002020824 */ /* 0x000fe400078e02ff */
[----:B------:R-:W-:Y:S03]  /*6c30*/  @P1 IMAD.WIDE.U32 R134, R142, 0x30, R134 ;  /* 0x000000308e861825 */ /* 0x000fe600078e0086 */
[----:B------:R-:W-:Y:S01]  /*6c40*/  @P0 IADD3.X R138, R240, R2, R137, P2, !PT ;  /* 0x00000002f08a0210 */ /* 0x000fe200017fe489 */
        /* <DEDUP_REMOVED lines=15> */
.L_x_2505:
[----:B------:R-:W-:Y:S05]  /*6d40*/  BSYNC B0 ;  /* 0x0000000000007941 */ /* 0x000fea0003800000 */
.L_x_2504:
[----:B-1----:R-:W2:Y:S01]  /*6d50*/  LDL R134, [R1+0x1c] ;  /* 0x00001c0001867983 */ /* 0x002ea20000100800 */
[----:B------:R-:W-:Y:S02]  /*6d60*/  MOV R0, R246 ;  /* 0x000000f600007202 */ /* 0x000fe40000000f00 */
[----:B------:R-:W-:Y:S01]  /*6d70*/  @P3 MOV R0, R249 ;  /* 0x000000f900003202 */ /* 0x000fe20000000f00 */
[----:B------:R-:W0:Y:S08]  /*6d80*/  LDGDEPBAR ;  /* 0x00000000000079af */ /* 0x000e300000000000 */
[----:B------:R-:W1:Y:S08]  /*6d90*/  SHFL.IDX PT, R2, R0, RZ, 0x1c1f ;  /* 0x001c1fff00027589 */ /* 0x000e7000000e0000 */
[----:B------:R-:W3:Y:S08]  /*6da0*/  SHFL.IDX PT, R133, R0, 0x1, 0x1c1f ;  /* 0x003c1f0000857f89 */ /* 0x000ef000000e0000 */
[----:B------:R-:W-:Y:S08]  /*6db0*/  SHFL.IDX PT, R136, R0, 0x3, 0x1c1f ;  /* 0x007c1f0000887f89 */ /* 0x000ff000000e0000 */
[----:B------:R4:W5:Y:S02]  /*6dc0*/  SHFL.IDX PT, R135, R0, 0x2, 0x1c1f ;  /* 0x005c1f0000877f89 */ /* 0x00096400000e0000 */
[----:B----4-:R-:W-:Y:S05]  /*6dd0*/  IMAD R0, R199, -0x30, RZ ;  /* 0xffffffd0c7007824 */ /* 0x010fea00078e02ff */
[----:B--2---:R-:W-:Y:S04]  /*6de0*/  IADD3 R0, -R134, 0x1, R0 ;  /* 0x0000000186007810 */ /* 0x004fe80007ffe100 */
[----:B------:R-:W-:Y:S04]  /*6df0*/  IADD3 R0, -R250, R0, R251 ;  /* 0x00000000fa007210 */ /* 0x000fe80007ffe1fb */
[C---:B-1----:R-:W-:Y:S02]  /*6e00*/  IADD3 R134, R0.reuse, R2, RZ ;  /* 0x0000000200867210 */ /* 0x042fe40007ffe0ff */
[----:B---3--:R-:W-:Y:S02]  /*6e10*/  IADD3 R133, R0, R133, RZ ;  /* 0x0000008500857210 */ /* 0x008fe40007ffe0ff */
[----:B------:R-:W-:Y:S02]  /*6e20*/  ISETP.GT.AND P0, PT, R134, RZ, PT ;  /* 0x000000ff8600720c */ /* 0x000fe40003f04270 */
[----:B-----5:R-:W-:Y:S02]  /*6e30*/  IADD3 R2, R0, R135, RZ ;  /* 0x0000008700027210 */ /* 0x020fe40007ffe0ff */
[----:B------:R-:W-:Y:S02]  /*6e40*/  FSEL R135, R4, -INF , P0 ;  /* 0xff80000004877808 */ /* 0x000fe40000000000 */
[C---:B------:R-:W-:Y:S02]  /*6e50*/  ISETP.GT.AND P2, PT, R134.reuse, 0x1, PT ;  /* 0x000000018600780c */ /* 0x040fe40003f44270 */
[----:B------:R-:W-:Y:S02]  /*6e60*/  ISETP.GT.AND P0, PT, R133, 0x1, PT ;  /* 0x000000018500780c */ /* 0x000fe40003f04270 */
[----:B------:R-:W-:Y:S02]  /*6e70*/  FMNMX.FTZ R4, R135, R3, !PT ;  /* 0x0000000387047209 */ /* 0x000fe40007810000 */
[----:B------:R-:W-:Y:S02]  /*6e80*/  FSEL R137, R5, -INF , P2 ;  /* 0xff80000005897808 */ /* 0x000fe40001000000 */
[C---:B------:R-:W-:Y:S02]  /*6e90*/  ISETP.GT.AND P2, PT, R134.reuse, 0x8, PT ;  /* 0x000000088600780c */ /* 0x040fe40003f44270 */
[----:B------:R-:W-:Y:S02]  /*6ea0*/  ISETP.GT.AND P1, PT, R133, RZ, PT ;  /* 0x000000ff8500720c */ /* 0x000fe40003f24270 */
[----:B------:R-:W-:Y:S02]  /*6eb0*/  FSEL R142, R7, -INF , P0 ;  /* 0xff800000078e7808 */ /* 0x000fe40000000000 */
[----:B------:R-:W-:Y:S02]  /*6ec0*/  ISETP.GT.AND P0, PT, R134, 0x9, PT ;  /* 0x000000098600780c */ /* 0x000fe40003f04270 */
[----:B------:R-:W-:Y:S02]  /*6ed0*/  IADD3 R0, R0, R136, RZ ;  /* 0x0000008800007210 */ /* 0x000fe40007ffe0ff */
[----:B------:R-:W-:Y:S02]  /*6ee0*/  FSEL R136, R16, -INF , P2 ;  /* 0xff80000010887808 */ /* 0x000fe40001000000 */
[----:B------:R-:W-:Y:S02]  /*6ef0*/  FMNMX.FTZ R4, R137, R4, !PT ;  /* 0x0000000489047209 */ /* 0x000fe40007810000 */
[----:B------:R-:W-:Y:S02]  /*6f00*/  FSEL R17, R17, -INF , P0 ;  /* 0xff80000011117808 */ /* 0x000fe40000000000 */
[----:B------:R-:W-:Y:S02]  /*6f10*/  FSEL R141, R6, -INF , P1 ;  /* 0xff800000068d7808 */ /* 0x000fe40000800000 */
        /* <DEDUP_REMOVED lines=9> */
[----:B------:R-:W-:Y:S02]  /*6fb0*/  ISETP.GT.AND P0, PT, R134, 0x18, PT ;  /* 0x000000188600780c */ /* 0x000fe40003f04270 */
        /* <DEDUP_REMOVED lines=13> */
[----:B------:R-:W-:Y:S02]  /*7090*/  ISETP.GT.AND P0, PT, R134, 0x28, PT ;  /* 0x000000288600780c */ /* 0x000fe40003f04270 */
[----:B------:R-:W-:Y:S02]  /*70a0*/  FMNMX.FTZ R4, R223, R4, !PT ;  /* 0x00000004df047209 */ /* 0x000fe40007810000 */
[----:B------:R-:W-:Y:S02]  /*70b0*/  FSEL R181, R22, -INF , P2 ;  /* 0xff80000016b57808 */ /* 0x000fe40001000000 */
[----:B------:R-:W-:Y:S02]  /*70c0*/  ISETP.GT.AND P2, PT, R134, 0x29, PT ;  /* 0x000000298600780c */ /* 0x000fe40003f44270 */
[----:B------:R-:W-:Y:S02]  /*70d0*/  FSEL R221, R48, -INF , P0 ;  /* 0xff80000030dd7808 */ /* 0x000fe40000000000 */
[----:B------:R-:W-:Y:S02]  /*70e0*/  FMNMX.FTZ R4, R222, R4, !PT ;  /* 0x00000004de047209 */ /* 0x000fe40007810000 */
[----:B------:R-:W-:Y:S02]  /*70f0*/  FSEL R220, R49, -INF , P2 ;  /* 0xff80000031dc7808 */ /* 0x000fe40001000000 */
[----:B------:R-:W-:Y:S02]  /*7100*/  FMNMX.FTZ R4, R221, R4, !PT ;  /* 0x00000004dd047209 */ /* 0x000fe40007810000 */
[----:B------:R-:W-:Y:S02]  /*7110*/  ISETP.GT.AND P0, PT, R133, 0x19, PT ;  /* 0x000000198500780c */ /* 0x000fe40003f04270 */
[----:B------:R-:W-:Y:S02]  /*7120*/  FMNMX.FTZ R4, R220, R4, !PT ;  /* 0x00000004dc047209 */ /* 0x000fe40007810000 */
[----:B------:R-:W-:Y:S02]  /*7130*/  FSEL R179, R35, -INF , P0 ;  /* 0xff80000023b37808 */ /* 0x000fe40000000000 */
[C---:B------:R-:W-:Y:S01]  /*7140*/  ISETP.GT.AND P0, PT, R133.reuse, 0x20, PT ;  /* 0x000000208500780c */ /* 0x040fe20003f04270 */
[----:B------:R-:W1:Y:S01]  /*7150*/  SHFL.BFLY PT, R20, R4, 0x2, 0x1f ;  /* 0x0c401f0004147f89 */ /* 0x000e6200000e0000 */
[C---:B------:R-:W-:Y:S02]  /*7160*/  ISETP.GT.AND P1, PT, R133.reuse, 0x11, PT ;  /* 0x000000118500780c */ /* 0x040fe40003f24270 */
[----:B------:R-:W-:Y:S02]  /*7170*/  FSEL R219, R38, -INF , P0 ;  /* 0xff80000026db7808 */ /* 0x000fe40000000000 */
[----:B------:R-:W-:Y:S02]  /*7180*/  ISETP.GT.AND P0, PT, R133, 0x29, PT ;  /* 0x000000298500780c */ /* 0x000fe40003f04270 */
[----:B------:R-:W-:Y:S02]  /*7190*/  FSEL R178, R23, -INF , P1 ;  /* 0xff80000017b27808 */ /* 0x000fe40000800000 */
[----:B------:R-:W-:Y:S02]  /*71a0*/  ISETP.GT.AND P1, PT, R133, 0x18, PT ;  /* 0x000000188500780c */ /* 0x000fe40003f24270 */
[----:B------:R-:W-:Y:S02]  /*71b0*/  FMNMX.FTZ R5, R141, R132, !PT ;  /* 0x000000848d057209 */ /* 0x000fe40007810000 */
[----:B------:R-:W-:Y:S02]  /*71c0*/  FSEL R216, R51, -INF , P0 ;  /* 0xff80000033d87808 */ /* 0x000fe40000000000 */
[----:B------:R-:W-:Y:S02]  /*71d0*/  ISETP.GT.AND P0, PT, R2, RZ, PT ;  /* 0x000000ff0200720c */ /* 0x000fe40003f04270 */
[----:B------:R-:W-:Y:S02]  /*71e0*/  FSEL R180, R34, -INF , P1 ;  /* 0xff80000022b47808 */ /* 0x000fe40000800000 */
[C---:B------:R-:W-:Y:S02]  /*71f0*/  ISETP.GT.AND P1, PT, R133.reuse, 0x28, PT ;  /* 0x000000288500780c */ /* 0x040fe40003f24270 */
[----:B------:R-:W-:Y:S02]  /*7200*/  FMNMX.FTZ R5, R142, R5, !PT ;  /* 0x000000058e057209 */ /* 0x000fe40007810000 */
[----:B------:R-:W-:Y:S02]  /*7210*/  ISETP.GT.AND P2, PT, R133, 0x21, PT ;  /* 0x000000218500780c */ /* 0x000fe40003f44270 */
[----:B------:R-:W-:Y:S02]  /*7220*/  FSEL R6, R8, -INF , P0 ;  /* 0xff80000008067808 */ /* 0x000fe40000000000 */
[----:B------:R-:W-:Y:S02]  /*7230*/  ISETP.GT.AND P0, PT, R0, 0x1, PT ;  /* 0x000000010000780c */ /* 0x000fe40003f04270 */
[----:B------:R-:W-:Y:S02]  /*7240*/  FMNMX.FTZ R5, R18, R5, !PT ;  /* 0x0000000512057209 */ /* 0x000fe40007810000 */
[----:B------:R-:W-:Y:S02]  /*7250*/  FSEL R217, R50, -INF , P1 ;  /* 0xff80000032d97808 */ /* 0x000fe40000800000 */
[----:B------:R-:W-:Y:S02]  /*7260*/  ISETP.GT.AND P1, PT, R0, RZ, PT ;  /* 0x000000ff0000720c */ /* 0x000fe40003f24270 */
[----:B------:R-:W-:Y:S02]  /*7270*/  FSEL R218, R39, -INF , P2 ;  /* 0xff80000027da7808 */ /* 0x000fe40001000000 */
[C---:B------:R-:W-:Y:S01]  /*7280*/  ISETP.GT.AND P2, PT, R2.reuse, 0x1, PT ;  /* 0x000000010200780c */ /* 0x040fe20003f44270 */
[----:B------:R-:W-:Y:S01]  /*7290*/  LDSM.16.MT88.4 R36, [R186] ;  /* 0x00000000ba24783b */ /* 0x000fe20000004200 */
[----:B------:R-:W-:Y:S02]  /*72a0*/  FSEL R11, R11, -INF , P0 ;  /* 0xff8000000b0b7808 */ /* 0x000fe40000000000 */
[----:B------:R-:W-:Y:S02]  /*72b0*/  ISETP.GT.AND P0, PT, R2, 0x8, PT ;  /* 0x000000080200780c */ /* 0x000fe40003f04270 */
[----:B------:R-:W-:Y:S02]  /*72c0*/  FMNMX.FTZ R5, R19, R5, !PT ;  /* 0x0000000513057209 */ /* 0x000fe40007810000 */
[----:B------:R-:W-:Y:S02]  /*72d0*/  FSEL R10, R10, -INF , P1 ;  /* 0xff8000000a0a7808 */ /* 0x000fe40000800000 */
[----:B------:R-:W-:Y:S02]  /*72e0*/  ISETP.GT.AND P1, PT, R0, 0x8, PT ;  /* 0x000000080000780c */ /* 0x000fe40003f24270 */
[----:B-1----:R-:W-:Y:S02]  /*72f0*/  FMNMX.FTZ R4, R4, R20, !PT ;  /* 0x0000001404047209 */ /* 0x002fe40007810000 */
[----:B------:R-:W-:Y:S01]  /*7300*/  FSEL R16, R9, -INF , P2 ;  /* 0xff80000009107808 */ /* 0x000fe20001000000 */
[----:B------:R-:W-:Y:S01]  /*7310*/  LDSM.16.MT88.4 R20, [R185] ;  /* 0x00000000b914783b */ /* 0x000fe20000004200 */
[----:B------:R-:W-:Y:S02]  /*7320*/  FSEL R9, R12, -INF , P0 ;  /* 0xff8000000c097808 */ /* 0x000fe40000000000 */
[----:B------:R-:W-:Y:S02]  /*7330*/  FMNMX.FTZ R12, R6, R139, !PT ;  /* 0x0000008b060c7209 */ /* 0x000fe40007810000 */
[----:B------:R-:W-:Y:S02]  /*7340*/  FSEL R7, R14, -INF , P1 ;  /* 0xff8000000e077808 */ /* 0x000fe40000800000 */
[----:B------:R-:W-:Y:S01]  /*7350*/  FMNMX.FTZ R5, R181, R5, !PT ;  /* 0x00000005b5057209 */ /* 0x000fe20007810000 */
[----:B------:R-:W1:Y:S01]  /*7360*/  SHFL.BFLY PT, R14, R4, 0x1, 0x1f ;  /* 0x0c201f00040e7f89 */ /* 0x000e6200000e0000 */
[----:B------:R-:W-:Y:S02]  /*7370*/  FMNMX.FTZ R12, R16, R12, !PT ;  /* 0x0000000c100c7209 */ /* 0x000fe40007810000 */
[----:B------:R-:W-:Y:S02]  /*7380*/  ISETP.GT.AND P2, PT, R2, 0x9, PT ;  /* 0x000000090200780c */ /* 0x000fe40003f44270 */
[----:B------:R-:W-:Y:S02]  /*7390*/  ISETP.GT.AND P0, PT, R0, 0x9, PT ;  /* 0x000000090000780c */ /* 0x000fe40003f04270 */
[----:B------:R-:W-:Y:S02]  /*73a0*/  FMNMX.FTZ R5, R178, R5, !PT ;  /* 0x00000005b2057209 */ /* 0x000fe40007810000 */
[----:B------:R-:W-:Y:S02]  /*73b0*/  FSEL R8, R13, -INF , P2 ;  /* 0xff8000000d087808 */ /* 0x000fe40001000000 */
[----:B------:R-:W-:Y:S02]  /*73c0*/  FSEL R15, R15, -INF , P0 ;  /* 0xff8000000f0f7808 */ /* 0x000fe40000000000 */
[----:B------:R-:W-:Y:S02]  /*73d0*/  ISETP.GT.AND P0, PT, R2, 0x10, PT ;  /* 0x000000100200780c */ /* 0x000fe40003f04270 */
[----:B------:R-:W-:Y:S02]  /*73e0*/  FMNMX.FTZ R12, R9, R12, !PT ;  /* 0x0000000c090c7209 */ /* 0x000fe40007810000 */
[----:B------:R-:W-:Y:S02]  /*73f0*/  FMNMX.FTZ R5, R180, R5, !PT ;  /* 0x00000005b4057209 */ /* 0x000fe40007810000 */
[----:B------:R-:W-:Y:S02]  /*7400*/  FSEL R171, R24, -INF , P0 ;  /* 0xff80000018ab7808 */ /* 0x000fe40000000000 */
[----:B------:R-:W-:Y:S02]  /*7410*/  ISETP.GT.AND P2, PT, R2, 0x11, PT ;  /* 0x000000110200780c */ /* 0x000fe40003f44270 */
[----:B------:R-:W-:Y:S02]  /*7420*/  ISETP.GT.AND P1, PT, R0, 0x10, PT ;  /* 0x000000100000780c */ /* 0x000fe40003f24270 */
[----:B------:R-:W-:Y:S02]  /*7430*/  FMNMX.FTZ R12, R8, R12, !PT ;  /* 0x0000000c080c7209 */ /* 0x000fe40007810000 */
[----:B------:R-:W-:Y:S02]  /*7440*/  FMNMX.FTZ R5, R179, R5, !PT ;  /* 0x00000005b3057209 */ /* 0x000fe40007810000 */
[----:B------:R-:W-:Y:S02]  /*7450*/  FSEL R169, R25, -INF , P2 ;  /* 0xff80000019a97808 */ /* 0x000fe40001000000 */
[----:B------:R-:W-:Y:S02]  /*7460*/  FSEL R174, R26, -INF , P1 ;  /* 0xff8000001aae7808 */ /* 0x000fe40000800000 */
[----:B------:R-:W-:Y:S02]  /*7470*/  ISETP.GT.AND P0, PT, R0, 0x11, PT ;  /* 0x000000110000780c */ /* 0x000fe40003f04270 */
[C---:B------:R-:W-:Y:S02]  /*7480*/  ISETP.GT.AND P1, PT, R2.reuse, 0x18, PT ;  /* 0x000000180200780c */ /* 0x040fe40003f24270 */
[----:B------:R-:W-:Y:S02]  /*7490*/  FMNMX.FTZ R12, R171, R12, !PT ;  /* 0x0000000cab0c7209 */ /* 0x000fe40007810000 */
[----:B------:R-:W-:Y:S02]  /*74a0*/  FMNMX.FTZ R5, R219, R5, !PT ;  /* 0x00000005db057209 */ /* 0x000fe40007810000 */
[----:B------:R-:W-:Y:S02]  /*74b0*/  FSEL R177, R27, -INF , P0 ;  /* 0xff8000001bb17808 */ /* 0x000fe40000000000 */
[C---:B------:R-:W-:Y:S02]  /*74c0*/  ISETP.GT.AND P0, PT, R2.reuse, 0x19, PT ;  /* 0x000000190200780c */ /* 0x040fe40003f04270 */
[----:B------:R-:W-:Y:S02]  /*74d0*/  ISETP.GT.AND P2, PT, R2, 0x20, PT ;  /* 0x000000200200780c */ /* 0x000fe40003f44270 */
[----:B------:R-:W-:Y:S02]  /*74e0*/  FSEL R168, R28, -INF , P1 ;  /* 0xff8000001ca87808 */ /* 0x000fe40000800000 */
[----:B------:R-:W-:Y:S02]  /*74f0*/  FMNMX.FTZ R12, R169, R12, !PT ;  /* 0x0000000ca90c7209 */ /* 0x000fe40007810000 */
[----:B------:R-:W-:Y:S02]  /*7500*/  FMNMX.FTZ R5, R218, R5, !PT ;  /* 0x00000005da057209 */ /* 0x000fe40007810000 */
[----:B------:R-:W-:Y:S02]  /*7510*/  FSEL R215, R40, -INF , P2 ;  /* 0xff80000028d77808 */ /* 0x000fe40001000000 */
[C---:B------:R-:W-:Y:S02]  /*7520*/  ISETP.GT.AND P1, PT, R2.reuse, 0x21, PT ;  /* 0x000000210200780c */ /* 0x040fe40003f24270 */
[----:B------:R-:W-:Y:S02]  /*7530*/  FSEL R167, R29, -INF , P0 ;  /* 0xff8000001da77808 */ /* 0x000fe40000000000 */
[C---:B------:R-:W-:Y:S02]  /*7540*/  ISETP.GT.AND P0, PT, R2.reuse, 0x28, PT ;  /* 0x000000280200780c */ /* 0x040fe40003f04270 */
[----:B------:R-:W-:Y:S02]  /*7550*/  ISETP.GT.AND P2, PT, R2, 0x29, PT ;  /* 0x000000290200780c */ /* 0x000fe40003f44270 */
[----:B------:R-:W-:Y:S02]  /*7560*/  FMNMX.FTZ R2, R10, R140, !PT ;  /* 0x0000008c0a027209 */ /* 0x000fe40007810000 */
[----:B------:R-:W-:Y:S02]  /*7570*/  FMNMX.FTZ R12, R168, R12, !PT ;  /* 0x0000000ca80c7209 */ /* 0x000fe40007810000 */
[----:B------:R-:W-:Y:S02]  /*7580*/  FMNMX.FTZ R5, R217, R5, !PT ;  /* 0x00000005d9057209 */ /* 0x000fe40007810000 */
[----:B------:R-:W-:Y:S02]  /*7590*/  FMNMX.FTZ R2, R11, R2, !PT ;  /* 0x000000020b027209 */ /* 0x000fe40007810000 */
[----:B-1----:R-:W-:Y:S02]  /*75a0*/  FMNMX.FTZ R138, R4, R14, !PT ;  /* 0x0000000e048a7209 */ /* 0x002fe40007810000 */
[----:B------:R-:W-:Y:S02]  /*75b0*/  FMNMX.FTZ R4, R167, R12, !PT ;  /* 0x0000000ca7047209 */ /* 0x000fe40007810000 */
[----:B------:R-:W-:Y:S02]  /*75c0*/  FMNMX.FTZ R5, R216, R5, !PT ;  /* 0x00000005d8057209 */ /* 0x000fe40007810000 */
[----:B------:R-:W-:Y:S02]  /*75d0*/  FSEL R214, R41, -INF , P1 ;  /* 0xff80000029d67808 */ /* 0x000fe40000800000 */
[----:B------:R-:W-:Y:S01]  /*75e0*/  FMNMX.FTZ R2, R7, R2, !PT ;  /* 0x0000000207027209 */ /* 0x000fe20007810000 */
[----:B------:R-:W1:Y:S01]  /*75f0*/  SHFL.BFLY PT, R13, R5, 0x2, 0x1f ;  /* 0x0c401f00050d7f89 */ /* 0x000e6200000e0000 */
[----:B------:R-:W-:Y:S02]  /*7600*/  FMNMX.FTZ R4, R215, R4, !PT ;  /* 0x00000004d7047209 */ /* 0x000fe40007810000 */
[----:B------:R-:W-:Y:S02]  /*7610*/  FSEL R213, R44, -INF , P0 ;  /* 0xff8000002cd57808 */ /* 0x000fe40000000000 */
[----:B------:R-:W-:Y:S02]  /*7620*/  FMNMX.FTZ R2, R15, R2, !PT ;  /* 0x000000020f027209 */ /* 0x000fe40007810000 */
[----:B------:R-:W-:Y:S02]  /*7630*/  FMNMX.FTZ R12, R214, R4, !PT ;  /* 0x00000004d60c7209 */ /* 0x000fe40007810000 */
[----:B------:R-:W-:Y:S02]  /*7640*/  ISETP.GT.AND P0, PT, R0, 0x19, PT ;  /* 0x000000190000780c */ /* 0x000fe40003f04270 */
[----:B------:R-:W-:Y:S02]  /*7650*/  FMNMX.FTZ R4, R174, R2, !PT ;  /* 0x00000002ae047209 */ /* 0x000fe40007810000 */
[----:B------:R-:W-:Y:S01]  /*7660*/  FMNMX.FTZ R2, R213, R12, !PT ;  /* 0x0000000cd5027209 */ /* 0x000fe20007810000 */
[C---:B------:R-:W-:Y:S01]  /*7670*/  FMUL.FTZ R12, R138.reuse, c[0x0][0x2d0] ;  /* 0x0000b4008a0c7a20 */ /* 0x040fe20000410000 */
[----:B------:R-:W-:Y:S02]  /*7680*/  FSEL R172, R31, -INF , P0 ;  /* 0xff8000001fac7808 */ /* 0x000fe40000000000 */
[----:B------:R-:W-:Y:S02]  /*7690*/  FSETP.NEU.FTZ.AND P0, PT, R138, -INF , PT ;  /* 0xff8000008a00780b */ /* 0x000fe40003f1d000 */
[----:B------:R-:W-:Y:S02]  /*76a0*/  ISETP.GT.AND P1, PT, R0, 0x18, PT ;  /* 0x000000180000780c */ /* 0x000fe40003f24270 */
[----:B------:R-:W-:Y:S02]  /*76b0*/  FSEL R162, R12, RZ, P0 ;  /* 0x000000ff0ca27208 */ /* 0x000fe40000000000 */
[----:B------:R-:W-:Y:S02]  /*76c0*/  FSEL R209, R45, -INF , P2 ;  /* 0xff8000002dd17808 */ /* 0x000fe40001000000 */
[----:B------:R-:W-:Y:S01]  /*76d0*/  FSEL R170, R30, -INF , P1 ;  /* 0xff8000001eaa7808 */ /* 0x000fe20000800000 */
[--C-:B------:R-:W-:Y:S01]  /*76e0*/  FFMA.FTZ R12, R135, c[0x0][0x2d0], -R162.reuse ;  /* 0x0000b400870c7a23 */ /* 0x100fe200000108a2 */
[C---:B------:R-:W-:Y:S02]  /*76f0*/  ISETP.GT.AND P1, PT, R0.reuse, 0x21, PT ;  /* 0x000000210000780c */ /* 0x040fe40003f24270 */
[----:B------:R-:W-:Y:S01]  /*7700*/  ISETP.GT.AND P2, PT, R0, 0x20, PT ;  /* 0x000000200000780c */ /* 0x000fe20003f44270 */
[----:B------:R2:W-:Y:S01]  /*7710*/  MUFU.EX2 R173, R12 ;  /* 0x0000000c00ad7308 */ /* 0x0005e20000000800 */
[----:B------:R-:W-:Y:S02]  /*7720*/  FSEL R176, R43, -INF , P1 ;  /* 0xff8000002bb07808 */ /* 0x000fe40000800000 */
[----:B------:R-:W-:Y:S02]  /*7730*/  FSEL R207, R42, -INF , P2 ;  /* 0xff8000002acf7808 */ /* 0x000fe40001000000 */
[C---:B------:R-:W-:Y:S02]  /*7740*/  ISETP.GT.AND P2, PT, R0.reuse, 0x28, PT ;  /* 0x000000280000780c */ /* 0x040fe40003f44270 */
[----:B------:R-:W-:Y:S01]  /*7750*/  ISETP.GT.AND P1, PT, R0, 0x29, PT ;  /* 0x000000290000780c */ /* 0x000fe20003f24270 */
[--C-:B------:R-:W-:Y:S01]  /*7760*/  FFMA.FTZ R0, R137, c[0x0][0x2d0], -R162.reuse ;  /* 0x0000b40089007a23 */ /* 0x100fe200000108a2 */
[----:B------:R-:W-:Y:S02]  /*7770*/  FMNMX.FTZ R2, R209, R2, !PT ;  /* 0x00000002d1027209 */ /* 0x000fe40007810000 */
[----:B------:R-:W-:Y:S01]  /*7780*/  FMNMX.FTZ R4, R177, R4, !PT ;  /* 0x00000004b1047209 */ /* 0x000fe20007810000 */
[----:B------:R3:W-:Y:S01]  /*7790*/  MUFU.EX2 R204, R0 ;  /* 0x0000000000cc7308 */ /* 0x0007e20000000800 */
[----:B-1----:R-:W-:Y:S02]  /*77a0*/  FMNMX.FTZ R5, R5, R13, !PT ;  /* 0x0000000d05057209 */ /* 0x002fe40007810000 */
[----:B------:R-:W1:Y:S01]  /*77b0*/  SHFL.BFLY PT, R13, R2, 0x2, 0x1f ;  /* 0x0c401f00020d7f89 */ /* 0x000e6200000e0000 */
[----:B------:R-:W-:Y:S02]  /*77c0*/  FMNMX.FTZ R4, R170, R4, !PT ;  /* 0x00000004aa047209 */ /* 0x000fe40007810000 */
[----:B------:R-:W-:Y:S02]  /*77d0*/  FSEL R175, R46, -INF , P2 ;  /* 0xff8000002eaf7808 */ /* 0x000fe40001000000 */
[----:B------:R-:W-:Y:S02]  /*77e0*/  FMNMX.FTZ R4, R172, R4, !PT ;  /* 0x00000004ac047209 */ /* 0x000fe40007810000 */
[----:B------:R-:W-:Y:S01]  /*77f0*/  FSEL R135, R47, -INF , P1 ;  /* 0xff8000002f877808 */ /* 0x000fe20000800000 */
[----:B------:R-:W4:Y:S01]  /*7800*/  SHFL.BFLY PT, R14, R5, 0x1, 0x1f ;  /* 0x0c201f00050e7f89 */ /* 0x000f2200000e0000 */
[----:B------:R-:W-:Y:S01]  /*7810*/  FMNMX.FTZ R4, R207, R4, !PT ;  /* 0x00000004cf047209 */ /* 0x000fe20007810000 */
[--C-:B--2---:R-:W-:Y:S03]  /*7820*/  FFMA.FTZ R12, R136, c[0x0][0x2d0], -R162.reuse ;  /* 0x0000b400880c7a23 */ /* 0x104fe600000108a2 */
[----:B------:R-:W-:Y:S01]  /*7830*/  FMNMX.FTZ R4, R176, R4, !PT ;  /* 0x00000004b0047209 */ /* 0x000fe20007810000 */
[----:B------:R2:W-:Y:S03]  /*7840*/  MUFU.EX2 R231, R12 ;  /* 0x0000000c00e77308 */ /* 0x0005e60000000800 */
[----:B---3--:R-:W-:Y:S02]  /*7850*/  FMNMX.FTZ R0, R175, R4, !PT ;  /* 0x00000004af007209 */ /* 0x008fe40007810000 */
[----:B-1----:R-:W-:Y:S02]  /*7860*/  FMNMX.FTZ R4, R2, R13, !PT ;  /* 0x0000000d02047209 */ /* 0x002fe40007810000 */
[----:B------:R-:W-:Y:S03]  /*7870*/  FMNMX.FTZ R0, R135, R0, !PT ;  /* 0x0000000087007209 */ /* 0x000fe60007810000 */
[----:B------:R-:W1:Y:S01]  /*7880*/  SHFL.BFLY PT, R13, R4, 0x1, 0x1f ;  /* 0x0c201f00040d7f89 */ /* 0x000e6200000e0000 */
[----:B----4-:R-:W-:Y:S04]  /*7890*/  FMNMX.FTZ R137, R5, R14, !PT ;  /* 0x0000000e05897209 */ /* 0x010fe80007810000 */
[C---:B------:R-:W-:Y:S03]  /*78a0*/  FSETP.NEU.FTZ.AND P2, PT, R137.reuse, -INF , PT ;  /* 0xff8000008900780b */ /* 0x040fe60003f5d000 */
[----:B------:R-:W3:Y:S01]  /*78b0*/  SHFL.BFLY PT, R2, R0, 0x2, 0x1f ;  /* 0x0c401f0000027f89 */ /* 0x000ee200000e0000 */
[----:B------:R-:W-:Y:S02]  /*78c0*/  FMUL.FTZ R5, R137, c[0x0][0x2d0] ;  /* 0x0000b40089057a20 */ /* 0x000fe40000410000 */
[----:B--2---:R-:W-:Y:S03]  /*78d0*/  FFMA.FTZ R12, R17, c[0x0][0x2d0], -R162 ;  /* 0x0000b400110c7a23 */ /* 0x004fe600000108a2 */
[----:B------:R-:W-:Y:S01]  /*78e0*/  FSEL R160, R5, RZ, P2 ;  /* 0x000000ff05a07208 */ /* 0x000fe20001000000 */
[----:B------:R-:W2:Y:S04]  /*78f0*/  MUFU.EX2 R232, R12 ;  /* 0x0000000c00e87308 */ /* 0x000ea80000000800 */
[--C-:B------:R-:W-:Y:S01]  /*7900*/  FFMA.FTZ R5, R141, c[0x0][0x2d0], -R160.reuse ;  /* 0x0000b4008d057a23 */ /* 0x100fe200000108a0 */
[----:B-1----:R-:W-:Y:S05]  /*7910*/  FMNMX.FTZ R136, R4, R13, !PT ;  /* 0x0000000d04887209 */ /* 0x002fea0007810000 */
[----:B------:R1:W-:Y:S01]  /*7920*/  MUFU.EX2 R166, R5 ;  /* 0x0000000500a67308 */ /* 0x0003e20000000800 */
[C---:B------:R-:W-:Y:S01]  /*7930*/  FSETP.NEU.FTZ.AND P1, PT, R136.reuse, -INF , PT ;  /* 0xff8000008800780b */ /* 0x040fe20003f3d000 */
[----:B------:R-:W-:Y:S01]  /*7940*/  FMUL.FTZ R4, R136, c[0x0][0x2d0] ;  /* 0x0000b40088047a20 */ /* 0x000fe20000410000 */
[----:B---3--:R-:W-:Y:S01]  /*7950*/  FMNMX.FTZ R0, R0, R2, !PT ;  /* 0x0000000200007209 */ /* 0x008fe20007810000 */
[--C-:B------:R-:W-:Y:S03]  /*7960*/  FFMA.FTZ R2, R18, c[0x0][0x2d0], -R160.reuse ;  /* 0x0000b40012027a23 */ /* 0x100fe600000108a0 */
[----:B------:R-:W-:Y:S03]  /*7970*/  FSEL R161, R4, RZ, P1 ;  /* 0x000000ff04a17208 */ /* 0x000fe60000800000 */
[----:B------:R3:W-:Y:S02]  /*7980*/  MUFU.EX2 R229, R2 ;  /* 0x0000000200e57308 */ /* 0x0007e40000000800 */
[--C-:B------:R-:W-:Y:S02]  /*7990*/  FFMA.FTZ R4, R16, c[0x0][0x2d0], -R161.reuse ;  /* 0x0000b40010047a23 */ /* 0x100fe400000108a1 */
[--C-:B------:R-:W-:Y:S06]  /*79a0*/  FFMA.FTZ R6, R6, c[0x0][0x2d0], -R161.reuse ;  /* 0x0000b40006067a23 */ /* 0x100fec00000108a1 */
[----:B------:R-:W-:Y:S01]  /*79b0*/  MUFU.EX2 R227, R4 ;  /* 0x0000000400e37308 */ /* 0x000fe20000000800 */
[--C-:B-1----:R-:W-:Y:S01]  /*79c0*/  FFMA.FTZ R5, R142, c[0x0][0x2d0], -R160.reuse ;  /* 0x0000b4008e057a23 */ /* 0x102fe200000108a0 */
[----:B--2---:R-:W-:Y:S08]  /*79d0*/  F2FP.PACK_AB R142, R232, R231 ;  /* 0x000000e7e88e723e */ /* 0x004ff000000000ff */
[----:B------:R1:W2:Y:S01]  /*79e0*/  MUFU.EX2 R230, R5 ;  /* 0x0000000500e67308 */ /* 0x0002a20000000800 */
[----:B---3--:R-:W3:Y:S09]  /*79f0*/  SHFL.BFLY PT, R2, R0, 0x1, 0x1f ;  /* 0x0c201f0000027f89 */ /* 0x008ef200000e0000 */
[----:B------:R-:W-:Y:S01]  /*7a00*/  MUFU.EX2 R165, R6 ;  /* 0x0000000600a57308 */ /* 0x000fe20000000800 */
[----:B-1----:R-:W-:Y:S01]  /*7a10*/  FFMA.FTZ R5, R19, c[0x0][0x2d0], -R160 ;  /* 0x0000b40013057a23 */ /* 0x002fe200000108a0 */
[----:B--2---:R-:W-:Y:S02]  /*7a20*/  F2FP.PACK_AB R141, R230, R166 ;  /* 0x000000a6e68d723e */ /* 0x004fe400000000ff */
[----:B---3--:R-:W-:Y:S01]  /*7a30*/  FMNMX.FTZ R134, R0, R2, !PT ;  /* 0x0000000200867209 */ /* 0x008fe20007810000 */
[--C-:B------:R-:W-:Y:S05]  /*7a40*/  FFMA.FTZ R0, R9, c[0x0][0x2d0], -R161.reuse ;  /* 0x0000b40009007a23 */ /* 0x100fea00000108a1 */
[----:B------:R-:W1:Y:S01]  /*7a50*/  MUFU.EX2 R234, R5 ;  /* 0x0000000500ea7308 */ /* 0x000e620000000800 */
[----:B------:R-:W-:Y:S02]  /*7a60*/  FFMA.FTZ R2, R8, c[0x0][0x2d0], -R161 ;  /* 0x0000b40008027a23 */ /* 0x000fe400000108a1 */
[----:B------:R-:W-:Y:S07]  /*7a70*/  FMUL.FTZ R4, R134, c[0x0][0x2d0] ;  /* 0x0000b40086047a20 */ /* 0x000fee0000410000 */
[----:B------:R2:W-:Y:S10]  /*7a80*/  MUFU.EX2 R226, R0 ;  /* 0x0000000000e27308 */ /* 0x0005f40000000800 */
[----:B------:R3:W-:Y:S01]  /*7a90*/  MUFU.EX2 R233, R2 ;  /* 0x0000000200e97308 */ /* 0x0007e20000000800 */
[----:B-1----:R-:W-:Y:S02]  /*7aa0*/  F2FP.PACK_AB R143, R234, R229 ;  /* 0x000000e5ea8f723e */ /* 0x002fe400000000ff */
        /* <DEDUP_REMOVED lines=8> */
[----:B-1----:R-:W-:Y:S01]  /*7b30*/  FMUL.FTZ R4, R133, R148 ;  /* 0x0000009485047220 */ /* 0x002fe20000410000 */
[----:B------:R-:W-:Y:S01]  /*7b40*/  F2FP.PACK_AB R148, R227, R165 ;  /* 0x000000a5e394723e */ /* 0x000fe200000000ff */
[C---:B------:R-:W-:Y:S02]  /*7b50*/  FMUL.FTZ R5, R133.reuse, R149 ;  /* 0x0000009585057220 */ /* 0x040fe40000410000 */
[C---:B------:R-:W-:Y:S02]  /*7b60*/  FMUL.FTZ R16, R133.reuse, R156 ;  /* 0x0000009c85107220 */ /* 0x040fe40000410000 */
[C---:B------:R-:W-:Y:S02]  /*7b70*/  FMUL.FTZ R17, R133.reuse, R157 ;  /* 0x0000009d85117220 */ /* 0x040fe40000410000 */
[----:B------:R-:W-:Y:S02]  /*7b80*/  FMUL.FTZ R32, R133, R112 ;  /* 0x0000007085207220 */ /* 0x000fe40000410000 */
[--C-:B--2---:R-:W-:Y:S02]  /*7b90*/  FFMA.FTZ R2, R11, c[0x0][0x2d0], -R163.reuse ;  /* 0x0000b4000b027a23 */ /* 0x104fe400000108a3 */
        /* <DEDUP_REMOVED lines=15> */
[----:B------:R-:W-:Y:S02]  /*7c90*/  FFMA.FTZ R2, R7, c[0x0][0x2d0], -R163 ;  /* 0x0000b40007027a23 */ /* 0x000fe400000108a3 */
[----:B------:R-:W-:Y:S02]  /*7ca0*/  FFMA.FTZ R129, R213, c[0x0][0x2d0], -R161 ;  /* 0x0000b400d5817a23 */ /* 0x000fe400000108a1 */
[----:B------:R1:W-:Y:S01]  /*7cb0*/  MUFU.EX2 R225, R2 ;  /* 0x0000000200e17308 */ /* 0x0003e20000000800 */
[----:B------:R-:W-:Y:S02]  /*7cc0*/  FFMA.FTZ R128, R176, c[0x0][0x2d0], -R163 ;  /* 0x0000b400b0807a23 */ /* 0x000fe400000108a3 */
[C---:B------:R-:W-:Y:S02]  /*7cd0*/  FMUL.FTZ R96, R133.reuse, R96 ;  /* 0x0000006085607220 */ /* 0x040fe40000410000 */
[----:B------:R-:W-:Y:S01]  /*7ce0*/  FMUL.FTZ R97, R133, R97 ;  /* 0x0000006185617220 */ /* 0x000fe20000410000 */
[----:B-1----:R-:W-:Y:S05]  /*7cf0*/  FSEL R2, R137, RZ, P2 ;  /* 0x000000ff89027208 */ /* 0x002fea0001000000 */
[----:B------:R-:W-:Y:S01]  /*7d00*/  FADD.FTZ R0, -R2, R132 ;  /* 0x0000008402007221 */ /* 0x000fe20000010100 */
[----:B------:R-:W-:Y:S03]  /*7d10*/  FSEL R2, R136, RZ, P1 ;  /* 0x000000ff88027208 */ /* 0x000fe60000800000 */
[----:B------:R-:W-:Y:S04]  /*7d20*/  FMUL.FTZ R0, R0, c[0x0][0x2d0] ;  /* 0x0000b40000007a20 */ /* 0x000fe80000410000 */
[----:B------:R1:W2:Y:S02]  /*7d30*/  MUFU.EX2 R132, R0 ;  /* 0x0000000000847308 */ /* 0x0002a40000000800 */
[----:B-1----:R-:W-:Y:S01]  /*7d40*/  FADD.FTZ R0, -R2, R139 ;  /* 0x0000008b02007221 */ /* 0x002fe20000010100 */
[----:B------:R-:W-:Y:S01]  /*7d50*/  FSEL R2, R134, RZ, P0 ;  /* 0x000000ff86027208 */ /* 0x000fe20000000000 */
[----:B--2---:R-:W-:Y:S01]  /*7d60*/  FMUL.FTZ R6, R132, R150 ;  /* 0x0000009684067220 */ /* 0x004fe20000410000 */
[----:B------:R-:W-:Y:S01]  /*7d70*/  F2FP.PACK_AB R150, R233, R226 ;  /* 0x000000e2e996723e */ /* 0x000fe200000000ff */
[----:B------:R-:W-:Y:S04]  /*7d80*/  FMUL.FTZ R0, R0, c[0x0][0x2d0] ;  /* 0x0000b40000007a20 */ /* 0x000fe80000410000 */
[----:B------:R-:W-:Y:S01]  /*7d90*/  MUFU.EX2 R139, R129 ;  /* 0x00000081008b7308 */ /* 0x000fe20000000800 */
[C---:B------:R-:W-:Y:S01]  /*7da0*/  FMUL.FTZ R7, R132.reuse, R151 ;  /* 0x0000009784077220 */ /* 0x040fe20000410000 */
[C---:B------:R-:W-:Y:S01]  /*7db0*/  ISETP.GT.AND P0, PT, R199.reuse, R248, PT ;  /* 0x000000f8c700720c */ /* 0x040fe20003f04270 */
[C---:B------:R-:W-:Y:S01]  /*7dc0*/  FMUL.FTZ R18, R132.reuse, R158 ;  /* 0x0000009e84127220 */ /* 0x040fe20000410000 */
[----:B------:R-:W-:Y:S01]  /*7dd0*/  IADD3 R199, R199, -0x1, RZ ;  /* 0xffffffffc7c77810 */ /* 0x000fe20007ffe0ff */
        /* <DEDUP_REMOVED lines=18> */
[----:B-1----:R-:W-:Y:S01]  /*7f00*/  FADD.FTZ R0, -R2, R140 ;  /* 0x0000008c02007221 */ /* 0x002fe20000010100 */
[----:B------:R-:W-:Y:S01]  /*7f10*/  F2FP.PACK_AB R140, R204, R173 ;  /* 0x000000adcc8c723e */ /* 0x000fe200000000ff */
[--C-:B------:R-:W-:Y:S02]  /*7f20*/  FFMA.FTZ R2, R15, c[0x0][0x2d0], -R163.reuse ;  /* 0x0000b4000f027a23 */ /* 0x100fe400000108a3 */
[----:B------:R-:W-:Y:S02]  /*7f30*/  FMUL.FTZ R0, R0, c[0x0][0x2d0] ;  /* 0x0000b40000007a20 */ /* 0x000fe40000410000 */
[----:B------:R-:W1:Y:S01]  /*7f40*/  MUFU.EX2 R228, R2 ;  /* 0x0000000200e47308 */ /* 0x000e620000000800 */
[C---:B--2---:R-:W-:Y:S01]  /*7f50*/  FMUL.FTZ R24, R3.reuse, R104 ;  /* 0x0000006803187220 */ /* 0x044fe20000410000 */
[-C--:B------:R-:W-:Y:S01]  /*7f60*/  HMMA.16816.F32 R4, R140, R20.reuse, R4 ;  /* 0x000000148c04723c */ /* 0x080fe20000001804 */
[C---:B------:R-:W-:Y:S02]  /*7f70*/  FMUL.FTZ R8, R3.reuse, R144 ;  /* 0x0000009003087220 */ /* 0x040fe40000410000 */
[C---:B------:R-:W-:Y:S02]  /*7f80*/  FMUL.FTZ R9, R3.reuse, R145 ;  /* 0x0000009103097220 */ /* 0x040fe40000410000 */
[C---:B------:R-:W-:Y:S02]  /*7f90*/  FMUL.FTZ R12, R3.reuse, R152 ;  /* 0x00000098030c7220 */ /* 0x040fe40000410000 */
[C---:B------:R-:W-:Y:S01]  /*7fa0*/  FMUL.FTZ R13, R3.reuse, R153 ;  /* 0x00000099030d7220 */ /* 0x040fe20000410000 */
[----:B------:R-:W2:Y:S01]  /*7fb0*/  MUFU.EX2 R0, R0 ;  /* 0x0000000000007308 */ /* 0x000ea20000000800 */
[C---:B------:R-:W-:Y:S03]  /*7fc0*/  FMUL.FTZ R25, R3.reuse, R105 ;  /* 0x0000006903197220 */ /* 0x040fe60000410000 */
[C---:B------:R-:W-:Y:S02]  /*7fd0*/  FMUL.FTZ R28, R3.reuse, R108 ;  /* 0x0000006c031c7220 */ /* 0x040fe40000410000 */
[C---:B------:R-:W-:Y:S02]  /*7fe0*/  FMUL.FTZ R29, R3.reuse, R109 ;  /* 0x0000006d031d7220 */ /* 0x040fe40000410000 */
[C---:B------:R-:W-:Y:S02]  /*7ff0*/  FMUL.FTZ R40, R3.reuse, R120 ;  /* 0x0000007803287220 */ /* 0x040fe40000410000 */
[C---:B------:R-:W-:Y:S02]  /*8000*/  FMUL.FTZ R41, R3.reuse, R121 ;  /* 0x0000007903297220 */ /* 0x040fe40000410000 */
[----:B------:R-:W-:Y:S01]  /*8010*/  FMUL.FTZ R44, R3, R124 ;  /* 0x0000007c032c7220 */ /* 0x000fe20000410000 */
[----:B-1----:R-:W-:Y:S01]  /*8020*/  F2FP.PACK_AB R151, R228, R225 ;  /* 0x000000e1e497723e */ /* 0x002fe200000000ff */
[--C-:B------:R-:W-:Y:S02]  /*8030*/  FFMA.FTZ R2, R183, c[0x0][0x2d0], -R162.reuse ;  /* 0x0000b400b7027a23 */ /* 0x100fe400000108a2 */
[C---:B------:R-:W-:Y:S02]  /*8040*/  FMUL.FTZ R45, R3.reuse, R125 ;  /* 0x0000007d032d7220 */ /* 0x040fe40000410000 */
[----:B------:R1:W-:Y:S01]  /*8050*/  MUFU.EX2 R201, R2 ;  /* 0x0000000200c97308 */ /* 0x0003e20000000800 */
[C---:B------:R-:W-:Y:S02]  /*8060*/  FMUL.FTZ R56, R3.reuse, R56 ;  /* 0x0000003803387220 */ /* 0x040fe40000410000 */
[----:B------:R-:W-:Y:S02]  /*8070*/  FMUL.FTZ R57, R3, R57 ;  /* 0x0000003903397220 */ /* 0x000fe40000410000 */
[C---:B--2---:R-:W-:Y:S02]  /*8080*/  FMUL.FTZ R10, R0.reuse, R146 ;  /* 0x00000092000a7220 */ /* 0x044fe40000410000 */
[C---:B------:R-:W-:Y:S02]  /*8090*/  FMUL.FTZ R11, R0.reuse, R147 ;  /* 0x00000093000b7220 */ /* 0x040fe40000410000 */
[C---:B------:R-:W-:Y:S02]  /*80a0*/  FMUL.FTZ R26, R0.reuse, R106 ;  /* 0x0000006a001a7220 */ /* 0x040fe40000410000 */
[C---:B------:R-:W-:Y:S02]  /*80b0*/  FMUL.FTZ R27, R0.reuse, R107 ;  /* 0x0000006b001b7220 */ /* 0x040fe40000410000 */
[----:B------:R-:W-:Y:S01]  /*80c0*/  LDSM.16.MT88.4 R104, [R185+0x400] ;  /* 0x00040000b968783b */ /* 0x000fe20000004200 */
[C---:B------:R-:W-:Y:S01]  /*80d0*/  HMMA.16816.F32 R8, R148.reuse, R20, R8 ;  /* 0x000000149408723c */ /* 0x040fe20000001808 */
[C---:B------:R-:W-:Y:S02]  /*80e0*/  FMUL.FTZ R14, R0.reuse, R154 ;  /* 0x0000009a000e7220 */ /* 0x040fe40000410000 */
[C---:B------:R-:W-:Y:S02]  /*80f0*/  FMUL.FTZ R15, R0.reuse, R155 ;  /* 0x0000009b000f7220 */ /* 0x040fe40000410000 */
[----:B------:R-:W-:Y:S02]  /*8100*/  FFMA.FTZ R130, R175, c[0x0][0x2d0], -R163 ;  /* 0x0000b400af827a23 */ /* 0x000fe400000108a3 */
        /* <DEDUP_REMOVED lines=12> */
[----:B------:R-:W2:Y:S01]  /*81d0*/  LDSM.16.MT88.4 R100, [R185+0xc00] ;  /* 0x000c0000b964783b */ /* 0x000ea20000004200 */
        /* <DEDUP_REMOVED lines=9> */
[----:B------:R-:W-:Y:S02]  /*8270*/  FMUL.FTZ R73, R3, R73 ;  /* 0x0000004903497220 */ /* 0x000fe40000410000 */
[C---:B------:R-:W-:Y:S02]  /*8280*/  FMUL.FTZ R74, R0.reuse, R74 ;  /* 0x0000004a004a7220 */ /* 0x040fe40000410000 */
[-C--:B------:R-:W-:Y:S01]  /*8290*/  HMMA.16816.F32 R28, R148, R38.reuse, R28 ;  /* 0x00000026941c723c */ /* 0x080fe2000000181c */
[C---:B------:R-:W-:Y:S03]  /*82a0*/  FMUL.FTZ R36, R133.reuse, R116 ;  /* 0x0000007485247220 */ /* 0x040fe60000410000 */
[----:B------:R-:W-:Y:S02]  /*82b0*/  FMUL.FTZ R37, R133, R117 ;  /* 0x0000007585257220 */ /* 0x000fe40000410000 */
[----:B------:R-:W-:Y:S02]  /*82c0*/  FMUL.FTZ R75, R0, R75 ;  /* 0x0000004b004b7220 */ /* 0x000fe40000410000 */
[C---:B------:R-:W-:Y:S01]  /*82d0*/  HMMA.16816.F32 R32, R140.reuse, R38, R32 ;  /* 0x000000268c20723c */ /* 0x040fe20000001820 */
[----:B-1----:R-:W-:Y:S03]  /*82e0*/  FFMA.FTZ R2, R182, c[0x0][0x2d0], -R162 ;  /* 0x0000b400b6027a23 */ /* 0x002fe600000108a2 */
[C---:B------:R-:W-:Y:S01]  /*82f0*/  FMUL.FTZ R76, R3.reuse, R76 ;  /* 0x0000004c034c7220 */ /* 0x040fe20000410000 */
[----:B------:R1:W-:Y:S01]  /*8300*/  MUFU.EX2 R206, R2 ;  /* 0x0000000200ce7308 */ /* 0x0003e20000000800 */
[C---:B------:R-:W-:Y:S02]  /*8310*/  FMUL.FTZ R77, R3.reuse, R77 ;  /* 0x0000004d034d7220 */ /* 0x040fe40000410000 */
[C---:B------:R-:W-:Y:S04]  /*8320*/  FMUL.FTZ R38, R132.reuse, R118 ;  /* 0x0000007684267220 */ /* 0x040fe80000410000 */
[----:B------:R-:W-:Y:S02]  /*8330*/  FMUL.FTZ R39, R132, R119 ;  /* 0x0000007784277220 */ /* 0x000fe40000410000 */
[----:B------:R-:W-:Y:S01]  /*8340*/  LDSM.16.MT88.4 R116, [R185+0x1000] ;  /* 0x00100000b974783b */ /* 0x000fe20000004200 */
[C---:B------:R-:W-:Y:S02]  /*8350*/  FMUL.FTZ R78, R0.reuse, R78 ;  /* 0x0000004e004e7220 */ /* 0x040fe40000410000 */
[C---:B------:R-:W-:Y:S02]  /*8360*/  FMUL.FTZ R79, R0.reuse, R79 ;  /* 0x0000004f004f7220 */ /* 0x040fe40000410000 */
[-C--:B--2---:R-:W-:Y:S01]  /*8370*/  HMMA.16816.F32 R36, R140, R100.reuse, R36 ;  /* 0x000000648c24723c */ /* 0x084fe20000001824 */
        /* <DEDUP_REMOVED lines=10> */
[----:B------:R-:W-:Y:S02]  /*8420*/  FFMA.FTZ R0, R0, R244, R164 ;  /* 0x000000f400007223 */ /* 0x000fe400000100a4 */
[----:B------:R-:W-:Y:S01]  /*8430*/  MUFU.EX2 R164, R128 ;  /* 0x0000008000a47308 */ /* 0x000fe20000000800 */
[C---:B------:R-:W-:Y:S01]  /*8440*/  FMUL.FTZ R98, R132.reuse, R98 ;  /* 0x0000006284627220 */ /* 0x040fe20000410000 */
[C---:B------:R-:W-:Y:S01]  /*8450*/  HMMA.16816.F32 R48, R140.reuse, R102, R48 ;  /* 0x000000668c30723c */ /* 0x040fe20000001830 */
[----:B------:R-:W2:Y:S03]  /*8460*/  LDSM.16.MT88.4 R100, [R186+0xc00] ;  /* 0x000c0000ba64783b */ /* 0x000ea60000004200 */
[----:B-1----:R-:W-:Y:S02]  /*8470*/  FFMA.FTZ R2, R181, c[0x0][0x2d0], -R160 ;  /* 0x0000b400b5027a23 */ /* 0x002fe400000108a0 */
[----:B------:R-:W-:Y:S02]  /*8480*/  FMUL.FTZ R99, R132, R99 ;  /* 0x0000006384637220 */ /* 0x000fe40000410000 */
[----:B------:R1:W-:Y:S01]  /*8490*/  MUFU.EX2 R200, R2 ;  /* 0x0000000200c87308 */ /* 0x0003e20000000800 */
[--C-:B------:R-:W-:Y:S03]  /*84a0*/  FFMA.FTZ R127, R223, c[0x0][0x2d0], -R162.reuse ;  /* 0x0000b400df7f7a23 */ /* 0x100fe600000108a2 */
[--C-:B------:R-:W-:Y:S02]  /*84b0*/  FFMA.FTZ R126, R222, c[0x0][0x2d0], -R162.reuse ;  /* 0x0000b400de7e7a23 */ /* 0x100fe400000108a2 */
[----:B------:R-:W-:Y:S02]  /*84c0*/  FFMA.FTZ R125, R221, c[0x0][0x2d0], -R162 ;  /* 0x0000b400dd7d7a23 */ /* 0x000fe400000108a2 */
[--C-:B------:R-:W-:Y:S02]  /*84d0*/  FFMA.FTZ R124, R219, c[0x0][0x2d0], -R160.reuse ;  /* 0x0000b400db7c7a23 */ /* 0x100fe400000108a0 */
[--C-:B------:R-:W-:Y:S02]  /*84e0*/  FFMA.FTZ R123, R218, c[0x0][0x2d0], -R160.reuse ;  /* 0x0000b400da7b7a23 */ /* 0x100fe400000108a0 */
[----:B------:R-:W-:Y:S02]  /*84f0*/  FFMA.FTZ R122, R217, c[0x0][0x2d0], -R160 ;  /* 0x0000b400d97a7a23 */ /* 0x000fe400000108a0 */
[--C-:B------:R-:W-:Y:S02]  /*8500*/  FFMA.FTZ R121, R215, c[0x0][0x2d0], -R161.reuse ;  /* 0x0000b400d7797a23 */ /* 0x100fe400000108a1 */
[--C-:B------:R-:W-:Y:S02]  /*8510*/  FFMA.FTZ R120, R214, c[0x0][0x2d0], -R161.reuse ;  /* 0x0000b400d6787a23 */ /* 0x100fe400000108a1 */
[----:B------:R-:W-:Y:S02]  /*8520*/  FADD.FTZ R0, R224, R0 ;  /* 0x00000000e0007221 */ /* 0x000fe40000010000 */
[--C-:B-1----:R-:W-:Y:S04]  /*8530*/  FFMA.FTZ R2, R178, c[0x0][0x2d0], -R160.reuse ;  /* 0x0000b400b2027a23 */ /* 0x102fe800000108a0 */
[----:B------:R1:W-:Y:S01]  /*8540*/  MUFU.EX2 R203, R2 ;  /* 0x0000000200cb7308 */ /* 0x0003e20000000800 */
[-C--:B--2---:R-:W-:Y:S08]  /*8550*/  HMMA.16816.F32 R52, R140, R100.reuse, R52 ;  /* 0x000000648c34723c */ /* 0x084ff00000001834 */
[C---:B------:R-:W-:Y:S08]  /*8560*/  HMMA.16816.F32 R56, R148.reuse, R100, R56 ;  /* 0x000000649438723c */ /* 0x040ff00000001838 */
[-C--:B------:R-:W-:Y:S01]  /*8570*/  HMMA.16816.F32 R60, R148, R102.reuse, R60 ;  /* 0x00000066943c723c */ /* 0x080fe2000000183c */
[--C-:B-1----:R-:W-:Y:S07]  /*8580*/  FFMA.FTZ R2, R180, c[0x0][0x2d0], -R160.reuse ;  /* 0x0000b400b4027a23 */ /* 0x102fee00000108a0 */
[C---:B------:R-:W-:Y:S01]  /*8590*/  HMMA.16816.F32 R64, R140.reuse, R102, R64 ;  /* 0x000000668c40723c */ /* 0x040fe20000001840 */
[----:B------:R-:W1:Y:S01]  /*85a0*/  LDSM.16.MT88.4 R100, [R185+0x1800] ;  /* 0x00180000b964783b */ /* 0x000e620000004200 */
[----:B------:R2:W-:Y:S02]  /*85b0*/  MUFU.EX2 R210, R2 ;  /* 0x0000000200d27308 */ /* 0x0005e40000000800 */
[--C-:B--2---:R-:W-:Y:S02]  /*85c0*/  FFMA.FTZ R2, R179, c[0x0][0x2d0], -R160.reuse ;  /* 0x0000b400b3027a23 */ /* 0x104fe400000108a0 */
[----:B------:R-:W-:Y:S06]  /*85d0*/  FFMA.FTZ R160, R216, c[0x0][0x2d0], -R160 ;  /* 0x0000b400d8a07a23 */ /* 0x000fec00000108a0 */
[----:B------:R2:W-:Y:S01]  /*85e0*/  MUFU.EX2 R211, R2 ;  /* 0x0000000200d37308 */ /* 0x0005e20000000800 */
[-C--:B-1----:R-:W-:Y:S08]  /*85f0*/  HMMA.16816.F32 R68, R140, R100.reuse, R68 ;  /* 0x000000648c44723c */ /* 0x082ff00000001844 */
[C---:B------:R-:W-:Y:S01]  /*8600*/  HMMA.16816.F32 R72, R148.reuse, R100, R72 ;  /* 0x000000649448723c */ /* 0x040fe20000001848 */
[--C-:B--2---:R-:W-:Y:S02]  /*8610*/  FFMA.FTZ R2, R171, c[0x0][0x2d0], -R161.reuse ;  /* 0x0000b400ab027a23 */ /* 0x104fe400000108a1 */
[----:B------:R-:W-:Y:S05]  /*8620*/  MUFU.EX2 R171, R126 ;  /* 0x0000007e00ab7308 */ /* 0x000fea0000000800 */
[-C--:B------:R-:W-:Y:S08]  /*8630*/  HMMA.16816.F32 R76, R148, R102.reuse, R76 ;  /* 0x00000066944c723c */ /* 0x080ff0000000184c */
[C---:B------:R-:W-:Y:S01]  /*8640*/  HMMA.16816.F32 R80, R140.reuse, R102, R80 ;  /* 0x000000668c50723c */ /* 0x040fe20000001850 */
[----:B------:R-:W1:Y:S01]  /*8650*/  LDSM.16.MT88.4 R100, [R186+0x1800] ;  /* 0x00180000ba64783b */ /* 0x000e620000004200 */
[----:B------:R2:W-:Y:S02]  /*8660*/  MUFU.EX2 R182, R2 ;  /* 0x0000000200b67308 */ /* 0x0005e40000000800 */
[--C-:B--2---:R-:W-:Y:S08]  /*8670*/  FFMA.FTZ R2, R169, c[0x0][0x2d0], -R161.reuse ;  /* 0x0000b400a9027a23 */ /* 0x104ff000000108a1 */
[----:B------:R-:W-:Y:S10]  /*8680*/  MUFU.EX2 R169, R127 ;  /* 0x0000007f00a97308 */ /* 0x000ff40000000800 */
[----:B------:R-:W2:Y:S01]  /*8690*/  MUFU.EX2 R183, R2 ;  /* 0x0000000200b77308 */ /* 0x000ea20000000800 */
[-C--:B-1----:R-:W-:Y:S08]  /*86a0*/  HMMA.16816.F32 R84, R140, R100.reuse, R84 ;  /* 0x000000648c54723c */ /* 0x082ff00000001854 */
[C---:B------:R-:W-:Y:S07]  /*86b0*/  HMMA.16816.F32 R88, R148.reuse, R100, R88 ;  /* 0x000000649458723c */ /* 0x040fee0000001858 */
[--C-:B------:R-:W-:Y:S01]  /*86c0*/  FFMA.FTZ R100, R202, c[0x0][0x2d0], -R162.reuse ;  /* 0x0000b400ca647a23 */ /* 0x100fe200000108a2 */
[-C--:B------:R-:W-:Y:S01]  /*86d0*/  HMMA.16816.F32 R92, R148, R102.reuse, R92 ;  /* 0x00000066945c723c */ /* 0x080fe2000000185c */
[--C-:B------:R-:W-:Y:S02]  /*86e0*/  FFMA.FTZ R101, R205, c[0x0][0x2d0], -R162.reuse ;  /* 0x0000b400cd657a23 */ /* 0x100fe400000108a2 */
[----:B------:R1:W-:Y:S01]  /*86f0*/  MUFU.EX2 R212, R100 ;  /* 0x0000006400d47308 */ /* 0x0003e20000000800 */
[----:B------:R-:W-:Y:S01]  /*8700*/  FFMA.FTZ R162, R220, c[0x0][0x2d0], -R162 ;  /* 0x0000b400dca27a23 */ /* 0x000fe200000108a2 */
[----:B--2---:R-:W-:Y:S01]  /*8710*/  F2FP.PACK_AB R108, R183, R182 ;  /* 0x000000b6b76c723e */ /* 0x004fe200000000ff */
[----:B------:R-:W-:Y:S02]  /*8720*/  FFMA.FTZ R2, R168, c[0x0][0x2d0], -R161 ;  /* 0x0000b400a8027a23 */ /* 0x000fe400000108a1 */
[----:B------:R-:W-:Y:S05]  /*8730*/  HMMA.16816.F32 R96, R140, R102, R96 ;  /* 0x000000668c60723c */ /* 0x000fea0000001860 */
[----:B------:R2:W-:Y:S02]  /*8740*/  MUFU.EX2 R202, R2 ;  /* 0x0000000200ca7308 */ /* 0x0005e40000000800 */
[----:B------:R-:W-:Y:S01]  /*8750*/  F2FP.PACK_AB R103, R211, R210 ;  /* 0x000000d2d367723e */ /* 0x000fe200000000ff */
[----:B------:R-:W-:Y:S04]  /*8760*/  FFMA.FTZ R140, R3, R242, R165 ;  /* 0x000000f2038c7223 */ /* 0x000fe800000100a5 */
[----:B------:R-:W-:Y:S02]  /*8770*/  FFMA.FTZ R141, R132, R243, R166 ;  /* 0x000000f3848d7223 */ /* 0x000fe400000100a6 */
[----:B------:R-:W-:Y:S01]  /*8780*/  FFMA.FTZ R3, R207, c[0x0][0x2d0], -R163 ;  /* 0x0000b400cf037a23 */ /* 0x000fe200000108a3 */
[----:B------:R3:W4:Y:S01]  /*8790*/  MUFU.EX2 R208, R101 ;  /* 0x0000006500d07308 */ /* 0x0007220000000800 */
[----:B-1----:R-:W-:Y:S09]  /*87a0*/  F2FP.PACK_AB R100, R206, R201 ;  /* 0x000000c9ce64723e */ /* 0x002ff200000000ff */
[----:B------:R-:W-:Y:S01]  /*87b0*/  MUFU.EX2 R168, R124 ;  /* 0x0000007c00a87308 */ /* 0x000fe20000000800 */
[--C-:B--2---:R-:W-:Y:S02]  /*87c0*/  FFMA.FTZ R2, R167, c[0x0][0x2d0], -R161.reuse ;  /* 0x0000b400a7027a23 */ /* 0x104fe400000108a1 */
[----:B------:R-:W-:Y:S07]  /*87d0*/  FFMA.FTZ R161, R209, c[0x0][0x2d0], -R161 ;  /* 0x0000b400d1a17a23 */ /* 0x000fee00000108a1 */
[----:B------:R1:W2:Y:S01]  /*87e0*/  MUFU.EX2 R205, R2 ;  /* 0x0000000200cd7308 */ /* 0x0002a20000000800 */
[----:B---3--:R-:W-:Y:S02]  /*87f0*/  F2FP.PACK_AB R101, R203, R200 ;  /* 0x000000c8cb65723e */ /* 0x008fe400000000ff */
[----:B----4-:R-:W-:Y:S07]  /*8800*/  F2FP.PACK_AB R102, R212, R208 ;  /* 0x000000d0d466723e */ /* 0x010fee00000000ff */
[----:B------:R-:W-:Y:S01]  /*8810*/  MUFU.EX2 R175, R162 ;  /* 0x000000a200af7308 */ /* 0x000fe20000000800 */
[-C--:B------:R-:W-:Y:S09]  /*8820*/  HMMA.16816.F32 R4, R100, R104.reuse, R4 ;  /* 0x000000686404723c */ /* 0x080ff20000001804 */
[----:B------:R3:W-:Y:S03]  /*8830*/  MUFU.EX2 R165, R3 ;  /* 0x0000000300a57308 */ /* 0x0007e60000000800 */
[----:B-1----:R-:W-:Y:S01]  /*8840*/  FFMA.FTZ R2, R174, c[0x0][0x2d0], -R163 ;  /* 0x0000b400ae027a23 */ /* 0x002fe200000108a3 */
[----:B--2---:R-:W-:Y:S06]  /*8850*/  F2FP.PACK_AB R110, R205, R202 ;  /* 0x000000cacd6e723e */ /* 0x004fec00000000ff */
[----:B------:R1:W-:Y:S10]  /*8860*/  MUFU.EX2 R181, R2 ;  /* 0x0000000200b57308 */ /* 0x0003f40000000800 */
[----:B------:R-:W-:Y:S01]  /*8870*/  MUFU.EX2 R174, R160 ;  /* 0x000000a000ae7308 */ /* 0x000fe20000000800 */
[----:B---3--:R-:W-:Y:S09]  /*8880*/  FADD.FTZ R3, R230, R141 ;  /* 0x0000008de6037221 */ /* 0x008ff20000010000 */
[----:B------:R-:W-:Y:S01]  /*8890*/  MUFU.EX2 R166, R121 ;  /* 0x0000007900a67308 */ /* 0x000fe20000000800 */
[----:B-1----:R-:W-:Y:S02]  /*88a0*/  FFMA.FTZ R2, R177, c[0x0][0x2d0], -R163 ;  /* 0x0000b400b1027a23 */ /* 0x002fe400000108a3 */
[----:B------:R-:W-:Y:S07]  /*88b0*/  FADD.FTZ R177, R229, R3 ;  /* 0x00000003e5b17221 */ /* 0x000fee0000010000 */
[----:B------:R1:W2:Y:S10]  /*88c0*/  MUFU.EX2 R180, R2 ;  /* 0x0000000200b47308 */ /* 0x0002b40000000800 */
[----:B------:R-:W3:Y:S01]  /*88d0*/  MUFU.EX2 R167, R120 ;  /* 0x0000007800a77308 */ /* 0x000ee20000000800 */
[--C-:B-1----:R-:W-:Y:S01]  /*88e0*/  FFMA.FTZ R2, R170, c[0x0][0x2d0], -R163.reuse ;  /* 0x0000b400aa027a23 */ /* 0x102fe200000108a3 */
[----:B--2---:R-:W-:Y:S08]  /*88f0*/  F2FP.PACK_AB R109, R180, R181 ;  /* 0x000000b5b46d723e */ /* 0x004ff000000000ff */
[----:B------:R-:W1:Y:S01]  /*8900*/  MUFU.EX2 R170, R123 ;  /* 0x0000007b00aa7308 */ /* 0x000e620000000800 */
[----:B---3--:R-:W-:Y:S09]  /*8910*/  F2FP.PACK_AB R160, R167, R166 ;  /* 0x000000a6a7a0723e */ /* 0x008ff200000000ff */
[----:B------:R2:W-:Y:S01]  /*8920*/  MUFU.EX2 R178, R2 ;  /* 0x0000000200b27308 */ /* 0x0005e20000000800 */
[----:B-1----:R-:W-:Y:S01]  /*8930*/  F2FP.PACK_AB R141, R170, R168 ;  /* 0x000000a8aa8d723e */ /* 0x002fe200000000ff */
[--C-:B--2---:R-:W-:Y:S08]  /*8940*/  FFMA.FTZ R2, R172, c[0x0][0x2d0], -R163.reuse ;  /* 0x0000b400ac027a23 */ /* 0x104ff000000108a3 */
[----:B------:R-:W1:Y:S01]  /*8950*/  MUFU.EX2 R172, R122 ;  /* 0x0000007a00ac7308 */ /* 0x000e620000000800 */
[----:B------:R-:W-:Y:S09]  /*8960*/  FFMA.FTZ R163, R135, c[0x0][0x2d0], -R163 ;  /* 0x0000b40087a37a23 */ /* 0x000ff200000108a3 */
[----:B------:R-:W2:Y:S10]  /*8970*/  MUFU.EX2 R179, R2 ;  /* 0x0000000200b37308 */ /* 0x000eb40000000800 */
[----:B------:R3:W4:Y:S01]  /*8980*/  MUFU.EX2 R135, R161 ;  /* 0x000000a100877308 */ /* 0x0007220000000800 */
[----:B-1----:R-:W-:Y:S09]  /*8990*/  F2FP.PACK_AB R143, R174, R172 ;  /* 0x000000acae8f723e */ /* 0x002ff200000000ff */
[----:B------:R-:W-:Y:S01]  /*89a0*/  MUFU.EX2 R132, R163 ;  /* 0x000000a300847308 */ /* 0x000fe20000000800 */
[----:B--2---:R-:W-:Y:S01]  /*89b0*/  F2FP.PACK_AB R111, R179, R178 ;  /* 0x000000b2b36f723e */ /* 0x004fe200000000ff */
[----:B------:R-:W-:Y:S04]  /*89c0*/  FFMA.FTZ R2, R133, R241, R173 ;  /* 0x000000f185027223 */ /* 0x000fe800000100ad */
[----:B------:R-:W-:Y:S04]  /*89d0*/  FADD.FTZ R131, R204, R2 ;  /* 0x00000002cc837221 */ /* 0x000fe80000010000 */
[----:B------:R-:W1:Y:S01]  /*89e0*/  MUFU.EX2 R133, R130 ;  /* 0x0000008200857308 */ /* 0x000e620000000800 */
[C---:B------:R-:W-:Y:S01]  /*89f0*/  HMMA.16816.F32 R8, R108.reuse, R104, R8 ;  /* 0x000000686c08723c */ /* 0x040fe20000001808 */
[----:B------:R-:W-:Y:S01]  /*8a00*/  FADD.FTZ R2, R227, R140 ;  /* 0x0000008ce3027221 */ /* 0x000fe20000010000 */
[----:B------:R-:W-:Y:S02]  /*8a10*/  F2FP.PACK_AB R140, R171, R169 ;  /* 0x000000a9ab8c723e */ /* 0x000fe400000000ff */
[----:B---3--:R-:W-:Y:S01]  /*8a20*/  F2FP.PACK_AB R161, R164, R165 ;  /* 0x000000a5a4a1723e */ /* 0x008fe200000000ff */
[----:B------:R-:W-:Y:S01]  /*8a30*/  FADD.FTZ R3, R226, R2 ;  /* 0x00000002e2037221 */ /* 0x000fe20000010000 */
[----:B----4-:R-:W-:Y:S01]  /*8a40*/  F2FP.PACK_AB R162, R135, R139 ;  /* 0x0000008b87a2723e */ /* 0x010fe200000000ff */
[----:B------:R-:W-:Y:S01]  /*8a50*/  FADD.FTZ R2, R225, R0 ;  /* 0x00000000e1027221 */ /* 0x000fe20000010000 */
[-C--:B------:R-:W-:Y:S01]  /*8a60*/  HMMA.16816.F32 R12, R108, R106.reuse, R12 ;  /* 0x0000006a6c0c723c */ /* 0x080fe2000000180c */
[----:B------:R-:W2:Y:S03]  /*8a70*/  MUFU.EX2 R173, R125 ;  /* 0x0000007d00ad7308 */ /* 0x000ea60000000800 */
[----:B------:R-:W-:Y:S02]  /*8a80*/  FADD.FTZ R0, R234, R177 ;  /* 0x000000b1ea007221 */ /* 0x000fe40000010000 */
[----:B------:R-:W-:Y:S02]  /*8a90*/  FADD.FTZ R3, R233, R3 ;  /* 0x00000003e9037221 */ /* 0x000fe40000010000 */
[C---:B------:R-:W-:Y:S01]  /*8aa0*/  HMMA.16816.F32 R16, R100.reuse, R106, R16 ;  /* 0x0000006a6410723c */ /* 0x040fe20000001810 */
[----:B------:R-:W3:Y:S03]  /*8ab0*/  LDSM.16.MT88.4 R104, [R186+0x1000] ;  /* 0x00100000ba68783b */ /* 0x000ee60000004200 */
[----:B------:R-:W-:Y:S02]  /*8ac0*/  FADD.FTZ R2, R228, R2 ;  /* 0x00000002e4027221 */ /* 0x000fe40000010000 */
[----:B------:R-:W-:Y:S01]  /*8ad0*/  FADD.FTZ R3, R182, R3 ;  /* 0x00000003b6037221 */ /* 0x000fe20000010000 */
[----:B-1----:R-:W-:Y:S01]  /*8ae0*/  F2FP.PACK_AB R163, R132, R133 ;  /* 0x0000008584a3723e */ /* 0x002fe200000000ff */
[-C--:B------:R-:W-:Y:S01]  /*8af0*/  HMMA.16816.F32 R20, R100, R112.reuse, R20 ;  /* 0x000000706414723c */ /* 0x080fe20000001814 */
[----:B------:R-:W-:Y:S07]  /*8b00*/  FADD.FTZ R2, R181, R2 ;  /* 0x00000002b5027221 */ /* 0x000fee0000010000 */
[C---:B------:R-:W-:Y:S01]  /*8b10*/  HMMA.16816.F32 R24, R108.reuse, R112, R24 ;  /* 0x000000706c18723c */ /* 0x040fe20000001818 */
[----:B--2---:R-:W-:Y:S07]  /*8b20*/  F2FP.PACK_AB R142, R175, R173 ;  /* 0x000000adaf8e723e */ /* 0x004fee00000000ff */
        /* <DEDUP_REMOVED lines=9> */
[C---:B------:R-:W-:Y:S07]  /*8bc0*/  HMMA.16816.F32 R56, R108.reuse, R104, R56 ;  /* 0x000000686c38723c */ /* 0x040fee0000001838 */
[----:B------:R-:W-:Y:S01]  /*8bd0*/  FADD.FTZ R104, R231, R131 ;  /* 0x00000083e7687221 */ /* 0x000fe20000010000 */
[-C--:B------:R-:W-:Y:S01]  /*8be0*/  HMMA.16816.F32 R60, R108, R106.reuse, R60 ;  /* 0x0000006a6c3c723c */ /* 0x080fe2000000183c */
[----:B------:R-:W-:Y:S03]  /*8bf0*/  LDSM.16.MT88.4 R128, [R185+0x1400] ;  /* 0x00140000b980783b */ /* 0x000fe60000004200 */
[----:B------:R-:W-:Y:S04]  /*8c00*/  FADD.FTZ R176, R232, R104 ;  /* 0x00000068e8b07221 */ /* 0x000fe80000010000 */
[C---:B------:R-:W-:Y:S08]  /*8c10*/  HMMA.16816.F32 R64, R100.reuse, R106, R64 ;  /* 0x0000006a6440723c */ /* 0x040ff00000001840 */
        /* <DEDUP_REMOVED lines=8> */
[----:B------:R-:W-:Y:S08]  /*8ca0*/  HMMA.16816.F32 R96, R100, R118, R96 ;  /* 0x000000766460723c */ /* 0x000ff00000001860 */
[-C--:B------:R-:W-:Y:S01]  /*8cb0*/  HMMA.16816.F32 R148, R140, R156.reuse, R4 ;  /* 0x0000009c8c94723c */ /* 0x080fe20000001804 */
[----:B------:R-:W2:Y:S07]  /*8cc0*/  LDSM.16.MT88.4 R4, [R186+0x1400] ;  /* 0x00140000ba04783b */ /* 0x000eae0000004200 */
[C---:B------:R-:W-:Y:S01]  /*8cd0*/  HMMA.16816.F32 R144, R160.reuse, R156, R8 ;  /* 0x0000009ca090723c */ /* 0x040fe20000001808 */
[----:B------:R-:W3:Y:S07]  /*8ce0*/  LDSM.16.MT88.4 R8, [R185+0x2000] ;  /* 0x00200000b908783b */ /* 0x000eee0000004200 */
[-C--:B------:R-:W-:Y:S01]  /*8cf0*/  HMMA.16816.F32 R152, R160, R158.reuse, R12 ;  /* 0x0000009ea098723c */ /* 0x080fe2000000180c */
[----:B------:R-:W4:Y:S07]  /*8d00*/  LDSM.16.MT88.4 R12, [R186+0x2000] ;  /* 0x00200000ba0c783b */ /* 0x000f2e0000004200 */
        /* <DEDUP_REMOVED lines=16> */
[C---:B------:R-:W-:Y:S07]  /*8e10*/  HMMA.16816.F32 R64, R140.reuse, R6, R64 ;  /* 0x000000068c40723c */ /* 0x040fee0000001840 */
        /* <DEDUP_REMOVED lines=37> */
[----:B------:R-:W-:Y:S01]  /*9070*/  MOV R132, R137 ;  /* 0x0000008900847202 */ /* 0x000fe20000000f00 */
[----:B------:R-:W-:-:S05]  /*9080*/  @P0 BRA `(.L_x_2506) ;  /* 0xffffd0f000000947 */ /* 0x000fca000383ffff */
.L_x_2501:
[----:B------:R-:W-:-:S13]  /*9090*/  ISETP.GE.AND P0, PT, R199, R245, PT ;  /* 0x000000f5c700720c */ /* 0x000fda0003f06270 */
[----:B------:R-:W-:Y:S05]  /*90a0*/  @!P0 BRA `(.L_x_2507) ;  /* 0x0000297000008947 */ /* 0x000fea0003800000 */
.L_x_2510:
[----:B------:R-:W-:Y:S04]  /*90b0*/  DEPBAR.LE SB0, 0x0 ;  /* 0x000080000000791a */ /* 0x000fe80000000000 */
[----:B------:R-:W-:Y:S01]  /*90c0*/  WARPSYNC 0xffffffff ;  /* 0xffffffff00007948 */ /* 0x000fe20003800000 */
[----:B------:R-:W-:Y:S01]  /*90d0*/  BAR.SYNC.DEFER_BLOCKING 0x0 ;  /* 0x0000000000007b1d */ /* 0x000fe20000010000 */
[----:B------:R-:W-:Y:S01]  /*90e0*/  SHF.R.S32.HI R0, RZ, 0x1f, R199 ;  /* 0x0000001fff007819 */ /* 0x000fe200000114c7 */
[----:B------:R-:W-:Y:S04]  /*90f0*/  IMAD.MOV.U32 R132, RZ, RZ, R136 ;  /* 0x000000ffff847224 */ /* 0x000fe800078e0088 */
[----:B------:R-:W-:Y:S04]  /*9100*/  IMAD R0, R0, c[0x0][0x208], RZ ;  /* 0x0000820000007a24 */ /* 0x000fe800078e02ff */
[C---:B------:R-:W-:Y:S01]  /*9110*/  IMAD R0, R199.reuse, c[0x0][0x20c], R0 ;  /* 0x00008300c7007a24 */ /* 0x040fe200078e0200 */
[----:B------:R-:W-:Y:S01]  /*9120*/  LDSM.16.M88.4 R48, [R187] ;  /* 0x00000000bb30783b */ /* 0x000fe20000000200 */
[----:B------:R-:W-:Y:S06]  /*9130*/  BSSY B0, `(.L_x_2508) ;  /* 0x00000d8000007945 */ /* 0x000fec0003800000 */
[----:B------:R-:W1:Y:S07]  /*9140*/  S2R R2, SR_TID.X ;  /* 0x0000000000027919 */ /* 0x000e6e0000002100 */
[----:B------:R-:W2:Y:S07]  /*9150*/  LDSM.16.M88.4 R16, [R184] ;  /* 0x00000000b810783b */ /* 0x000eae0000000200 */
[----:B------:R-:W3:Y:S07]  /*9160*/  LDSM.16.M88.4 R44, [R187+0x1000] ;  /* 0x00100000bb2c783b */ /* 0x000eee0000000200 */
[----:B------:R-:W4:Y:S07]  /*9170*/  LDSM.16.M88.4 R32, [R184+0x400] ;  /* 0x00040000b820783b */ /* 0x000f2e0000000200 */
[----:B------:R-:W5:Y:S07]  /*9180*/  LDSM.16.M88.4 R140, [R184+0x800] ;  /* 0x00080000b88c783b */ /* 0x000f6e0000000200 */
[----:B------:R-:W-:Y:S07]  /*9190*/  LDSM.16.M88.4 R160, [R188] ;  /* 0x00000000bca0783b */ /* 0x000fee0000000200 */
[----:B------:R-:W2:Y:S07]  /*91a0*/  LDSM.16.M88.4 R164, [R189] ;  /* 0x00000000bda4783b */ /* 0x000eae0000000200 */
[----:B------:R-:W3:Y:S07]  /*91b0*/  LDSM.16.M88.4 R168, [R188+0x1000] ;  /* 0x00100000bca8783b */ /* 0x000eee0000000200 */
[----:B------:R-:W3:Y:S07]  /*91c0*/  LDSM.16.M88.4 R172, [R197] ;  /* 0x00000000c5ac783b */ /* 0x000eee0000000200 */
[----:B------:R-:W4:Y:S01]  /*91d0*/  LDSM.16.M88.4 R176, [R196] ;  /* 0x00000000c4b0783b */ /* 0x000f220000000200 */
[----:B-1----:R-:W-:Y:S01]  /*91e0*/  ISETP.GT.AND P0, PT, R2, 0x3f, PT ;  /* 0x0000003f0200780c */ /* 0x002fe20003f04270 */
[----:B------:R-:W-:Y:S04]  /*91f0*/  IMAD.WIDE.U32 R2, R199, c[0x0][0x208], RZ ;  /* 0x00008200c7027a25 */ /* 0x000fe800078e00ff */
[----:B------:R-:W-:Y:S02]  /*9200*/  IMAD.IADD R0, R3, 0x1, R0 ;  /* 0x0000000103007824 */ /* 0x000fe400078e0200 */
[----:B------:R-:W-:Y:S04]  /*9210*/  IMAD.WIDE.U32 R2, R2, 0x30, RZ ;  /* 0x0000003002027825 */ /* 0x000fe800078e00ff */
[----:B------:R-:W-:Y:S01]  /*9220*/  IMAD R0, R0, 0x30, RZ ;  /* 0x0000003000007824 */ /* 0x000fe200078e02ff */
[-C--:B------:R-:W-:Y:S01]  /*9230*/  IADD3 R8, P1, R236, R2.reuse, RZ ;  /* 0x00000002ec087210 */ /* 0x080fe20007f3e0ff */
[----:B------:R-:W-:Y:S02]  /*9240*/  @!P0 IMAD.MOV.U32 R4, RZ, RZ, c[0x0][0x208] ;  /* 0x00008200ff048624 */ /* 0x000fe400078e00ff */
[----:B------:R-:W-:Y:S02]  /*9250*/  IMAD.IADD R0, R3, 0x1, R0 ;  /* 0x0000000103007824 */ /* 0x000fe400078e0200 */
[----:B------:R-:W-:Y:S01]  /*9260*/  @!P0 IMAD.MOV.U32 R5, RZ, RZ, c[0x0][0x20c] ;  /* 0x00008300ff058624 */ /* 0x000fe200078e00ff */
[----:B------:R-:W-:Y:S01]  /*9270*/  @!P0 LEA R20, P2, R4, R2, 0x5 ;  /* 0x0000000204148211 */ /* 0x000fe200078428ff */
[----:B------:R-:W-:Y:S01]  /*9280*/  IMAD.X R9, R0, 0x1, R235, P1 ;  /* 0x0000000100097824 */ /* 0x000fe200008e06eb */
[----:B------:R-:W-:Y:S02]  /*9290*/  LEA R26, P1, R8, c[0x0][0x1f8], 0x1 ;  /* 0x00007e00081a7a11 */ /* 0x000fe400078208ff */
[----:B------:R-:W-:Y:S02]  /*92a0*/  @!P0 LEA.HI.X R3, R4, R0, R5, 0x5, P2 ;  /* 0x0000000004038211 */ /* 0x000fe400010f2c05 */
[-C--:B--2---:R-:W-:Y:S03]  /*92b0*/  HMMA.16816.F32 R4, R48, R16.reuse, RZ ;  /* 0x000000103004723c */ /* 0x084fe600000018ff */
[--C-:B------:R-:W-:Y:S02]  /*92c0*/  IADD3 R12, P3, P2, R2, 0x20, R236.reuse ;  /* 0x00000020020c7810 */ /* 0x100fe40007a7e0ec */
[----:B------:R-:W-:Y:S02]  /*92d0*/  LEA.HI.X R27, R8, c[0x0][0x1fc], R9, 0x1, P1 ;  /* 0x00007f00081b7a11 */ /* 0x000fe400008f0c09 */
[----:B------:R-:W-:Y:S01]  /*92e0*/  IADD3.X R13, R0, RZ, R235, P3, P2 ;  /* 0x000000ff000d7210 */ /* 0x000fe20001fe44eb */
[C---:B---3--:R-:W-:Y:S02]  /*92f0*/  HMMA.16816.F32 R8, R44.reuse, R16, RZ ;  /* 0x000000102c08723c */ /* 0x048fe400000018ff */
[----:B------:R-:W-:Y:S01]  /*9300*/  @!PT LDS RZ, [RZ] ;  /* 0x00000000fffff984 */ /* 0x000fe20000000800 */
[----:B------:R-:W-:Y:S01]  /*9310*/  @!PT LDS RZ, [RZ] ;  /* 0x00000000fffff984 */ /* 0x000fe20000000800 */
[----:B------:R-:W-:Y:S01]  /*9320*/  @!PT LDS RZ, [RZ] ;  /* 0x00000000fffff984 */ /* 0x000fe20000000800 */
[----:B------:R1:W-:Y:S02]  /*9330*/  LDGSTS.E.BYPASS.LTC128B.128 [R198+0x1880], [R26.64], !P6 ;  /* 0x018800001ac67fae */ /* 0x0003e4000f101d46 */
[----:B------:R-:W-:Y:S02]  /*9340*/  LEA R30, P3, R12, c[0x0][0x1f8], 0x1 ;  /* 0x00007e000c1e7a11 */ /* 0x000fe400078608ff */
[--C-:B------:R-:W-:Y:S02]  /*9350*/  IADD3 R2, P2, P1, R2, 0x40, R236.reuse ;  /* 0x0000004002027810 */ /* 0x100fe4000795e0ec */
[----:B------:R-:W-:Y:S02]  /*9360*/  LEA.HI.X R31, R12, c[0x0][0x1fc], R13, 0x1, P3 ;  /* 0x00007f000c1f7a11 */ /* 0x000fe400018f0c0d */
[-C--:B------:R-:W-:Y:S02]  /*9370*/  HMMA.16816.F32 R12, R44, R18.reuse, RZ ;  /* 0x000000122c0c723c */ /* 0x080fe400000018ff */
[----:B------:R-:W-:Y:S01]  /*9380*/  LEA R28, P3, R2, c[0x0][0x1f8], 0x1 ;  /* 0x00007e00021c7a11 */ /* 0x000fe200078608ff */
[----:B------:R2:W-:Y:S01]  /*9390*/  LDGSTS.E.BYPASS.LTC128B.128 [R198+0x2480], [R30.64], !P5 ;  /* 0x024800001ec67fae */ /* 0x0005e2000e901d46 */
[--C-:B------:R-:W-:Y:S02]  /*93a0*/  IADD3.X R0, R0, RZ, R235.reuse, P2, P1 ;  /* 0x000000ff00007210 */ /* 0x100fe400017e24eb */
[----:B------:R-:W-:Y:S02]  /*93b0*/  @!P0 IADD3 R24, P2, P1, R20, 0x20, R236 ;  /* 0x0000002014188810 */ /* 0x000fe4000795e0ec */
[C---:B------:R-:W-:Y:S04]  /*93c0*/  HMMA.16816.F32 R16, R48.reuse, R18, RZ ;  /* 0x000000123010723c */ /* 0x040fe800000018ff */
[----:B------:R-:W-:Y:S02]  /*93d0*/  LEA.HI.X R29, R2, c[0x0][0x1fc], R0, 0x1, P3 ;  /* 0x00007f00021d7a11 */ /* 0x000fe400018f0c00 */
[C-C-:B------:R-:W-:Y:S02]  /*93e0*/  @!P0 IADD3.X R39, R3.reuse, RZ, R235.reuse, P2, P1 ;  /* 0x000000ff03278210 */ /* 0x140fe400017e24eb */
[C---:B------:R-:W-:Y:S01]  /*93f0*/  @!P0 IADD3 R0, P1, R20.reuse, R236, RZ ;  /* 0x000000ec14008210 */ /* 0x040fe20007f3e0ff */
[----:B------:R2:W-:Y:S03]  /*9400*/  LDGSTS.E.BYPASS.LTC128B.128 [R198+0x3080], [R28.64], !P4 ;  /* 0x030800001cc67fae */ /* 0x0005e6000e101d46 */
[----:B------:R-:W-:Y:S02]  /*9410*/  @!P0 IADD3 R2, P3, P2, R20, 0x40, R236 ;  /* 0x0000004014028810 */ /* 0x000fe40007a7e0ec */
[-C--:B----4-:R-:W-:Y:S02]  /*9420*/  HMMA.16816.F32 R20, R48, R32.reuse, RZ ;  /* 0x000000203014723c */ /* 0x090fe400000018ff */
[C-C-:B------:R-:W-:Y:S01]  /*9430*/  @!P0 IADD3.X R25, R3.reuse, RZ, R235.reuse, P3, P2 ;  /* 0x000000ff03198210 */ /* 0x140fe20001fe44eb */
[----:B------:R-:W-:Y:S01]  /*9440*/  @!P0 IMAD.X R3, R3, 0x1, R235, P1 ;  /* 0x0000000103038824 */ /* 0x000fe200008e06eb */
[----:B------:R-:W-:Y:S02]  /*9450*/  @!P0 LEA R36, P3, R0, c[0x0][0x1f8], 0x1 ;  /* 0x00007e0000248a11 */ /* 0x000fe400078608ff */
[----:B------:R-:W-:Y:S02]  /*9460*/  @!P0 LEA R40, P2, R24, c[0x0][0x1f8], 0x1 ;  /* 0x00007e0018288a11 */ /* 0x000fe400078408ff */
[----:B------:R-:W-:Y:S01]  /*9470*/  @!P0 LEA.HI.X R37, R0, c[0x0][0x1fc], R3, 0x1, P3 ;  /* 0x00007f0000258a11 */ /* 0x000fe200018f0c03 */
[----:B------:R-:W-:Y:S03]  /*9480*/  IMAD.MOV.U32 R0, RZ, RZ, R138 ;  /* 0x000000ffff007224 */ /* 0x000fe600078e008a */
[----:B------:R-:W-:Y:S01]  /*9490*/  @!P0 LEA.HI.X R41, R24, c[0x0][0x1fc], R39, 0x1, P2 ;  /* 0x00007f0018298a11 */ /* 0x000fe200010f0c27 */
[----:B------:R5:W-:Y:S01]  /*94a0*/  @!P0 LDGSTS.E.BYPASS.LTC128B.128 [R198+0x2080], [R36.64], !P6 ;  /* 0x0208000024c68fae */ /* 0x000be2000f101d46 */
[C---:B------:R-:W-:Y:S02]  /*94b0*/  @!P0 LEA R38, P1, R2.reuse, c[0x0][0x1f8], 0x1 ;  /* 0x00007e0002268a11 */ /* 0x040fe400078208ff */
[----:B------:R-:W-:Y:S02]  /*94c0*/  ISETP.GT.AND P2, PT, R199, R245, PT ;  /* 0x000000f5c700720c */ /* 0x000fe40003f44270 */
[----:B------:R-:W-:Y:S01]  /*94d0*/  @!P0 LEA.HI.X R39, R2, c[0x0][0x1fc], R25, 0x1, P1 ;  /* 0x00007f0002278a11 */ /* 0x000fe200008f0c19 */
[----:B------:R-:W-:Y:S01]  /*94e0*/  IMAD.MOV.U32 R2, RZ, RZ, R137 ;  /* 0x000000ffff027224 */ /* 0x000fe200078e0089 */
        /* <DEDUP_REMOVED lines=59> */
[----:B------:R-:W3:Y:S07]  /*98a0*/  LDSM.16.M88.4 R160, [R184+0x1c00] ;  /* 0x001c0000b8a0783b */ /* 0x000eee0000000200 */
        /* <DEDUP_REMOVED lines=16> */
[----:B------:R-:W3:Y:S07]  /*99b0*/  LDSM.16.M88.4 R140, [R191] ;  /* 0x00000000bf8c783b */ /* 0x000eee0000000200 */
[----:B------:R-:W4:Y:S01]  /*99c0*/  LDSM.16.M88.4 R172, [R190] ;  /* 0x00000000beac783b */ /* 0x000f220000000200 */
[-C--:B-1----:R-:W-:Y:S01]  /*99d0*/  HMMA.16816.F32 R4, R160, R164.reuse, R4 ;  /* 0x000000a4a004723c */ /* 0x082fe20000001804 */
[----:B------:R-:W-:Y:S05]  /*99e0*/  DEPBAR.LE SB0, 0x0 ;  /* 0x000080000000791a */ /* 0x000fea0000000000 */
[----:B------:R-:W-:Y:S02]  /*99f0*/  BAR.SYNC.DEFER_BLOCKING 0x0 ;  /* 0x0000000000007b1d */ /* 0x000fe40000010000 */
        /* <DEDUP_REMOVED lines=13> */
[----:B------:R-:W-:Y:S02]  /*9ad0*/  IADD3 R3, -R247, 0x30, RZ ;  /* 0x00000030f7037810 */ /* 0x000fe40007ffe1ff */
        /* <DEDUP_REMOVED lines=9> */
[----:B------:R-:W-:Y:S02]  /*9b70*/  @P0 IMAD R135, R135, c[0x0][0x1e0], RZ ;  /* 0x0000780087870a24 */ /* 0x000fe400078e02ff */
[----:B------:R-:W-:Y:S02]  /*9b80*/  @P0 IMAD.SHL.U32 R140, R139, 0x20, RZ ;  /* 0x000000208b8c0824 */ /* 0x000fe400078e00ff */
[----:B------:R-:W-:Y:S02]  /*9b90*/  @P0 IMAD R135, R133, c[0x0][0x1e4], R135 ;  /* 0x0000790085870a24 */ /* 0x000fe400078e0287 */
[----:B------:R-:W-:Y:S04]  /*9ba0*/  @P0 IMAD.WIDE.U32 R140, R142, 0x30, R140 ;  /* 0x000000308e8c0825 */ /* 0x000fe800078e008c */
[----:B------:R-:W-:Y:S01]  /*9bb0*/  @P0 IMAD.IADD R135, R143, 0x1, R135 ;  /* 0x000000018f870824 */ /* 0x000fe200078e0287 */
[C---:B------:R-:W-:Y:S03]  /*9bc0*/  @P0 IADD3 R168, P3, P1, R140.reuse, 0x20, R238 ;  /* 0x000000208ca80810 */ /* 0x040fe6000797e0ee */
[----:B------:R-:W-:Y:S04]  /*9bd0*/  @P0 IMAD R135, R135, 0x30, RZ ;  /* 0x0000003087870824 */ /* 0x000fe800078e02ff */
        /* <DEDUP_REMOVED lines=16> */
[----:B------:R-:W-:Y:S03]  /*9ce0*/  @P1 IMAD R3, R3, 0x30, RZ ;  /* 0x0000003003031824 */ /* 0x000fe600078e02ff */
[----:B------:R-:W-:Y:S01]  /*9cf0*/  @P1 IADD3 R139, P2, R133, 0x40, RZ ;  /* 0x00000040858b1810 */ /* 0x000fe20007f5e0ff */
[----:B------:R-:W-:Y:S03]  /*9d00*/  @P1 IMAD.IADD R3, R143, 0x1, R3 ;  /* 0x000000018f031824 */ /* 0x000fe600078e0203 */
        /* <DEDUP_REMOVED lines=26> */
.L_x_2509:
[----:B------:R-:W-:Y:S05]  /*9eb0*/  BSYNC B0 ;  /* 0x0000000000007941 */ /* 0x000fea0003800000 */
.L_x_2508:
[----:B------:R-:W-:Y:S01]  /*9ec0*/  FMNMX.FTZ R3, R4, R138, !PT ;  /* 0x0000008a04037209 */ /* 0x000fe20007810000 */
[----:B-1----:R-:W-:Y:S01]  /*9ed0*/  LDSM.16.MT88.4 R160, [R185] ;  /* 0x00000000b9a0783b */ /* 0x002fe20000004200 */
        /* <DEDUP_REMOVED lines=35> */
[----:B------:R-:W-:Y:S01]  /*a110*/  IADD3 R199, R199, -0x1, RZ ;  /* 0xffffffffc7c77810 */ /* 0x000fe20007ffe0ff */
[----:B------:R-:W2:Y:S01]  /*a120*/  SHFL.BFLY PT, R137, R133, 0x2, 0x1f ;  /* 0x0c401f0085897f89 */ /* 0x000ea200000e0000 */
[----:B------:R-:W-:Y:S04]  /*a130*/  FMNMX.FTZ R135, R44, R135, !PT ;  /* 0x000000872c877209 */ /* 0x000fe80007810000 */
[----:B------:R-:W-:Y:S05]  /*a140*/  FMNMX.FTZ R135, R45, R135, !PT ;  /* 0x000000872d877209 */ /* 0x000fea0007810000 */
[----:B------:R-:W3:Y:S01]  /*a150*/  SHFL.BFLY PT, R138, R135, 0x2, 0x1f ;  /* 0x0c401f00878a7f89 */ /* 0x000ee200000e0000 */
[----:B-1----:R-:W-:Y:S02]  /*a160*/  FMNMX.FTZ R3, R3, R136, !PT ;  /* 0x0000008803037209 */ /* 0x002fe40007810000 */
[----:B------:R-:W-:Y:S05]  /*a170*/  FMNMX.FTZ R136, R10, R134, !PT ;  /* 0x000000860a887209 */ /* 0x000fea0007810000 */
[----:B------:R-:W1:Y:S01]  /*a180*/  SHFL.BFLY PT, R139, R3, 0x1, 0x1f ;  /* 0x0c201f00038b7f89 */ /* 0x000e6200000e0000 */
[----:B------:R-:W-:Y:S02]  /*a190*/  FMNMX.FTZ R136, R11, R136, !PT ;  /* 0x000000880b887209 */ /* 0x000fe40007810000 */
[----:B--2---:R-:W-:Y:S02]  /*a1a0*/  FMNMX.FTZ R133, R133, R137, !PT ;  /* 0x0000008985857209 */ /* 0x004fe40007810000 */
[----:B------:R-:W-:Y:S03]  /*a1b0*/  FMNMX.FTZ R137, R14, R136, !PT ;  /* 0x000000880e897209 */ /* 0x000fe60007810000 */
[----:B------:R-:W2:Y:S01]  /*a1c0*/  SHFL.BFLY PT, R140, R133, 0x1, 0x1f ;  /* 0x0c201f00858c7f89 */ /* 0x000ea200000e0000 */
[----:B---3--:R-:W-:Y:S02]  /*a1d0*/  FMNMX.FTZ R136, R135, R138, !PT ;  /* 0x0000008a87887209 */ /* 0x008fe40007810000 */
[----:B------:R-:W-:Y:S05]  /*a1e0*/  FMNMX.FTZ R135, R15, R137, !PT ;  /* 0x000000890f877209 */ /* 0x000fea0007810000 */
[----:B------:R-:W3:Y:S01]  /*a1f0*/  SHFL.BFLY PT, R141, R136, 0x1, 0x1f ;  /* 0x0c201f00888d7f89 */ /* 0x000ee200000e0000 */
        /* <DEDUP_REMOVED lines=8> */
[----:B--2---:R-:W-:Y:S01]  /*a280*/  FMNMX.FTZ R137, R133, R140, !PT ;  /* 0x0000008c85897209 */ /* 0x004fe20007810000 */
[--C-:B------:R-:W-:Y:S01]  /*a290*/  FFMA.FTZ R20, R20, c[0x0][0x2d0], -R165.reuse ;  /* 0x0000b40014147a23 */ /* 0x100fe200000108a5 */
[----:B------:R-:W-:Y:S01]  /*a2a0*/  FMNMX.FTZ R133, R42, R3, !PT ;  /* 0x000000032a857209 */ /* 0x000fe20007810000 */
[----:B------:R-:W-:Y:S01]  /*a2b0*/  FMUL.FTZ R3, R0, c[0x0][0x2d0] ;  /* 0x0000b40000037a20 */ /* 0x000fe20000410000 */
[----:B------:R-:W-:Y:S01]  /*a2c0*/  MUFU.EX2 R200, R4 ;  /* 0x0000000400c87308 */ /* 0x000fe20000000800 */
[----:B------:R-:W-:Y:S01]  /*a2d0*/  FMUL.FTZ R166, R137, c[0x0][0x2d0] ;  /* 0x0000b40089a67a20 */ /* 0x000fe20000410000 */
[----:B------:R-:W-:Y:S01]  /*a2e0*/  FMNMX.FTZ R0, R43, R133, !PT ;  /* 0x000000852b007209 */ /* 0x000fe20007810000 */
[----:B------:R-:W-:Y:S01]  /*a2f0*/  FADD.FTZ R2, -R137, R2 ;  /* 0x0000000289027221 */ /* 0x000fe20000010100 */
[----:B---3--:R-:W-:Y:S01]  /*a300*/  FMNMX.FTZ R136, R136, R141, !PT ;  /* 0x0000008d88887209 */ /* 0x008fe20007810000 */
[--C-:B------:R-:W-:Y:S01]  /*a310*/  FFMA.FTZ R21, R21, c[0x0][0x2d0], -R165.reuse ;  /* 0x0000b40015157a23 */ /* 0x100fe200000108a5 */
[----:B------:R-:W-:Y:S01]  /*a320*/  FMNMX.FTZ R0, R46, R0, !PT ;  /* 0x000000002e007209 */ /* 0x000fe20007810000 */
[----:B------:R-:W-:Y:S02]  /*a330*/  FMUL.FTZ R2, R2, c[0x0][0x2d0] ;  /* 0x0000b40002027a20 */ /* 0x000fe40000410000 */
[----:B------:R-:W-:Y:S01]  /*a340*/  FMUL.FTZ R164, R136, c[0x0][0x2d0] ;  /* 0x0000b40088a47a20 */ /* 0x000fe20000410000 */
[----:B------:R1:W2:Y:S01]  /*a350*/  MUFU.EX2 R135, R3 ;  /* 0x0000000300877308 */ /* 0x0002a20000000800 */
[----:B------:R-:W-:Y:S01]  /*a360*/  FMNMX.FTZ R0, R47, R0, !PT ;  /* 0x000000002f007209 */ /* 0x000fe20007810000 */
[--C-:B------:R-:W-:Y:S02]  /*a370*/  FFMA.FTZ R22, R22, c[0x0][0x2d0], -R166.reuse ;  /* 0x0000b40016167a23 */ /* 0x100fe400000108a6 */
[----:B------:R-:W-:Y:S02]  /*a380*/  FFMA.FTZ R23, R23, c[0x0][0x2d0], -R166 ;  /* 0x0000b40017177a23 */ /* 0x000fe400000108a6 */
[----:B------:R-:W-:Y:S02]  /*a390*/  FFMA.FTZ R25, R25, c[0x0][0x2d0], -R164 ;  /* 0x0000b40019197a23 */ /* 0x000fe400000108a4 */
[--C-:B------:R-:W-:Y:S02]  /*a3a0*/  FFMA.FTZ R34, R34, c[0x0][0x2d0], -R166.reuse ;  /* 0x0000b40022227a23 */ /* 0x100fe400000108a6 */
[----:B------:R3:W4:Y:S01]  /*a3b0*/  MUFU.EX2 R133, R2 ;  /* 0x0000000200857308 */ /* 0x0007220000000800 */
[----:B------:R-:W-:Y:S02]  /*a3c0*/  FFMA.FTZ R35, R35, c[0x0][0x2d0], -R166 ;  /* 0x0000b40023237a23 */ /* 0x000fe400000108a6 */
[----:B------:R-:W-:Y:S02]  /*a3d0*/  FFMA.FTZ R24, R24, c[0x0][0x2d0], -R164 ;  /* 0x0000b40018187a23 */ /* 0x000fe400000108a4 */
[--C-:B------:R-:W-:Y:S02]  /*a3e0*/  FFMA.FTZ R139, R48, c[0x0][0x2d0], -R165.reuse ;  /* 0x0000b400308b7a23 */ /* 0x100fe400000108a5 */
[--C-:B------:R-:W-:Y:S02]  /*a3f0*/  FFMA.FTZ R48, R39, c[0x0][0x2d0], -R166.reuse ;  /* 0x0000b40027307a23 */ /* 0x100fe400000108a6 */
[----:B------:R-:W-:Y:S01]  /*a400*/  FFMA.FTZ R51, R51, c[0x0][0x2d0], -R166 ;  /* 0x0000b40033337a23 */ /* 0x000fe200000108a6 */
[----:B------:R5:W-:Y:S01]  /*a410*/  MUFU.EX2 R177, R20 ;  /* 0x0000001400b17308 */ /* 0x000be20000000800 */
[--C-:B------:R-:W-:Y:S02]  /*a420*/  FFMA.FTZ R40, R40, c[0x0][0x2d0], -R164.reuse ;  /* 0x0000b40028287a23 */ /* 0x100fe400000108a4 */
[----:B------:R-:W-:Y:S01]  /*a430*/  FFMA.FTZ R44, R44, c[0x0][0x2d0], -R164 ;  /* 0x0000b4002c2c7a23 */ /* 0x000fe200000108a4 */
[----:B-1----:R-:W1:Y:S01]  /*a440*/  SHFL.BFLY PT, R3, R0, 0x2, 0x1f ;  /* 0x0c401f0000037f89 */ /* 0x002e6200000e0000 */
[C---:B--2---:R-:W-:Y:S02]  /*a450*/  FMUL.FTZ R100, R135.reuse, R100 ;  /* 0x0000006487647220 */ /* 0x044fe40000410000 */
[C---:B------:R-:W-:Y:S02]  /*a460*/  FMUL.FTZ R101, R135.reuse, R101 ;  /* 0x0000006587657220 */ /* 0x040fe40000410000 */
[C---:B------:R-:W-:Y:S01]  /*a470*/  FMUL.FTZ R112, R135.reuse, R112 ;  /* 0x0000007087707220 */ /* 0x040fe20000410000 */
[----:B------:R-:W-:Y:S01]  /*a480*/  MUFU.EX2 R178, R21 ;  /* 0x0000001500b27308 */ /* 0x000fe20000000800 */
[C---:B------:R-:W-:Y:S02]  /*a490*/  FMUL.FTZ R113, R135.reuse, R113 ;  /* 0x0000007187717220 */ /* 0x040fe40000410000 */
[----:B------:R-:W-:Y:S02]  /*a4a0*/  FMUL.FTZ R116, R135, R116 ;  /* 0x0000007487747220 */ /* 0x000fe40000410000 */
[----:B---3--:R-:W-:Y:S02]  /*a4b0*/  FADD.FTZ R2, -R136, R132 ;  /* 0x0000008488027221 */ /* 0x008fe40000010100 */
[C---:B----4-:R-:W-:Y:S02]  /*a4c0*/  FMUL.FTZ R102, R133.reuse, R102 ;  /* 0x0000006685667220 */ /* 0x050fe40000410000 */
[----:B------:R-:W-:Y:S01]  /*a4d0*/  FMUL.FTZ R2, R2, c[0x0][0x2d0] ;  /* 0x0000b40002027a20 */ /* 0x000fe20000410000 */
[----:B------:R-:W-:Y:S01]  /*a4e0*/  MUFU.EX2 R176, R22 ;  /* 0x0000001600b07308 */ /* 0x000fe20000000800 */
[C---:B------:R-:W-:Y:S02]  /*a4f0*/  FMUL.FTZ R103, R133.reuse, R103 ;  /* 0x0000006785677220 */ /* 0x040fe40000410000 */
[C---:B------:R-:W-:Y:S02]  /*a500*/  FMUL.FTZ R114, R133.reuse, R114 ;  /* 0x0000007285727220 */ /* 0x040fe40000410000 */
[----:B------:R-:W-:Y:S02]  /*a510*/  FMUL.FTZ R115, R133, R115 ;  /* 0x0000007385737220 */ /* 0x000fe40000410000 */
[----:B------:R-:W-:Y:S01]  /*a520*/  FMUL.FTZ R117, R135, R117 ;  /* 0x0000007587757220 */ /* 0x000fe20000410000 */
[----:B-1----:R-:W-:Y:S01]  /*a530*/  FMNMX.FTZ R0, R0, R3, !PT ;  /* 0x0000000300007209 */ /* 0x002fe20007810000 */
[--C-:B------:R-:W-:Y:S01]  /*a540*/  FFMA.FTZ R3, R7, c[0x0][0x2d0], -R166.reuse ;  /* 0x0000b40007037a23 */ /* 0x100fe200000108a6 */
[----:B------:R1:W2:Y:S01]  /*a550*/  MUFU.EX2 R132, R2 ;  /* 0x0000000200847308 */ /* 0x0002a20000000800 */
[C---:B------:R-:W-:Y:S02]  /*a560*/  FMUL.FTZ R7, R133.reuse, R151 ;  /* 0x0000009785077220 */ /* 0x040fe40000410000 */
[C---:B------:R-:W-:Y:S02]  /*a570*/  FMUL.FTZ R118, R133.reuse, R118 ;  /* 0x0000007685767220 */ /* 0x040fe40000410000 */
[----:B------:R-:W-:Y:S02]  /*a580*/  FMUL.FTZ R119, R133, R119 ;  /* 0x0000007785777220 */ /* 0x000fe40000410000 */
[C---:B------:R-:W-:Y:S02]  /*a590*/  FMUL.FTZ R128, R135.reuse, R128 ;  /* 0x0000008087807220 */ /* 0x040fe40000410000 */
[----:B------:R-:W-:Y:S01]  /*a5a0*/  FMUL.FTZ R129, R135, R129 ;  /* 0x0000008187817220 */ /* 0x000fe20000410000 */
[----:B------:R3:W-:Y:S01]  /*a5b0*/  MUFU.EX2 R202, R3 ;  /* 0x0000000300ca7308 */ /* 0x0007e20000000800 */
[C---:B------:R-:W-:Y:S02]  /*a5c0*/  FMUL.FTZ R130, R133.reuse, R130 ;  /* 0x0000008285827220 */ /* 0x040fe40000410000 */
[----:B------:R-:W-:Y:S02]  /*a5d0*/  FMUL.FTZ R131, R133, R131 ;  /* 0x0000008385837220 */ /* 0x000fe40000410000 */
[C---:B------:R-:W-:Y:S02]  /*a5e0*/  FMUL.FTZ R52, R135.reuse, R52 ;  /* 0x0000003487347220 */ /* 0x040fe40000410000 */
[----:B------:R-:W-:Y:S02]  /*a5f0*/  FMUL.FTZ R53, R135, R53 ;  /* 0x0000003587357220 */ /* 0x000fe40000410000 */
[C---:B------:R-:W-:Y:S01]  /*a600*/  FMUL.FTZ R54, R133.reuse, R54 ;  /* 0x0000003685367220 */ /* 0x040fe20000410000 */
[----:B------:R-:W-:Y:S01]  /*a610*/  MUFU.EX2 R175, R23 ;  /* 0x0000001700af7308 */ /* 0x000fe20000000800 */
[----:B------:R-:W-:Y:S02]  /*a620*/  FMUL.FTZ R55, R133, R55 ;  /* 0x0000003785377220 */ /* 0x000fe40000410000 */
[--C-:B-----5:R-:W-:Y:S02]  /*a630*/  FFMA.FTZ R20, R32, c[0x0][0x2d0], -R165.reuse ;  /* 0x0000b40020147a23 */ /* 0x120fe400000108a5 */
[--C-:B-1----:R-:W-:Y:S02]  /*a640*/  FFMA.FTZ R2, R5, c[0x0][0x2d0], -R165.reuse ;  /* 0x0000b40005027a23 */ /* 0x102fe400000108a5 */
[C---:B------:R-:W-:Y:S02]  /*a650*/  FMUL.FTZ R5, R135.reuse, R149 ;  /* 0x0000009587057220 */ /* 0x040fe40000410000 */
[C---:B--2---:R-:W-:Y:S01]  /*a660*/  FMUL.FTZ R104, R132.reuse, R104 ;  /* 0x0000006884687220 */ /* 0x044fe20000410000 */
[----:B------:R-:W1:Y:S01]  /*a670*/  MUFU.EX2 R201, R2 ;  /* 0x0000000200c97308 */ /* 0x000e620000000800 */
[C---:B------:R-:W-:Y:S02]  /*a680*/  FMUL.FTZ R105, R132.reuse, R105 ;  /* 0x0000006984697220 */ /* 0x040fe40000410000 */
[----:B------:R-:W-:Y:S02]  /*a690*/  FMUL.FTZ R108, R132, R108 ;  /* 0x0000006c846c7220 */ /* 0x000fe40000410000 */
[--C-:B---3--:R-:W-:Y:S02]  /*a6a0*/  FFMA.FTZ R3, R16, c[0x0][0x2d0], -R165.reuse ;  /* 0x0000b40010037a23 */ /* 0x108fe400000108a5 */
        /* <DEDUP_REMOVED lines=10> */
[----:B------:R-:W-:Y:S01]  /*a750*/  FMUL.FTZ R60, R132, R60 ;  /* 0x0000003c843c7220 */ /* 0x000fe20000410000 */
[----:B-1----:R-:W-:Y:S01]  /*a760*/  F2FP.PACK_AB R140, R201, R200 ;  /* 0x000000c8c98c723e */ /* 0x002fe200000000ff */
[--C-:B------:R-:W-:Y:S02]  /*a770*/  FFMA.FTZ R2, R6, c[0x0][0x2d0], -R166.reuse ;  /* 0x0000b40006027a23 */ /* 0x100fe400000108a6 */
[----:B------:R-:W-:Y:S02]  /*a780*/  FMUL.FTZ R6, R133, R150 ;  /* 0x0000009685067220 */ /* 0x000fe40000410000 */
[C---:B------:R-:W-:Y:S01]  /*a790*/  FMUL.FTZ R61, R132.reuse, R61 ;  /* 0x0000003d843d7220 */ /* 0x040fe20000410000 */
[----:B------:R1:W4:Y:S01]  /*a7a0*/  MUFU.EX2 R183, R2 ;  /* 0x0000000200b77308 */ /* 0x0003220000000800 */
[C---:B------:R-:W-:Y:S02]  /*a7b0*/  FMUL.FTZ R64, R135.reuse, R64 ;  /* 0x0000004087407220 */ /* 0x040fe40000410000 */
[----:B------:R-:W-:Y:S02]  /*a7c0*/  FMUL.FTZ R65, R135, R65 ;  /* 0x0000004187417220 */ /* 0x000fe40000410000 */
[--C-:B--2---:R-:W-:Y:S02]  /*a7d0*/  FFMA.FTZ R3, R17, c[0x0][0x2d0], -R165.reuse ;  /* 0x0000b40011037a23 */ /* 0x104fe400000108a5 */
[----:B------:R-:W-:Y:S02]  /*a7e0*/  FMUL.FTZ R17, R135, R157 ;  /* 0x0000009d87117220 */ /* 0x000fe40000410000 */
[C---:B------:R-:W-:Y:S01]  /*a7f0*/  FMUL.FTZ R66, R133.reuse, R66 ;  /* 0x0000004285427220 */ /* 0x040fe20000410000 */
[----:B------:R-:W2:Y:S01]  /*a800*/  MUFU.EX2 R210, R3 ;  /* 0x0000000300d27308 */ /* 0x000ea20000000800 */
[----:B------:R-:W-:Y:S02]  /*a810*/  FMUL.FTZ R67, R133, R67 ;  /* 0x0000004385437220 */ /* 0x000fe40000410000 */
[----:B------:R-:W-:Y:S02]  /*a820*/  FMUL.FTZ R68, R135, R68 ;  /* 0x0000004487447220 */ /* 0x000fe40000410000 */
[--C-:B---3--:R-:W-:Y:S02]  /*a830*/  FFMA.FTZ R20, R33, c[0x0][0x2d0], -R165.reuse ;  /* 0x0000b40021147a23 */ /* 0x108fe400000108a5 */
[----:B------:R-:W-:Y:S02]  /*a840*/  FMUL.FTZ R69, R135, R69 ;  /* 0x0000004587457220 */ /* 0x000fe40000410000 */
[C---:B------:R-:W-:Y:S01]  /*a850*/  FMUL.FTZ R70, R133.reuse, R70 ;  /* 0x0000004685467220 */ /* 0x040fe20000410000 */
[----:B------:R3:W-:Y:S01]  /*a860*/  MUFU.EX2 R173, R20 ;  /* 0x0000001400ad7308 */ /* 0x0007e20000000800 */
[----:B------:R-:W-:Y:S02]  /*a870*/  FMUL.FTZ R71, R133, R71 ;  /* 0x0000004785477220 */ /* 0x000fe40000410000 */
[----:B------:R-:W-:Y:S01]  /*a880*/  FMUL.FTZ R72, R132, R72 ;  /* 0x0000004884487220 */ /* 0x000fe20000410000 */
[----:B-1----:R-:W1:Y:S01]  /*a890*/  SHFL.BFLY PT, R2, R0, 0x1, 0x1f ;  /* 0x0c201f0000027f89 */ /* 0x002e6200000e0000 */
[----:B----4-:R-:W-:Y:S01]  /*a8a0*/  F2FP.PACK_AB R141, R202, R183 ;  /* 0x000000b7ca8d723e */ /* 0x010fe200000000ff */
[C---:B------:R-:W-:Y:S02]  /*a8b0*/  FMUL.FTZ R73, R132.reuse, R73 ;  /* 0x0000004984497220 */ /* 0x040fe40000410000 */
[C---:B------:R-:W-:Y:S02]  /*a8c0*/  FMUL.FTZ R76, R132.reuse, R76 ;  /* 0x0000004c844c7220 */ /* 0x040fe40000410000 */
[----:B------:R-:W-:Y:S01]  /*a8d0*/  MUFU.EX2 R170, R25 ;  /* 0x0000001900aa7308 */ /* 0x000fe20000000800 */
[----:B------:R-:W-:Y:S02]  /*a8e0*/  FMUL.FTZ R77, R132, R77 ;  /* 0x0000004d844d7220 */ /* 0x000fe40000410000 */
[----:B------:R-:W-:Y:S01]  /*a8f0*/  FMUL.FTZ R80, R135, R80 ;  /* 0x0000005087507220 */ /* 0x000fe20000410000 */
[----:B--2---:R-:W-:Y:S01]  /*a900*/  F2FP.PACK_AB R142, R210, R209 ;  /* 0x000000d1d28e723e */ /* 0x004fe200000000ff */
[--C-:B------:R-:W-:Y:S02]  /*a910*/  FFMA.FTZ R3, R18, c[0x0][0x2d0], -R166.reuse ;  /* 0x0000b40012037a23 */ /* 0x100fe400000108a6 */
[----:B------:R-:W-:Y:S02]  /*a920*/  FMUL.FTZ R18, R133, R158 ;  /* 0x0000009e85127220 */ /* 0x000fe40000410000 */
[----:B------:R-:W-:Y:S01]  /*a930*/  FMUL.FTZ R81, R135, R81 ;  /* 0x0000005187517220 */ /* 0x000fe20000410000 */
[----:B------:R2:W-:Y:S01]  /*a940*/  MUFU.EX2 R208, R3 ;  /* 0x0000000300d07308 */ /* 0x0005e20000000800 */
[C---:B------:R-:W-:Y:S02]  /*a950*/  FMUL.FTZ R82, R133.reuse, R82 ;  /* 0x0000005285527220 */ /* 0x040fe40000410000 */
[----:B------:R-:W-:Y:S01]  /*a960*/  FMUL.FTZ R83, R133, R83 ;  /* 0x0000005385537220 */ /* 0x000fe20000410000 */
[----:B---3--:R-:W-:Y:S01]  /*a970*/  LDSM.16.MT88.4 R20, [R186+0x1800] ;  /* 0x00180000ba14783b */ /* 0x008fe20000004200 */
[C---:B------:R-:W-:Y:S02]  /*a980*/  FMUL.FTZ R88, R132.reuse, R88 ;  /* 0x0000005884587220 */ /* 0x040fe40000410000 */
[----:B------:R-:W-:Y:S01]  /*a990*/  FMUL.FTZ R89, R132, R89 ;  /* 0x0000005984597220 */ /* 0x000fe20000410000 */
[----:B-1----:R-:W-:Y:S01]  /*a9a0*/  FMNMX.FTZ R2, R0, R2, !PT ;  /* 0x0000000200027209 */ /* 0x002fe20007810000 */
[----:B------:R-:W-:Y:S01]  /*a9b0*/  FFMA.FTZ R0, R19, c[0x0][0x2d0], -R166 ;  /* 0x0000b40013007a23 */ /* 0x000fe200000108a6 */
[----:B------:R-:W-:Y:S01]  /*a9c0*/  MUFU.EX2 R171, R34 ;  /* 0x0000002200ab7308 */ /* 0x000fe20000000800 */
[----:B------:R-:W-:Y:S02]  /*a9d0*/  FMUL.FTZ R19, R133, R159 ;  /* 0x0000009f85137220 */ /* 0x000fe40000410000 */
[----:B------:R-:W-:Y:S01]  /*a9e0*/  LDSM.16.MT88.4 R156, [R185+0x800] ;  /* 0x00080000b99c783b */ /* 0x000fe20000004200 */
[C---:B------:R-:W-:Y:S02]  /*a9f0*/  FMUL.FTZ R92, R132.reuse, R92 ;  /* 0x0000005c845c7220 */ /* 0x040fe40000410000 */
[----:B------:R-:W-:Y:S02]  /*aa00*/  FMUL.FTZ R93, R132, R93 ;  /* 0x0000005d845d7220 */ /* 0x000fe40000410000 */
[C---:B------:R-:W-:Y:S02]  /*aa10*/  FMUL.FTZ R96, R135.reuse, R96 ;  /* 0x0000006087607220 */ /* 0x040fe40000410000 */
[----:B------:R1:W3:Y:S01]  /*aa20*/  MUFU.EX2 R207, R0 ;  /* 0x0000000000cf7308 */ /* 0x0002e20000000800 */
[----:B------:R-:W-:Y:S02]  /*aa30*/  FMUL.FTZ R97, R135, R97 ;  /* 0x0000006187617220 */ /* 0x000fe40000410000 */
[C---:B------:R-:W-:Y:S02]  /*aa40*/  FMUL.FTZ R98, R133.reuse, R98 ;  /* 0x0000006285627220 */ /* 0x040fe40000410000 */
[----:B--2---:R-:W-:Y:S02]  /*aa50*/  FFMA.FTZ R3, R8, c[0x0][0x2d0], -R164 ;  /* 0x0000b40008037a23 */ /* 0x004fe400000108a4 */
[----:B------:R-:W-:Y:S02]  /*aa60*/  FMUL.FTZ R8, R132, R144 ;  /* 0x0000009084087220 */ /* 0x000fe40000410000 */
[----:B------:R-:W-:Y:S01]  /*aa70*/  FMUL.FTZ R99, R133, R99 ;  /* 0x0000006385637220 */ /* 0x000fe20000410000 */
[----:B------:R2:W-:Y:S01]  /*aa80*/  MUFU.EX2 R180, R3 ;  /* 0x0000000300b47308 */ /* 0x0005e20000000800 */
[C---:B------:R-:W-:Y:S02]  /*aa90*/  FMUL.FTZ R84, R135.reuse, R84 ;  /* 0x0000005487547220 */ /* 0x040fe40000410000 */
[----:B------:R-:W-:Y:S02]  /*aaa0*/  FMUL.FTZ R85, R135, R85 ;  /* 0x0000005587557220 */ /* 0x000fe40000410000 */
[C---:B------:R-:W-:Y:S02]  /*aab0*/  FMUL.FTZ R86, R133.reuse, R86 ;  /* 0x0000005685567220 */ /* 0x040fe40000410000 */
[----:B------:R-:W-:Y:S03]  /*aac0*/  FMUL.FTZ R87, R133, R87 ;  /* 0x0000005785577220 */ /* 0x000fe60000410000 */
[----:B------:R4:W-:Y:S01]  /*aad0*/  MUFU.EX2 R172, R35 ;  /* 0x0000002300ac7308 */ /* 0x0009e20000000800 */
[----:B-1----:R-:W-:Y:S01]  /*aae0*/  FADD.FTZ R0, -R2, R134 ;  /* 0x0000008602007221 */ /* 0x002fe20000010100 */
[----:B---3--:R-:W-:Y:S01]  /*aaf0*/  F2FP.PACK_AB R143, R207, R208 ;  /* 0x000000d0cf8f723e */ /* 0x008fe200000000ff */
[----:B------:R-:W-:Y:S02]  /*ab00*/  FFMA.FTZ R134, R49, c[0x0][0x2d0], -R165 ;  /* 0x0000b40031867a23 */ /* 0x000fe400000108a5 */
[----:B------:R-:W-:Y:S05]  /*ab10*/  FMUL.FTZ R0, R0, c[0x0][0x2d0] ;  /* 0x0000b40000007a20 */ /* 0x000fea0000410000 */
[----:B------:R1:W3:Y:S01]  /*ab20*/  MUFU.EX2 R169, R24 ;  /* 0x0000001800a97308 */ /* 0x0002e20000000800 */
[----:B------:R-:W-:Y:S02]  /*ab30*/  FFMA.FTZ R49, R38, c[0x0][0x2d0], -R166 ;  /* 0x0000b40026317a23 */ /* 0x000fe400000108a6 */
[--C-:B--2---:R-:W-:Y:S02]  /*ab40*/  FFMA.FTZ R3, R9, c[0x0][0x2d0], -R164.reuse ;  /* 0x0000b40009037a23 */ /* 0x104fe400000108a4 */
[----:B------:R-:W-:Y:S05]  /*ab50*/  FMUL.FTZ R9, R132, R145 ;  /* 0x0000009184097220 */ /* 0x000fea0000410000 */
[----:B------:R2:W5:Y:S01]  /*ab60*/  MUFU.EX2 R182, R3 ;  /* 0x0000000300b67308 */ /* 0x0005620000000800 */
[----:B----4-:R-:W-:Y:S09]  /*ab70*/  LDSM.16.MT88.4 R32, [R186+0x400] ;  /* 0x00040000ba20783b */ /* 0x010ff20000004200 */
[----:B------:R-:W4:Y:S01]  /*ab80*/  MUFU.EX2 R0, R0 ;  /* 0x0000000000007308 */ /* 0x000f220000000800 */
[--C-:B-1----:R-:W-:Y:S01]  /*ab90*/  FFMA.FTZ R24, R28, c[0x0][0x2d0], -R164.reuse ;  /* 0x0000b4001c187a23 */ /* 0x102fe200000108a4 */
[----:B---3--:R-:W-:Y:S08]  /*aba0*/  F2FP.PACK_AB R28, R170, R169 ;  /* 0x000000a9aa1c723e */ /* 0x008ff000000000ff */
[----:B------:R-:W-:Y:S01]  /*abb0*/  MUFU.EX2 R48, R48 ;  /* 0x0000003000307308 */ /* 0x000fe20000000800 */
[--C-:B--2---:R-:W-:Y:S01]  /*abc0*/  FFMA.FTZ R3, R12, c[0x0][0x2d0], -R164.reuse ;  /* 0x0000b4000c037a23 */ /* 0x104fe200000108a4 */
[----:B-----5:R-:W-:Y:S01]  /*abd0*/  F2FP.PACK_AB R144, R182, R180 ;  /* 0x000000b4b690723e */ /* 0x020fe200000000ff */
[----:B------:R-:W-:Y:S07]  /*abe0*/  FMUL.FTZ R12, R132, R152 ;  /* 0x00000098840c7220 */ /* 0x000fee0000410000 */
[----:B------:R1:W-:Y:S01]  /*abf0*/  MUFU.EX2 R205, R3 ;  /* 0x0000000300cd7308 */ /* 0x0003e20000000800 */
[C---:B----4-:R-:W-:Y:S02]  /*ac00*/  FMUL.FTZ R106, R0.reuse, R106 ;  /* 0x0000006a006a7220 */ /* 0x050fe40000410000 */
        /* <DEDUP_REMOVED lines=11> */
[----:B-1----:R-:W-:Y:S02]  /*acc0*/  FFMA.FTZ R3, R13, c[0x0][0x2d0], -R164 ;  /* 0x0000b4000d037a23 */ /* 0x002fe400000108a4 */
[----:B------:R-:W-:Y:S02]  /*acd0*/  FMUL.FTZ R13, R132, R153 ;  /* 0x00000099840d7220 */ /* 0x000fe40000410000 */
[C---:B------:R-:W-:Y:S02]  /*ace0*/  FMUL.FTZ R62, R0.reuse, R62 ;  /* 0x0000003e003e7220 */ /* 0x040fe40000410000 */
[C---:B------:R-:W-:Y:S01]  /*acf0*/  FMUL.FTZ R63, R0.reuse, R63 ;  /* 0x0000003f003f7220 */ /* 0x040fe20000410000 */
[----:B------:R1:W2:Y:S01]  /*ad00*/  MUFU.EX2 R206, R3 ;  /* 0x0000000300ce7308 */ /* 0x0002a20000000800 */
        /* <DEDUP_REMOVED lines=9> */
[----:B-1----:R-:W-:Y:S04]  /*ada0*/  FMUL.FTZ R3, R2, c[0x0][0x2d0] ;  /* 0x0000b40002037a20 */ /* 0x002fe80000410000 */
[--C-:B------:R-:W-:Y:S02]  /*adb0*/  FFMA.FTZ R4, R10, c[0x0][0x2d0], -R3.reuse ;  /* 0x0000b4000a047a23 */ /* 0x100fe40000010803 */
[----:B------:R-:W-:Y:S01]  /*adc0*/  FMUL.FTZ R10, R0, R146 ;  /* 0x00000092000a7220 */ /* 0x000fe20000410000 */
[----:B--2---:R-:W-:Y:S01]  /*add0*/  F2FP.PACK_AB R146, R206, R205 ;  /* 0x000000cdce92723e */ /* 0x004fe200000000ff */
[----:B------:R1:W-:Y:S01]  /*ade0*/  MUFU.EX2 R179, R4 ;  /* 0x0000000400b37308 */ /* 0x0003e20000000800 */
[--C-:B------:R-:W-:Y:S02]  /*adf0*/  FFMA.FTZ R26, R26, c[0x0][0x2d0], -R3.reuse ;  /* 0x0000b4001a1a7a23 */ /* 0x100fe40000010803 */
[--C-:B------:R-:W-:Y:S02]  /*ae00*/  FFMA.FTZ R27, R27, c[0x0][0x2d0], -R3.reuse ;  /* 0x0000b4001b1b7a23 */ /* 0x100fe40000010803 */
[--C-:B------:R-:W-:Y:S02]  /*ae10*/  FFMA.FTZ R39, R42, c[0x0][0x2d0], -R3.reuse ;  /* 0x0000b4002a277a23 */ /* 0x100fe40000010803 */
[--C-:B------:R-:W-:Y:S03]  /*ae20*/  FFMA.FTZ R38, R43, c[0x0][0x2d0], -R3.reuse ;  /* 0x0000b4002b267a23 */ /* 0x100fe60000010803 */
[----:B------:R-:W-:Y:S10]  /*ae30*/  MUFU.EX2 R167, R26 ;  /* 0x0000001a00a77308 */ /* 0x000ff40000000800 */
[----:B------:R-:W-:Y:S01]  /*ae40*/  MUFU.EX2 R168, R27 ;  /* 0x0000001b00a87308 */ /* 0x000fe20000000800 */
[--C-:B-1----:R-:W-:Y:S02]  /*ae50*/  FFMA.FTZ R4, R11, c[0x0][0x2d0], -R3.reuse ;  /* 0x0000b4000b047a23 */ /* 0x102fe40000010803 */
[----:B------:R-:W-:Y:S07]  /*ae60*/  FMUL.FTZ R11, R0, R147 ;  /* 0x00000093000b7220 */ /* 0x000fee0000410000 */
[----:B------:R1:W2:Y:S10]  /*ae70*/  MUFU.EX2 R181, R4 ;  /* 0x0000000400b57308 */ /* 0x0002b40000000800 */
[----:B------:R-:W-:Y:S10]  /*ae80*/  MUFU.EX2 R39, R39 ;  /* 0x0000002700277308 */ /* 0x000ff40000000800 */
[----:B------:R-:W-:Y:S01]  /*ae90*/  MUFU.EX2 R38, R38 ;  /* 0x0000002600267308 */ /* 0x000fe20000000800 */
[--C-:B-1----:R-:W-:Y:S01]  /*aea0*/  FFMA.FTZ R4, R14, c[0x0][0x2d0], -R3.reuse ;  /* 0x0000b4000e047a23 */ /* 0x102fe20000010803 */
[----:B--2---:R-:W-:Y:S01]  /*aeb0*/  F2FP.PACK_AB R145, R181, R179 ;  /* 0x000000b3b591723e */ /* 0x004fe200000000ff */
[C---:B------:R-:W-:Y:S07]  /*aec0*/  FMUL.FTZ R14, R0.reuse, R154 ;  /* 0x0000009a000e7220 */ /* 0x040fee0000410000 */
[----:B------:R1:W2:Y:S10]  /*aed0*/  MUFU.EX2 R203, R4 ;  /* 0x0000000400cb7308 */ /* 0x0002b40000000800 */
[----:B------:R-:W-:Y:S01]  /*aee0*/  MUFU.EX2 R43, R44 ;  /* 0x0000002c002b7308 */ /* 0x000fe20000000800 */
[----:B-1----:R-:W-:Y:S02]  /*aef0*/  FFMA.FTZ R4, R15, c[0x0][0x2d0], -R3 ;  /* 0x0000b4000f047a23 */ /* 0x002fe40000010803 */
[C---:B------:R-:W-:Y:S07]  /*af00*/  FMUL.FTZ R15, R0.reuse, R155 ;  /* 0x0000009b000f7220 */ /* 0x040fee0000410000 */
[----:B------:R1:W3:Y:S01]  /*af10*/  MUFU.EX2 R204, R4 ;  /* 0x0000000400cc7308 */ /* 0x0002e20000000800 */
[----:B------:R-:W-:Y:S04]  /*af20*/  FFMA.FTZ R0, R0, R244, R179 ;  /* 0x000000f400007223 */ /* 0x000fe800000100b3 */
[----:B------:R-:W-:Y:S04]  /*af30*/  FADD.FTZ R0, R181, R0 ;  /* 0x00000000b5007221 */ /* 0x000fe80000010000 */
[----:B--2---:R-:W-:Y:S02]  /*af40*/  FADD.FTZ R0, R203, R0 ;  /* 0x00000000cb007221 */ /* 0x004fe40000010000 */
[----:B-1----:R-:W-:Y:S01]  /*af50*/  FMUL.FTZ R4, R135, R148 ;  /* 0x0000009487047220 */ /* 0x002fe20000410000 */
[C---:B---3--:R-:W-:Y:S01]  /*af60*/  F2FP.PACK_AB R147, R204.reuse, R203 ;  /* 0x000000cbcc93723e */ /* 0x048fe200000000ff */
[----:B------:R-:W1:Y:S01]  /*af70*/  LDSM.16.MT88.4 R148, [R186] ;  /* 0x00000000ba94783b */ /* 0x000e620000004200 */
[----:B------:R-:W-:Y:S04]  /*af80*/  FADD.FTZ R0, R204, R0 ;  /* 0x00000000cc007221 */ /* 0x000fe80000010000 */
[-C--:B------:R-:W-:Y:S08]  /*af90*/  HMMA.16816.F32 R4, R140, R160.reuse, R4 ;  /* 0x000000a08c04723c */ /* 0x080ff00000001804 */
[C---:B------:R-:W-:Y:S08]  /*afa0*/  HMMA.16816.F32 R8, R144.reuse, R160, R8 ;  /* 0x000000a09008723c */ /* 0x040ff00000001808 */
[-C--:B------:R-:W-:Y:S08]  /*afb0*/  HMMA.16816.F32 R12, R144, R162.reuse, R12 ;  /* 0x000000a2900c723c */ /* 0x080ff0000000180c */
[C---:B------:R-:W-:Y:S01]  /*afc0*/  HMMA.16816.F32 R16, R140.reuse, R162, R16 ;  /* 0x000000a28c10723c */ /* 0x040fe20000001810 */
[----:B------:R2:W-:Y:S07]  /*afd0*/  MUFU.EX2 R162, R24 ;  /* 0x0000001800a27308 */ /* 0x0005ee0000000800 */
[-C--:B-1----:R-:W-:Y:S08]  /*afe0*/  HMMA.16816.F32 R100, R140, R148.reuse, R100 ;  /* 0x000000948c64723c */ /* 0x082ff00000001864 */
[C---:B------:R-:W-:Y:S01]  /*aff0*/  HMMA.16816.F32 R104, R144.reuse, R148, R104 ;  /* 0x000000949068723c */ /* 0x040fe20000001868 */
[----:B--2---:R-:W-:Y:S07]  /*b000*/  LDSM.16.MT88.4 R24, [R185+0x400] ;  /* 0x00040000b918783b */ /* 0x004fee0000004200 */
        /* <DEDUP_REMOVED lines=22> */
[----:B------:R-:W-:Y:S02]  /*b170*/  F2FP.PACK_AB R29, R168, R167 ;  /* 0x000000a7a81d723e */ /* 0x000fe400000000ff */
[----:B------:R-:W-:Y:S01]  /*b180*/  F2FP.PACK_AB R21, R175, R176 ;  /* 0x000000b0af15723e */ /* 0x000fe200000000ff */
[--C-:B------:R-:W-:Y:S01]  /*b190*/  FFMA.FTZ R145, R36, c[0x0][0x2d0], -R165.reuse ;  /* 0x0000b40024917a23 */ /* 0x100fe200000108a5 */
[----:B------:R-:W-:Y:S04]  /*b1a0*/  HMMA.16816.F32 R96, R140, R22, R96 ;  /* 0x000000168c60723c */ /* 0x000fe80000001860 */
[----:B------:R-:W-:Y:S02]  /*b1b0*/  FFMA.FTZ R144, R37, c[0x0][0x2d0], -R165 ;  /* 0x0000b40025907a23 */ /* 0x000fe400000108a5 */
[--C-:B------:R-:W-:Y:S01]  /*b1c0*/  FFMA.FTZ R37, R46, c[0x0][0x2d0], -R3.reuse ;  /* 0x0000b4002e257a23 */ /* 0x100fe20000010803 */
[----:B------:R-:W-:Y:S01]  /*b1d0*/  F2FP.PACK_AB R22, R173, R174 ;  /* 0x000000aead16723e */ /* 0x000fe200000000ff */
[----:B------:R-:W-:Y:S01]  /*b1e0*/  MUFU.EX2 R46, R145 ;  /* 0x00000091002e7308 */ /* 0x000fe20000000800 */
[----:B------:R-:W-:Y:S03]  /*b1f0*/  F2FP.PACK_AB R23, R172, R171 ;  /* 0x000000abac17723e */ /* 0x000fe600000000ff */
[----:B------:R-:W-:Y:S02]  /*b200*/  FFMA.FTZ R36, R50, c[0x0][0x2d0], -R166 ;  /* 0x0000b40032247a23 */ /* 0x000fe400000108a6 */
[--C-:B------:R-:W-:Y:S02]  /*b210*/  FFMA.FTZ R50, R41, c[0x0][0x2d0], -R164.reuse ;  /* 0x0000b40029327a23 */ /* 0x100fe400000108a4 */
[----:B------:R-:W-:Y:S02]  /*b220*/  FFMA.FTZ R41, R45, c[0x0][0x2d0], -R164 ;  /* 0x0000b4002d297a23 */ /* 0x000fe400000108a4 */
[----:B------:R-:W-:Y:S01]  /*b230*/  MUFU.EX2 R140, R144 ;  /* 0x00000090008c7308 */ /* 0x000fe20000000800 */
[--C-:B-1----:R-:W-:Y:S01]  /*b240*/  FFMA.FTZ R20, R30, c[0x0][0x2d0], -R3.reuse ;  /* 0x0000b4001e147a23 */ /* 0x102fe20000010803 */
[----:B--2---:R-:W-:Y:S08]  /*b250*/  F2FP.PACK_AB R30, R163, R162 ;  /* 0x000000a2a31e723e */ /* 0x004ff000000000ff */
[----:B------:R1:W-:Y:S10]  /*b260*/  MUFU.EX2 R161, R20 ;  /* 0x0000001400a17308 */ /* 0x0003f40000000800 */
[----:B------:R-:W-:Y:S10]  /*b270*/  MUFU.EX2 R45, R51 ;  /* 0x00000033002d7308 */ /* 0x000ff40000000800 */
[----:B------:R-:W-:Y:S01]  /*b280*/  MUFU.EX2 R42, R50 ;  /* 0x00000032002a7308 */ /* 0x000fe20000000800 */
[--C-:B-1----:R-:W-:Y:S02]  /*b290*/  FFMA.FTZ R20, R31, c[0x0][0x2d0], -R3.reuse ;  /* 0x0000b4001f147a23 */ /* 0x102fe40000010803 */
[----:B------:R-:W-:Y:S07]  /*b2a0*/  FFMA.FTZ R3, R47, c[0x0][0x2d0], -R3 ;  /* 0x0000b4002f037a23 */ /* 0x000fee0000010803 */
[----:B------:R1:W2:Y:S10]  /*b2b0*/  MUFU.EX2 R160, R20 ;  /* 0x0000001400a07308 */ /* 0x0002b40000000800 */
[----:B------:R-:W-:Y:S10]  /*b2c0*/  MUFU.EX2 R47, R49 ;  /* 0x00000031002f7308 */ /* 0x000ff40000000800 */
[----:B------:R-:W-:Y:S01]  /*b2d0*/  MUFU.EX2 R49, R36 ;  /* 0x0000002400317308 */ /* 0x000fe20000000800 */
[----:B-1----:R-:W-:Y:S02]  /*b2e0*/  F2FP.PACK_AB R20, R178, R177 ;  /* 0x000000b1b214723e */ /* 0x002fe400000000ff */
[----:B--2---:R-:W-:Y:S07]  /*b2f0*/  F2FP.PACK_AB R31, R160, R161 ;  /* 0x000000a1a01f723e */ /* 0x004fee00000000ff */
[----:B------:R-:W1:Y:S01]  /*b300*/  MUFU.EX2 R41, R41 ;  /* 0x0000002900297308 */ /* 0x000e620000000800 */
[-C--:B------:R-:W-:Y:S08]  /*b310*/  HMMA.16816.F32 R4, R20, R24.reuse, R4 ;  /* 0x000000181404723c */ /* 0x080ff00000001804 */
[C---:B------:R-:W-:Y:S01]  /*b320*/  HMMA.16816.F32 R8, R28.reuse, R24, R8 ;  /* 0x000000181c08723c */ /* 0x040fe20000001808 */
[----:B------:R-:W-:Y:S07]  /*b330*/  MUFU.EX2 R37, R37 ;  /* 0x0000002500257308 */ /* 0x000fee0000000800 */
[-C--:B------:R-:W-:Y:S03]  /*b340*/  HMMA.16816.F32 R12, R28, R26.reuse, R12 ;  /* 0x0000001a1c0c723c */ /* 0x080fe6000000180c */
[----:B------:R2:W3:Y:S05]  /*b350*/  MUFU.EX2 R36, R3 ;  /* 0x0000000300247308 */ /* 0x0004ea0000000800 */
[C---:B------:R-:W-:Y:S01]  /*b360*/  HMMA.16816.F32 R16, R20.reuse, R26, R16 ;  /* 0x0000001a1410723c */ /* 0x040fe20000001810 */
[----:B------:R-:W4:Y:S07]  /*b370*/  LDSM.16.MT88.4 R24, [R185+0x1000] ;  /* 0x00100000b918783b */ /* 0x000f2e0000004200 */
[-C--:B------:R-:W-:Y:S08]  /*b380*/  HMMA.16816.F32 R100, R20, R32.reuse, R100 ;  /* 0x000000201464723c */ /* 0x080ff00000001864 */
[C---:B------:R-:W-:Y:S04]  /*b390*/  HMMA.16816.F32 R104, R28.reuse, R32, R104 ;  /* 0x000000201c68723c */ /* 0x040fe80000001868 */
[----:B--2---:R-:W-:Y:S04]  /*b3a0*/  FFMA.FTZ R3, R135, R241, R200 ;  /* 0x000000f187037223 */ /* 0x004fe800000100c8 */
[-C--:B------:R-:W-:Y:S04]  /*b3b0*/  HMMA.16816.F32 R108, R28, R34.reuse, R108 ;  /* 0x000000221c6c723c */ /* 0x080fe8000000186c */
[----:B------:R-:W-:Y:S04]  /*b3c0*/  FADD.FTZ R3, R201, R3 ;  /* 0x00000003c9037221 */ /* 0x000fe80000010000 */
[C---:B------:R-:W-:Y:S01]  /*b3d0*/  HMMA.16816.F32 R112, R20.reuse, R34, R112 ;  /* 0x000000221470723c */ /* 0x040fe20000001870 */
[----:B------:R-:W2:Y:S03]  /*b3e0*/  LDSM.16.MT88.4 R32, [R186+0x1000] ;  /* 0x00100000ba20783b */ /* 0x000ea60000004200 */
[----:B------:R-:W-:Y:S04]  /*b3f0*/  FADD.FTZ R3, R209, R3 ;  /* 0x00000003d1037221 */ /* 0x000fe80000010000 */
[----:B------:R-:W-:Y:S01]  /*b400*/  FADD.FTZ R3, R210, R3 ;  /* 0x00000003d2037221 */ /* 0x000fe20000010000 */
[-C--:B----4-:R-:W-:Y:S03]  /*b410*/  HMMA.16816.F32 R116, R20, R24.reuse, R116 ;  /* 0x000000181474723c */ /* 0x090fe60000001874 */
[----:B------:R-:W-:Y:S04]  /*b420*/  FADD.FTZ R3, R177, R3 ;  /* 0x00000003b1037221 */ /* 0x000fe80000010000 */
[----:B------:R-:W-:Y:S01]  /*b430*/  FADD.FTZ R3, R178, R3 ;  /* 0x00000003b2037221 */ /* 0x000fe20000010000 */
[C---:B------:R-:W-:Y:S08]  /*b440*/  HMMA.16816.F32 R120, R28.reuse, R24, R120 ;  /* 0x000000181c78723c */ /* 0x040ff00000001878 */
[-C--:B------:R-:W-:Y:S08]  /*b450*/  HMMA.16816.F32 R124, R28, R26.reuse, R124 ;  /* 0x0000001a1c7c723c */ /* 0x080ff0000000187c */
[C---:B------:R-:W-:Y:S01]  /*b460*/  HMMA.16816.F32 R128, R20.reuse, R26, R128 ;  /* 0x0000001a1480723c */ /* 0x040fe20000001880 */
[----:B------:R-:W4:Y:S07]  /*b470*/  LDSM.16.MT88.4 R24, [R185+0x1c00] ;  /* 0x001c0000b918783b */ /* 0x000f2e0000004200 */
[-C--:B--2---:R-:W-:Y:S08]  /*b480*/  HMMA.16816.F32 R52, R20, R32.reuse, R52 ;  /* 0x000000201434723c */ /* 0x084ff00000001834 */
[C---:B------:R-:W-:Y:S08]  /*b490*/  HMMA.16816.F32 R56, R28.reuse, R32, R56 ;  /* 0x000000201c38723c */ /* 0x040ff00000001838 */
[-C--:B------:R-:W-:Y:S08]  /*b4a0*/  HMMA.16816.F32 R60, R28, R34.reuse, R60 ;  /* 0x000000221c3c723c */ /* 0x080ff0000000183c */
[C---:B------:R-:W-:Y:S01]  /*b4b0*/  HMMA.16816.F32 R64, R20.reuse, R34, R64 ;  /* 0x000000221440723c */ /* 0x040fe20000001840 */
[----:B------:R-:W2:Y:S07]  /*b4c0*/  LDSM.16.MT88.4 R32, [R186+0x1c00] ;  /* 0x001c0000ba20783b */ /* 0x000eae0000004200 */
[-C--:B----4-:R-:W-:Y:S08]  /*b4d0*/  HMMA.16816.F32 R68, R20, R24.reuse, R68 ;  /* 0x000000181444723c */ /* 0x090ff00000001844 */
[C---:B------:R-:W-:Y:S07]  /*b4e0*/  HMMA.16816.F32 R72, R28.reuse, R24, R72 ;  /* 0x000000181c48723c */ /* 0x040fee0000001848 */
[----:B------:R-:W-:Y:S01]  /*b4f0*/  FFMA.FTZ R25, R133, R243, R183 ;  /* 0x000000f385197223 */ /* 0x000fe200000100b7 */
[-C--:B------:R-:W-:Y:S04]  /*b500*/  HMMA.16816.F32 R76, R28, R26.reuse, R76 ;  /* 0x0000001a1c4c723c */ /* 0x080fe8000000184c */
[----:B------:R-:W-:Y:S04]  /*b510*/  FFMA.FTZ R24, R132, R242, R180 ;  /* 0x000000f284187223 */ /* 0x000fe800000100b4 */
[C---:B------:R-:W-:Y:S07]  /*b520*/  HMMA.16816.F32 R80, R20.reuse, R26, R80 ;  /* 0x0000001a1450723c */ /* 0x040fee0000001850 */
[----:B-1----:R-:W-:Y:S01]  /*b530*/  F2FP.PACK_AB R26, R41, R43 ;  /* 0x0000002b291a723e */ /* 0x002fe200000000ff */
[-C--:B--2---:R-:W-:Y:S04]  /*b540*/  HMMA.16816.F32 R84, R20, R32.reuse, R84 ;  /* 0x000000201454723c */ /* 0x084fe80000001854 */
[----:B---3--:R-:W-:Y:S04]  /*b550*/  F2FP.PACK_AB R27, R36, R37 ;  /* 0x00000025241b723e */ /* 0x008fe800000000ff */
[C---:B------:R-:W-:Y:S07]  /*b560*/  HMMA.16816.F32 R88, R28.reuse, R32, R88 ;  /* 0x000000201c58723c */ /* 0x040fee0000001858 */
[----:B------:R-:W-:Y:S01]  /*b570*/  FADD.FTZ R33, R202, R25 ;  /* 0x00000019ca217221 */ /* 0x000fe20000010000 */
[-C--:B------:R-:W-:Y:S01]  /*b580*/  HMMA.16816.F32 R92, R28, R34.reuse, R92 ;  /* 0x000000221c5c723c */ /* 0x080fe2000000185c */
[----:B------:R-:W-:Y:S03]  /*b590*/  LDSM.16.MT88.4 R28, [R186+0x1400] ;  /* 0x00140000ba1c783b */ /* 0x000fe60000004200 */
[----:B------:R-:W-:Y:S01]  /*b5a0*/  F2FP.PACK_AB R25, R38, R39 ;  /* 0x000000272619723e */ /* 0x000fe200000000ff */
[----:B------:R-:W-:Y:S01]  /*b5b0*/  FADD.FTZ R32, R182, R24 ;  /* 0x00000018b6207221 */ /* 0x000fe20000010000 */
[----:B------:R-:W-:Y:S02]  /*b5c0*/  F2FP.PACK_AB R24, R42, R40 ;  /* 0x000000282a18723e */ /* 0x000fe400000000ff */
        /* <DEDUP_REMOVED lines=60> */
[----:B------:R-:W-:Y:S01]  /*b990*/  FADD.FTZ R241, R134, R6 ;  /* 0x0000000686f17221 */ /* 0x000fe20000010000 */
[----:B------:R-:W-:Y:S01]  /*b9a0*/  MOV R134, R2 ;  /* 0x0000000200867202 */ /* 0x000fe20000000f00 */
[C---:B------:R-:W-:Y:S04]  /*b9b0*/  HMMA.16816.F32 R88, R24.reuse, R16, R88 ;  /* 0x000000101858723c */ /* 0x040fe80000001858 */
[----:B------:R-:W-:Y:S02]  /*b9c0*/  FADD.FTZ R243, R45, R4 ;  /* 0x000000042df37221 */ /* 0x000fe40000010000 */
[----:B------:R-:W-:Y:S02]  /*b9d0*/  FADD.FTZ R242, R41, R3 ;  /* 0x0000000329f27221 */ /* 0x000fe40000010000 */
[-C--:B------:R-:W-:Y:S04]  /*b9e0*/  HMMA.16816.F32 R92, R24, R18.reuse, R92 ;  /* 0x00000012185c723c */ /* 0x080fe8000000185c */
[----:B------:R-:W-:Y:S04]  /*b9f0*/  FADD.FTZ R244, R36, R0 ;  /* 0x0000000024f47221 */ /* 0x000fe80000010000 */
[----:B------:R-:W-:Y:S01]  /*ba00*/  HMMA.16816.F32 R96, R20, R18, R96 ;  /* 0x000000121460723c */ /* 0x000fe20000001860 */
[----:B------:R-:W-:-:S07]  /*ba10*/  @P2 BRA `(.L_x_2510) ;  /* 0xffffd69000002947 */ /* 0x000fce000383ffff */
.L_x_2507:
[----:B------:R-:W-:Y:S07]  /*ba20*/  @!UPT UIADD3 URZ, URZ, URZ, URZ ;  /* 0x0000003f3f3ff290 */ /* 0x000fee000fffe03f */
[----:B------:R-:W-:Y:S02]  /*ba30*/  MOV R9, 0x1f ;  /* 0x0000001f00097802 */ /* 0x000fe40000000f00 */
[----:B------:R-:W-:Y:S01]  /*ba40*/  MOV R8, 0xffffffff ;  /* 0xffffffff00087802 */ /* 0x000fe20000000f00 */
[----:B------:R-:W-:Y:S06]  /*ba50*/  BRA.DIV ~URZ, `(.L_x_2511) ;  /* 0x00005c827f007947 */ /* 0x000fec000b800000 */
[----:B------:R1:W2:Y:S02]  /*ba60*/  SHFL.BFLY PT, R0, R241, 0x2, 0x1f ;  /* 0x0c401f00f1007f89 */ /* 0x0002a400000e0000 */
.L_x_2591:
        /* <DEDUP_REMOVED lines=15> */
.L_x_2592:
        /* <DEDUP_REMOVED lines=73> */
[----:B------:R-:W-:Y:S01]  /*bff0*/  @P3 MOV R3, 0x3f317218 ;  /* 0x3f31721800033802 */ /* 0x000fe20000000f00 */
        /* <DEDUP_REMOVED lines=60> */
.L_x_2486:
        /* <DEDUP_REMOVED lines=19> */
.L_x_2514:
[----:B--2---:R-:W-:Y:S05]  /*c4f0*/  BSYNC B0 ;  /* 0x0000000000007941 */ /* 0x004fea0003800000 */
.L_x_2513:
        /* <DEDUP_REMOVED lines=130> */
.L_x_2517:
        /* <DEDUP_REMOVED lines=137> */
.L_x_2593:
[----:B------:R-:W-:Y:S05]  /*d5b0*/  BRA.DIV ~URZ, `(.L_x_2520) ;  /* 0x000044227f007947 */ /* 0x000fea000b800000 */
[----:B------:R3:W4:Y:S02]  /*d5c0*/  SHFL.IDX PT, R0, R13, RZ, 0x1c1f ;  /* 0x001c1fff0d007589 */ /* 0x00072400000e0000 */
.L_x_2594:
[----:B------:R-:W-:Y:S01]  /*d5d0*/  ISETP.GE.AND P0, PT, R11, R4, PT ;  /* 0x000000040b00720c */ /* 0x000fe20003f06270 */
[----:B------:R-:W-:-:S12]  /*d5e0*/  BSSY B0, `(.L_x_2521) ;  /* 0x0000012000007945 */ /* 0x000fd80003800000 */
[----:B------:R-:W-:Y:S05]  /*d5f0*/  @P0 BRA `(.L_x_2522) ;  /* 0x0000010000000947 */ /* 0x000fea0003800000 */
[----:B------:R-:W5:Y:S04]  /*d600*/  LDL.64 R64, [R1+0x10] ;  /* 0x0000100001407983 */ /* 0x000f680000100a00 */
[----:B---3--:R-:W3:Y:S04]  /*d610*/  LDL R5, [R1+0x18] ;  /* 0x0000180001057983 */ /* 0x008ee80000100800 */
[----:B----4-:R-:W4:Y:S04]  /*d620*/  LDL R15, [R1+0x70] ;  /* 0x00007000010f7983 */ /* 0x010f280000100800 */
[----:B--2---:R-:W2:Y:S01]  /*d630*/  LDL R14, [R1+0x6c] ;  /* 0x00006c00010e7983 */ /* 0x004ea20000100800 */
[----:B------:R-:W-:-:S13]  /*d640*/  ISETP.GE.AND P4, PT, R252, c[0x0][0x3c8], PT ;  /* 0x0000f200fc007a0c */ /* 0x000fda0003f86270 */
[----:B------:R-:W-:Y:S02]  /*d650*/  @!P4 LEA R6, P1, R252, R0, 0x1 ;  /* 0x00000000fc06c211 */ /* 0x000fe400078208ff */
[----:B-----5:R-:W-:Y:S02]  /*d660*/  ISETP.GE.AND P5, PT, R64, c[0x0][0x3c8], PT ;  /* 0x0000f20040007a0c */ /* 0x020fe40003fa6270 */
[----:B---3--:R-:W-:Y:S02]  /*d670*/  ISETP.GE.AND P3, PT, R5, c[0x0][0x3c8], PT ;  /* 0x0000f20005007a0c */ /* 0x008fe40003f66270 */
[----:B----4-:R-:W-:-:S09]  /*d680*/  @!P4 LEA.HI.X R7, R252, R10, R15, 0x1, P1 ;  /* 0x0000000afc07c211 */ /* 0x010fd200008f0c0f */
[CC--:B------:R-:W-:Y:S02]  /*d690*/  @!P5 LEA R8, P2, R64.reuse, R0.reuse, 0x1 ;  /* 0x000000004008d211 */ /* 0x0c0fe400078408ff */
[C---:B------:R-:W-:Y:S02]  /*d6a0*/  @!P3 LEA R2, P0, R5.reuse, R0, 0x1 ;  /* 0x000000000502b211 */ /* 0x040fe400078008ff */
[-C--:B------:R-:W-:Y:S02]  /*d6b0*/  @!P5 LEA.HI.X R9, R64, R10.reuse, R65, 0x1, P2 ;  /* 0x0000000a4009d211 */ /* 0x080fe400010f0c41 */
[----:B--2---:R-:W-:-:S03]  /*d6c0*/  @!P3 LEA.HI.X R3, R5, R10, R14, 0x1, P0 ;  /* 0x0000000a0503b211 */ /* 0x004fc600000f0c0e */
[----:B------:R2:W-:Y:S04]  /*d6d0*/  @!P5 ST.E.128 [R8.64], R24 ;  /* 0x000000180800d985 */ /* 0x0005e8000c101d06 */
[----:B------:R2:W-:Y:S04]  /*d6e0*/  @!P4 ST.E.128 [R6.64], R20 ;  /* 0x000000140600c985 */ /* 0x0005e8000c101d06 */
[----:B------:R2:W-:Y:S02]  /*d6f0*/  @!P3 ST.E.128 [R2.64], R16 ;  /* 0x000000100200b985 */ /* 0x0005e4000c101d06 */
.L_x_2522:
[----:B------:R-:W-:Y:S05]  /*d700*/  BSYNC B0 ;  /* 0x0000000000007941 */ /* 0x000fea0003800000 */
.L_x_2521:
[----:B------:R-:W-:Y:S05]  /*d710*/  BRA.DIV ~URZ, `(.L_x_2523) ;  /* 0x000043227f007947 */ /* 0x000fea000b800000 */
[----:B--2---:R2:W1:Y:S04]  /*d720*/  SHFL.IDX PT, R10, R12, 0x1, 0x1c1f ;  /* 0x003c1f000c0a7f89 */ /* 0x00446800000e0000 */
[----:B----4-:R2:W4:Y:S02]  /*d730*/  SHFL.IDX PT, R0, R13, 0x1, 0x1c1f ;  /* 0x003c1f000d007f89 */ /* 0x01052400000e0000 */
.L_x_2595:
[----:B------:R-:W-:Y:S01]  /*d740*/  IADD3 R2, R11, 0x20, RZ ;  /* 0x000000200b027810 */ /* 0x000fe20007ffe0ff */
[----:B------:R-:W-:Y:S03]  /*d750*/  BSSY B0, `(.L_x_2524) ;  /* 0x0000013000007945 */ /* 0x000fe60003800000 */
[----:B------:R-:W-:-:S13]  /*d760*/  ISETP.GE.AND P0, PT, R2, R4, PT ;  /* 0x000000040200720c */ /* 0x000fda0003f06270 */
[----:B------:R-:W-:Y:S05]  /*d770*/  @P0 BRA `(.L_x_2525) ;  /* 0x0000010000000947 */ /* 0x000fea0003800000 */
[----:B------:R-:W5:Y:S04]  /*d780*/  LDL.64 R16, [R1+0x10] ;  /* 0x0000100001107983 */ /* 0x000f680000100a00 */
[----:B--2---:R-:W2:Y:S04]  /*d790*/  LDL R5, [R1+0x18] ;  /* 0x0000180001057983 */ /* 0x004ea80000100800 */
[----:B---3--:R-:W3:Y:S04]  /*d7a0*/  LDL R15, [R1+0x70] ;  /* 0x00007000010f7983 */ /* 0x008ee80000100800 */
[----:B----4-:R-:W4:Y:S01]  /*d7b0*/  LDL R14, [R1+0x6c] ;  /* 0x00006c00010e7983 */ /* 0x010f220000100800 */
[----:B------:R-:W-:-:S13]  /*d7c0*/  ISETP.GE.AND P1, PT, R252, c[0x0][0x3c8], PT ;  /* 0x0000f200fc007a0c */ /* 0x000fda0003f26270 */
[----:B------:R-:W-:Y:S02]  /*d7d0*/  @!P1 LEA R6, P4, R252, R0, 0x1 ;  /* 0x00000000fc069211 */ /* 0x000fe400078808ff */
[----:B-----5:R-:W-:Y:S02]  /*d7e0*/  ISETP.GE.AND P2, PT, R16, c[0x0][0x3c8], PT ;  /* 0x0000f20010007a0c */ /* 0x020fe40003f46270 */
[----:B--2---:R-:W-:Y:S02]  /*d7f0*/  ISETP.GE.AND P0, PT, R5, c[0x0][0x3c8], PT ;  /* 0x0000f20005007a0c */ /* 0x004fe40003f06270 */
[----:B-1-3--:R-:W-:-:S09]  /*d800*/  @!P1 LEA.HI.X R7, R252, R10, R15, 0x1, P4 ;  /* 0x0000000afc079211 */ /* 0x00afd200020f0c0f */
[CC--:B------:R-:W-:Y:S02]  /*d810*/  @!P2 LEA R8, P5, R16.reuse, R0.reuse, 0x1 ;  /* 0x000000001008a211 */ /* 0x0c0fe400078a08ff */
[C---:B------:R-:W-:Y:S02]  /*d820*/  @!P0 LEA R2, P3, R5.reuse, R0, 0x1 ;  /* 0x0000000005028211 */ /* 0x040fe400078608ff */
[-C--:B------:R-:W-:Y:S02]  /*d830*/  @!P2 LEA.HI.X R9, R16, R10.reuse, R17, 0x1, P5 ;  /* 0x0000000a1009a211 */ /* 0x080fe400028f0c11 */
[----:B----4-:R-:W-:-:S03]  /*d840*/  @!P0 LEA.HI.X R3, R5, R10, R14, 0x1, P3 ;  /* 0x0000000a05038211 */ /* 0x010fc600018f0c0e */
[----:B------:R1:W-:Y:S04]  /*d850*/  @!P2 ST.E.128 [R8.64], R36 ;  /* 0x000000240800a985 */ /* 0x0003e8000c101d06 */
[----:B------:R1:W-:Y:S04]  /*d860*/  @!P1 ST.E.128 [R6.64], R32 ;  /* 0x0000002006009985 */ /* 0x0003e8000c101d06 */
[----:B------:R1:W-:Y:S02]  /*d870*/  @!P0 ST.E.128 [R2.64], R28 ;  /* 0x0000001c02008985 */ /* 0x0003e4000c101d06 */
.L_x_2525:
[----:B------:R-:W-:Y:S05]  /*d880*/  BSYNC B0 ;  /* 0x0000000000007941 */ /* 0x000fea0003800000 */
.L_x_2524:
[----:B------:R-:W-:Y:S05]  /*d890*/  BRA.DIV ~URZ, `(.L_x_2526) ;  /* 0x000042627f007947 */ /* 0x000fea000b800000 */
[----:B-1----:R1:W2:Y:S02]  /*d8a0*/  SHFL.IDX PT, R10, R12, 0x2, 0x1c1f ;  /* 0x005c1f000c0a7f89 */ /* 0x0022a400000e0000 */
.L_x_2596:
[----:B------:R-:W-:Y:S05]  /*d8b0*/  BRA.DIV ~URZ, `(.L_x_2527) ;  /* 0x000042b27f007947 */ /* 0x000fea000b800000 */
[----:B----4-:R4:W1:Y:S02]  /*d8c0*/  SHFL.IDX PT, R0, R13, 0x2, 0x1c1f ;  /* 0x005c1f000d007f89 */ /* 0x01086400000e0000 */
.L_x_2597:
[----:B------:R-:W-:Y:S01]  /*d8d0*/  IADD3 R2, R11, 0x40, RZ ;  /* 0x000000400b027810 */ /* 0x000fe20007ffe0ff */
[----:B------:R-:W-:Y:S03]  /*d8e0*/  BSSY B0, `(.L_x_2528) ;  /* 0x0000013000007945 */ /* 0x000fe60003800000 */
[----:B------:R-:W-:-:S13]  /*d8f0*/  ISETP.GE.AND P0, PT, R2, R4, PT ;  /* 0x000000040200720c */ /* 0x000fda0003f06270 */
[----:B------:R-:W-:Y:S05]  /*d900*/  @P0 BRA `(.L_x_2529) ;  /* 0x0000010000000947 */ /* 0x000fea0003800000 */
[----:B------:R-:W5:Y:S04]  /*d910*/  LDL.64 R16, [R1+0x10] ;  /* 0x0000100001107983 */ /* 0x000f680000100a00 */
[----:B---3--:R-:W3:Y:S04]  /*d920*/  LDL R5, [R1+0x18] ;  /* 0x0000180001057983 */ /* 0x008ee80000100800 */
[----:B----4-:R-:W4:Y:S04]  /*d930*/  LDL R15, [R1+0x70] ;  /* 0x00007000010f7983 */ /* 0x010f280000100800 */
[----:B--2---:R-:W2:Y:S01]  /*d940*/  LDL R14, [R1+0x6c] ;  /* 0x00006c00010e7983 */ /* 0x004ea20000100800 */
[----:B------:R-:W-:-:S13]  /*d950*/  ISETP.GE.AND P1, PT, R252, c[0x0][0x3c8], PT ;  /* 0x0000f200fc007a0c */ /* 0x000fda0003f26270 */
[----:B-1----:R-:W-:Y:S02]  /*d960*/  @!P1 LEA R6, P4, R252, R0, 0x1 ;  /* 0x00000000fc069211 */ /* 0x002fe400078808ff */
        /* <DEDUP_REMOVED lines=10> */
.L_x_2529:
[----:B------:R-:W-:Y:S05]  /*da10*/  BSYNC B0 ;  /* 0x0000000000007941 */ /* 0x000fea0003800000 */
.L_x_2528:
[----:B------:R-:W-:Y:S05]  /*da20*/  BRA.DIV ~URZ, `(.L_x_2530) ;  /* 0x000041a27f007947 */ /* 0x000fea000b800000 */
[----:B-1----:R1:W3:Y:S04]  /*da30*/  SHFL.IDX PT, R6, R12, 0x3, 0x1c1f ;  /* 0x007c1f000c067f89 */ /* 0x0022e800000e0000 */
[----:B------:R1:W4:Y:S02]  /*da40*/  SHFL.IDX PT, R0, R13, 0x3, 0x1c1f ;  /* 0x007c1f000d007f89 */ /* 0x00032400000e0000 */
.L_x_2598:
[----:B------:R-:W-:-:S04]  /*da50*/  IADD3 R2, R11, 0x60, RZ ;  /* 0x000000600b027810 */ /* 0x000fc80007ffe0ff */
[----:B------:R-:W-:-:S13]  /*da60*/  ISETP.GE.AND P0, PT, R2, R4, PT ;  /* 0x000000040200720c */ /* 0x000fda0003f06270 */
[----:B------:R-:W-:Y:S05]  /*da70*/  @P0 BRA `(.L_x_2531) ;  /* 0x0000247000000947 */ /* 0x000fea0003800000 */
[----:B-1234-:R-:W2:Y:S04]  /*da80*/  LDL.64 R12, [R1+0x10] ;  /* 0x00001000010c7983 */ /* 0x01eea80000100a00 */
[----:B------:R-:W3:Y:S04]  /*da90*/  LDL R8, [R1+0x70] ;  /* 0x0000700001087983 */ /* 0x000ee80000100800 */
[----:B------:R-:W4:Y:S01]  /*daa0*/  LDL R7, [R1+0x18] ;  /* 0x0000180001077983 */ /* 0x000f220000100800 */
[----:B------:R-:W-:-:S13]  /*dab0*/  ISETP.GE.AND P0, PT, R252, c[0x0][0x3c8], PT ;  /* 0x0000f200fc007a0c */ /* 0x000fda0003f06270 */
[----:B------:R-:W-:Y:S02]  /*dac0*/  @!P0 LEA R2, P2, R252, R0, 0x1 ;  /* 0x00000000fc028211 */ /* 0x000fe400078408ff */
[----:B--2---:R-:W-:Y:S02]  /*dad0*/  ISETP.GE.AND P1, PT, R12, c[0x0][0x3c8], PT ;  /* 0x0000f2000c007a0c */ /* 0x004fe40003f26270 */
[----:B---3--:R-:W-:-:S11]  /*dae0*/  @!P0 LEA.HI.X R3, R252, R6, R8, 0x1, P2 ;  /* 0x00000006fc038211 */ /* 0x008fd600010f0c08 */
[----:B------:R-:W-:-:S04]  /*daf0*/  @!P1 LEA R4, P3, R12, R0, 0x1 ;  /* 0x000000000c049211 */ /* 0x000fc800078608ff */
[----:B------:R-:W-:-:S05]  /*db00*/  @!P1 LEA.HI.X R5, R12, R6, R13, 0x1, P3 ;  /* 0x000000060c059211 */ /* 0x000fca00018f0c0d */
[----:B------:R1:W-:Y:S04]  /*db10*/  @!P1 ST.E.128 [R4.64], R60 ;  /* 0x0000003c04009985 */ /* 0x0003e8000c101d06 */
[----:B------:R1:W-:Y:S01]  /*db20*/  @!P0 ST.E.128 [R2.64], R56 ;  /* 0x0000003802008985 */ /* 0x0003e2000c101d06 */
[----:B----4-:R-:W-:-:S13]  /*db30*/  ISETP.GE.AND P0, PT, R7, c[0x0][0x3c8], PT ;  /* 0x0000f20007007a0c */ /* 0x010fda0003f06270 */
[----:B------:R-:W-:Y:S05]  /*db40*/  @P0 BRA `(.L_x_2531) ;  /* 0x000023a000000947 */ /* 0x000fea0003800000 */
[----:B------:R-:W2:Y:S01]  /*db50*/  LDL R8, [R1+0x6c] ;  /* 0x00006c0001087983 */ /* 0x000ea20000100800 */
[----:B-1----:R-:W-:-:S04]  /*db60*/  LEA R2, P0, R7, R0, 0x1 ;  /* 0x0000000007027211 */ /* 0x002fc800078008ff */
[----:B--2---:R-:W-:-:S05]  /*db70*/  LEA.HI.X R3, R7, R6, R8, 0x1, P0 ;  /* 0x0000000607037211 */ /* 0x004fca00000f0c08 */
[----:B------:R1:W-:Y:S01]  /*db80*/  ST.E.128 [R2.64], R52 ;  /* 0x0000003402007985 */ /* 0x0003e2000c101d06 */
[----:B------:R-:W-:Y:S05]  /*db90*/  BRA `(.L_x_2531) ;  /* 0x0000235000007947 */ /* 0x000fea0003800000 */
.L_x_2518:
        /* <DEDUP_REMOVED lines=35> */
.L_x_2599:
[----:B------:R-:W-:Y:S05]  /*ddd0*/  BRA.DIV ~URZ, `(.L_x_2533) ;  /* 0x00003f227f007947 */ /* 0x000fea000b800000 */
[----:B------:R3:W4:Y:S02]  /*dde0*/  SHFL.IDX PT, R0, R13, RZ, 0x1c1f ;  /* 0x001c1fff0d007589 */ /* 0x00072400000e0000 */
.L_x_2600:
        /* <DEDUP_REMOVED lines=74> */
.L_x_2535:
[----:B------:R-:W-:Y:S05]  /*e290*/  BSYNC B0 ;  /* 0x0000000000007941 */ /* 0x000fea0003800000 */
.L_x_2534:
[----:B------:R-:W-:Y:S05]  /*e2a0*/  BRA.DIV ~URZ, `(.L_x_2536) ;  /* 0x00003ab27f007947 */ /* 0x000fea000b800000 */
[----:B--2---:R2:W1:Y:S04]  /*e2b0*/  SHFL.IDX PT, R4, R12, 0x1, 0x1c1f ;  /* 0x003c1f000c047f89 */ /* 0x00446800000e0000 */
[----:B----4-:R2:W4:Y:S02]  /*e2c0*/  SHFL.IDX PT, R0, R13, 0x1, 0x1c1f ;  /* 0x003c1f000d007f89 */ /* 0x01052400000e0000 */
.L_x_2601:
        /* <DEDUP_REMOVED lines=74> */
.L_x_2538:
[----:B------:R-:W-:Y:S05]  /*e770*/  BSYNC B0 ;  /* 0x0000000000007941 */ /* 0x000fea0003800000 */
.L_x_2537:
[----:B------:R-:W-:Y:S05]  /*e780*/  BRA.DIV ~URZ, `(.L_x_2539) ;  /* 0x000036927f007947 */ /* 0x000fea000b800000 */
[----:B-1----:R1:W2:Y:S02]  /*e790*/  SHFL.IDX PT, R4, R12, 0x2, 0x1c1f ;  /* 0x005c1f000c047f89 */ /* 0x0022a400000e0000 */
.L_x_2602:
[----:B------:R-:W-:Y:S05]  /*e7a0*/  BRA.DIV ~URZ, `(.L_x_2540) ;  /* 0x000036e27f007947 */ /* 0x000fea000b800000 */
[----:B----4-:R4:W1:Y:S02]  /*e7b0*/  SHFL.IDX PT, R0, R13, 0x2, 0x1c1f ;  /* 0x005c1f000d007f89 */ /* 0x01086400000e0000 */
.L_x_2603:
        /* <DEDUP_REMOVED lines=74> */
.L_x_2542:
[----:B------:R-:W-:Y:S05]  /*ec60*/  BSYNC B0 ;  /* 0x0000000000007941 */ /* 0x000fea0003800000 */
.L_x_2541:
[----:B------:R-:W-:Y:S05]  /*ec70*/  BRA.DIV ~URZ, `(.L_x_2543) ;  /* 0x000032727f007947 */ /* 0x000fea000b800000 */
[----:B--2---:R2:W3:Y:S04]  /*ec80*/  SHFL.IDX PT, R4, R12, 0x3, 0x1c1f ;  /* 0x007c1f000c047f89 */ /* 0x0044e800000e0000 */
[----:B-1----:R2:W1:Y:S02]  /*ec90*/  SHFL.IDX PT, R0, R13, 0x3, 0x1c1f ;  /* 0x007c1f000d007f89 */ /* 0x00246400000e0000 */
.L_x_2604:
        /* <DEDUP_REMOVED lines=75> */
.L_x_2516:
        /* <DEDUP_REMOVED lines=22> */
.L_x_2544:
        /* <DEDUP_REMOVED lines=57> */
.L_x_2546:
[----:B------:R-:W-:Y:S05]  /*f640*/  BSYNC B0 ;  /* 0x0000000000007941 */ /* 0x000fea0003800000 */
.L_x_2545:
        /* <DEDUP_REMOVED lines=44> */
.L_x_2605:
[----:B------:R-:W-:Y:S05]  /*f910*/  BRA.DIV ~URZ, `(.L_x_2548) ;  /* 0x000027027f007947 */ /* 0x000fea000b800000 */
[----:B------:R3:W4:Y:S02]  /*f920*/  SHFL.IDX PT, R0, R12, RZ, 0x1c1f ;  /* 0x001c1fff0c007589 */ /* 0x00072400000e0000 */
.L_x_2606:
[----:B------:R-:W-:Y:S01]  /*f930*/  IMAD R10, R19, c[0x0][0x4e8], RZ ;  /* 0x00013a00130a7a24 */ /* 0x000fe200078e02ff */
[----:B------:R-:W-:Y:S04]  /*f940*/  BSSY B0, `(.L_x_2549) ;  /* 0x0000013000007945 */ /* 0x000fe80003800000 */
[----:B------:R-:W-:-:S13]  /*f950*/  ISETP.GE.AND P0, PT, R11, R10, PT ;  /* 0x0000000a0b00720c */ /* 0x000fda0003f06270 */
        /* <DEDUP_REMOVED lines=14> */
[----:B------:R2:W-:Y:S04]  /*fa40*/  @!P2 ST.E.128 [R6.64], RZ ;  /* 0x000000ff0600a985 */ /* 0x0005e8000c101d06 */
[----:B------:R2:W-:Y:S04]  /*fa50*/  @!P1 ST.E.128 [R4.64], RZ ;  /* 0x000000ff04009985 */ /* 0x0005e8000c101d06 */
[----:B------:R2:W-:Y:S02]  /*fa60*/  @!P0 ST.E.128 [R2.64], RZ ;  /* 0x000000ff02008985 */ /* 0x0005e4000c101d06 */
.L_x_2550:
[----:B------:R-:W-:Y:S05]  /*fa70*/  BSYNC B0 ;  /* 0x0000000000007941 */ /* 0x000fea0003800000 */
.L_x_2549:
[----:B------:R-:W-:Y:S05]  /*fa80*/  BRA.DIV ~URZ, `(.L_x_2551) ;  /* 0x000025f27f007947 */ /* 0x000fea000b800000 */
[----:B--2---:R2:W1:Y:S04]  /*fa90*/  SHFL.IDX PT, R8, R9, 0x1, 0x1c1f ;  /* 0x003c1f0009087f89 */ /* 0x00446800000e0000 */
[----:B----4-:R2:W4:Y:S02]  /*faa0*/  SHFL.IDX PT, R0, R12, 0x1, 0x1c1f ;  /* 0x003c1f000c007f89 */ /* 0x01052400000e0000 */
.L_x_2607:
        /* <DEDUP_REMOVED lines=17> */
[----:B------:R1:W-:Y:S04]  /*fbc0*/  @!P2 ST.E.128 [R6.64], RZ ;  /* 0x000000ff0600a985 */ /* 0x0003e8000c101d06 */
[----:B------:R1:W-:Y:S04]  /*fbd0*/  @!P1 ST.E.128 [R4.64], RZ ;  /* 0x000000ff04009985 */ /* 0x0003e8000c101d06 */
[----:B------:R1:W-:Y:S02]  /*fbe0*/  @!P0 ST.E.128 [R2.64], RZ ;  /* 0x000000ff02008985 */ /* 0x0003e4000c101d06 */
.L_x_2553:
[----:B------:R-:W-:Y:S05]  /*fbf0*/  BSYNC B0 ;  /* 0x0000000000007941 */ /* 0x000fea0003800000 */
.L_x_2552:
[----:B------:R-:W-:Y:S05]  /*fc00*/  BRA.DIV ~URZ, `(.L_x_2554) ;  /* 0x000025327f007947 */ /* 0x000fea000b800000 */
[----:B-1----:R1:W2:Y:S02]  /*fc10*/  SHFL.IDX PT, R8, R9, 0x2, 0x1c1f ;  /* 0x005c1f0009087f89 */ /* 0x0022a400000e0000 */
.L_x_2608:
[----:B------:R-:W-:Y:S05]  /*fc20*/  BRA.DIV ~URZ, `(.L_x_2555) ;  /* 0x000025827f007947 */ /* 0x000fea000b800000 */
[----:B----4-:R4:W1:Y:S02]  /*fc30*/  SHFL.IDX PT, R0, R12, 0x2, 0x1c1f ;  /* 0x005c1f000c007f89 */ /* 0x01086400000e0000 */
.L_x_2609:
        /* <DEDUP_REMOVED lines=20> */
.L_x_2557:
[----:B------:R-:W-:Y:S05]  /*fd80*/  BSYNC B0 ;  /* 0x0000000000007941 */ /* 0x000fea0003800000 */
.L_x_2556:
[----:B------:R-:W-:Y:S05]  /*fd90*/  BRA.DIV ~URZ, `(.L_x_2558) ;  /* 0x000024727f007947 */ /* 0x000fea000b800000 */
[----:B--2---:R2:W3:Y:S04]  /*fda0*/  SHFL.IDX PT, R8, R9, 0x3, 0x1c1f ;  /* 0x007c1f0009087f89 */ /* 0x0044e800000e0000 */
[----:B-1----:R2:W1:Y:S02]  /*fdb0*/  SHFL.IDX PT, R0, R12, 0x3, 0x1c1f ;  /* 0x007c1f000c007f89 */ /* 0x00246400000e0000 */
.L_x_2610:
[----:B------:R-:W-:-:S04]  /*fdc0*/  IADD3 R2, R11, 0x60, RZ ;  /* 0x000000600b027810 */ /* 0x000fc80007ffe0ff */
[----:B------:R-:W-:-:S13]  /*fdd0*/  ISETP.GE.AND P0, PT, R2, R10, PT ;  /* 0x0000000a0200720c */ /* 0x000fda0003f06270 */
[----:B------:R-:W-:Y:S05]  /*fde0*/  @P0 BRA `(.L_x_2531) ;  /* 0x0000010000000947 */ /* 0x000fea0003800000 */
[----:B------:R-:W5:Y:S04]  /*fdf0*/  LDL.64 R14, [R1+0x10] ;  /* 0x00001000010e7983 */ /* 0x000f680000100a00 */
[----:B--2---:R-:W2:Y:S04]  /*fe00*/  LDL R9, [R1+0x18] ;  /* 0x0000180001097983 */ /* 0x004ea80000100800 */
[----:B----4-:R-:W4:Y:S04]  /*fe10*/  LDL R13, [R1+0x70] ;  /* 0x00007000010d7983 */ /* 0x010f280000100800 */
[----:B---3--:R-:W3:Y:S01]  /*fe20*/  LDL R12, [R1+0x6c] ;  /* 0x00006c00010c7983 */ /* 0x008ee20000100800 */
[----:B------:R-:W-:-:S13]  /*fe30*/  ISETP.GE.AND P1, PT, R252, c[0x0][0x3c8], PT ;  /* 0x0000f200fc007a0c */ /* 0x000fda0003f26270 */
[----:B-1----:R-:W-:Y:S02]  /*fe40*/  @!P1 LEA R4, P4, R252, R0, 0x1 ;  /* 0x00000000fc049211 */ /* 0x002fe400078808ff */
[----:B-----5:R-:W-:Y:S02]  /*fe50*/  ISETP.GE.AND P2, PT, R14, c[0x0][0x3c8], PT ;  /* 0x0000f2000e007a0c */ /* 0x020fe40003f46270 */
[----:B--2---:R-:W-:Y:S02]  /*fe60*/  ISETP.GE.AND P0, PT, R9, c[0x0][0x3c8], PT ;  /* 0x0000f20009007a0c */ /* 0x004fe40003f06270 */
[----:B----4-:R-:W-:-:S09]  /*fe70*/  @!P1 LEA.HI.X R5, R252, R8, R13, 0x1, P4 ;  /* 0x00000008fc059211 */ /* 0x010fd200020f0c0d */
[CC--:B------:R-:W-:Y:S02]  /*fe80*/  @!P2 LEA R6, P5, R14.reuse, R0.reuse, 0x1 ;  /* 0x000000000e06a211 */ /* 0x0c0fe400078a08ff */
[C---:B------:R-:W-:Y:S02]  /*fe90*/  @!P0 LEA R2, P3, R9.reuse, R0, 0x1 ;  /* 0x0000000009028211 */ /* 0x040fe400078608ff */
[-C--:B------:R-:W-:Y:S02]  /*fea0*/  @!P2 LEA.HI.X R7, R14, R8.reuse, R15, 0x1, P5 ;  /* 0x000000080e07a211 */ /* 0x080fe400028f0c0f */
[----:B---3--:R-:W-:-:S03]  /*feb0*/  @!P0 LEA.HI.X R3, R9, R8, R12, 0x1, P3 ;  /* 0x0000000809038211 */ /* 0x008fc600018f0c0c */
[----:B------:R1:W-:Y:S04]  /*fec0*/  @!P2 ST.E.128 [R6.64], RZ ;  /* 0x000000ff0600a985 */ /* 0x0003e8000c101d06 */
[----:B------:R1:W-:Y:S04]  /*fed0*/  @!P1 ST.E.128 [R4.64], RZ ;  /* 0x000000ff04009985 */ /* 0x0003e8000c101d06 */
[----:B------:R1:W-:Y:S02]  /*fee0*/  @!P0 ST.E.128 [R2.64], RZ ;  /* 0x000000ff02008985 */ /* 0x0003e4000c101d06 */
.L_x_2531:
[----:B------:R-:W-:Y:S05]  /*fef0*/  BSYNC B1 ;  /* 0x0000000000017941 */ /* 0x000fea0003800000 */
.L_x_2515:
        /* <DEDUP_REMOVED lines=15> */
.L_x_2611:
[----:B------:R-:W-:Y:S05]  /*fff0*/  BRA.DIV ~URZ, `(.L_x_2561) ;  /* 0x000023427f007947 */ /* 0x000fea000b800000 */
[----:B------:R3:W4:Y:S02]  /*10000*/  SHFL.IDX PT, R8, R74, 0x1, 0x1f ;  /* 0x00201f004a087f89 */ /* 0x00072400000e0000 */
.L_x_2612:
        /* <DEDUP_REMOVED lines=19> */
.L_x_2613:
        /* <DEDUP_REMOVED lines=16> */
.L_x_2614:
[----:B---3--:R-:W-:Y:S01]  /*10240*/  IMAD R0, R0, c[0x0][0x538], RZ ;  /* 0x00014e0000007a24 */ /* 0x008fe200078e02ff */
[----:B------:R-:W-:Y:S04]  /*10250*/  BSSY B1, `(.L_x_2564) ;  /* 0x00000ce000017945 */ /* 0x000fe80003800000 */
[----:B----4-:R-:W-:-:S04]  /*10260*/  IADD3 R8, R0, R8, RZ ;  /* 0x0000000800087210 */ /* 0x010fc80007ffe0ff */
[----:B--2---:R-:W-:-:S13]  /*10270*/  ISETP.GT.AND P6, PT, R8, R9, PT ;  /* 0x000000090800720c */ /* 0x004fda0003fc4270 */
[----:B------:R-:W-:Y:S05]  /*10280*/  @P6 BRA `(.L_x_2565) ;  /* 0x0000025000006947 */ /* 0x000fea0003800000 */
.L_x_2569:
        /* <DEDUP_REMOVED lines=17> */
.L_x_2615:
        /* <DEDUP_REMOVED lines=16> */
.L_x_2616:
[----:B--2---:R-:W-:-:S05]  /*104a0*/  IMAD R0, R0, c[0x0][0x538], RZ ;  /* 0x00014e0000007a24 */ /* 0x004fca00078e02ff */
[----:B------:R-:W-:-:S04]  /*104b0*/  IADD3 R8, R0, R8, RZ ;  /* 0x0000000800087210 */ /* 0x000fc80007ffe0ff */
[----:B------:R-:W-:-:S13]  /*104c0*/  ISETP.GT.AND P6, PT, R8, R9, PT ;  /* 0x000000090800720c */ /* 0x000fda0003fc4270 */
[----:B-1----:R-:W-:Y:S05]  /*104d0*/  @!P6 BRA `(.L_x_2569) ;  /* 0xfffffdb00000e947 */ /* 0x002fea000383ffff */
.L_x_2565:
[----:B------:R-:W-:-:S05]  /*104e0*/  IADD3 R11, -R0, R8, RZ ;  /* 0x00000008000b7210 */ /* 0x000fca0007ffe1ff */
[----:B------:R-:W-:-:S05]  /*104f0*/  IMAD R0, R4, c[0x0][0x538], R11 ;  /* 0x00014e0004007a24 */ /* 0x000fca00078e020b */
[----:B------:R-:W-:Y:S01]  /*10500*/  ISETP.GT.AND P0, PT, R0, R9, PT ;  /* 0x000000090000720c */ /* 0x000fe20003f04270 */
[----:B------:R-:W-:-:S12]  /*10510*/  BRA.DIV ~URZ, `(.L_x_2570) ;  /* 0x000022627f007947 */ /* 0x000fd8000b800000 */
[----:B------:R-:W-:-:S03]  /*10520*/  VOTE.ANY R10, PT, !P0 ;  /* 0x00000000000a7806 */ /* 0x000fc600040e0100 */
.L_x_2617:
[----:B------:R-:W2:Y:S01]  /*10530*/  LDL.LU R0, [R1+0xc] ;  /* 0x00000c0001007983 */ /* 0x000ea20000300800 */
[----:B------:R-:W2:Y:S02]  /*10540*/  POPC R8, R10 ;  /* 0x0000000a00087309 */ /* 0x000ea40000000000 */
[----:B--2---:R-:W-:-:S05]  /*10550*/  IADD3 R0, R8, R0, RZ ;  /* 0x0000000008007210 */ /* 0x004fca0007ffe0ff */
[----:B------:R2:W-:Y:S01]  /*10560*/  STL [R1+0xc], R0 ;  /* 0x00000c0001007387 */ /* 0x0005e20000100800 */
[----:B------:R-:W-:Y:S05]  /*10570*/  BRA.DIV ~URZ, `(.L_x_2571) ;  /* 0x000022527f007947 */ /* 0x000fea000b800000 */
[----:B------:R3:W4:Y:S04]  /*10580*/  SHFL.IDX PT, R12, R6, R8, 0x1f ;  /* 0x00001f08060c7589 */ /* 0x00072800000e0000 */
[----:B------:R3:W1:Y:S02]  /*10590*/  SHFL.IDX PT, R7, R7, R8, 0x1f ;  /* 0x00001f0807077589 */ /* 0x00066400000e0000 */
.L_x_2618:
[----:B------:R-:W-:Y:S01]  /*105a0*/  ISETP.NE.AND P0, PT, R10, RZ, PT ;  /* 0x000000ff0a00720c */ /* 0x000fe20003f05270 */
[----:B------:R-:W-:-:S12]  /*105b0*/  BSSY B0, `(.L_x_2572) ;  /* 0x0000005000007945 */ /* 0x000fd80003800000 */
[----:B------:R-:W-:Y:S05]  /*105c0*/  @!P0 BRA `(.L_x_2573) ;  /* 0x0000003000008947 */ /* 0x000fea0003800000 */
[----:B------:R-:W-:Y:S01]  /*105d0*/  IADD3 R3, R8, -0x1, RZ ;  /* 0xffffffff08037810 */ /* 0x000fe20007ffe0ff */
[----:B------:R-:W-:Y:S05]  /*105e0*/  BRA.DIV ~URZ, `(.L_x_2574) ;  /* 0x000022b27f007947 */ /* 0x000fea000b800000 */
[----:B------:R2:W3:Y:S02]  /*105f0*/  SHFL.IDX PT, R13, R4, R3, 0x1f ;  /* 0x00001f03040d7589 */ /* 0x0004e400000e0000 */
.L_x_2573:
[----:B------:R-:W-:Y:S05]  /*10600*/  BSYNC B0 ;  /* 0x0000000000007941 */ /* 0x000fea0003800000 */
.L_x_2572:
        /* <DEDUP_REMOVED lines=68> */
.L_x_2576:
        /* <DEDUP_REMOVED lines=68> */
.L_x_2577:
[----:B------:R-:W-:Y:S05]  /*10e90*/  BSYNC B0 ;  /* 0x0000000000007941 */ /* 0x000fea0003800000 */
.L_x_2575:
[----:B------:R-:W-:-:S04]  /*10ea0*/  LOP3.LUT R2, RZ, R2, RZ, 0x33, !PT ;  /* 0x00000002ff027212 */ /* 0x000fc800078e33ff */
[----:B-1----:R-:W-:-:S05]  /*10eb0*/  IADD3 R0, R2, R12, RZ ;  /* 0x0000000c02007210 */ /* 0x002fca0007ffe0ff */
[----:B------:R1:W-:Y:S01]  /*10ec0*/  STL [R1+0x4], R0 ;  /* 0x0000040001007387 */ /* 0x0003e20000100800 */
[----:B------:R-:W-:Y:S05]  /*10ed0*/  BRA `(.L_x_2578) ;  /* 0x0000005000007947 */ /* 0x000fea0003800000 */
.L_x_2566:
[----:B------:R-:W-:Y:S01]  /*10ee0*/  MOV R0, c[0x0][0x53c] ;  /* 0x00014f0000007a02 */ /* 0x000fe20000000f00 */
[----:B------:R2:W-:Y:S04]  /*10ef0*/  STL [R1], R9 ;  /* 0x0000000901007387 */ /* 0x0005e80000100800 */
[----:B------:R2:W-:Y:S04]  /*10f00*/  STL [R1+0x4], RZ ;  /* 0x000004ff01007387 */ /* 0x0005e80000100800 */
[----:B------:R2:W-:Y:S04]  /*10f10*/  STL [R1+0x8], RZ ;  /* 0x000008ff01007387 */ /* 0x0005e80000100800 */
[----:B------:R2:W-:Y:S02]  /*10f20*/  STL [R1+0xc], R0 ;  /* 0x00000c0001007387 */ /* 0x0005e40000100800 */
.L_x_2578:
[----:B------:R-:W-:Y:S05]  /*10f30*/  BSYNC B1 ;  /* 0x0000000000017941 */ /* 0x000fea0003800000 */
.L_x_2564:
        /* <DEDUP_REMOVED lines=9> */
.L_x_2559:
[----:B--2---:R-:W2:Y:S02]  /*10fd0*/  LDL R0, [R1+0xc] ;  /* 0x00000c0001007983 */ /* 0x004ea40000100800 */
[----:B--2---:R-:W-:-:S13]  /*10fe0*/  ISETP.GE.AND P0, PT, R0, c[0x0][0x53c], PT ;  /* 0x00014f0000007a0c */ /* 0x004fda0003f06270 */
[----:B-1----:R-:W-:Y:S01]  /*10ff0*/  @P0 CALL.REL.NOINC `(.L_x_2579) ;  /* 0x0000001000000944 */ /* 0x002fe20003c00000 */
[----:B------:R-:W-:Y:S05]  /*11000*/  BRA `(.L_x_2580) ;  /* 0xffff0cc000007947 */ /* 0x000fea000383ffff */
.L_x_2579:
[----:B------:R-:W-:Y:S05]  /*11010*/  EXIT ;  /* 0x000000000000794d */ /* 0x000fea0003800000 */
.L_x_2469:
[----:B------:R-:W-:Y:S01]  /*11020*/  IMAD.MOV.U32 R0, RZ, RZ, R5 ;  /* 0x000000ffff007224 */ /* 0x000fe200078e0005 */
[----:B------:R-:W-:Y:S02]  /*11030*/  MOV R2, 0x1 ;  /* 0x0000000100027802 */ /* 0x000fe40000000f00 */
[----:B------:R-:W-:Y:S02]  /*11040*/  MOV R3, 0x11060 ;  /* 0x0001106000037802 */ /* 0x000fe40000000f00 */
[----:B------:R-:W-:Y:S05]  /*11050*/  CALL.REL.NOINC `($__internal_46_$__cuda_sm70_shflsync_up_p) ;  /* 0x0000193000007944 */ /* 0x000fea0003c00000 */
[----:B------:R-:W-:Y:S01]  /*11060*/  MOV R0, R4 ;  /* 0x0000000400007202 */ /* 0x000fe20000000f00 */
[----:B------:R-:W-:Y:S05]  /*11070*/  BRA `(.L_x_2581) ;  /* 0xfffef3e000007947 */ /* 0x000fea000383ffff */
.L_x_2470:
[----:B------:R-:W-:Y:S01]  /*11080*/  IMAD.MOV.U32 R0, RZ, RZ, R5 ;  /* 0x000000ffff007224 */ /* 0x000fe200078e0005 */
[----:B------:R-:W-:Y:S02]  /*11090*/  MOV R2, 0x2 ;  /* 0x0000000200027802 */ /* 0x000fe40000000f00 */
[----:B------:R-:W-:Y:S02]  /*110a0*/  MOV R3, 0x110c0 ;  /* 0x000110c000037802 */ /* 0x000fe40000000f00 */
[----:B------:R-:W-:Y:S05]  /*110b0*/  CALL.REL.NOINC `($__internal_46_$__cuda_sm70_shflsync_up_p) ;  /* 0x000018d000007944 */ /* 0x000fea0003c00000 */
[----:B------:R-:W-:Y:S01]  /*110c0*/  SEL R0, R4, RZ, P4 ;  /* 0x000000ff04007207 */ /* 0x000fe20002000000 */
[----:B------:R-:W-:Y:S01]  /*110d0*/  IMAD.MOV.U32 R2, RZ, RZ, 0x4 ;  /* 0x00000004ff027424 */ /* 0x000fe200078e00ff */
[----:B------:R-:W-:-:S03]  /*110e0*/  MOV R3, 0x11110 ;  /* 0x0001111000037802 */ /* 0x000fc60000000f00 */
[----:B------:R-:W-:Y:S02]  /*110f0*/  IMAD.IADD R0, R5, 0x1, R0 ;  /* 0x0000000105007824 */ /* 0x000fe400078e0200 */
        /* <DEDUP_REMOVED lines=14> */
[----:B------:R-:W-:Y:S01]  /*111e0*/  IMAD.IADD R4, R0, 0x1, R4 ;  /* 0x0000000100047824 */ /* 0x000fe200078e0204 */
[----:B------:R-:W-:-:S03]  /*111f0*/  MOV R0, 0x1f ;  /* 0x0000001f00007802 */ /* 0x000fc60000000f00 */
[----:B------:R-:W-:Y:S02]  /*11200*/  IMAD.MOV.U32 R5, RZ, RZ, R4 ;  /* 0x000000ffff057224 */ /* 0x000fe400078e0004 */
[----:B------:R-:W-:Y:S05]  /*11210*/  CALL.REL.NOINC `($__internal_45_$__cuda_sm70_shflsync_idx_p) ;  /* 0x0000172000007944 */ /* 0x000fea0003c00000 */
[----:B------:R-:W-:Y:S05]  /*11220*/  BRA `(.L_x_2582) ;  /* 0xfffef33000007947 */ /* 0x000fea000383ffff */
.L_x_2472:
[----:B------:R-:W-:Y:S02]  /*11230*/  SEL R0, RZ, 0x1, P0 ;  /* 0x00000001ff007807 */ /* 0x000fe40000000000 */
[----:B------:R-:W-:Y:S02]  /*11240*/  MOV R2, 0x11260 ;  /* 0x0001126000027802 */ /* 0x000fe40000000f00 */
[----:B------:R-:W-:Y:S05]  /*11250*/  CALL.REL.NOINC `($__internal_47_$__cuda_sm70_votesync_ballot) ;  /* 0x000017a000007944 */ /* 0x000fea0003c00000 */
[----:B------:R-:W-:Y:S01]  /*11260*/  MOV R10, R0 ;  /* 0x00000000000a7202 */ /* 0x000fe20000000f00 */
[----:B------:R-:W-:Y:S05]  /*11270*/  BRA `(.L_x_2583) ;  /* 0xfffef37000007947 */ /* 0x000fea000383ffff */
.L_x_2473:
[----:B------:R-:W-:Y:S01]  /*11280*/  IMAD.MOV.U32 R5, RZ, RZ, R9 ;  /* 0x000000ffff057224 */ /* 0x000fe200078e0009 */
[----:B------:R-:W-:Y:S01]  /*11290*/  MOV R3, R6 ;  /* 0x0000000600037202 */ /* 0x000fe20000000f00 */
[----:B-1----:R-:W-:Y:S01]  /*112a0*/  IMAD.MOV.U32 R0, RZ, RZ, 0x1f ;  /* 0x0000001fff007424 */ /* 0x002fe200078e00ff */
[----:B------:R-:W-:Y:S02]  /*112b0*/  MOV R2, 0x112d0 ;  /* 0x000112d000027802 */ /* 0x000fe40000000f00 */
[----:B------:R-:W-:Y:S05]  /*112c0*/  CALL.REL.NOINC `($__internal_45_$__cuda_sm70_shflsync_idx_p) ;  /* 0x0000167000007944 */ /* 0x000fea0003c00000 */
[----:B------:R-:W-:Y:S01]  /*112d0*/  IMAD.MOV.U32 R12, RZ, RZ, R0 ;  /* 0x000000ffff0c7224 */ /* 0x000fe200078e0000 */
[----:B------:R-:W-:Y:S01]  /*112e0*/  MOV R5, R8 ;  /* 0x0000000800057202 */ /* 0x000fe20000000f00 */
[----:B------:R-:W-:Y:S01]  /*112f0*/  IMAD.MOV.U32 R7, RZ, RZ, RZ ;  /* 0x000000ffff077224 */ /* 0x000fe200078e00ff */
[----:B------:R-:W-:Y:S01]  /*11300*/  MOV R3, R6 ;  /* 0x0000000600037202 */ /* 0x000fe20000000f00 */
[----:B------:R-:W-:Y:S01]  /*11310*/  IMAD.MOV.U32 R0, RZ, RZ, 0x1f ;  /* 0x0000001fff007424 */ /* 0x000fe200078e00ff */
[----:B------:R-:W-:-:S02]  /*11320*/  MOV R2, 0x11340 ;  /* 0x0001134000027802 */ /* 0x000fc40000000f00 */
[----:B------:R-:W-:Y:S05]  /*11330*/  CALL.REL.NOINC `($__internal_45_$__cuda_sm70_shflsync_idx_p) ;  /* 0x0000160000007944 */ /* 0x000fea0003c00000 */
[----:B------:R-:W-:Y:S01]  /*11340*/  MOV R9, R0 ;  /* 0x0000000000097202 */ /* 0x000fe20000000f00 */
[----:B------:R-:W-:Y:S05]  /*11350*/  BRA `(.L_x_2584) ;  /* 0xfffef30000007947 */ /* 0x000fea000383ffff */
.L_x_2476:
[----:B------:R-:W-:Y:S01]  /*11360*/  IMAD.MOV.U32 R5, RZ, RZ, R4 ;  /* 0x000000ffff057224 */ /* 0x000fe200078e0004 */
[----:B-1----:R-:W-:-:S02]  /*11370*/  MOV R0, 0x1f ;  /* 0x0000001f00007802 */ /* 0x002fc40000000f00 */
[----:B------:R-:W-:Y:S02]  /*11380*/  MOV R2, 0x113a0 ;  /* 0x000113a000027802 */ /* 0x000fe40000000f00 */
[----:B--234-:R-:W-:Y:S05]  /*11390*/  CALL.REL.NOINC `($__internal_45_$__cuda_sm70_shflsync_idx_p) ;  /* 0x000015a000007944 */ /* 0x01cfea0003c00000 */
[----:B------:R-:W-:Y:S01]  /*113a0*/  MOV R7, R0 ;  /* 0x0000000000077202 */ /* 0x000fe20000000f00 */
[----:B------:R-:W-:Y:S05]  /*113b0*/  BRA `(.L_x_2475) ;  /* 0xfffef30000007947 */ /* 0x000fea000383ffff */
.L_x_2487:
[----:B------:R-:W-:Y:S01]  /*113c0*/  IMAD.MOV.U32 R5, RZ, RZ, R11 ;  /* 0x000000ffff057224 */ /* 0x000fe200078e000b */
[----:B------:R-:W-:Y:S01]  /*113d0*/  MOV R3, RZ ;  /* 0x000000ff00037202 */ /* 0x000fe20000000f00 */
[----:B------:R-:W-:Y:S01]  /*113e0*/  IMAD.MOV.U32 R0, RZ, RZ, 0x1c1f ;  /* 0x00001c1fff007424 */ /* 0x000fe200078e00ff */
[----:B------:R-:W-:Y:S02]  /*113f0*/  MOV R2, 0x11410 ;  /* 0x0001141000027802 */ /* 0x000fe40000000f00 */
[----:B------:R-:W-:Y:S05]  /*11400*/  CALL.REL.NOINC `($__internal_45_$__cuda_sm70_shflsync_idx_p) ;  /* 0x0000153000007944 */ /* 0x000fea0003c00000 */
[----:B------:R-:W-:Y:S01]  /*11410*/  MOV R8, R0 ;  /* 0x0000000000087202 */ /* 0x000fe20000000f00 */
[----:B------:R-:W-:Y:S05]  /*11420*/  BRA `(.L_x_2585) ;  /* 0xffff195000007947 */ /* 0x000fea000383ffff */
.L_x_2488:
[----:B------:R-:W-:Y:S01]  /*11430*/  IMAD.MOV.U32 R5, RZ, RZ, R12 ;  /* 0x000000ffff057224 */ /* 0x000fe200078e000c */
[----:B------:R-:W-:Y:S01]  /*11440*/  MOV R3, RZ ;  /* 0x000000ff00037202 */ /* 0x000fe20000000f00 */
[----:B------:R-:W-:Y:S01]  /*11450*/  IMAD.MOV.U32 R0, RZ, RZ, 0x1c1f ;  /* 0x00001c1fff007424 */ /* 0x000fe200078e00ff */
[----:B------:R-:W-:Y:S02]  /*11460*/  MOV R2, 0x11480 ;  /* 0x0001148000027802 */ /* 0x000fe40000000f00 */
[----:B-12---:R-:W-:Y:S05]  /*11470*/  CALL.REL.NOINC `($__internal_45_$__cuda_sm70_shflsync_idx_p) ;  /* 0x000014c000007944 */ /* 0x006fea0003c00000 */
[----:B------:R-:W-:Y:S05]  /*11480*/  BRA `(.L_x_2586) ;  /* 0xffff191000007947 */ /* 0x000fea000383ffff */
.L_x_2491:
[----:B--2---:R-:W-:Y:S01]  /*11490*/  IMAD.MOV.U32 R5, RZ, RZ, R11 ;  /* 0x000000ffff057224 */ /* 0x004fe200078e000b */
[----:B------:R-:W-:Y:S01]  /*114a0*/  MOV R3, 0x1 ;  /* 0x0000000100037802 */ /* 0x000fe20000000f00 */
[----:B----4-:R-:W-:Y:S01]  /*114b0*/  IMAD.MOV.U32 R0, RZ, RZ, 0x1c1f ;  /* 0x00001c1fff007424 */ /* 0x010fe200078e00ff */
[----:B------:R-:W-:-:S02]  /*114c0*/  MOV R2, 0x114e0 ;  /* 0x000114e000027802 */ /* 0x000fc40000000f00 */
[----:B-1-3--:R-:W-:Y:S05]  /*114d0*/  CALL.REL.NOINC `($__internal_45_$__cuda_sm70_shflsync_idx_p) ;  /* 0x0000146000007944 */ /* 0x00afea0003c00000 */
[----:B------:R-:W-:Y:S01]  /*114e0*/  IMAD.MOV.U32 R8, RZ, RZ, R0 ;  /* 0x000000ffff087224 */ /* 0x000fe200078e0000 */
[----:B------:R-:W-:Y:S01]  /*114f0*/  MOV R3, 0x1 ;  /* 0x0000000100037802 */ /* 0x000fe20000000f00 */
[----:B------:R-:W-:Y:S01]  /*11500*/  IMAD.MOV.U32 R5, RZ, RZ, R12 ;  /* 0x000000ffff057224 */ /* 0x000fe200078e000c */
[----:B------:R-:W-:-:S02]  /*11510*/  MOV R0, 0x1c1f ;  /* 0x00001c1f00007802 */ /* 0x000fc40000000f00 */
[----:B------:R-:W-:Y:S02]  /*11520*/  MOV R2, 0x11540 ;  /* 0x0001154000027802 */ /* 0x000fe40000000f00 */
[----:B------:R-:W-:Y:S05]  /*11530*/  CALL.REL.NOINC `($__internal_45_$__cuda_sm70_shflsync_idx_p) ;  /* 0x0000140000007944 */ /* 0x000fea0003c00000 */
[----:B------:R-:W-:Y:S05]  /*11540*/  BRA `(.L_x_2587) ;  /* 0xffff1a2000007947 */ /* 0x000fea000383ffff */
.L_x_2494:
[----:B-1----:R-:W-:Y:S01]  /*11550*/  IMAD.MOV.U32 R5, RZ, RZ, R11 ;  /* 0x000000ffff057224 */ /* 0x002fe200078e000b */
[----:B------:R-:W-:Y:S01]  /*11560*/  MOV R3, 0x2 ;  /* 0x0000000200037802 */ /* 0x000fe20000000f00 */
[----:B----4-:R-:W-:Y:S01]  /*11570*/  IMAD.MOV.U32 R0, RZ, RZ, 0x1c1f ;  /* 0x00001c1fff007424 */ /* 0x010fe200078e00ff */
[----:B------:R-:W-:Y:S02]  /*11580*/  MOV R2, 0x115a0 ;  /* 0x000115a000027802 */ /* 0x000fe40000000f00 */
[----:B--23--:R-:W-:Y:S05]  /*11590*/  CALL.REL.NOINC `($__internal_45_$__cuda_sm70_shflsync_idx_p) ;  /* 0x000013a000007944 */ /* 0x00cfea0003c00000 */
[----:B------:R-:W-:Y:S01]  /*115a0*/  MOV R8, R0 ;  /* 0x0000000000087202 */ /* 0x000fe20000000f00 */
[----:B------:R-:W-:Y:S05]  /*115b0*/  BRA `(.L_x_2588) ;  /* 0xffff1b7000007947 */ /* 0x000fea000383ffff */
.L_x_2495:
[----:B------:R-:W-:Y:S01]  /*115c0*/  IMAD.MOV.U32 R5, RZ, RZ, R12 ;  /* 0x000000ffff057224 */ /* 0x000fe200078e000c */
[----:B------:R-:W-:Y:S01]  /*115d0*/  MOV R3, 0x2 ;  /* 0x0000000200037802 */ /* 0x000fe20000000f00 */
[----:B----4-:R-:W-:Y:S01]  /*115e0*/  IMAD.MOV.U32 R0, RZ, RZ, 0x1c1f ;  /* 0x00001c1fff007424 */ /* 0x010fe200078e00ff */
[----:B------:R-:W-:Y:S02]  /*115f0*/  MOV R2, 0x11610 ;  /* 0x0001161000027802 */ /* 0x000fe40000000f00 */
[----:B-123--:R-:W-:Y:S05]  /*11600*/  CALL.REL.NOINC `($__internal_45_$__cuda_sm70_shflsync_idx_p) ;  /* 0x0000133000007944 */ /* 0x00efea0003c00000 */
[----:B------:R-:W-:Y:S05]  /*11610*/  BRA `(.L_x_2589) ;  /* 0xffff1b3000007947 */ /* 0x000fea000383ffff */
.L_x_2498:
[----:B-1----:R-:W-:Y:S01]  /*11620*/  IMAD.MOV.U32 R5, RZ, RZ, R11 ;  /* 0x000000ffff057224 */ /* 0x002fe200078e000b */
[----:B------:R-:W-:Y:S01]  /*11630*/  MOV R3, 0x3 ;  /* 0x0000000300037802 */ /* 0x000fe20000000f00 */
[----:B------:R-:W-:Y:S01]  /*11640*/  IMAD.MOV.U32 R0, RZ, RZ, 0x1c1f ;  /* 0x00001c1fff007424 */ /* 0x000fe200078e00ff */
[----:B------:R-:W-:-:S02]  /*11650*/  MOV R2, 0x11670 ;  /* 0x0001167000027802 */ /* 0x000fc40000000f00 */
[----:B--234-:R-:W-:Y:S05]  /*11660*/  CALL.REL.NOINC `($__internal_45_$__cuda_sm70_shflsync_idx_p) ;  /* 0x000012d000007944 */ /* 0x01cfea0003c00000 */
[----:B------:R-:W-:Y:S01]  /*11670*/  IMAD.MOV.U32 R6, RZ, RZ, R0 ;  /* 0x000000ffff067224 */ /* 0x000fe200078e0000 */
[----:B------:R-:W-:Y:S01]  /*11680*/  MOV R3, 0x3 ;  /* 0x0000000300037802 */ /* 0x000fe20000000f00 */
[----:B------:R-:W-:Y:S01]  /*11690*/  IMAD.MOV.U32 R5, RZ, RZ, R12 ;  /* 0x000000ffff057224 */ /* 0x000fe200078e000c */
[----:B------:R-:W-:-:S02]  /*116a0*/  MOV R0, 0x1c1f ;  /* 0x00001c1f00007802 */ /* 0x000fc40000000f00 */
[----:B------:R-:W-:Y:S02]  /*116b0*/  MOV R2, 0x116d0 ;  /* 0x000116d000027802 */ /* 0x000fe40000000f00 */
[----:B------:R-:W-:Y:S05]  /*116c0*/  CALL.REL.NOINC `($__internal_45_$__cuda_sm70_shflsync_idx_p) ;  /* 0x0000127000007944 */ /* 0x000fea0003c00000 */
[----:B------:R-:W-:Y:S05]  /*116d0*/  BRA `(.L_x_2590) ;  /* 0xffff1c4000007947 */ /* 0x000fea000383ffff */
.L_x_2511:
[----:B------:R-:W-:Y:S01]  /*116e0*/  IMAD.MOV.U32 R0, RZ, RZ, R241 ;  /* 0x000000ffff007224 */ /* 0x000fe200078e00f1 */
[----:B------:R-:W-:Y:S02]  /*116f0*/  MOV R3, 0x2 ;  /* 0x0000000200037802 */ /* 0x000fe40000000f00 */
[----:B------:R-:W-:Y:S02]  /*11700*/  MOV R2, 0x11720 ;  /* 0x0001172000027802 */ /* 0x000fe40000000f00 */
[----:B------:R-:W-:Y:S05]  /*11710*/  CALL.REL.NOINC `($__internal_44_$__cuda_sm70_shflsync_bfly_p) ;  /* 0x000011e000007944 */ /* 0x000fea0003c00000 */
[----:B------:R-:W-:Y:S05]  /*11720*/  BRA `(.L_x_2591) ;  /* 0xffffa34000007947 */ /* 0x000fea000383ffff */
.L_x_2512:
[----:B------:R-:W-:Y:S01]  /*11730*/  IMAD.MOV.U32 R0, RZ, RZ, R7 ;  /* 0x000000ffff007224 */ /* 0x000fe200078e0007 */
[----:B------:R-:W-:Y:S02]  /*11740*/  MOV R3, 0x1 ;  /* 0x0000000100037802 */ /* 0x000fe40000000f00 */
[----:B------:R-:W-:Y:S02]  /*11750*/  MOV R2, 0x11770 ;  /* 0x0001177000027802 */ /* 0x000fe40000000f00 */
[----:B-1----:R-:W-:Y:S05]  /*11760*/  CALL.REL.NOINC `($__internal_44_$__cuda_sm70_shflsync_bfly_p) ;  /* 0x0000119000007944 */ /* 0x002fea0003c00000 */
[----:B------:R-:W-:Y:S01]  /*11770*/  FADD.FTZ R7, R7, R0 ;  /* 0x0000000007077221 */ /* 0x000fe20000010000 */
[----:B------:R-:W-:Y:S02]  /*11780*/  MOV R0, R243 ;  /* 0x000000f300007202 */ /* 0x000fe40000000f00 */
[----:B------:R-:W-:Y:S02]  /*11790*/  MOV R3, 0x2 ;  /* 0x0000000200037802 */ /* 0x000fe40000000f00 */
[----:B------:R-:W-:-:S02]  /*117a0*/  MOV R2, 0x117c0 ;  /* 0x000117c000027802 */ /* 0x000fc40000000f00 */
[----:B------:R-:W-:Y:S05]  /*117b0*/  CALL.REL.NOINC `($__internal_44_$__cuda_sm70_shflsync_bfly_p) ;  /* 0x0000114000007944 */ /* 0x000fea0003c00000 */
[----:B------:R-:W-:Y:S01]  /*117c0*/  FADD.FTZ R243, R243, R0 ;  /* 0x00000000f3f37221 */ /* 0x000fe20000010000 */
[----:B------:R-:W-:-:S02]  /*117d0*/  MOV R3, 0x1 ;  /* 0x0000000100037802 */ /* 0x000fc40000000f00 */
[----:B------:R-:W-:Y:S02]  /*117e0*/  MOV R2, 0x11810 ;  /* 0x0001181000027802 */ /* 0x000fe40000000f00 */
[----:B------:R-:W-:Y:S02]  /*117f0*/  MOV R0, R243 ;  /* 0x000000f300007202 */ /* 0x000fe40000000f00 */
[----:B------:R-:W-:Y:S05]  /*11800*/  CALL.REL.NOINC `($__internal_44_$__cuda_sm70_shflsync_bfly_p) ;  /* 0x000010f000007944 */ /* 0x000fea0003c00000 */
[----:B------:R-:W-:Y:S01]  /*11810*/  FADD.FTZ R4, R243, R0 ;  /* 0x00000000f3047221 */ /* 0x000fe20000010000 */
[----:B------:R-:W-:Y:S02]  /*11820*/  MOV R0, R242 ;  /* 0x000000f200007202 */ /* 0x000fe40000000f00 */
[----:B------:R-:W-:Y:S02]  /*11830*/  MOV R3, 0x2 ;  /* 0x0000000200037802 */ /* 0x000fe40000000f00 */
[----:B------:R-:W-:Y:S02]  /*11840*/  MOV R2, 0x11860 ;  /* 0x0001186000027802 */ /* 0x000fe40000000f00 */
[----:B------:R-:W-:Y:S05]  /*11850*/  CALL.REL.NOINC `($__internal_44_$__cuda_sm70_shflsync_bfly_p) ;  /* 0x000010a000007944 */ /* 0x000fea0003c00000 */
[----:B------:R-:W-:Y:S01]  /*11860*/  FADD.FTZ R6, R242, R0 ;  /* 0x00000000f2067221 */ /* 0x000fe20000010000 */
[----:B------:R-:W-:Y:S02]  /*11870*/  MOV R3, 0x1 ;  /* 0x0000000100037802 */ /* 0x000fe40000000f00 */
[----:B------:R-:W-:-:S02]  /*11880*/  MOV R2, 0x118b0 ;  /* 0x000118b000027802 */ /* 0x000fc40000000f00 */
        /* <DEDUP_REMOVED lines=9> */
[----:B------:R-:W-:Y:S02]  /*11920*/  MOV R2, 0x11950 ;  /* 0x0001195000027802 */ /* 0x000fe40000000f00 */
[----:B------:R-:W-:-:S02]  /*11930*/  MOV R0, R5 ;  /* 0x0000000500007202 */ /* 0x000fc40000000f00 */
[----:B------:R-:W-:Y:S05]  /*11940*/  CALL.REL.NOINC `($__internal_44_$__cuda_sm70_shflsync_bfly_p) ;  /* 0x00000fb000007944 */ /* 0x000fea0003c00000 */
[----:B------:R-:W-:Y:S01]  /*11950*/  MOV R8, R0 ;  /* 0x0000000000087202 */ /* 0x000fe20000000f00 */
[----:B------:R-:W-:Y:S05]  /*11960*/  BRA `(.L_x_2592) ;  /* 0xffffa1f000007947 */ /* 0x000fea000383ffff */
.L_x_2519:
[----:B-1234-:R-:W-:Y:S01]  /*11970*/  IMAD.MOV.U32 R5, RZ, RZ, R12 ;  /* 0x000000ffff057224 */ /* 0x01efe200078e000c */
[----:B------:R-:W-:Y:S01]  /*11980*/  MOV R3, RZ ;  /* 0x000000ff00037202 */ /* 0x000fe20000000f00 */
[----:B------:R-:W-:Y:S01]  /*11990*/  IMAD.MOV.U32 R0, RZ, RZ, 0x1c1f ;  /* 0x00001c1fff007424 */ /* 0x000fe200078e00ff */
[----:B------:R-:W-:-:S02]  /*119a0*/  MOV R2, 0x119c0 ;  /* 0x000119c000027802 */ /* 0x000fc40000000f00 */
[----:B------:R-:W-:Y:S05]  /*119b0*/  CALL.REL.NOINC `($__internal_45_$__cuda_sm70_shflsync_idx_p) ;  /* 0x00000f8000007944 */ /* 0x000fea0003c00000 */
[----:B------:R-:W-:Y:S01]  /*119c0*/  MOV R10, R0 ;  /* 0x00000000000a7202 */ /* 0x000fe20000000f00 */
[----:B------:R-:W-:Y:S05]  /*119d0*/  BRA `(.L_x_2593) ;  /* 0xffffbbd000007947 */ /* 0x000fea000383ffff */
.L_x_2520:
[----:B------:R-:W-:Y:S01]  /*119e0*/  IMAD.MOV.U32 R5, RZ, RZ, R13 ;  /* 0x000000ffff057224 */ /* 0x000fe200078e000d */
[----:B------:R-:W-:Y:S01]  /*119f0*/  MOV R3, RZ ;  /* 0x000000ff00037202 */ /* 0x000fe20000000f00 */
[----:B------:R-:W-:Y:S01]  /*11a00*/  IMAD.MOV.U32 R0, RZ, RZ, 0x1c1f ;  /* 0x00001c1fff007424 */ /* 0x000fe200078e00ff */
[----:B------:R-:W-:-:S02]  /*11a10*/  MOV R2, 0x11a30 ;  /* 0x00011a3000027802 */ /* 0x000fc40000000f00 */
[----:B-12---:R-:W-:Y:S05]  /*11a20*/  CALL.REL.NOINC `($__internal_45_$__cuda_sm70_shflsync_idx_p) ;  /* 0x00000f1000007944 */ /* 0x006fea0003c00000 */
[----:B------:R-:W-:Y:S05]  /*11a30*/  BRA `(.L_x_2594) ;  /* 0xffffbb9000007947 */ /* 0x000fea000383ffff */
.L_x_2523:
[----:B------:R-:W-:Y:S01]  /*11a40*/  IMAD.MOV.U32 R5, RZ, RZ, R12 ;  /* 0x000000ffff057224 */ /* 0x000fe200078e000c */
[----:B--2---:R-:W-:Y:S01]  /*11a50*/  MOV R3, 0x1 ;  /* 0x0000000100037802 */ /* 0x004fe20000000f00 */
        /* <DEDUP_REMOVED lines=10> */
.L_x_2526:
[----:B------:R-:W-:Y:S01]  /*11b00*/  IMAD.MOV.U32 R5, RZ, RZ, R12 ;  /* 0x000000ffff057224 */ /* 0x000fe200078e000c */
[----:B-1----:R-:W-:Y:S01]  /*11b10*/  MOV R3, 0x2 ;  /* 0x0000000200037802 */ /* 0x002fe20000000f00 */
[----:B----4-:R-:W-:Y:S01]  /*11b20*/  IMAD.MOV.U32 R0, RZ, RZ, 0x1c1f ;  /* 0x00001c1fff007424 */ /* 0x010fe200078e00ff */
[----:B------:R-:W-:Y:S02]  /*11b30*/  MOV R2, 0x11b50 ;  /* 0x00011b5000027802 */ /* 0x000fe40000000f00 */
[----:B--23--:R-:W-:Y:S05]  /*11b40*/  CALL.REL.NOINC `($__internal_45_$__cuda_sm70_shflsync_idx_p) ;  /* 0x00000df000007944 */ /* 0x00cfea0003c00000 */
[----:B------:R-:W-:Y:S01]  /*11b50*/  MOV R10, R0 ;  /* 0x00000000000a7202 */ /* 0x000fe20000000f00 */
[----:B------:R-:W-:Y:S05]  /*11b60*/  BRA `(.L_x_2596) ;  /* 0xffffbd4000007947 */ /* 0x000fea000383ffff */
.L_x_2527:
[----:B------:R-:W-:Y:S01]  /*11b70*/  IMAD.MOV.U32 R5, RZ, RZ, R13 ;  /* 0x000000ffff057224 */ /* 0x000fe200078e000d */
[----:B------:R-:W-:Y:S01]  /*11b80*/  MOV R3, 0x2 ;  /* 0x0000000200037802 */ /* 0x000fe20000000f00 */
[----:B----4-:R-:W-:Y:S01]  /*11b90*/  IMAD.MOV.U32 R0, RZ, RZ, 0x1c1f ;  /* 0x00001c1fff007424 */ /* 0x010fe200078e00ff */
[----:B------:R-:W-:Y:S02]  /*11ba0*/  MOV R2, 0x11bc0 ;  /* 0x00011bc000027802 */ /* 0x000fe40000000f00 */
[----:B-123--:R-:W-:Y:S05]  /*11bb0*/  CALL.REL.NOINC `($__internal_45_$__cuda_sm70_shflsync_idx_p) ;  /* 0x00000d8000007944 */ /* 0x00efea0003c00000 */
[----:B------:R-:W-:Y:S05]  /*11bc0*/  BRA `(.L_x_2597) ;  /* 0xffffbd0000007947 */ /* 0x000fea000383ffff */
.L_x_2530:
[----:B------:R-:W-:Y:S01]  /*11bd0*/  IMAD.MOV.U32 R5, RZ, RZ, R12 ;  /* 0x000000ffff057224 */ /* 0x000fe200078e000c */
[----:B-1----:R-:W-:Y:S01]  /*11be0*/  MOV R3, 0x3 ;  /* 0x0000000300037802 */ /* 0x002fe20000000f00 */
        /* <DEDUP_REMOVED lines=10> */
.L_x_2532:
[----:B------:R-:W-:Y:S01]  /*11c90*/  IMAD.MOV.U32 R5, RZ, RZ, R12 ;  /* 0x000000ffff057224 */ /* 0x000fe200078e000c */
[----:B------:R-:W-:Y:S01]  /*11ca0*/  MOV R3, RZ ;  /* 0x000000ff00037202 */ /* 0x000fe20000000f00 */
[----:B------:R-:W-:Y:S01]  /*11cb0*/  IMAD.MOV.U32 R0, RZ, RZ, 0x1c1f ;  /* 0x00001c1fff007424 */ /* 0x000fe200078e00ff */
[----:B------:R-:W-:Y:S02]  /*11cc0*/  MOV R2, 0x11ce0 ;  /* 0x00011ce000027802 */ /* 0x000fe40000000f00 */
[----:B------:R-:W-:Y:S05]  /*11cd0*/  CALL.REL.NOINC `($__internal_45_$__cuda_sm70_shflsync_idx_p) ;  /* 0x00000c6000007944 */ /* 0x000fea0003c00000 */
[----:B------:R-:W-:Y:S01]  /*11ce0*/  MOV R4, R0 ;  /* 0x0000000000047202 */ /* 0x000fe20000000f00 */
[----:B------:R-:W-:Y:S05]  /*11cf0*/  BRA `(.L_x_2599) ;  /* 0xffffc0d000007947 */ /* 0x000fea000383ffff */
.L_x_2533:
[----:B------:R-:W-:Y:S01]  /*11d00*/  IMAD.MOV.U32 R5, RZ, RZ, R13 ;  /* 0x000000ffff057224 */ /* 0x000fe200078e000d */
[----:B------:R-:W-:Y:S01]  /*11d10*/  MOV R3, RZ ;  /* 0x000000ff00037202 */ /* 0x000fe20000000f00 */
[----:B------:R-:W-:Y:S01]  /*11d20*/  IMAD.MOV.U32 R0, RZ, RZ, 0x1c1f ;  /* 0x00001c1fff007424 */ /* 0x000fe200078e00ff */
[----:B------:R-:W-:Y:S02]  /*11d30*/  MOV R2, 0x11d50 ;  /* 0x00011d5000027802 */ /* 0x000fe40000000f00 */
[----:B-12---:R-:W-:Y:S05]  /*11d40*/  CALL.REL.NOINC `($__internal_45_$__cuda_sm70_shflsync_idx_p) ;  /* 0x00000bf000007944 */ /* 0x006fea0003c00000 */
[----:B------:R-:W-:Y:S05]  /*11d50*/  BRA `(.L_x_2600) ;  /* 0xffffc09000007947 */ /* 0x000fea000383ffff */
.L_x_2536:
[----:B------:R-:W-:Y:S01]  /*11d60*/  IMAD.MOV.U32 R5, RZ, RZ, R12 ;  /* 0x000000ffff057224 */ /* 0x000fe200078e000c */
[----:B-1----:R-:W-:Y:S01]  /*11d70*/  MOV R3, 0x1 ;  /* 0x0000000100037802 */ /* 0x002fe20000000f00 */
[----:B----4-:R-:W-:Y:S01]  /*11d80*/  IMAD.MOV.U32 R0, RZ, RZ, 0x1c1f ;  /* 0x00001c1fff007424 */ /* 0x010fe200078e00ff */
[----:B------:R-:W-:-:S02]  /*11d90*/  MOV R2, 0x11db0 ;  /* 0x00011db000027802 */ /* 0x000fc40000000f00 */
[----:B--23--:R-:W-:Y:S05]  /*11da0*/  CALL.REL.NOINC `($__internal_45_$__cuda_sm70_shflsync_idx_p) ;  /* 0x00000b9000007944 */ /* 0x00cfea0003c00000 */
[----:B------:R-:W-:Y:S01]  /*11db0*/  IMAD.MOV.U32 R4, RZ, RZ, R0 ;  /* 0x000000ffff047224 */ /* 0x000fe200078e0000 */
[----:B------:R-:W-:Y:S01]  /*11dc0*/  MOV R3, 0x1 ;  /* 0x0000000100037802 */ /* 0x000fe20000000f00 */
[----:B------:R-:W-:Y:S01]  /*11dd0*/  IMAD.MOV.U32 R5, RZ, RZ, R13 ;  /* 0x000000ffff057224 */ /* 0x000fe200078e000d */
[----:B------:R-:W-:-:S02]  /*11de0*/  MOV R0, 0x1c1f ;  /* 0x00001c1f00007802 */ /* 0x000fc40000000f00 */
[----:B------:R-:W-:Y:S02]  /*11df0*/  MOV R2, 0x11e10 ;  /* 0x00011e1000027802 */ /* 0x000fe40000000f00 */
[----:B------:R-:W-:Y:S05]  /*11e00*/  CALL.REL.NOINC `($__internal_45_$__cuda_sm70_shflsync_idx_p) ;  /* 0x00000b3000007944 */ /* 0x000fea0003c00000 */
[----:B------:R-:W-:Y:S05]  /*11e10*/  BRA `(.L_x_2601) ;  /* 0xffffc4b000007947 */ /* 0x000fea000383ffff */
.L_x_2539:
[----:B------:R-:W-:Y:S01]  /*11e20*/  IMAD.MOV.U32 R5, RZ, RZ, R12 ;  /* 0x000000ffff057224 */ /* 0x000fe200078e000c */
[----:B-1----:R-:W-:Y:S01]  /*11e30*/  MOV R3, 0x2 ;  /* 0x0000000200037802 */ /* 0x002fe20000000f00 */
[----:B----4-:R-:W-:Y:S01]  /*11e40*/  IMAD.MOV.U32 R0, RZ, RZ, 0x1c1f ;  /* 0x00001c1fff007424 */ /* 0x010fe200078e00ff */
[----:B------:R-:W-:Y:S02]  /*11e50*/  MOV R2, 0x11e70 ;  /* 0x00011e7000027802 */ /* 0x000fe40000000f00 */
[----:B--23--:R-:W-:Y:S05]  /*11e60*/  CALL.REL.NOINC `($__internal_45_$__cuda_sm70_shflsync_idx_p) ;  /* 0x00000ad000007944 */ /* 0x00cfea0003c00000 */
[----:B------:R-:W-:Y:S01]  /*11e70*/  MOV R4, R0 ;  /* 0x0000000000047202 */ /* 0x000fe20000000f00 */
[----:B------:R-:W-:Y:S05]  /*11e80*/  BRA `(.L_x_2602) ;  /* 0xffffc91000007947 */ /* 0x000fea000383ffff */
.L_x_2540:
[----:B------:R-:W-:Y:S01]  /*11e90*/  IMAD.MOV.U32 R5, RZ, RZ, R13 ;  /* 0x000000ffff057224 */ /* 0x000fe200078e000d */
[----:B------:R-:W-:Y:S01]  /*11ea0*/  MOV R3, 0x2 ;  /* 0x0000000200037802 */ /* 0x000fe20000000f00 */
[----:B----4-:R-:W-:Y:S01]  /*11eb0*/  IMAD.MOV.U32 R0, RZ, RZ, 0x1c1f ;  /* 0x00001c1fff007424 */ /* 0x010fe200078e00ff */
[----:B------:R-:W-:Y:S02]  /*11ec0*/  MOV R2, 0x11ee0 ;  /* 0x00011ee000027802 */ /* 0x000fe40000000f00 */
[----:B-123--:R-:W-:Y:S05]  /*11ed0*/  CALL.REL.NOINC `($__internal_45_$__cuda_sm70_shflsync_idx_p) ;  /* 0x00000a6000007944 */ /* 0x00efea0003c00000 */
[----:B------:R-:W-:Y:S05]  /*11ee0*/  BRA `(.L_x_2603) ;  /* 0xffffc8d000007947 */ /* 0x000fea000383ffff */
.L_x_2543:
[----:B------:R-:W-:Y:S01]  /*11ef0*/  IMAD.MOV.U32 R5, RZ, RZ, R12 ;  /* 0x000000ffff057224 */ /* 0x000fe200078e000c */
[----:B--2---:R-:W-:Y:S01]  /*11f00*/  MOV R3, 0x3 ;  /* 0x0000000300037802 */ /* 0x004fe20000000f00 */
[----:B-1----:R-:W-:Y:S01]  /*11f10*/  IMAD.MOV.U32 R0, RZ, RZ, 0x1c1f ;  /* 0x00001c1fff007424 */ /* 0x002fe200078e00ff */
[----:B------:R-:W-:-:S02]  /*11f20*/  MOV R2, 0x11f40 ;  /* 0x00011f4000027802 */ /* 0x000fc40000000f00 */
[----:B---34-:R-:W-:Y:S05]  /*11f30*/  CALL.REL.NOINC `($__internal_45_$__cuda_sm70_shflsync_idx_p) ;  /* 0x00000a0000007944 */ /* 0x018fea0003c00000 */
[----:B------:R-:W-:Y:S01]  /*11f40*/  IMAD.MOV.U32 R4, RZ, RZ, R0 ;  /* 0x000000ffff047224 */ /* 0x000fe200078e0000 */
[----:B------:R-:W-:Y:S01]  /*11f50*/  MOV R3, 0x3 ;  /* 0x0000000300037802 */ /* 0x000fe20000000f00 */
[----:B------:R-:W-:Y:S01]  /*11f60*/  IMAD.MOV.U32 R5, RZ, RZ, R13 ;  /* 0x000000ffff057224 */ /* 0x000fe200078e000d */
[----:B------:R-:W-:-:S02]  /*11f70*/  MOV R0, 0x1c1f ;  /* 0x00001c1f00007802 */ /* 0x000fc40000000f00 */
[----:B------:R-:W-:Y:S02]  /*11f80*/  MOV R2, 0x11fa0 ;  /* 0x00011fa000027802 */ /* 0x000fe40000000f00 */
[----:B------:R-:W-:Y:S05]  /*11f90*/  CALL.REL.NOINC `($__internal_45_$__cuda_sm70_shflsync_idx_p) ;  /* 0x000009a000007944 */ /* 0x000fea0003c00000 */
[----:B------:R-:W-:Y:S05]  /*11fa0*/  BRA `(.L_x_2604) ;  /* 0xffffccf000007947 */ /* 0x000fea000383ffff */
.L_x_2547:
[----:B------:R-:W-:Y:S01]  /*11fb0*/  IMAD.MOV.U32 R5, RZ, RZ, R9 ;  /* 0x000000ffff057224 */ /* 0x000fe200078e0009 */
[----:B------:R-:W-:Y:S01]  /*11fc0*/  MOV R3, RZ ;  /* 0x000000ff00037202 */ /* 0x000fe20000000f00 */
[----:B------:R-:W-:Y:S01]  /*11fd0*/  IMAD.MOV.U32 R0, RZ, RZ, 0x1c1f ;  /* 0x00001c1fff007424 */ /* 0x000fe200078e00ff */
[----:B------:R-:W-:Y:S02]  /*11fe0*/  MOV R2, 0x12000 ;  /* 0x0001200000027802 */ /* 0x000fe40000000f00 */
[----:B------:R-:W-:Y:S05]  /*11ff0*/  CALL.REL.NOINC `($__internal_45_$__cuda_sm70_shflsync_idx_p) ;  /* 0x0000094000007944 */ /* 0x000fea0003c00000 */
[----:B------:R-:W-:Y:S01]  /*12000*/  MOV R8, R0 ;  /* 0x0000000000087202 */ /* 0x000fe20000000f00 */
[----:B------:R-:W-:Y:S05]  /*12010*/  BRA `(.L_x_2605) ;  /* 0xffffd8f000007947 */ /* 0x000fea000383ffff */
.L_x_2548:
[----:B------:R-:W-:Y:S01]  /*12020*/  IMAD.MOV.U32 R5, RZ, RZ, R12 ;  /* 0x000000ffff057224 */ /* 0x000fe200078e000c */
[----:B------:R-:W-:Y:S01]  /*12030*/  MOV R3, RZ ;  /* 0x000000ff00037202 */ /* 0x000fe20000000f00 */
[----:B------:R-:W-:Y:S01]  /*12040*/  IMAD.MOV.U32 R0, RZ, RZ, 0x1c1f ;  /* 0x00001c1fff007424 */ /* 0x000fe200078e00ff */
[----:B------:R-:W-:Y:S02]  /*12050*/  MOV R2, 0x12070 ;  /* 0x0001207000027802 */ /* 0x000fe40000000f00 */
[----:B-12---:R-:W-:Y:S05]  /*12060*/  CALL.REL.NOINC `($__internal_45_$__cuda_sm70_shflsync_idx_p) ;  /* 0x000008d000007944 */ /* 0x006fea0003c00000 */
[----:B------:R-:W-:Y:S05]  /*12070*/  BRA `(.L_x_2606) ;  /* 0xffffd8b000007947 */ /* 0x000fea000383ffff */
.L_x_2551:
        /* <DEDUP_REMOVED lines=12> */
.L_x_2554:
[----:B-1----:R-:W-:Y:S01]  /*12140*/  IMAD.MOV.U32 R5, RZ, RZ, R9 ;  /* 0x000000ffff057224 */ /* 0x002fe200078e0009 */
[----:B------:R-:W-:Y:S01]  /*12150*/  MOV R3, 0x2 ;  /* 0x0000000200037802 */ /* 0x000fe20000000f00 */
[----:B----4-:R-:W-:Y:S01]  /*12160*/  IMAD.MOV.U32 R0, RZ, RZ, 0x1c1f ;  /* 0x00001c1fff007424 */ /* 0x010fe200078e00ff */
[----:B------:R-:W-:Y:S02]  /*12170*/  MOV R2, 0x12190 ;  /* 0x0001219000027802 */ /* 0x000fe40000000f00 */
[----:B--23--:R-:W-:Y:S05]  /*12180*/  CALL.REL.NOINC `($__internal_45_$__cuda_sm70_shflsync_idx_p) ;  /* 0x000007b000007944 */ /* 0x00cfea0003c00000 */
[----:B------:R-:W-:Y:S01]  /*12190*/  MOV R8, R0 ;  /* 0x0000000000087202 */ /* 0x000fe20000000f00 */
[----:B------:R-:W-:Y:S05]  /*121a0*/  BRA `(.L_x_2608) ;  /* 0xffffda7000007947 */ /* 0x000fea000383ffff */
.L_x_2555:
[----:B------:R-:W-:Y:S01]  /*121b0*/  IMAD.MOV.U32 R5, RZ, RZ, R12 ;  /* 0x000000ffff057224 */ /* 0x000fe200078e000c */
[----:B------:R-:W-:Y:S01]  /*121c0*/  MOV R3, 0x2 ;  /* 0x0000000200037802 */ /* 0x000fe20000000f00 */
[----:B----4-:R-:W-:Y:S01]  /*121d0*/  IMAD.MOV.U32 R0, RZ, RZ, 0x1c1f ;  /* 0x00001c1fff007424 */ /* 0x010fe200078e00ff */
[----:B------:R-:W-:Y:S02]  /*121e0*/  MOV R2, 0x12200 ;  /* 0x0001220000027802 */ /* 0x000fe40000000f00 */
[----:B-123--:R-:W-:Y:S05]  /*121f0*/  CALL.REL.NOINC `($__internal_45_$__cuda_sm70_shflsync_idx_p) ;  /* 0x0000074000007944 */ /* 0x00efea0003c00000 */
[----:B------:R-:W-:Y:S05]  /*12200*/  BRA `(.L_x_2609) ;  /* 0xffffda3000007947 */ /* 0x000fea000383ffff */
.L_x_2558:
        /* <DEDUP_REMOVED lines=12> */
.L_x_2560:
[----:B------:R-:W-:Y:S01]  /*122d0*/  IMAD.MOV.U32 R5, RZ, RZ, R74 ;  /* 0x000000ffff057224 */ /* 0x000fe200078e004a */
[----:B------:R-:W-:Y:S01]  /*122e0*/  MOV R3, RZ ;  /* 0x000000ff00037202 */ /* 0x000fe20000000f00 */
[----:B------:R-:W-:Y:S01]  /*122f0*/  IMAD.MOV.U32 R0, RZ, RZ, 0x1f ;  /* 0x0000001fff007424 */ /* 0x000fe200078e00ff */
[----:B------:R-:W-:Y:S02]  /*12300*/  MOV R2, 0x12320 ;  /* 0x0001232000027802 */ /* 0x000fe40000000f00 */
[----:B--2---:R-:W-:Y:S05]  /*12310*/  CALL.REL.NOINC `($__internal_45_$__cuda_sm70_shflsync_idx_p) ;  /* 0x0000062000007944 */ /* 0x004fea0003c00000 */
[----:B------:R-:W-:Y:S01]  /*12320*/  MOV R9, R0 ;  /* 0x0000000000097202 */ /* 0x000fe20000000f00 */
[----:B------:R-:W-:Y:S05]  /*12330*/  BRA `(.L_x_2611) ;  /* 0xffffdcb000007947 */ /* 0x000fea000383ffff */
.L_x_2561:
[----:B------:R-:W-:Y:S01]  /*12340*/  IMAD.MOV.U32 R5, RZ, RZ, R74 ;  /* 0x000000ffff057224 */ /* 0x000fe200078e004a */
[----:B------:R-:W-:Y:S01]  /*12350*/  MOV R3, 0x1 ;  /* 0x0000000100037802 */ /* 0x000fe20000000f00 */
[----:B------:R-:W-:Y:S01]  /*12360*/  IMAD.MOV.U32 R0, RZ, RZ, 0x1f ;  /* 0x0000001fff007424 */ /* 0x000fe200078e00ff */
[----:B------:R-:W-:Y:S02]  /*12370*/  MOV R2, 0x12390 ;  /* 0x0001239000027802 */ /* 0x000fe40000000f00 */
[----:B-12---:R-:W-:Y:S05]  /*12380*/  CALL.REL.NOINC `($__internal_45_$__cuda_sm70_shflsync_idx_p) ;  /* 0x000005b000007944 */ /* 0x006fea0003c00000 */
[----:B------:R-:W-:Y:S01]  /*12390*/  MOV R8, R0 ;  /* 0x0000000000087202 */ /* 0x000fe20000000f00 */
[----:B------:R-:W-:Y:S05]  /*123a0*/  BRA `(.L_x_2612) ;  /* 0xffffdc6000007947 */ /* 0x000fea000383ffff */
.L_x_2562:
[----:B------:R-:W-:Y:S02]  /*123b0*/  MOV R2, 0x1 ;  /* 0x0000000100027802 */ /* 0x000fe40000000f00 */
[----:B------:R-:W-:-:S02]  /*123c0*/  MOV R3, 0x123e0 ;  /* 0x000123e000037802 */ /* 0x000fc40000000f00 */
[----:B-1234-:R-:W-:Y:S05]  /*123d0*/  CALL.REL.NOINC `($__internal_46_$__cuda_sm70_shflsync_up_p) ;  /* 0x000005b000007944 */ /* 0x01efea0003c00000 */
[----:B------:R-:W-:Y:S05]  /*123e0*/  BRA `(.L_x_2613) ;  /* 0xffffdd5000007947 */ /* 0x000fea000383ffff */
.L_x_2563:
[----:B------:R-:W-:Y:S02]  /*123f0*/  MOV R2, 0x2 ;  /* 0x0000000200027802 */ /* 0x000fe40000000f00 */
[----:B------:R-:W-:-:S02]  /*12400*/  MOV R3, 0x12420 ;  /* 0x0001242000037802 */ /* 0x000fc40000000f00 */
[----:B--2-4-:R-:W-:Y:S05]  /*12410*/  CALL.REL.NOINC `($__internal_46_$__cuda_sm70_shflsync_up_p) ;  /* 0x0000057000007944 */ /* 0x014fea0003c00000 */
        /* <DEDUP_REMOVED lines=23> */
.L_x_2567:
[----:B------:R-:W-:Y:S02]  /*12590*/  MOV R2, 0x1 ;  /* 0x0000000100027802 */ /* 0x000fe40000000f00 */
[----:B------:R-:W-:Y:S02]  /*125a0*/  MOV R3, 0x125c0 ;  /* 0x000125c000037802 */ /* 0x000fe40000000f00 */
[----:B------:R-:W-:Y:S05]  /*125b0*/  CALL.REL.NOINC `($__internal_46_$__cuda_sm70_shflsync_up_p) ;  /* 0x000003d000007944 */ /* 0x000fea0003c00000 */
[----:B------:R-:W-:Y:S01]  /*125c0*/  MOV R2, R4 ;  /* 0x0000000400027202 */ /* 0x000fe20000000f00 */
[----:B------:R-:W-:Y:S05]  /*125d0*/  BRA `(.L_x_2615) ;  /* 0xffffddc000007947 */ /* 0x000fea000383ffff */
.L_x_2568:
        /* <DEDUP_REMOVED lines=26> */
.L_x_2570:
[----:B------:R-:W-:Y:S02]  /*12780*/  SEL R0, RZ, 0x1, P0 ;  /* 0x00000001ff007807 */ /* 0x000fe40000000000 */
[----:B------:R-:W-:Y:S02]  /*12790*/  MOV R2, 0x127b0 ;  /* 0x000127b000027802 */ /* 0x000fe40000000f00 */
[----:B-1----:R-:W-:Y:S05]  /*127a0*/  CALL.REL.NOINC `($__internal_47_$__cuda_sm70_votesync_ballot) ;  /* 0x0000025000007944 */ /* 0x002fea0003c00000 */
[----:B------:R-:W-:Y:S01]  /*127b0*/  MOV R10, R0 ;  /* 0x00000000000a7202 */ /* 0x000fe20000000f00 */
[----:B------:R-:W-:Y:S05]  /*127c0*/  BRA `(.L_x_2617) ;  /* 0xffffdd6000007947 */ /* 0x000fea000383ffff */
.L_x_2571:
[----:B------:R-:W-:Y:S01]  /*127d0*/  IMAD.MOV.U32 R5, RZ, RZ, R6 ;  /* 0x000000ffff057224 */ /* 0x000fe200078e0006 */
[----:B------:R-:W-:Y:S01]  /*127e0*/  MOV R3, R8 ;  /* 0x0000000800037202 */ /* 0x000fe20000000f00 */
[----:B--2---:R-:W-:Y:S01]  /*127f0*/  IMAD.MOV.U32 R0, RZ, RZ, 0x1f ;  /* 0x0000001fff007424 */ /* 0x004fe200078e00ff */
[----:B------:R-:W-:Y:S02]  /*12800*/  MOV R2, 0x12820 ;  /* 0x0001282000027802 */ /* 0x000fe40000000f00 */
[----:B-1----:R-:W-:Y:S05]  /*12810*/  CALL.REL.NOINC `($__internal_45_$__cuda_sm70_shflsync_idx_p) ;  /* 0x0000012000007944 */ /* 0x002fea0003c00000 */
[----:B------:R-:W-:Y:S01]  /*12820*/  IMAD.MOV.U32 R12, RZ, RZ, R0 ;  /* 0x000000ffff0c7224 */ /* 0x000fe200078e0000 */
[----:B------:R-:W-:Y:S01]  /*12830*/  MOV R3, R8 ;  /* 0x0000000800037202 */ /* 0x000fe20000000f00 */
[----:B------:R-:W-:Y:S01]  /*12840*/  IMAD.MOV.U32 R5, RZ, RZ, R7 ;  /* 0x000000ffff057224 */ /* 0x000fe200078e0007 */
[----:B------:R-:W-:Y:S02]  /*12850*/  MOV R0, 0x1f ;  /* 0x0000001f00007802 */ /* 0x000fe40000000f00 */
[----:B------:R-:W-:-:S02]  /*12860*/  MOV R2, 0x12880 ;  /* 0x0001288000027802 */ /* 0x000fc40000000f00 */
[----:B------:R-:W-:Y:S05]  /*12870*/  CALL.REL.NOINC `($__internal_45_$__cuda_sm70_shflsync_idx_p) ;  /* 0x000000c000007944 */ /* 0x000fea0003c00000 */
[----:B------:R-:W-:Y:S01]  /*12880*/  MOV R7, R0 ;  /* 0x0000000000077202 */ /* 0x000fe20000000f00 */
[----:B------:R-:W-:Y:S05]  /*12890*/  BRA `(.L_x_2618) ;  /* 0xffffdd0000007947 */ /* 0x000fea000383ffff */
.L_x_2574:
[----:B------:R-:W-:Y:S01]  /*128a0*/  IMAD.MOV.U32 R5, RZ, RZ, R4 ;  /* 0x000000ffff057224 */ /* 0x000fe200078e0004 */
[----:B--2---:R-:W-:-:S02]  /*128b0*/  MOV R0, 0x1f ;  /* 0x0000001f00007802 */ /* 0x004fc40000000f00 */
[----:B------:R-:W-:Y:S02]  /*128c0*/  MOV R2, 0x128e0 ;  /* 0x000128e000027802 */ /* 0x000fe40000000f00 */
[----:B-1-34-:R-:W-:Y:S05]  /*128d0*/  CALL.REL.NOINC `($__internal_45_$__cuda_sm70_shflsync_idx_p) ;  /* 0x0000006000007944 */ /* 0x01afea0003c00000 */
[----:B------:R-:W-:Y:S01]  /*128e0*/  MOV R13, R0 ;  /* 0x00000000000d7202 */ /* 0x000fe20000000f00 */
[----:B------:R-:W-:Y:S05]  /*128f0*/  BRA `(.L_x_2573) ;  /* 0xffffdd0000007947 */ /* 0x000fea000383ffff */
        .weak           $__internal_44_$__cuda_sm70_shflsync_bfly_p
        .type           $__internal_44_$__cuda_sm70_shflsync_bfly_p,@function
        .size           $__internal_44_$__cuda_sm70_shflsync_bfly_p,($__internal_45_$__cuda_sm70_shflsync_idx_p - $__internal_44_$__cuda_sm70_shflsync_bfly_p)
$__internal_44_$__cuda_sm70_shflsync_bfly_p:
[----:B------:R-:W-:Y:S04]  /*12900*/  WARPSYNC R8 ;  /* 0x0000000800007348 */ /* 0x000fe80003800000 */
[----:B------:R1:W2:Y:S02]  /*12910*/  SHFL.BFLY PT, R0, R0, R3, R9 ;  /* 0x0c00000300007389 */ /* 0x0002a400000e0009 */
[----:B-1----:R-:W-:-:S04]  /*12920*/  MOV R3, 0x0 ;  /* 0x0000000000037802 */ /* 0x002fc80000000f00 */
[----:B--2---:R-:W-:Y:S05]  /*12930*/  RET.REL.NODEC R2 `(_ZN7cutlass13device_kernelIN5flash19enable_sm80_to_sm89INS1_16FlashAttnFwdSm80INS1_25CollectiveMainloopFwdSm80ILi4ELi1ELb0EN4cute5tupleIJNS5_1CILi128EEENS7_ILi48EEENS7_ILi96EEEEEELi96ENS_6half_tEfNS_4arch4Sm80ELb1ELb0ELb0ELb1ELb0ELb0ELb1ELb1EEENS1_21CollectiveEpilogueFwdINS6_IJS8_SA_S9_EEENS6_IJNS7_ILi1EEESI_SI_EEESC_SE_Li128ELb1ELb1ELb1ELb0EEENS1_36VarlenDynamicPersistentTileSchedulerILi128ELi48ELi128ELi128ELb1ELb1ELb0ELb1ELb1ELb1EEEEEEEEEvNT_6ParamsE) ;  /* 0xfffed6c002007950 */ /* 0x004fea0003c3ffff */
        .weak           $__internal_45_$__cuda_sm70_shflsync_idx_p
        .type           $__internal_45_$__cuda_sm70_shflsync_idx_p,@function
        .size           $__internal_45_$__cuda_sm70_shflsync_idx_p,($__internal_46_$__cuda_sm70_shflsync_up_p - $__internal_45_$__cuda_sm70_shflsync_idx_p)
$__internal_45_$__cuda_sm70_shflsync_idx_p:
[----:B------:R-:W-:-:S04]  /*12940*/  MOV R15, 0xffffffff ;  /* 0xffffffff000f7802 */ /* 0x000fc80000000f00 */
[----:B------:R-:W-:Y:S04]  /*12950*/  WARPSYNC R15 ;  /* 0x0000000f00007348 */ /* 0x000fe80003800000 */
[----:B------:R1:W2:Y:S02]  /*12960*/  SHFL.IDX PT, R0, R5, R3, R0 ;  /* 0x0000000305007389 */ /* 0x0002a400000e0000 */
[----:B-1----:R-:W-:-:S04]  /*12970*/  MOV R3, 0x0 ;  /* 0x0000000000037802 */ /* 0x002fc80000000f00 */
[----:B--2---:R-:W-:Y:S05]  /*12980*/  RET.REL.NODEC R2 `(_ZN7cutlass13device_kernelIN5flash19enable_sm80_to_sm89INS1_16FlashAttnFwdSm80INS1_25CollectiveMainloopFwdSm80ILi4ELi1ELb0EN4cute5tupleIJNS5_1CILi128EEENS7_ILi48EEENS7_ILi96EEEEEELi96ENS_6half_tEfNS_4arch4Sm80ELb1ELb0ELb0ELb1ELb0ELb0ELb1ELb1EEENS1_21CollectiveEpilogueFwdINS6_IJS8_SA_S9_EEENS6_IJNS7_ILi1EEESI_SI_EEESC_SE_Li128ELb1ELb1ELb1ELb0EEENS1_36VarlenDynamicPersistentTileSchedulerILi128ELi48ELi128ELi128ELb1ELb1ELb0ELb1ELb1ELb1EEEEEEEEEvNT_6ParamsE) ;  /* 0xfffed67002007950 */ /* 0x004fea0003c3ffff */
        .weak           $__internal_46_$__cuda_sm70_shflsync_up_p
        .type           $__internal_46_$__cuda_sm70_shflsync_up_p,@function
        .size           $__internal_46_$__cuda_sm70_shflsync_up_p,($__internal_47_$__cuda_sm70_votesync_ballot - $__internal_46_$__cuda_sm70_shflsync_up_p)
$__internal_46_$__cuda_sm70_shflsync_up_p:
[----:B------:R-:W-:Y:S02]  /*12990*/  IMAD.MOV.U32 R4, RZ, RZ, RZ ;  /* 0x000000ffff047224 */ /* 0x000fe400078e00ff */
[----:B------:R-:W-:-:S04]  /*129a0*/  IMAD.MOV.U32 R10, RZ, RZ, -0x1 ;  /* 0xffffffffff0a7424 */ /* 0x000fc800078e00ff */
[----:B------:R-:W-:Y:S04]  /*129b0*/  WARPSYNC R10 ;  /* 0x0000000a00007348 */ /* 0x000fe80003800000 */
[----:B------:R1:W2:Y:S02]  /*129c0*/  SHFL.UP PT, R4, R0, R2, R4 ;  /* 0x0400000200047389 */ /* 0x0002a400000e0004 */
[----:B-1----:R-:W-:Y:S02]  /*129d0*/  MOV R2, R3 ;  /* 0x0000000300027202 */ /* 0x002fe40000000f00 */
[----:B------:R-:W-:-:S04]  /*129e0*/  MOV R3, 0x0 ;  /* 0x0000000000037802 */ /* 0x000fc80000000f00 */
[----:B--2---:R-:W-:Y:S05]  /*129f0*/  RET.REL.NODEC R2 `(_ZN7cutlass13device_kernelIN5flash19enable_sm80_to_sm89INS1_16FlashAttnFwdSm80INS1_25CollectiveMainloopFwdSm80ILi4ELi1ELb0EN4cute5tupleIJNS5_1CILi128EEENS7_ILi48EEENS7_ILi96EEEEEELi96ENS_6half_tEfNS_4arch4Sm80ELb1ELb0ELb0ELb1ELb0ELb0ELb1ELb1EEENS1_21CollectiveEpilogueFwdINS6_IJS8_SA_S9_EEENS6_IJNS7_ILi1EEESI_SI_EEESC_SE_Li128ELb1ELb1ELb1ELb0EEENS1_36VarlenDynamicPersistentTileSchedulerILi128ELi48ELi128ELi128ELb1ELb1ELb0ELb1ELb1ELb1EEEEEEEEEvNT_6ParamsE) ;  /* 0xfffed60002007950 */ /* 0x004fea0003c3ffff */
        .weak           $__internal_47_$__cuda_sm70_votesync_ballot
        .type           $__internal_47_$__cuda_sm70_votesync_ballot,@function
        .size           $__internal_47_$__cuda_sm70_votesync_ballot,(.L_x_2908 - $__internal_47_$__cuda_sm70_votesync_ballot)
$__internal_47_$__cuda_sm70_votesync_ballot:
[----:B------:R-:W-:Y:S01]  /*12a00*/  ISETP.NE.U32.AND P0, PT, R0, 0x1, PT ;  /* 0x000000010000780c */ /* 0x000fe20003f05070 */
[----:B------:R-:W-:-:S04]  /*12a10*/  IMAD.MOV.U32 R3, RZ, RZ, -0x1 ;  /* 0xffffffffff037424 */ /* 0x000fc800078e00ff */
[----:B------:R-:W-:Y:S08]  /*12a20*/  WARPSYNC R3 ;  /* 0x0000000300007348 */ /* 0x000ff00003800000 */
[----:B------:R-:W-:-:S04]  /*12a30*/  VOTE.ANY R0, PT, !P0 ;  /* 0x0000000000007806 */ /* 0x000fc800040e0100 */
[----:B------:R-:W-:Y:S01]  /*12a40*/  LOP3.LUT R0, R0, R3, RZ, 0xc0, !PT ;  /* 0x0000000300007212 */ /* 0x000fe200078ec0ff */
[----:B------:R-:W-:-:S04]  /*12a50*/  IMAD.MOV.U32 R3, RZ, RZ, 0x0 ;  /* 0x00000000ff037424 */ /* 0x000fc800078e00ff */
[----:B------:R-:W-:Y:S05]  /*12a60*/  RET.REL.NODEC R2 `(_ZN7cutlass13device_kernelIN5flash19enable_sm80_to_sm89INS1_16FlashAttnFwdSm80INS1_25CollectiveMainloopFwdSm80ILi4ELi1ELb0EN4cute5tupleIJNS5_1CILi128EEENS7_ILi48EEENS7_ILi96EEEEEELi96ENS_6half_tEfNS_4arch4Sm80ELb1ELb0ELb0ELb1ELb0ELb0ELb1ELb1EEENS1_21CollectiveEpilogueFwdINS6_IJS8_SA_S9_EEENS6_IJNS7_ILi1EEESI_SI_EEESC_SE_Li128ELb1ELb1ELb1ELb0EEENS1_36VarlenDynamicPersistentTileSchedulerILi128ELi48ELi128ELi128ELb1ELb1ELb0ELb1ELb1ELb1EEEEEEEEEvNT_6ParamsE) ;  /* 0xfffed59002007950 */ /* 0x000fea0003c3ffff */
.L_x_2619:
        /* <DEDUP_REMOVED lines=9> */
.L_x_2908:


//--------------------- .text._ZN7cutlass13device_kernelIN5flash19enable_sm80_to_sm89INS1_16FlashAttnFwdSm80INS1_25CollectiveMainloopFwdSm80ILi4ELi1ELb0EN4cute5tupleIJNS5_1CILi128EEENS7_ILi48EEENS7_ILi96EEEEEELi96ENS_6half_tEfNS_4arch4Sm80ELb1ELb0ELb0ELb1ELb0ELb1ELb1ELb1EEENS1_21CollectiveEpilogueFwdINS6_IJS8_SA_S9_EEENS6_IJNS7_ILi1EEESI_SI_EEESC_SE_Li128ELb1ELb1ELb1ELb0EEENS1_36VarlenDynamicPersistentTileSchedulerILi128ELi48ELi128ELi128ELb1ELb1ELb0ELb1ELb1ELb1EEEEEEEEEvNT_6ParamsE --------------------------
	.section	.text._ZN7cutlass13device_kernelIN5flash19enable_sm80_to_sm89INS1_16FlashAttnFwdSm80INS1_25CollectiveMainloopFwdSm80ILi4ELi1ELb0EN4cute5tupleIJNS5_1CILi128EEENS7_ILi48EEENS7_ILi96EEEEEELi96ENS_6half_tEfNS_4arch4Sm80ELb1ELb0ELb0ELb1ELb0ELb1ELb1ELb1EEENS1_21CollectiveEpilogueFwdINS6_IJS8_SA_S9_EEENS6_IJNS7_ILi1EEESI_SI_EEESC_SE_Li128ELb1ELb1ELb1ELb0EEENS1_36VarlenDynamicPersistentTileSchedulerILi128ELi48ELi128ELi128ELb1ELb1ELb0ELb1ELb1ELb1EEEEEEEEEvNT_6ParamsE,"ax",@progbits
	.sectioninfo	@"SHI_REGISTERS=255"
	.align	128
.text._ZN7cutlass13device_kernelIN5flash19enable_sm80_to_sm89INS1_16FlashAttnFwdSm80INS1_25CollectiveMainloopFwdSm80ILi4ELi1ELb0EN4cute5tupleIJNS5_1CILi128EEENS7_ILi48EEENS7_ILi96EEEEEELi96ENS_6half_tEfNS_4arch4Sm80ELb1ELb0ELb0ELb1ELb0ELb1ELb1ELb1EEENS1_21CollectiveEpilogueFwdINS6_IJS8_SA_S9_EEENS6_IJNS7_ILi1EEESI_SI_EEESC_SE_Li128ELb1ELb1ELb1ELb0EEENS1_36VarlenDynamicPersistentTileSchedulerILi128ELi48ELi128ELi128ELb1ELb1ELb0ELb1ELb1ELb1EEEEEEEEEvNT_6ParamsE:
        .type           _ZN7cutlass13device_kernelIN5flash19enable_sm80_to_sm89INS1_16FlashAttnFwdSm80INS1_25CollectiveMainloopFwdSm80ILi4ELi1ELb0EN4cute5tupleIJNS5_1CILi128EEENS7_ILi48EEENS7_ILi96EEEEEELi96ENS_6half_tEfNS_4arch4Sm80ELb1ELb0ELb0ELb1ELb0ELb1ELb1ELb1EEENS1_21CollectiveEpilogueFwdINS6_IJS8_SA_S9_EEENS6_IJNS7_ILi1EEESI_SI_EEESC_SE_Li128ELb1ELb1ELb1ELb0EEENS1_36VarlenDynamicPersistentTileSchedulerILi128ELi48ELi128ELi128ELb1ELb1ELb0ELb1ELb1ELb1EEEEEEEEEvNT_6ParamsE,@function
        .size           _ZN7cutlass13device_kernelIN5flash19enable_sm80_to_sm89INS1_16FlashAttnFwdSm80INS1_25CollectiveMainloopFwdSm80ILi4ELi1ELb0EN4cute5tupleIJNS5_1CILi128EEENS7_ILi48EEENS7_ILi96EEEEEELi96ENS_6half_tEfNS_4arch4Sm80ELb1ELb0ELb0ELb1ELb0ELb1ELb1ELb1EEENS1_21CollectiveEpilogueFwdINS6_IJS8_SA_S9_EEENS6_IJNS7_ILi1EEESI_SI_EEESC_SE_Li128ELb1ELb1ELb1ELb0EEENS1_36VarlenDynamicPersistentTileSchedulerILi128ELi48ELi128ELi128ELb1ELb1ELb0ELb1ELb1ELb1EEEEEEEEEvNT_6ParamsE,(.L_x_2913 - _ZN7cutlass13device_kernelIN5flash19enable_sm80_to_sm89INS1_16FlashAttnFwdSm80INS1_25CollectiveMainloopFwdSm80ILi4ELi1ELb0EN4cute5tupleIJNS5_1CILi128EEENS7_ILi48EEENS7_ILi96EEEEEELi96ENS_6half_tEfNS_4arch4Sm80ELb1ELb0ELb0ELb1ELb0ELb1ELb1ELb1EEENS1_21CollectiveEpilogueFwdINS6_IJS8_SA_S9_EEENS6_IJNS7_ILi1EEESI_SI_EEESC_SE_Li128ELb1ELb1ELb1ELb0EEENS1_36VarlenDynamicPersistentTileSchedulerILi128ELi48ELi128ELi128ELb1ELb1ELb0ELb1ELb1ELb1EEEEEEEEEvNT_6ParamsE)
        .other          _ZN7cutlass13device_kernelIN5flash19enable_sm80_to_sm89INS1_16FlashAttnFwdSm80INS1_25CollectiveMainloopFwdSm80ILi4ELi1ELb0EN4cute5tupleIJNS5_1CILi128EEENS7_ILi48EEENS7_ILi96EEEEEELi96ENS_6half_tEfNS_4arch4Sm80ELb1ELb0ELb0ELb1ELb0ELb1ELb1ELb1EEENS1_21CollectiveEpilogueFwdINS6_IJS8_SA_S9_EEENS6_IJNS7_ILi1EEESI_SI_EEESC_SE_Li128ELb1ELb1ELb1ELb0EEENS1_36VarlenDynamicPersistentTileSchedulerILi128ELi48ELi128ELi128ELb1ELb1ELb0ELb1ELb1ELb1EEEEEEEEEvNT_6ParamsE,@"STO_CUDA_ENTRY STV_DEFAULT"
_ZN7cutlass13device_kernelIN5flash19enable_sm80_to_sm89INS1_16FlashAttnFwdSm80INS1_25CollectiveMainloopFwdSm80ILi4ELi1ELb0EN4cute5tupleIJNS5_1CILi128EEENS7_ILi48EEENS7_ILi96EEEEEELi96ENS_6half_tEfNS_4arch4Sm80ELb1ELb0ELb0ELb1ELb0ELb1ELb1ELb1EEENS1_21CollectiveEpilogueFwdINS6_IJS8_SA_S9_EEENS6_IJNS7_ILi1EEESI_SI_EEESC_SE_Li128ELb1ELb1ELb1ELb0EEENS1_36VarlenDynamicPersistentTileSchedulerILi128ELi48ELi128ELi128ELb1ELb1ELb0ELb1ELb1ELb1EEEEEEEEEvNT_6ParamsE:
        /* <DEDUP_REMOVED lines=54> */
.L_x_2625:
        /* <DEDUP_REMOVED lines=16> */
.L_x_2809:
        /* <DEDUP_REMOVED lines=16> */
.L_x_2810:
[----:B--2---:R-:W-:-:S05]  /*0560*/  IMAD R0, R0, c[0x0][0x538], RZ ;  /* 0x00014e0000007a24 */ /* 0x004fca00078e02ff */
[----:B------:R-:W-:-:S04]  /*0570*/  IADD3 R7, R0, R7, RZ ;  /* 0x0000000700077210 */ /* 0x000fc80007ffe0ff */
[----:B------:R-:W-:-:S13]  /*0580*/  ISETP.GT.AND P0, PT, R7, UR4, PT ;  /* 0x0000000407007c0c */ /* 0x000fda000bf04270 */
[----:B-1----:R-:W-:Y:S05]  /*0590*/  @!P0 BRA `(.L_x_2625) ;  /* 0xfffffdc000008947 */ /* 0x002fea000383ffff */
.L_x_2621:
[----:B------:R-:W-:-:S05]  /*05a0*/  IADD3 R11, -R0, R7, RZ ;  /* 0x00000007000b7210 */ /* 0x000fca0007ffe1ff */
[----:B------:R-:W-:-:S05]  /*05b0*/  IMAD R0, R4, c[0x0][0x538], R11 ;  /* 0x00014e0004007a24 */ /* 0x000fca00078e020b */
[----:B------:R-:W-:Y:S01]  /*05c0*/  ISETP.GT.AND P0, PT, R0, UR4, PT ;  /* 0x0000000400007c0c */ /* 0x000fe2000bf04270 */
[----:B------:R-:W-:-:S12]  /*05d0*/  BRA.DIV ~URZ, `(.L_x_2626) ;  /* 0x0001cf427f007947 */ /* 0x000fd8000b800000 */
[----:B------:R-:W-:-:S04]  /*05e0*/  VOTE.ANY R10, PT, !P0 ;  /* 0x00000000000a7806 */ /* 0x000fc800040e0100 */
.L_x_2811:
[----:B------:R-:W1:Y:S02]  /*05f0*/  POPC R7, R10 ;  /* 0x0000000a00077309 */ /* 0x000e640000000000 */
[----:B-1----:R-:W-:-:S05]  /*0600*/  IADD3 R0, R7, R6, RZ ;  /* 0x0000000607007210 */ /* 0x002fca0007ffe0ff */
[----:B------:R1:W-:Y:S01]  /*0610*/  STL [R1+0x34], R0 ;  /* 0x0000340001007387 */ /* 0x0003e20000100800 */
[----:B------:R-:W-:Y:S05]  /*0620*/  BRA.DIV ~URZ, `(.L_x_2627) ;  /* 0x0001cf427f007947 */ /* 0x000fea000b800000 */
[----:B------:R2:W3:Y:S01]  /*0630*/  SHFL.IDX PT, R12, R9, R7, 0x1f ;  /* 0x00001f07090c7589 */ /* 0x0004e200000e0000 */
[----:B------:R-:W-:-:S03]  /*0640*/  MOV R6, RZ ;  /* 0x000000ff00067202 */ /* 0x000fc60000000f00 */
[----:B------:R2:W4:Y:S04]  /*0650*/  SHFL.IDX PT, R9, R8, R7, 0x1f ;  /* 0x00001f0708097589 */ /* 0x00052800000e0000 */
.L_x_2812:
[----:B------:R-:W-:Y:S01]  /*0660*/  ISETP.NE.AND P0, PT, R10, RZ, PT ;  /* 0x000000ff0a00720c */ /* 0x000fe20003f05270 */
[----:B------:R-:W-:-:S12]  /*0670*/  BSSY B0, `(.L_x_2628) ;  /* 0x0000005000007945 */ /* 0x000fd80003800000 */
[----:B------:R-:W-:Y:S05]  /*0680*/  @!P0 BRA `(.L_x_2629) ;  /* 0x0000003000008947 */ /* 0x000fea0003800000 */
[----:B------:R-:W-:Y:S01]  /*0690*/  IADD3 R3, R7, -0x1, RZ ;  /* 0xffffffff07037810 */ /* 0x000fe20007ffe0ff */
[----:B------:R-:W-:Y:S05]  /*06a0*/  BRA.DIV ~URZ, `(.L_x_2630) ;  /* 0x0001cfa27f007947 */ /* 0x000fea000b800000 */
[----:B------:R1:W2:Y:S02]  /*06b0*/  SHFL.IDX PT, R6, R4, R3, 0x1f ;  /* 0x00001f0304067589 */ /* 0x0002a400000e0000 */
.L_x_2629:
[----:B------:R-:W-:Y:S05]  /*06c0*/  BSYNC B0 ;  /* 0x0000000000007941 */ /* 0x000fea0003800000 */
.L_x_2628:
        /* <DEDUP_REMOVED lines=69> */
.L_x_2632:
        /* <DEDUP_REMOVED lines=70> */
.L_x_2633:
[----:B------:R-:W-:Y:S05]  /*0f80*/  BSYNC B0 ;  /* 0x0000000000007941 */ /* 0x000fea0003800000 */
.L_x_2631:
[----:B------:R-:W-:-:S04]  /*0f90*/  LOP3.LUT R0, RZ, R0, RZ, 0x33, !PT ;  /* 0x00000000ff007212 */ /* 0x000fc800078e33ff */
[----:B------:R-:W-:-:S05]  /*0fa0*/  IADD3 R0, R0, R12, RZ ;  /* 0x0000000c00007210 */ /* 0x000fca0007ffe0ff */
[----:B------:R2:W-:Y:S01]  /*0fb0*/  STL [R1+0x2c], R0 ;  /* 0x00002c0001007387 */ /* 0x0005e20000100800 */
[----:B------:R-:W-:Y:S05]  /*0fc0*/  BRA `(.L_x_2634) ;  /* 0x0000006000007947 */ /* 0x000fea0003800000 */
.L_x_2622:
[----:B------:R-:W-:Y:S01]  /*0fd0*/  MOV R0, UR4 ;  /* 0x0000000400007c02 */ /* 0x000fe20008000f00 */
[----:B------:R-:W-:Y:S04]  /*0fe0*/  STL [R1+0x2c], RZ ;  /* 0x00002cff01007387 */ /* 0x000fe80000100800 */
[----:B------:R-:W-:Y:S04]  /*0ff0*/  STL [R1+0x30], RZ ;  /* 0x000030ff01007387 */ /* 0x000fe80000100800 */
[----:B------:R1:W-:Y:S02]  /*1000*/  STL [R1+0x28], R0 ;  /* 0x0000280001007387 */ /* 0x0003e40000100800 */
[----:B-1----:R-:W-:-:S05]  /*1010*/  MOV R0, c[0x0][0x53c] ;  /* 0x00014f0000007a02 */ /* 0x002fca0000000f00 */
[----:B------:R1:W-:Y:S02]  /*1020*/  STL [R1+0x34], R0 ;  /* 0x0000340001007387 */ /* 0x0003e40000100800 */
.L_x_2634:
        /* <DEDUP_REMOVED lines=8> */
.L_x_2620:
        /* <DEDUP_REMOVED lines=215> */
[----:B------:R-:W-:Y:S01]  /*1e20*/  STL [R1+0x78], R8 ;  /* 0x0000780801007387 */ /* 0x000fe20000100800 */
[----:B------:R-:W-:Y:S01]  /*1e30*/  SEL R6, R12, 0xffffffe0, !P1 ;  /* 0xffffffe00c067807 */ /* 0x000fe20004800000 */
[C---:B------:R-:W-:Y:S01]  /*1e40*/  IMAD.IADD R248, R20.reuse, 0x1, R4 ;  /* 0x0000000114f87824 */ /* 0x040fe200078e0204 */
[----:B------:R-:W-:Y:S01]  /*1e50*/  LEA R5, R5, 0x6080, 0x1 ;  /* 0x0000608005057811 */ /* 0x000fe200078e08ff */
[----:B------:R-:W-:Y:S01]  /*1e60*/  IMAD.IADD R7, R20, 0x1, R7 ;  /* 0x0000000114077824 */ /* 0x000fe200078e0207 */
[----:B------:R-:W-:-:S02]  /*1e70*/  SEL R4, R12, 0xffffffe0, !P4 ;  /* 0xffffffe00c047807 */ /* 0x000fc40006000000 */
[----:B------:R-:W-:Y:S01]  /*1e80*/  LEA R248, R248, 0x1880, 0x1 ;  /* 0x00001880f8f87811 */ /* 0x000fe200078e08ff */
[----:B------:R1:W-:Y:S02]  /*1e90*/  STL [R1+0xa4], R5 ;  /* 0x0000a40501007387 */ /* 0x0003e40000100800 */
[----:B------:R-:W-:Y:S01]  /*1ea0*/  IMAD.IADD R193, R192, 0x1, R4 ;  /* 0x00000001c0c17824 */ /* 0x000fe200078e0204 */
[C---:B------:R-:W-:Y:S01]  /*1eb0*/  IADD3 R249, R248.reuse, 0x20, RZ ;  /* 0x00000020f8f97810 */ /* 0x040fe20007ffe0ff */
[----:B------:R2:W-:Y:S01]  /*1ec0*/  STL [R1+0xa0], R0 ;  /* 0x0000a00001007387 */ /* 0x0005e20000100800 */
[----:B------:R-:W-:Y:S01]  /*1ed0*/  @P0 IADD3 R249, R248, -0x20, RZ ;  /* 0xffffffe0f8f90810 */ /* 0x000fe20007ffe0ff */
[----:B------:R-:W-:Y:S01]  /*1ee0*/  IMAD.IADD R167, R4, 0x1, R166 ;  /* 0x0000000104a77824 */ /* 0x000fe200078e02a6 */
[----:B-1----:R-:W-:Y:S02]  /*1ef0*/  LEA R5, R11, 0x6080, 0x1 ;  /* 0x000060800b057811 */ /* 0x002fe400078e08ff */
[----:B--2---:R-:W-:-:S03]  /*1f00*/  LEA R0, R10, 0x6080, 0x1 ;  /* 0x000060800a007811 */ /* 0x004fc600078e08ff */
        /* <DEDUP_REMOVED lines=10> */
.L_x_2808:
        /* <DEDUP_REMOVED lines=49> */
.L_x_2635:
[----:B------:R-:W-:-:S04]  /*22c0*/  ISETP.NE.U32.AND P0, PT, RZ, c[0x0][0x368], PT ;  /* 0x0000da00ff007a0c */ /* 0x000fc80003f05070 */
[----:B------:R-:W-:-:S13]  /*22d0*/  ISETP.NE.AND.EX P0, PT, RZ, c[0x0][0x36c], PT, P0 ;  /* 0x0000db00ff007a0c */ /* 0x000fda0003f05300 */
[----:B------:R-:W-:Y:S05]  /*22e0*/  @!P0 BRA `(.L_x_2636) ;  /* 0x0000004000008947 */ /* 0x000fea0003800000 */
[----:B-1----:R-:W-:-:S04]  /*22f0*/  LEA R4, P0, R18, c[0x0][0x368], 0x2 ;  /* 0x0000da0012047a11 */ /* 0x002fc800078010ff */
[----:B------:R-:W-:-:S05]  /*2300*/  LEA.HI.X R5, R18, c[0x0][0x36c], R20, 0x2, P0 ;  /* 0x0000db0012057a11 */ /* 0x000fca00000f1414 */
[----:B------:R1:W5:Y:S01]  /*2310*/  LDG.E R12, [R4.64] ;  /* 0x00000006040c7981 */ /* 0x000362000c1e1900 */
[----:B------:R-:W-:Y:S05]  /*2320*/  BRA `(.L_x_2637) ;  /* 0x0000005000007947 */ /* 0x000fea0003800000 */
.L_x_2636:
[----:B------:R-:W-:Y:S01]  /*2330*/  MOV R12, c[0x0][0x1d0] ;  /* 0x00007400000c7a02 */ /* 0x000fe20000000f00 */
[----:B------:R-:W-:Y:S05]  /*2340*/  @!P6 BRA `(.L_x_2637) ;  /* 0x000000300000e947 */ /* 0x000fea0003800000 */
[----:B------:R-:W2:Y:S04]  /*2350*/  LDG.E R6, [R4.64] ;  /* 0x0000000604067981 */ /* 0x000ea8000c1e1900 */
[----:B-1----:R-:W2:Y:S02]  /*2360*/  LDG.E R0, [R4.64+0x4] ;  /* 0x0000040604007981 */ /* 0x002ea4000c1e1900 */
[----:B--2---:R-:W-:Y:S02]  /*2370*/  IADD3 R12, -R6, R0, RZ ;  /* 0x00000000060c7210 */ /* 0x004fe40007ffe1ff */
.L_x_2637:
        /* <DEDUP_REMOVED lines=79> */
.L_x_2639:
[----:B------:R-:W-:Y:S05]  /*2870*/  BSYNC B0 ;  /* 0x0000000000007941 */ /* 0x000fea0003800000 */
.L_x_2638:
        /* <DEDUP_REMOVED lines=270> */
.L_x_2667:
        /* <DEDUP_REMOVED lines=89> */
.L_x_2645:
[----:B------:R-:W-:Y:S05]  /*3ef0*/  BSYNC B0 ;  /* 0x0000000000007941 */ /* 0x000fea0003800000 */
.L_x_2644:
        /* <DEDUP_REMOVED lines=89> */
.L_x_2648:
[----:B------:R-:W-:Y:S05]  /*4490*/  BSYNC B0 ;  /* 0x0000000000007941 */ /* 0x000fea0003800000 */
.L_x_2647:
        /* <DEDUP_REMOVED lines=56> */
.L_x_2650:
[----:B------:R-:W-:Y:S05]  /*4820*/  BSYNC B0 ;  /* 0x0000000000007941 */ /* 0x000fea0003800000 */
.L_x_2649:
        /* <DEDUP_REMOVED lines=56> */
.L_x_2652:
[----:B------:R-:W-:Y:S05]  /*4bb0*/  BSYNC B0 ;  /* 0x0000000000007941 */ /* 0x000fea0003800000 */
.L_x_2651:
        /* <DEDUP_REMOVED lines=57> */
.L_x_2654:
[----:B------:R-:W-:Y:S05]  /*4f50*/  BSYNC B0 ;  /* 0x0000000000007941 */ /* 0x000fea0003800000 */
.L_x_2653:
        /* <DEDUP_REMOVED lines=57> */
.L_x_2656:
[----:B------:R-:W-:Y:S05]  /*52f0*/  BSYNC B0 ;  /* 0x0000000000007941 */ /* 0x000fea0003800000 */
.L_x_2655:
        /* <DEDUP_REMOVED lines=57> */
.L_x_2643:
        /* <DEDUP_REMOVED lines=47> */
.L_x_2658:
[----:B------:R-:W-:Y:S05]  /*5980*/  BSYNC B0 ;  /* 0x0000000000007941 */ /* 0x000fea0003800000 */
.L_x_2657:
        /* <DEDUP_REMOVED lines=149> */
.L_x_2660:
[----:B------:R-:W-:Y:S05]  /*62e0*/  BSYNC B0 ;  /* 0x0000000000007941 */ /* 0x000fea0003800000 */
.L_x_2659:
        /* <DEDUP_REMOVED lines=115> */
.L_x_2662:
[----:B------:R-:W-:Y:S05]  /*6a20*/  BSYNC B0 ;  /* 0x0000000000007941 */ /* 0x000fea0003800000 */
.L_x_2661:
        /* <DEDUP_REMOVED lines=117> */
.L_x_2642:
[----:B------:R-:W-:Y:S05]  /*7180*/  IMAD R2, R33, -0x30, R0 ;  /* 0xffffffd021027824 */ /* 0x000fea00078e0200 */
[----:B------:R-:W-:Y:S04]  /*7190*/  IMNMX R78, R2, 0x30, PT ;  /* 0x00000030024e7817 */ /* 0x000fe80003800200 */
[----:B------:R-:W-:Y:S11]  /*71a0*/  ISETP.GE.AND P0, PT, R163, R78, PT ;  /* 0x0000004ea300720c */ /* 0x000ff60003f06270 */
[----:B------:R-:W-:Y:S02]  /*71b0*/  @!UPT UIADD3 URZ, URZ, URZ, URZ ;  /* 0x0000003f3f3ff290 */ /* 0x000fe4000fffe03f */
[----:B------:R-:W-:-:S05]  /*71c0*/  @P0 BRA `(.L_x_2646) ;  /* 0x0000018000000947 */ /* 0x000fca0003800000 */
[C---:B------:R-:W-:Y:S02]  /*71d0*/  ISETP.GE.AND P0, PT, R136.reuse, c[0x0][0x1d4], PT ;  /* 0x0000750088007a0c */ /* 0x040fe40003f06270 */
[----:B------:R-:W-:Y:S11]  /*71e0*/  IADD3 R2, R136, 0x30, RZ ;  /* 0x0000003088027810 */ /* 0x000ff60007ffe0ff */
[----:B------:R-:W1:Y:S04]  /*71f0*/  @!P0 LDS.128 R4, [R248+0x2400] ;  /* 0x00240000f8048984 */ /* 0x000e680000000c00 */
[----:B-1----:R-:W-:Y:S01]  /*7200*/  @!P0 STG.E.128 [R54.64], R4 ;  /* 0x0000000436008986 */ /* 0x002fe2000c101d06 */
[----:B------:R-:W-:Y:S11]  /*7210*/  ISETP.GE.AND P0, PT, R144, c[0x0][0x1d4], PT ;  /* 0x0000750090007a0c */ /* 0x000ff60003f06270 */
[----:B------:R-:W-:Y:S02]  /*7220*/  @!UPT UIADD3 URZ, URZ, URZ, URZ ;  /* 0x0000003f3f3ff290 */ /* 0x000fe4000fffe03f */
[----:B------:R-:W1:Y:S04]  /*7230*/  @!P0 LDS.128 R4, [R249+0x2400] ;  /* 0x00240000f9048984 */ /* 0x000e680000000c00 */
        /* <DEDUP_REMOVED lines=17> */
.L_x_2646:
[----:B------:R-:W-:Y:S05]  /*7350*/  BSYNC B1 ;  /* 0x0000000000017941 */ /* 0x000fea0003800000 */
.L_x_2641:
        /* <DEDUP_REMOVED lines=33> */
[C---:B--2---:R-:W-:Y:S01]  /*7570*/  @P1 IMAD.SHL.U32 R6, R16.reuse, 0x2, RZ ;  /* 0x0000000210061824 */ /* 0x044fe200078e00ff */
        /* <DEDUP_REMOVED lines=32> */
[----:B------:R-:W1:Y:S04]  /*7780*/  @!P0 LDS.128 R4, [R249] ;  /* 0x00000000f9048984 */ /* 0x000e680000000c00 */
        /* <DEDUP_REMOVED lines=19> */
.L_x_2664:
[----:B-1----:R-:W-:Y:S05]  /*78c0*/  BSYNC B0 ;  /* 0x0000000000007941 */ /* 0x002fea0003800000 */
.L_x_2663:
        /* <DEDUP_REMOVED lines=34> */
.L_x_2666:
[----:B------:R-:W-:Y:S05]  /*7af0*/  BSYNC B0 ;  /* 0x0000000000007941 */ /* 0x000fea0003800000 */
.L_x_2665:
[----:B------:R-:W0:Y:S01]  /*7b00*/  LDGDEPBAR ;  /* 0x00000000000079af */ /* 0x000e220000000000 */
[----:B------:R-:W-:Y:S01]  /*7b10*/  IADD3 R33, R33, -0x1, RZ ;  /* 0xffffffff21217810 */ /* 0x000fe20007ffe0ff */
[----:B------:R-:W-:-:S05]  /*7b20*/  @P3 BRA `(.L_x_2667) ;  /* 0xffffbe3000003947 */ /* 0x000fca000383ffff */
[----:B------:R-:W-:Y:S01]  /*7b30*/  WARPSYNC 0xffffffff ;  /* 0xffffffff00007948 */ /* 0x000fe20003800000 */
[----:B------:R-:W-:Y:S06]  /*7b40*/  BAR.SYNC.DEFER_BLOCKING 0x0 ;  /* 0x0000000000007b1d */ /* 0x000fec0000010000 */
.L_x_2640:
        /* <DEDUP_REMOVED lines=44> */
.L_x_2669:
[----:B------:R-:W-:Y:S05]  /*7e10*/  BSYNC B0 ;  /* 0x0000000000007941 */ /* 0x000fea0003800000 */
.L_x_2668:
        /* <DEDUP_REMOVED lines=130> */
[----:B------:R-:W-:Y:S01]  /*8640*/  @P1 LOP3.LUT R20, R20, 0x1, RZ, 0xfc, !PT ;  /* 0x0000000114141812 */ /* 0x000fe200078efcff */
[----:B------:R-:W-:Y:S01]  /*8650*/  IMAD.IADD R3, R3, 0x1, R11 ;  /* 0x0000000103037824 */ /* 0x000fe200078e020b */
[----:B------:R-:W-:Y:S02]  /*8660*/  SEL R12, RZ, 0x1, P1 ;  /* 0x00000001ff0c7807 */ /* 0x000fe40000800000 */
[----:B------:R-:W-:Y:S01]  /*8670*/  LEA R11, P0, R2, c[0x0][0x160], 0x1 ;  /* 0x00005800020b7a11 */ /* 0x000fe200078008ff */
[----:B------:R-:W-:Y:S01]  /*8680*/  IMAD.WIDE.U32 R4, R28, c[0x0][0x210], R6 ;  /* 0x000084001c047a25 */ /* 0x000fe200078e0006 */
[----:B------:R-:W-:Y:S01]  /*8690*/  ISETP.NE.U32.AND P1, PT, RZ, c[0x0][0x350], PT ;  /* 0x0000d400ff007a0c */ /* 0x000fe20003f25070 */
[----:B------:R1:W-:Y:S01]  /*86a0*/  STL [R1+0x14], R20 ;  /* 0x0000141401007387 */ /* 0x0003e20000100800 */
[----:B------:R-:W-:-:S02]  /*86b0*/  LOP3.LUT R6, R10, 0x2, R12, 0xe2, !PT ;  /* 0x000000020a067812 */ /* 0x000fc400078ee20c */
[----:B------:R-:W-:Y:S02]  /*86c0*/  LEA.HI.X R10, R2, c[0x0][0x164], R3, 0x1, P0 ;  /* 0x00005900020a7a11 */ /* 0x000fe400000f0c03 */
[----:B------:R-:W-:Y:S01]  /*86d0*/  ISETP.NE.AND.EX P0, PT, RZ, c[0x0][0x354], PT, P1 ;  /* 0x0000d500ff007a0c */ /* 0x000fe20003f05310 */
[C---:B------:R-:W-:Y:S02]  /*86e0*/  IMAD R9, R28.reuse, c[0x0][0x1ec], R9 ;  /* 0x00007b001c097a24 */ /* 0x040fe400078e0209 */
        /* <DEDUP_REMOVED lines=15> */
[----:B------:R-:W-:-:S04]  /*87e0*/  IMAD.WIDE.U32 R244, R0, c[0x0][0x218], R4 ;  /* 0x0000860000f47a25 */ /* 0x000fc800078e0004 */
[C---:B------:R-:W-:Y:S02]  /*87f0*/  IMAD R2, R0.reuse, c[0x0][0x1f4], R12 ;  /* 0x00007d0000027a24 */ /* 0x040fe400078e020c */
[----:B------:R-:W-:Y:S01]  /*8800*/  IMAD R0, R0, c[0x0][0x21c], R7 ;  /* 0x0000870000007a24 */ /* 0x000fe200078e0207 */
[----:B------:R-:W-:Y:S01]  /*8810*/  ISETP.GE.AND P2, PT, R19, c[0x0][0x198], PT ;  /* 0x0000660013007a0c */ /* 0x000fe20003f46270 */
[----:B------:R-:W-:Y:S01]  /*8820*/  IMAD.IADD R252, R251, 0x1, R2 ;  /* 0x00000001fbfc7824 */ /* 0x000fe200078e0202 */
[----:B------:R-:W-:Y:S02]  /*8830*/  IADD3 R9, R16, R17, RZ ;  /* 0x0000001110097210 */ /* 0x000fe40007ffe0ff */
[----:B------:R-:W-:Y:S01]  /*8840*/  IADD3 R247, R245, R0, RZ ;  /* 0x00000000f5f77210 */ /* 0x000fe20007ffe0ff */
[----:B------:R-:W-:Y:S06]  /*8850*/  BRA.DIV ~URZ, `(.L_x_2671) ;  /* 0x00014e527f007947 */ /* 0x000fec000b800000 */
[----:B-1----:R1:W2:Y:S02]  /*8860*/  SHFL.IDX PT, R8, R10, RZ, 0x1c1f ;  /* 0x001c1fff0a087589 */ /* 0x0022a400000e0000 */
.L_x_2813:
[----:B------:R-:W-:Y:S05]  /*8870*/  BRA.DIV ~URZ, `(.L_x_2672) ;  /* 0x00014ea27f007947 */ /* 0x000fea000b800000 */
[----:B------:R3:W4:Y:S02]  /*8880*/  SHFL.IDX PT, R0, R11, RZ, 0x1c1f ;  /* 0x001c1fff0b007589 */ /* 0x00072400000e0000 */
.L_x_2814:
[----:B---3--:R-:W3:Y:S01]  /*8890*/  LDL R2, [R1+0x40] ;  /* 0x0000400001027983 */ /* 0x008ee20000100800 */
[----:B------:R-:W-:Y:S01]  /*88a0*/  BSSY B0, `(.L_x_2673) ;  /* 0x0000017000007945 */ /* 0x000fe20003800000 */
[----:B---3--:R-:W-:-:S05]  /*88b0*/  IMAD R23, R2, c[0x0][0x2c4], RZ ;  /* 0x0000b10002177a24 */ /* 0x008fca00078e02ff */
[----:B------:R-:W-:-:S13]  /*88c0*/  ISETP.GE.AND P0, PT, R9, R23, PT ;  /* 0x000000170900720c */ /* 0x000fda0003f06270 */
[----:B------:R-:W-:Y:S05]  /*88d0*/  @P0 BRA `(.L_x_2674) ;  /* 0x0000013000000947 */ /* 0x000fea0003800000 */
[----:B------:R-:W3:Y:S04]  /*88e0*/  LDL.64 R4, [R1+0x18] ;  /* 0x0000180001047983 */ /* 0x000ee80000100a00 */
[----:B----4-:R-:W4:Y:S04]  /*88f0*/  LDL R2, [R1+0x24] ;  /* 0x0000240001027983 */ /* 0x010f280000100800 */
[----:B--2---:R-:W2:Y:S04]  /*8900*/  LDL R3, [R1+0x64] ;  /* 0x0000640001037983 */ /* 0x004ea80000100800 */
[----:B------:R-:W2:Y:S04]  /*8910*/  LDL R13, [R1+0x38] ;  /* 0x00003800010d7983 */ /* 0x000ea80000100800 */
[----:B------:R-:W2:Y:S04]  /*8920*/  LDL R12, [R1+0xc] ;  /* 0x00000c00010c7983 */ /* 0x000ea80000100800 */
[----:B------:R-:W2:Y:S01]  /*8930*/  LDL R14, [R1+0x60] ;  /* 0x00006000010e7983 */ /* 0x000ea20000100800 */
[----:B---3--:R-:W-:-:S04]  /*8940*/  LEA R6, P0, R4, R0, 0x1 ;  /* 0x0000000004067211 */ /* 0x008fc800078008ff */
        /* <DEDUP_REMOVED lines=12> */
.L_x_2674:
[----:B------:R-:W-:Y:S05]  /*8a10*/  BSYNC B0 ;  /* 0x0000000000007941 */ /* 0x000fea0003800000 */
.L_x_2673:
[----:B------:R-:W-:Y:S05]  /*8a20*/  BRA.DIV ~URZ, `(.L_x_2675) ;  /* 0x00014d527f007947 */ /* 0x000fea000b800000 */
[----:B--2---:R2:W3:Y:S04]  /*8a30*/  SHFL.IDX PT, R8, R10, 0x1, 0x1c1f ;  /* 0x003c1f000a087f89 */ /* 0x0044e800000e0000 */
[----:B----4-:R2:W4:Y:S02]  /*8a40*/  SHFL.IDX PT, R0, R11, 0x1, 0x1c1f ;  /* 0x003c1f000b007f89 */ /* 0x01052400000e0000 */
.L_x_2815:
        /* <DEDUP_REMOVED lines=23> */
.L_x_2677:
[----:B------:R-:W-:Y:S05]  /*8bc0*/  BSYNC B0 ;  /* 0x0000000000007941 */ /* 0x000fea0003800000 */
.L_x_2676:
[----:B------:R-:W-:Y:S05]  /*8bd0*/  BRA.DIV ~URZ, `(.L_x_2678) ;  /* 0x00014c627f007947 */ /* 0x000fea000b800000 */
[----:B---3--:R3:W1:Y:S02]  /*8be0*/  SHFL.IDX PT, R8, R10, 0x2, 0x1c1f ;  /* 0x005c1f000a087f89 */ /* 0x00866400000e0000 */
.L_x_2816:
[----:B------:R-:W-:Y:S05]  /*8bf0*/  BRA.DIV ~URZ, `(.L_x_2679) ;  /* 0x00014cb27f007947 */ /* 0x000fea000b800000 */
[----:B--2-4-:R2:W4:Y:S02]  /*8c00*/  SHFL.IDX PT, R0, R11, 0x2, 0x1c1f ;  /* 0x005c1f000b007f89 */ /* 0x01452400000e0000 */
.L_x_2817:
[----:B------:R-:W-:Y:S01]  /*8c10*/  IADD3 R2, R9, 0x40, RZ ;  /* 0x0000004009027810 */ /* 0x000fe20007ffe0ff */
[----:B------:R-:W-:Y:S03]  /*8c20*/  BSSY B0, `(.L_x_2680) ;  /* 0x0000016000007945 */ /* 0x000fe60003800000 */
[----:B------:R-:W-:-:S13]  /*8c30*/  ISETP.GE.AND P0, PT, R2, R23, PT ;  /* 0x000000170200720c */ /* 0x000fda0003f06270 */
[----:B------:R-:W-:Y:S05]  /*8c40*/  @P0 BRA `(.L_x_2681) ;  /* 0x0000013000000947 */ /* 0x000fea0003800000 */
[----:B--2---:R-:W2:Y:S04]  /*8c50*/  LDL.64 R4, [R1+0x18] ;  /* 0x0000180001047983 */ /* 0x004ea80000100a00 */
[----:B---3--:R-:W3:Y:S04]  /*8c60*/  LDL R3, [R1+0x24] ;  /* 0x0000240001037983 */ /* 0x008ee80000100800 */
[----:B----4-:R-:W4:Y:S04]  /*8c70*/  LDL R15, [R1+0x64] ;  /* 0x00006400010f7983 */ /* 0x010f280000100800 */
[----:B------:R-:W4:Y:S04]  /*8c80*/  LDL R13, [R1+0x38] ;  /* 0x00003800010d7983 */ /* 0x000f280000100800 */
[----:B------:R-:W4:Y:S04]  /*8c90*/  LDL R12, [R1+0xc] ;  /* 0x00000c00010c7983 */ /* 0x000f280000100800 */
[----:B------:R-:W4:Y:S01]  /*8ca0*/  LDL R14, [R1+0x60] ;  /* 0x00006000010e7983 */ /* 0x000f220000100800 */
[----:B--2---:R-:W-:-:S04]  /*8cb0*/  LEA R6, P0, R4, R0, 0x1 ;  /* 0x0000000004067211 */ /* 0x004fc800078008ff */
[----:B-1----:R-:W-:Y:S02]  /*8cc0*/  LEA.HI.X R7, R4, R8, R5, 0x1, P0 ;  /* 0x0000000804077211 */ /* 0x002fe400000f0c05 */
[----:B---3--:R-:W-:-:S04]  /*8cd0*/  LEA R4, P0, R3, R0, 0x1 ;  /* 0x0000000003047211 */ /* 0x008fc800078008ff */
[----:B----4-:R-:W-:Y:S02]  /*8ce0*/  LEA.HI.X R5, R3, R8, R15, 0x1, P0 ;  /* 0x0000000803057211 */ /* 0x010fe400000f0c0f */
        /* <DEDUP_REMOVED lines=9> */
.L_x_2681:
[----:B------:R-:W-:Y:S05]  /*8d80*/  BSYNC B0 ;  /* 0x0000000000007941 */ /* 0x000fea0003800000 */
.L_x_2680:
[----:B------:R-:W-:Y:S05]  /*8d90*/  BRA.DIV ~URZ, `(.L_x_2682) ;  /* 0x00014b727f007947 */ /* 0x000fea000b800000 */
[----:B-1----:R1:W2:Y:S04]  /*8da0*/  SHFL.IDX PT, R6, R10, 0x3, 0x1c1f ;  /* 0x007c1f000a067f89 */ /* 0x0022a800000e0000 */
[----:B----4-:R1:W4:Y:S02]  /*8db0*/  SHFL.IDX PT, R0, R11, 0x3, 0x1c1f ;  /* 0x007c1f000b007f89 */ /* 0x01032400000e0000 */
.L_x_2818:
[----:B---3--:R-:W3:Y:S04]  /*8dc0*/  LDL.64 R12, [R1+0x18] ;  /* 0x00001800010c7983 */ /* 0x008ee80000100a00 */
[----:B----4-:R-:W4:Y:S04]  /*8dd0*/  LDL R7, [R1+0x24] ;  /* 0x0000240001077983 */ /* 0x010f280000100800 */
[----:B--2---:R-:W2:Y:S04]  /*8de0*/  LDL R8, [R1+0x64] ;  /* 0x0000640001087983 */ /* 0x004ea80000100800 */
[----:B------:R-:W2:Y:S04]  /*8df0*/  LDL R106, [R1+0xc] ;  /* 0x00000c00016a7983 */ /* 0x000ea80000100800 */
[----:B------:R-:W2:Y:S04]  /*8e00*/  LDL R142, [R1+0x2c] ;  /* 0x00002c00018e7983 */ /* 0x000ea80000100800 */
[----:B-1----:R-:W2:Y:S04]  /*8e10*/  LDL R10, [R1+0x38] ;  /* 0x00003800010a7983 */ /* 0x002ea80000100800 */
[----:B------:R-:W2:Y:S04]  /*8e20*/  LDL R11, [R1+0x60] ;  /* 0x00006000010b7983 */ /* 0x000ea80000100800 */
[----:B------:R-:W2:Y:S04]  /*8e30*/  LDL R127, [R1+0x14] ;  /* 0x00001400017f7983 */ /* 0x000ea80000100800 */
        /* <DEDUP_REMOVED lines=10> */
[----:B------:R-:W-:Y:S02]  /*8ee0*/  IMAD.MOV.U32 R122, RZ, RZ, R250 ;  /* 0x000000ffff7a7224 */ /* 0x000fe400078e00fa */
[----:B------:R-:W-:Y:S02]  /*8ef0*/  IMAD.MOV.U32 R123, RZ, RZ, R252 ;  /* 0x000000ffff7b7224 */ /* 0x000fe400078e00fc */
[----:B------:R-:W-:Y:S01]  /*8f00*/  IMAD.MOV.U32 R125, RZ, RZ, c[0x0][0x2c4] ;  /* 0x0000b100ff7d7624 */ /* 0x000fe200078e00ff */
[----:B---3--:R-:W-:-:S04]  /*8f10*/  @!P0 LEA R4, P1, R12, R0, 0x1 ;  /* 0x000000000c048211 */ /* 0x008fc800078208ff */
[----:B------:R-:W-:Y:S02]  /*8f20*/  @!P0 LEA.HI.X R5, R12, R6, R13, 0x1, P1 ;  /* 0x000000060c058211 */ /* 0x000fe400008f0c0d */
[----:B----4-:R-:W-:-:S04]  /*8f30*/  @!P0 LEA R2, P1, R7, R0, 0x1 ;  /* 0x0000000007028211 */ /* 0x010fc800078208ff */
[----:B--2---:R-:W-:Y:S01]  /*8f40*/  @!P0 LEA.HI.X R3, R7, R6, R8, 0x1, P1 ;  /* 0x0000000607038211 */ /* 0x004fe200008f0c08 */
[----:B------:R-:W-:Y:S02]  /*8f50*/  @!P0 IMAD.SHL.U32 R7, R106, 0x2, RZ ;  /* 0x000000026a078824 */ /* 0x000fe400078e00ff */
[----:B------:R-:W-:-:S03]  /*8f60*/  IMAD.IADD R121, R142, 0x1, R105 ;  /* 0x000000018e797824 */ /* 0x000fc600078e0269 */
[----:B------:R-:W-:Y:S01]  /*8f70*/  @!PT LDS RZ, [RZ] ;  /* 0x00000000fffff984 */ /* 0x000fe20000000800 */
[----:B------:R-:W-:Y:S01]  /*8f80*/  @!PT LDS RZ, [RZ] ;  /* 0x00000000fffff984 */ /* 0x000fe20000000800 */
[----:B------:R-:W-:Y:S01]  /*8f90*/  @!PT LDS RZ, [RZ] ;  /* 0x00000000fffff984 */ /* 0x000fe20000000800 */
[----:B------:R1:W-:Y:S04]  /*8fa0*/  @!P0 LDGSTS.E.BYPASS.LTC128B.128 [R7+0x7880], [R4.64], !P3 ;  /* 0x0788000004078fae */ /* 0x0003e8000d901d46 */
[----:B------:R2:W-:Y:S01]  /*8fb0*/  @!P0 LDGSTS.E.BYPASS.LTC128B.128 [R7+0x9880], [R2.64], !P2 ;  /* 0x0988000002078fae */ /* 0x0005e2000d101d46 */
        /* <DEDUP_REMOVED lines=10> */
[----:B------:R-:W-:Y:S02]  /*9060*/  ISETP.GE.AND P0, PT, R0, 0x21, PT ;  /* 0x000000210000780c */ /* 0x000fe40003f06270 */
[----:B------:R-:W0:Y:S01]  /*9070*/  LDGDEPBAR ;  /* 0x00000000000079af */ /* 0x000e220000000000 */
[----:B------:R-:W-:Y:S01]  /*9080*/  WARPSYNC 0xffffffff ;  /* 0xffffffff00007948 */ /* 0x000fe20003800000 */
[----:B------:R-:W-:-:S04]  /*9090*/  IMAD.WIDE.U32 R2, R2, 0x30, R122 ;  /* 0x0000003002027825 */ /* 0x000fc800078e007a */
[----:B------:R-:W-:Y:S02]  /*90a0*/  IMAD R0, R6, 0x30, RZ ;  /* 0x0000003006007824 */ /* 0x000fe400078e02ff */
        /* <DEDUP_REMOVED lines=28> */
.L_x_2683:
        /* <DEDUP_REMOVED lines=127> */
.L_x_2687:
[----:B------:R-:W-:Y:S05]  /*9a60*/  BSYNC B0 ;  /* 0x0000000000007941 */ /* 0x000fea0003800000 */
.L_x_2686:
        /* <DEDUP_REMOVED lines=117> */
.L_x_2689:
[----:B---34-:R-:W-:Y:S05]  /*a1c0*/  BSYNC B0 ;  /* 0x0000000000007941 */ /* 0x018fea0003800000 */
.L_x_2688:
        /* <DEDUP_REMOVED lines=92> */
.L_x_2693:
[----:B------:R-:W-:Y:S05]  /*a790*/  BSYNC B0 ;  /* 0x0000000000007941 */ /* 0x000fea0003800000 */
.L_x_2692:
        /* <DEDUP_REMOVED lines=45> */
.L_x_2695:
[----:B------:R-:W-:Y:S05]  /*aa70*/  BSYNC B0 ;  /* 0x0000000000007941 */ /* 0x000fea0003800000 */
.L_x_2694:
        /* <DEDUP_REMOVED lines=45> */
.L_x_2697:
[----:B------:R-:W-:Y:S05]  /*ad50*/  BSYNC B0 ;  /* 0x0000000000007941 */ /* 0x000fea0003800000 */
.L_x_2696:
        /* <DEDUP_REMOVED lines=45> */
.L_x_2699:
[----:B------:R-:W-:Y:S05]  /*b030*/  BSYNC B0 ;  /* 0x0000000000007941 */ /* 0x000fea0003800000 */
.L_x_2698:
        /* <DEDUP_REMOVED lines=45> */
.L_x_2701:
[----:B------:R-:W-:Y:S05]  /*b310*/  BSYNC B0 ;  /* 0x0000000000007941 */ /* 0x000fea0003800000 */
.L_x_2700:
[----:B------:R-:W-:-:S13]  /*b320*/  ISETP.GE.AND P0, PT, R30, c[0x0][0x27c], PT ;  /* 0x00009f001e007a0c */ /* 0x000fda0003f06270 */
        /* <DEDUP_REMOVED lines=43> */
.L_x_2691:
[----:B------:R-:W-:Y:S05]  /*b5e0*/  BSYNC B1 ;  /* 0x0000000000017941 */ /* 0x000fea0003800000 */
.L_x_2690:
        /* <DEDUP_REMOVED lines=50> */
.L_x_2704:
[----:B------:R-:W-:Y:S05]  /*b910*/  BSYNC B0 ;  /* 0x0000000000007941 */ /* 0x000fea0003800000 */
.L_x_2703:
        /* <DEDUP_REMOVED lines=45> */
.L_x_2706:
[----:B------:R-:W-:Y:S05]  /*bbf0*/  BSYNC B0 ;  /* 0x0000000000007941 */ /* 0x000fea0003800000 */
.L_x_2705:
        /* <DEDUP_REMOVED lines=45> */
.L_x_2708:
[----:B------:R-:W-:Y:S05]  /*bed0*/  BSYNC B0 ;  /* 0x0000000000007941 */ /* 0x000fea0003800000 */
.L_x_2707:
        /* <DEDUP_REMOVED lines=45> */
.L_x_2710:
[----:B------:R-:W-:Y:S05]  /*c1b0*/  BSYNC B0 ;  /* 0x0000000000007941 */ /* 0x000fea0003800000 */
.L_x_2709:
        /* <DEDUP_REMOVED lines=45> */
.L_x_2712:
[----:B------:R-:W-:Y:S05]  /*c490*/  BSYNC B0 ;  /* 0x0000000000007941 */ /* 0x000fea0003800000 */
.L_x_2711:
        /* <DEDUP_REMOVED lines=45> */
.L_x_2685:
        /* <DEDUP_REMOVED lines=74> */
.L_x_2714:
[----:B--2---:R-:W-:Y:S05]  /*cc10*/  BSYNC B0 ;  /* 0x0000000000007941 */ /* 0x004fea0003800000 */
.L_x_2713:
        /* <DEDUP_REMOVED lines=95> */
.L_x_2716:
[----:B--2---:R-:W-:Y:S05]  /*d210*/  BSYNC B0 ;  /* 0x0000000000007941 */ /* 0x004fea0003800000 */
.L_x_2715:
        /* <DEDUP_REMOVED lines=154> */
.L_x_2720:
[----:B------:R-:W-:Y:S05]  /*dbc0*/  BSYNC B0 ;  /* 0x0000000000007941 */ /* 0x000fea0003800000 */
.L_x_2719:
        /* <DEDUP_REMOVED lines=13> */
[----:B--2---:R-:W-:Y:S02]  /*dca0*/  SHF.R.U32.HI R27, RZ, 0x10, R35 ;  /* 0x00000010ff1b7819 */ /* 0x004fe40000011623 */
[----:B------:R-:W-:Y:S02]  /*dcb0*/  SHF.R.U64 R37, R28, 0x10, R29 ;  /* 0x000000101c257819 */ /* 0x000fe4000000121d */
[----:B------:R-:W-:Y:S01]  /*dcc0*/  SHF.R.U32.HI R24, RZ, 0x10, R31 ;  /* 0x00000010ff187819 */ /* 0x000fe2000001161f */
[----:B------:R-:W-:Y:S01]  /*dcd0*/  HADD2.F32 R56, -RZ, R27.H0_H0 ;  /* 0x2000001bff387230 */ /* 0x000fe20000004100 */
[----:B---3--:R-:W-:-:S04]  /*dce0*/  LEA.HI R0, R0, R2, RZ, 0x1d ;  /* 0x0000000200007211 */ /* 0x008fc800078fe8ff */
[----:B------:R-:W-:Y:S01]  /*dcf0*/  SHF.R.S32.HI R2, RZ, 0x1f, R0 ;  /* 0x0000001fff027819 */ /* 0x000fe20000011400 */
[----:B----4-:R-:W2:Y:S01]  /*dd00*/  LDS.128 R4, [R58] ;  /* 0x000000003a047984 */ /* 0x010ea20000000c00 */
        /* <DEDUP_REMOVED lines=80> */
.L_x_2722:
[----:B------:R-:W-:Y:S05]  /*e210*/  BSYNC B0 ;  /* 0x0000000000007941 */ /* 0x000fea0003800000 */
.L_x_2721:
        /* <DEDUP_REMOVED lines=10> */
[----:B--2---:R-:W-:Y:S02]  /*e2c0*/  SHF.R.U32.HI R27, RZ, 0x10, R47 ;  /* 0x00000010ff1b7819 */ /* 0x004fe4000001162f */
[----:B------:R-:W-:Y:S02]  /*e2d0*/  SHF.R.U64 R34, R42, 0x10, R43 ;  /* 0x000000102a227819 */ /* 0x000fe4000000122b */
[----:B------:R-:W-:Y:S01]  /*e2e0*/  SHF.R.U64 R39, R44, 0x10, R45 ;  /* 0x000000102c277819 */ /* 0x000fe2000000122d */
[----:B------:R-:W-:Y:S01]  /*e2f0*/  HADD2.F32 R40, -RZ, R27.H0_H0 ;  /* 0x2000001bff287230 */ /* 0x000fe20000004100 */
[----:B------:R-:W-:-:S03]  /*e300*/  SHF.R.U64 R38, R46, 0x10, R47 ;  /* 0x000000102e267819 */ /* 0x000fc6000000122f */
        /* <DEDUP_REMOVED lines=84> */
.L_x_2718:
[----:B------:R-:W-:Y:S05]  /*e850*/  BSYNC B1 ;  /* 0x0000000000017941 */ /* 0x000fea0003800000 */
.L_x_2717:
        /* <DEDUP_REMOVED lines=26> */
[----:B--2---:R-:W-:Y:S02]  /*ea00*/  SHF.R.U32.HI R27, RZ, 0x10, R51 ;  /* 0x00000010ff1b7819 */ /* 0x004fe40000011633 */
[----:B------:R-:W-:Y:S01]  /*ea10*/  SHF.L.U32 R28, R0, 0x1, RZ ;  /* 0x00000001001c7819 */ /* 0x000fe200000006ff */
        /* <DEDUP_REMOVED lines=79> */
.L_x_2724:
[----:B------:R-:W-:Y:S05]  /*ef10*/  BSYNC B0 ;  /* 0x0000000000007941 */ /* 0x000fea0003800000 */
.L_x_2723:
        /* <DEDUP_REMOVED lines=100> */
.L_x_2726:
[----:B------:R-:W-:Y:S05]  /*f560*/  BSYNC B0 ;  /* 0x0000000000007941 */ /* 0x000fea0003800000 */
.L_x_2725:
        /* <DEDUP_REMOVED lines=99> */
.L_x_2702:
[----:B------:R-:W-:Y:S05]  /*fba0*/  BSYNC B2 ;  /* 0x0000000000027941 */ /* 0x000fea0003800000 */
.L_x_2684:
[----:B------:R-:W4:Y:S01]  /*fbb0*/  LDL R246, [R1+0x10] ;  /* 0x0000100001f67983 */ /* 0x000f220000100800 */
[----:B------:R-:W-:-:S04]  /*fbc0*/  DEPBAR.LE SB0, 0x0 ;  /* 0x000080000000791a */ /* 0x000fc80000000000 */
[----:B------:R-:W-:Y:S01]  /*fbd0*/  BAR.SYNC.DEFER_BLOCKING 0x0 ;  /* 0x0000000000007b1d */ /* 0x000fe20000010000 */
[----:B-1----:R-:W-:Y:S01]  /*fbe0*/  IMAD R0, R104, c[0x0][0x208], RZ ;  /* 0x0000820068007a24 */ /* 0x002fe200078e02ff */
[----:B------:R-:W-:Y:S01]  /*fbf0*/  LOP3.LUT P2, RZ, R103, 0x1, RZ, 0xc0, !PT ;  /* 0x0000000167ff7812 */ /* 0x000fe2000784c0ff */
[----:B------:R-:W-:-:S03]  /*fc00*/  IMAD.WIDE.U32 R2, R120, c[0x0][0x208], RZ ;  /* 0x0000820078027a25 */ /* 0x000fc600078e00ff */
[----:B--2---:R-:W1:Y:S01]  /*fc10*/  S2R R6, SR_TID.X ;  /* 0x0000000000067919 */ /* 0x004e620000002100 */
[----:B------:R-:W-:Y:S02]  /*fc20*/  IMAD R0, R120, c[0x0][0x20c], R0 ;  /* 0x0000830078007a24 */ /* 0x000fe400078e0200 */
[----:B------:R-:W-:Y:S02]  /*fc30*/  IMAD.MOV.U32 R4, RZ, RZ, R244 ;  /* 0x000000ffff047224 */ /* 0x000fe400078e00f4 */
[----:B------:R-:W-:Y:S02]  /*fc40*/  IMAD.IADD R0, R3, 0x1, R0 ;  /* 0x0000000103007824 */ /* 0x000fe400078e0200 */
[----:B------:R-:W-:Y:S02]  /*fc50*/  IMAD.MOV.U32 R5, RZ, RZ, R247 ;  /* 0x000000ffff057224 */ /* 0x000fe400078e00f7 */
[----:B------:R-:W-:Y:S02]  /*fc60*/  IMAD R0, R0, 0x30, RZ ;  /* 0x0000003000007824 */ /* 0x000fe400078e02ff */
[----:B------:R-:W-:-:S04]  /*fc70*/  IMAD.WIDE.U32 R4, R2, 0x30, R4 ;  /* 0x0000003002047825 */ /* 0x000fc800078e0004 */
[----:B------:R-:W-:Y:S01]  /*fc80*/  IMAD.IADD R3, R5, 0x1, R0 ;  /* 0x0000000105037824 */ /* 0x000fe200078e0200 */
[----:B------:R-:W-:Y:S01]  /*fc90*/  LEA R2, P0, R4, c[0x0][0x1f8], 0x1 ;  /* 0x00007e0004027a11 */ /* 0x000fe200078008ff */
[----:B------:R-:W-:Y:S01]  /*fca0*/  IMAD.SHL.U32 R203, R106, 0x2, RZ ;  /* 0x000000026acb7824 */ /* 0x000fe200078e00ff */
[----:B------:R-:W-:Y:S01]  /*fcb0*/  LDSM.16.M88.4 R8, [R192+0x1000] ;  /* 0x00100000c008783b */ /* 0x000fe20000000200 */
[----:B------:R-:W-:Y:S02]  /*fcc0*/  IADD3 R0, R105, R142, -R126 ;  /* 0x0000008e69007210 */ /* 0x000fe40007ffe87e */
[----:B------:R-:W-:Y:S01]  /*fcd0*/  LEA.HI.X R3, R4, c[0x0][0x1fc], R3, 0x1, P0 ;  /* 0x00007f0004037a11 */ /* 0x000fe200000f0c03 */
[----:B------:R-:W2:Y:S01]  /*fce0*/  LDSM.16.M88.4 R32, [R165] ;  /* 0x00000000a520783b */ /* 0x000ea20000000200 */
[----:B-1----:R-:W-:-:S03]  /*fcf0*/  ISETP.GT.AND P4, PT, R6, 0x3f, PT ;  /* 0x0000003f0600780c */ /* 0x002fc60003f84270 */
[----:B------:R-:W1:Y:S04]  /*fd00*/  LDSM.16.M88.4 R28, [R165+0x400] ;  /* 0x00040000a51c783b */ /* 0x000e680000000200 */
[----:B------:R-:W3:Y:S01]  /*fd10*/  LDSM.16.M88.4 R20, [R165+0x800] ;  /* 0x00080000a514783b */ /* 0x000ee20000000200 */
[----:B------:R-:W-:-:S03]  /*fd20*/  ISETP.LT.OR P0, PT, R0, 0x1, !P2 ;  /* 0x000000010000780c */ /* 0x000fc60005701670 */
[----:B------:R-:W1:Y:S02]  /*fd30*/  LDSM.16.M88.4 R12, [R192] ;  /* 0x00000000c00c783b */ /* 0x000e640000000200 */
[----:B------:R-:W-:Y:S02]  /*fd40*/  @!P4 IMAD.MOV.U32 R17, RZ, RZ, c[0x0][0x208] ;  /* 0x00008200ff11c624 */ /* 0x000fe400078e00ff */
[----:B------:R-:W-:Y:S01]  /*fd50*/  LDSM.16.M88.4 R24, [R193] ;  /* 0x00000000c118783b */ /* 0x000fe20000000200 */
[----:B------:R-:W-:-:S03]  /*fd60*/  @!P4 IMAD.MOV.U32 R18, RZ, RZ, c[0x0][0x20c] ;  /* 0x00008300ff12c624 */ /* 0x000fc600078e00ff */
[----:B------:R-:W-:Y:S01]  /*fd70*/  LDSM.16.M88.4 R4, [R193+0x1000] ;  /* 0x00100000c104783b */ /* 0x000fe20000000200 */
[----:B------:R-:W-:-:S03]  /*fd80*/  LOP3.LUT P1, RZ, R103, 0x2, RZ, 0xc0, !PT ;  /* 0x0000000267ff7812 */ /* 0x000fc6000782c0ff */
[----:B------:R-:W3:Y:S04]  /*fd90*/  LDSM.16.M88.4 R36, [R194] ;  /* 0x00000000c224783b */ /* 0x000ee80000000200 */
[----:B-----5:R-:W3:Y:S04]  /*fda0*/  LDSM.16.M88.4 R40, [R202] ;  /* 0x00000000ca28783b */ /* 0x020ee80000000200 */
[----:B------:R-:W3:Y:S04]  /*fdb0*/  LDSM.16.M88.4 R44, [R201] ;  /* 0x00000000c92c783b */ /* 0x000ee80000000200 */
[----:B------:R-:W-:Y:S01]  /*fdc0*/  @!PT LDS RZ, [RZ] ;  /* 0x00000000fffff984 */ /* 0x000fe20000000800 */
[----:B------:R-:W-:Y:S01]  /*fdd0*/  @!PT LDS RZ, [RZ] ;  /* 0x00000000fffff984 */ /* 0x000fe20000000800 */
[----:B------:R-:W-:Y:S01]  /*fde0*/  @!PT LDS RZ, [RZ] ;  /* 0x00000000fffff984 */ /* 0x000fe20000000800 */
[----:B------:R3:W-:Y:S01]  /*fdf0*/  LDGSTS.E.BYPASS.LTC128B.128 [R203+0x1880], [R2.64], !P0 ;  /* 0x0188000002cb7fae */ /* 0x0007e2000c101d46 */
[----:B------:R-:W-:-:S04]  /*fe00*/  @!P4 LEA R16, P0, R17, R2, 0x6 ;  /* 0x000000021110c211 */ /* 0x000fc800078030ff */
[----:B------:R-:W-:Y:S02]  /*fe10*/  @!P4 LEA.HI.X R17, R17, R3, R18, 0x6, P0 ;  /* 0x000000031111c211 */ /* 0x000fe400000f3412 */
[----:B------:R-:W-:Y:S01]  /*fe20*/  ISETP.LT.OR P0, PT, R0, 0x1, !P1 ;  /* 0x000000010000780c */ /* 0x000fe20004f01670 */
[C---:B--2---:R-:W-:Y:S08]  /*fe30*/  HMMA.16816.F32 R64, R8.reuse, R32, RZ ;  /* 0x000000200840723c */ /* 0x044ff000000018ff */
[C---:B------:R-:W-:Y:S04]  /*fe40*/  HMMA.16816.F32 R60, R8.reuse, R34, RZ ;  /* 0x00000022083c723c */ /* 0x040fe800000018ff */
[----:B------:R2:W-:Y:S04]  /*fe50*/  LDGSTS.E.BYPASS.LTC128B.128 [R203+0x2480], [R2.64+0x40], !P0 ;  /* 0x0248004002cb7fae */ /* 0x0005e8000c101d46 */
[----:B-1----:R-:W-:Y:S01]  /*fe60*/  HMMA.16816.F32 R56, R8, R28, RZ ;  /* 0x0000001c0838723c */ /* 0x002fe200000018ff */
[----:B------:R-:W-:-:S07]  /*fe70*/  LOP3.LUT P0, RZ, R103, 0x4, RZ, 0xc0, !PT ;  /* 0x0000000467ff7812 */ /* 0x000fce000780c0ff */
[C---:B------:R-:W-:Y:S08]  /*fe80*/  HMMA.16816.F32 R52, R8.reuse, R30, RZ ;  /* 0x0000001e0834723c */ /* 0x040ff000000018ff */
[C---:B---3--:R-:W-:Y:S08]  /*fe90*/  HMMA.16816.F32 R48, R8.reuse, R20, RZ ;  /* 0x000000140830723c */ /* 0x048ff000000018ff */
[----:B------:R-:W-:Y:S01]  /*fea0*/  HMMA.16816.F32 R8, R8, R22, RZ ;  /* 0x000000160808723c */ /* 0x000fe200000018ff */
[----:B------:R-:W-:-:S02]  /*feb0*/  ISETP.LT.OR P3, PT, R0, 0x1, !P0 ;  /* 0x000000010000780c */ /* 0x000fc40004761670 */
[C---:B------:R-:W-:Y:S02]  /*fec0*/  @!P4 ISETP.LT.OR P2, PT, R0.reuse, 0x21, !P2 ;  /* 0x000000210000c80c */ /* 0x040fe40005741670 */
[C---:B------:R-:W-:Y:S02]  /*fed0*/  @!P4 ISETP.LT.OR P1, PT, R0.reuse, 0x21, !P1 ;  /* 0x000000210000c80c */ /* 0x040fe40004f21670 */
[----:B------:R-:W-:Y:S01]  /*fee0*/  @!P4 ISETP.LT.OR P0, PT, R0, 0x21, !P0 ;  /* 0x000000210000c80c */ /* 0x000fe20004701670 */
[C---:B------:R-:W-:Y:S06]  /*fef0*/  HMMA.16816.F32 R68, R12.reuse, R32, RZ ;  /* 0x000000200c44723c */ /* 0x040fec00000018ff */
[----:B------:R2:W-:Y:S02]  /*ff00*/  LDGSTS.E.BYPASS.LTC128B.128 [R203+0x3080], [R2.64+0x80], !P3 ;  /* 0x0308008002cb7fae */ /* 0x0005e4000d901d46 */
[C---:B------:R-:W-:Y:S02]  /*ff10*/  HMMA.16816.F32 R32, R12.reuse, R34, RZ ;  /* 0x000000220c20723c */ /* 0x040fe400000018ff */
[----:B------:R1:W-:Y:S04]  /*ff20*/  @!P4 LDGSTS.E.BYPASS.LTC128B.128 [R203+0x2080], [R16.64], !P2 ;  /* 0x0208000010cbcfae */ /* 0x0003e8000d101d46 */
[----:B------:R1:W-:Y:S02]  /*ff30*/  @!P4 LDGSTS.E.BYPASS.LTC128B.128 [R203+0x2c80], [R16.64+0x40], !P1 ;  /* 0x02c8004010cbcfae */ /* 0x0003e4000c901d46 */
[C---:B------:R-:W-:Y:S02]  /*ff40*/  HMMA.16816.F32 R72, R12.reuse, R28, RZ ;  /* 0x0000001c0c48723c */ /* 0x040fe400000018ff */
[----:B------:R1:W-:Y:S04]  /*ff50*/  @!P4 LDGSTS.E.BYPASS.LTC128B.128 [R203+0x3880], [R16.64+0x80], !P0 ;  /* 0x0388008010cbcfae */ /* 0x0003e8000c101d46 */
[----:B------:R-:W0:Y:S02]  /*ff60*/  LDGDEPBAR ;  /* 0x00000000000079af */ /* 0x000e240000000000 */
[C---:B------:R-:W-:Y:S02]  /*ff70*/  HMMA.16816.F32 R76, R12.reuse, R30, RZ ;  /* 0x0000001e0c4c723c */ /* 0x040fe400000018ff */
[----:B------:R-:W-:Y:S06]  /*ff80*/  LDSM.16.M88.4 R28, [R165+0xc00] ;  /* 0x000c0000a51c783b */ /* 0x000fec0000000200 */
[C---:B------:R-:W-:Y:S08]  /*ff90*/  HMMA.16816.F32 R80, R12.reuse, R20, RZ ;  /* 0x000000140c50723c */ /* 0x040ff000000018ff */
[----:B------:R-:W-:Y:S01]  /*ffa0*/  HMMA.16816.F32 R88, R12, R22, RZ ;  /* 0x000000160c58723c */ /* 0x000fe200000018ff */
[----:B------:R-:W-:Y:S04]  /*ffb0*/  LDSM.16.M88.4 R12, [R165+0x1400] ;  /* 0x00140000a50c783b */ /* 0x000fe80000000200 */
[----:B-1----:R-:W-:Y:S03]  /*ffc0*/  LDSM.16.M88.4 R16, [R165+0x1000] ;  /* 0x00100000a510783b */ /* 0x002fe60000000200 */
[C---:B------:R-:W-:Y:S01]  /*ffd0*/  HMMA.16816.F32 R104, R4.reuse, R36, R64 ;  /* 0x000000240468723c */ /* 0x040fe20000001840 */
[----:B------:R-:W-:Y:S07]  /*ffe0*/  LDSM.16.M88.4 R20, [R193+0x3000] ;  /* 0x00300000c114783b */ /* 0x000fee0000000200 */
[C---:B------:R-:W-:Y:S08]  /*fff0*/  HMMA.16816.F32 R100, R4.reuse, R38, R60 ;  /* 0x000000260464723c */ /* 0x040ff0000000183c */
[C---:B------:R-:W-:Y:S08]  /*10000*/  HMMA.16816.F32 R96, R4.reuse, R40, R56 ;  /* 0x000000280460723c */ /* 0x040ff00000001838 */
[C---:B------:R-:W-:Y:S01]  /*10010*/  HMMA.16816.F32 R92, R4.reuse, R42, R52 ;  /* 0x0000002a045c723c */ /* 0x040fe20000001834 */
[----:B------:R-:W-:Y:S07]  /*10020*/  LDSM.16.M88.4 R52, [R198] ;  /* 0x00000000c634783b */ /* 0x000fee0000000200 */
[C---:B------:R-:W-:Y:S01]  /*10030*/  HMMA.16816.F32 R84, R4.reuse, R44, R48 ;  /* 0x0000002c0454723c */ /* 0x040fe20000001830 */
[----:B------:R-:W-:Y:S07]  /*10040*/  LDSM.16.M88.4 R48, [R200] ;  /* 0x00000000c830783b */ /* 0x000fee0000000200 */
[----:B------:R-:W-:Y:S01]  /*10050*/  HMMA.16816.F32 R64, R4, R46, R8 ;  /* 0x0000002e0440723c */ /* 0x000fe20000001808 */
[----:B------:R-:W1:Y:S04]  /*10060*/  LDSM.16.M88.4 R4, [R192+0x3000] ;  /* 0x00300000c004783b */ /* 0x000e680000000200 */
[----:B------:R-:W3:Y:S03]  /*10070*/  LDSM.16.M88.4 R8, [R192+0x2000] ;  /* 0x00200000c008783b */ /* 0x000ee60000000200 */
[C---:B------:R-:W-:Y:S01]  /*10080*/  HMMA.16816.F32 R60, R24.reuse, R38, R32 ;  /* 0x00000026183c723c */ /* 0x040fe20000001820 */
[----:B------:R-:W1:Y:S07]  /*10090*/  LDSM.16.M88.4 R32, [R199] ;  /* 0x00000000c720783b */ /* 0x000e6e0000000200 */
[C---:B------:R-:W-:Y:S08]  /*100a0*/  HMMA.16816.F32 R68, R24.reuse, R36, R68 ;  /* 0x000000241844723c */ /* 0x040ff00000001844 */
[C---:B------:R-:W-:Y:S08]  /*100b0*/  HMMA.16816.F32 R56, R24.reuse, R40, R72 ;  /* 0x000000281838723c */ /* 0x040ff00000001848 */
[C---:B------:R-:W-:Y:S08]  /*100c0*/  HMMA.16816.F32 R40, R24.reuse, R42, R76 ;  /* 0x0000002a1828723c */ /* 0x040ff0000000184c */
[C---:B------:R-:W-:Y:S08]  /*100d0*/  HMMA.16816.F32 R36, R24.reuse, R44, R80 ;  /* 0x0000002c1824723c */ /* 0x040ff00000001850 */
[----:B------:R-:W-:Y:S01]  /*100e0*/  HMMA.16816.F32 R44, R24, R46, R88 ;  /* 0x0000002e182c723c */ /* 0x000fe20000001858 */
[----:B------:R-:W2:Y:S07]  /*100f0*/  LDSM.16.M88.4 R24, [R193+0x2000] ;  /* 0x00200000c118783b */ /* 0x000eae0000000200 */
[C---:B-1----:R-:W-:Y:S08]  /*10100*/  HMMA.16816.F32 R72, R4.reuse, R14, R64 ;  /* 0x0000000e0448723c */ /* 0x042ff00000001840 */
[C---:B------:R-:W-:Y:S08]  /*10110*/  HMMA.16816.F32 R76, R4.reuse, R28, R104 ;  /* 0x0000001c044c723c */ /* 0x040ff00000001868 */
[C---:B------:R-:W-:Y:S08]  /*10120*/  HMMA.16816.F32 R100, R4.reuse, R30, R100 ;  /* 0x0000001e0464723c */ /* 0x040ff00000001864 */
[----:B------:R-:W-:Y:S08]  /*10130*/  HMMA.16816.F32 R96, R4, R16, R96 ;  /* 0x000000100460723c */ /* 0x000ff00000001860 */
[----:B---3--:R-:W-:Y:S08]  /*10140*/  HMMA.16816.F32 R64, R8, R30, R60 ;  /* 0x0000001e0840723c */ /* 0x008ff0000000183c */
[C---:B------:R-:W-:Y:S08]  /*10150*/  HMMA.16816.F32 R92, R4.reuse, R18, R92 ;  /* 0x00000012045c723c */ /* 0x040ff0000000185c */
[----:B------:R-:W-:Y:S08]  /*10160*/  HMMA.16816.F32 R84, R4, R12, R84 ;  /* 0x0000000c0454723c */ /* 0x000ff00000001854 */
[C---:B------:R-:W-:Y:S08]  /*10170*/  HMMA.16816.F32 R68, R8.reuse, R28, R68 ;  /* 0x0000001c0844723c */ /* 0x040ff00000001844 */
[C---:B------:R-:W-:Y:S08]  /*10180*/  HMMA.16816.F32 R60, R8.reuse, R16, R56 ;  /* 0x00000010083c723c */ /* 0x040ff00000001838 */
[C---:B------:R-:W-:Y:S01]  /*10190*/  HMMA.16816.F32 R28, R8.reuse, R18, R40 ;  /* 0x00000012081c723c */ /* 0x040fe20000001828 */
[----:B------:R-:W-:Y:S04]  /*101a0*/  LDSM.16.M88.4 R40, [R165+0x1c00] ;  /* 0x001c0000a528783b */ /* 0x000fe80000000200 */
[----:B------:R-:W-:Y:S03]  /*101b0*/  LDSM.16.M88.4 R16, [R192+0x4000] ;  /* 0x00400000c010783b */ /* 0x000fe60000000200 */
[C---:B------:R-:W-:Y:S01]  /*101c0*/  HMMA.16816.F32 R4, R8.reuse, R12, R36 ;  /* 0x0000000c0804723c */ /* 0x040fe20000001824 */
[----:B------:R-:W-:Y:S07]  /*101d0*/  LDSM.16.M88.4 R36, [R165+0x2000] ;  /* 0x00200000a524783b */ /* 0x000fee0000000200 */
[----:B------:R-:W-:Y:S01]  /*101e0*/  HMMA.16816.F32 R8, R8, R14, R44 ;  /* 0x0000000e0808723c */ /* 0x000fe2000000182c */
[----:B------:R-:W-:Y:S04]  /*101f0*/  LDSM.16.M88.4 R12, [R192+0x5000] ;  /* 0x00500000c00c783b */ /* 0x000fe80000000200 */
[----:B------:R-:W1:Y:S03]  /*10200*/  LDSM.16.M88.4 R44, [R165+0x1800] ;  /* 0x00180000a52c783b */ /* 0x000e660000000200 */
[C---:B------:R-:W-:Y:S08]  /*10210*/  HMMA.16816.F32 R56, R20.reuse, R48, R76 ;  /* 0x000000301438723c */ /* 0x040ff0000000184c */
[C---:B------:R-:W-:Y:S08]  /*10220*/  HMMA.16816.F32 R116, R20.reuse, R50, R100 ;  /* 0x000000321474723c */ /* 0x040ff00000001864 */
[C---:B------:R-:W-:Y:S08]  /*10230*/  HMMA.16816.F32 R112, R20.reuse, R32, R96 ;  /* 0x000000201470723c */ /* 0x040ff00000001860 */
[C---:B------:R-:W-:Y:S08]  /*10240*/  HMMA.16816.F32 R108, R20.reuse, R34, R92 ;  /* 0x00000022146c723c */ /* 0x040ff0000000185c */
[C---:B------:R-:W-:Y:S08]  /*10250*/  HMMA.16816.F32 R104, R20.reuse, R52, R84 ;  /* 0x000000341468723c */ /* 0x040ff00000001854 */
[----:B------:R-:W-:Y:S01]  /*10260*/  HMMA.16816.F32 R100, R20, R54, R72 ;  /* 0x000000361464723c */ /* 0x000fe20000001848 */
[----:B------:R-:W-:Y:S07]  /*10270*/  LDSM.16.M88.4 R20, [R195] ;  /* 0x00000000c314783b */ /* 0x000fee0000000200 */
[C---:B--2---:R-:W-:Y:S08]  /*10280*/  HMMA.16816.F32 R96, R24.reuse, R48, R68 ;  /* 0x000000301860723c */ /* 0x044ff00000001844 */
[C---:B------:R-:W-:Y:S08]  /*10290*/  HMMA.16816.F32 R88, R24.reuse, R32, R60 ;  /* 0x000000201858723c */ /* 0x040ff0000000183c */
[C---:B------:R-:W-:Y:S08]  /*102a0*/  HMMA.16816.F32 R92, R24.reuse, R50, R64 ;  /* 0x00000032185c723c */ /* 0x040ff00000001840 */
[C---:B------:R-:W-:Y:S01]  /*102b0*/  HMMA.16816.F32 R84, R24.reuse, R34, R28 ;  /* 0x000000221854723c */ /* 0x040fe2000000181c */
[----:B------:R-:W-:Y:S04]  /*102c0*/  LDSM.16.M88.4 R32, [R197] ;  /* 0x00000000c520783b */ /* 0x000fe80000000200 */
[----:B------:R-:W-:Y:S03]  /*102d0*/  LDSM.16.M88.4 R28, [R196] ;  /* 0x00000000c41c783b */ /* 0x000fe60000000200 */
[C---:B------:R-:W-:Y:S01]  /*102e0*/  HMMA.16816.F32 R80, R24.reuse, R52, R4 ;  /* 0x000000341850723c */ /* 0x040fe20000001804 */
[----:B------:R-:W2:Y:S07]  /*102f0*/  LDSM.16.M88.4 R4, [R193+0x5000] ;  /* 0x00500000c104783b */ /* 0x000eae0000000200 */
[----:B------:R-:W-:Y:S01]  /*10300*/  HMMA.16816.F32 R76, R24, R54, R8 ;  /* 0x00000036184c723c */ /* 0x000fe20000001808 */
[----:B------:R-:W3:Y:S01]  /*10310*/  LDSM.16.M88.4 R8, [R193+0x4000] ;  /* 0x00400000c108783b */ /* 0x000ee20000000200 */
[----:B----4-:R-:W-:Y:S01]  /*10320*/  ISETP.GT.AND P0, PT, R120, R246, PT ;  /* 0x000000f67800720c */ /* 0x010fe20003f04270 */
[----:B------:R-:W-:-:S05]  /*10330*/  DEPBAR.LE SB0, 0x0 ;  /* 0x000080000000791a */ /* 0x000fca0000000000 */
[C---:B-1----:R-:W-:Y:S08]  /*10340*/  HMMA.16816.F32 R72, R12.reuse, R44, R56 ;  /* 0x0000002c0c48723c */ /* 0x042ff00000001838 */
        /* <DEDUP_REMOVED lines=61> */
.L_x_2728:
[----:B------:R-:W-:Y:S05]  /*10720*/  BSYNC B0 ;  /* 0x0000000000007941 */ /* 0x000fea0003800000 */
.L_x_2727:
[----:B------:R-:W2:Y:S04]  /*10730*/  LDL R0, [R1+0x8c] ;  /* 0x00008c0001007983 */ /* 0x000ea80000100800 */
[----:B------:R-:W3:Y:S04]  /*10740*/  LDL R6, [R1+0x20] ;  /* 0x0000200001067983 */ /* 0x000ee80000100800 */
[----:B------:R-:W4:Y:S01]  /*10750*/  LDL R180, [R1+0x40] ;  /* 0x0000400001b47983 */ /* 0x000f220000100800 */
[----:B------:R-:W-:-:S03]  /*10760*/  ISETP.NE.AND P4, PT, R125, 0x1, PT ;  /* 0x000000017d00780c */ /* 0x000fc60003f85270 */
        /* <DEDUP_REMOVED lines=8> */
[----:B------:R-:W-:Y:S02]  /*107f0*/  @P4 SHF.R.U32.HI R4, RZ, c[0x0][0x2cc], R0 ;  /* 0x0000b300ff044a19 */ /* 0x000fe40000011600 */
[----:B---3--:R-:W-:Y:S01]  /*10800*/  IADD3 R0, -R6, 0x1, R121 ;  /* 0x0000000106007810 */ /* 0x008fe20007ffe179 */
[----:B------:R-:W-:Y:S02]  /*10810*/  IMAD.IADD R6, R121, 0x1, -R6 ;  /* 0x0000000179067824 */ /* 0x000fe400078e0a06 */
[----:B------:R-:W1:Y:S02]  /*10820*/  SHFL.IDX PT, R2, R4, 0x2, 0x1c1f ;  /* 0x005c1f0004027f89 */ /* 0x000e6400000e0000 */
[----:B----4-:R-:W-:Y:S02]  /*10830*/  IMAD.IADD R5, R0, 0x1, -R180 ;  /* 0x0000000100057824 */ /* 0x010fe400078e0ab4 */
[----:B------:R-:W2:Y:S02]  /*10840*/  SHFL.IDX PT, R3, R4, 0x3, 0x1c1f ;  /* 0x007c1f0004037f89 */ /* 0x000ea400000e0000 */
[----:B-1----:R-:W-:-:S02]  /*10850*/  IMAD.IADD R2, R5, 0x1, R2 ;  /* 0x0000000105027824 */ /* 0x002fc400078e0202 */
        /* <DEDUP_REMOVED lines=11> */
[----:B------:R-:W-:Y:S02]  /*10910*/  FMNMX.FTZ R3, R9, R10, !PT ;  /* 0x0000000a09037209 */ /* 0x000fe40007810000 */
[----:B------:R-:W-:Y:S02]  /*10920*/  FSEL R13, R69, -INF , P0 ;  /* 0xff800000450d7808 */ /* 0x000fe40000000000 */
[----:B------:R-:W-:-:S02]  /*10930*/  FSEL R14, R74, -INF , P2 ;  /* 0xff8000004a0e7808 */ /* 0x000fc40001000000 */
[----:B------:R-:W-:Y:S02]  /*10940*/  ISETP.GT.AND P0, PT, R0, 0x9, PT ;  /* 0x000000090000780c */ /* 0x000fe40003f04270 */
[----:B------:R-:W-:Y:S02]  /*10950*/  ISETP.GT.AND P2, PT, R2, 0x10, PT ;  /* 0x000000100200780c */ /* 0x000fe40003f44270 */
[----:B------:R-:W-:Y:S02]  /*10960*/  FMNMX.FTZ R3, R11, R3, !PT ;  /* 0x000000030b037209 */ /* 0x000fe40007810000 */
[----:B------:R-:W-:Y:S02]  /*10970*/  ISETP.GT.AND P1, PT, R0, 0x8, PT ;  /* 0x000000080000780c */ /* 0x000fe40003f24270 */
[----:B------:R-:W-:Y:S02]  /*10980*/  FSEL R17, R71, -INF , P0 ;  /* 0xff80000047117808 */ /* 0x000fe40000000000 */
[----:B------:R-:W-:-:S02]  /*10990*/  ISETP.GT.AND P0, PT, R2, 0x11, PT ;  /* 0x000000110200780c */ /* 0x000fc40003f04270 */
[----:B------:R-:W-:Y:S02]  /*109a0*/  FSEL R18, R64, -INF , P2 ;  /* 0xff80000040127808 */ /* 0x000fe40001000000 */
[----:B------:R-:W-:Y:S02]  /*109b0*/  FMNMX.FTZ R3, R13, R3, !PT ;  /* 0x000000030d037209 */ /* 0x000fe40007810000 */
[----:B------:R-:W-:Y:S02]  /*109c0*/  FSEL R16, R70, -INF , P1 ;  /* 0xff80000046107808 */ /* 0x000fe40000800000 */
[----:B------:R-:W-:Y:S01]  /*109d0*/  ISETP.GT.AND P3, PT, R0, 0x1, PT ;  /* 0x000000010000780c */ /* 0x000fe20003f64270 */
[----:B------:R-:W-:Y:S01]  /*109e0*/  LDSM.16.MT88.4 R68, [R167+0x400] ;  /* 0x00040000a744783b */ /* 0x000fe20000004200 */
[----:B------:R-:W-:Y:S02]  /*109f0*/  ISETP.GT.AND P1, PT, R2, 0x18, PT ;  /* 0x000000180200780c */ /* 0x000fe40003f24270 */
[----:B------:R-:W-:-:S02]  /*10a00*/  FSEL R19, R65, -INF , P0 ;  /* 0xff80000041137808 */ /* 0x000fc40000000000 */
[----:B------:R-:W-:Y:S02]  /*10a10*/  FMNMX.FTZ R3, R18, R3, !PT ;  /* 0x0000000312037209 */ /* 0x000fe40007810000 */
[----:B------:R-:W-:Y:S02]  /*10a20*/  FSEL R15, R75, -INF , P3 ;  /* 0xff8000004b0f7808 */ /* 0x000fe40001800000 */
[----:B------:R-:W-:Y:S01]  /*10a30*/  ISETP.GT.AND P0, PT, R2, 0x19, PT ;  /* 0x000000190200780c */ /* 0x000fe20003f04270 */
[----:B------:R-:W-:Y:S01]  /*10a40*/  LDSM.16.MT88.4 R72, [R167] ;  /* 0x00000000a748783b */ /* 0x000fe20000004200 */
        /* <DEDUP_REMOVED lines=8> */
[----:B------:R-:W-:-:S02]  /*10ad0*/  ISETP.GT.AND P3, PT, R2, 0x28, PT ;  /* 0x000000280200780c */ /* 0x000fc40003f64270 */
[----:B------:R-:W-:Y:S02]  /*10ae0*/  ISETP.GT.AND P2, PT, R2, 0x29, PT ;  /* 0x000000290200780c */ /* 0x000fe40003f44270 */
        /* <DEDUP_REMOVED lines=8> */
[----:B------:R-:W-:Y:S02]  /*10b70*/  FSEL R26, R67, -INF , P0 ;  /* 0xff800000431a7808 */ /* 0x000fe40000000000 */
[----:B------:R-:W-:Y:S01]  /*10b80*/  FSEL R129, R52, -INF , P3 ;  /* 0xff80000034817808 */ /* 0x000fe20001800000 */
[----:B------:R-:W-:Y:S01]  /*10b90*/  LDSM.16.MT88.4 R64, [R166+0x400] ;  /* 0x00040000a640783b */ /* 0x000fe20000004200 */
[----:B------:R-:W-:-:S02]  /*10ba0*/  ISETP.GT.AND P1, PT, R0, 0x18, PT ;  /* 0x000000180000780c */ /* 0x000fc40003f24270 */
[----:B------:R-:W-:Y:S02]  /*10bb0*/  FMNMX.FTZ R2, R24, R2, !PT ;  /* 0x0000000218027209 */ /* 0x000fe40007810000 */
[----:B------:R-:W-:Y:S02]  /*10bc0*/  FMNMX.FTZ R3, R131, R3, !PT ;  /* 0x0000000383037209 */ /* 0x000fe40007810000 */
[----:B------:R-:W-:Y:S02]  /*10bd0*/  FSEL R128, R53, -INF , P2 ;  /* 0xff80000035807808 */ /* 0x000fe40001000000 */
[----:B------:R-:W-:Y:S02]  /*10be0*/  ISETP.GT.AND P0, PT, R0, 0x19, PT ;  /* 0x000000190000780c */ /* 0x000fe40003f04270 */
[----:B------:R-:W-:Y:S02]  /*10bf0*/  FSEL R28, R62, -INF , P1 ;  /* 0xff8000003e1c7808 */ /* 0x000fe40000800000 */
[----:B------:R-:W-:-:S02]  /*10c00*/  FMNMX.FTZ R2, R26, R2, !PT ;  /* 0x000000021a027209 */ /* 0x000fc40007810000 */
[----:B------:R-:W-:Y:S02]  /*10c10*/  FMNMX.FTZ R3, R129, R3, !PT ;  /* 0x0000000381037209 */ /* 0x000fe40007810000 */
[----:B------:R-:W-:Y:S02]  /*10c20*/  FSEL R29, R63, -INF , P0 ;  /* 0xff8000003f1d7808 */ /* 0x000fe40000000000 */
[----:B------:R-:W-:Y:S01]  /*10c30*/  ISETP.GT.AND P1, PT, R0, 0x20, PT ;  /* 0x000000200000780c */ /* 0x000fe20003f24270 */
[----:B------:R-:W-:Y:S01]  /*10c40*/  LDSM.16.MT88.4 R60, [R166] ;  /* 0x00000000a63c783b */ /* 0x000fe20000004200 */
[----:B------:R-:W-:Y:S02]  /*10c50*/  FMNMX.FTZ R2, R28, R2, !PT ;  /* 0x000000021c027209 */ /* 0x000fe40007810000 */
[----:B------:R-:W-:Y:S02]  /*10c60*/  FMNMX.FTZ R3, R128, R3, !PT ;  /* 0x0000000380037209 */ /* 0x000fe40007810000 */
[----:B------:R-:W-:-:S02]  /*10c70*/  ISETP.GT.AND P0, PT, R0, 0x21, PT ;  /* 0x000000210000780c */ /* 0x000fc40003f04270 */
[----:B------:R-:W-:Y:S01]  /*10c80*/  FSEL R124, R58, -INF , P1 ;  /* 0xff8000003a7c7808 */ /* 0x000fe20000800000 */
[----:B------:R-:W1:Y:S01]  /*10c90*/  SHFL.BFLY PT, R8, R3, 0x2, 0x1f ;  /* 0x0c401f0003087f89 */ /* 0x000e6200000e0000 */
[----:B------:R-:W-:Y:S02]  /*10ca0*/  FMNMX.FTZ R2, R29, R2, !PT ;  /* 0x000000021d027209 */ /* 0x000fe40007810000 */
[----:B------:R-:W-:Y:S02]  /*10cb0*/  FSEL R127, R59, -INF , P0 ;  /* 0xff8000003b7f7808 */ /* 0x000fe40000000000 */
[----:B------:R-:W-:Y:S02]  /*10cc0*/  ISETP.GT.AND P1, PT, R0, 0x28, PT ;  /* 0x000000280000780c */ /* 0x000fe40003f24270 */
[----:B------:R-:W-:Y:S02]  /*10cd0*/  FMNMX.FTZ R2, R124, R2, !PT ;  /* 0x000000027c027209 */ /* 0x000fe40007810000 */
[----:B------:R-:W-:-:S02]  /*10ce0*/  ISETP.GT.AND P0, PT, R0, 0x29, PT ;  /* 0x000000290000780c */ /* 0x000fc40003f04270 */
[----:B------:R-:W-:Y:S02]  /*10cf0*/  FSEL R126, R54, -INF , P1 ;  /* 0xff800000367e7808 */ /* 0x000fe40000800000 */
[----:B------:R-:W-:Y:S02]  /*10d00*/  FMNMX.FTZ R2, R127, R2, !PT ;  /* 0x000000027f027209 */ /* 0x000fe40007810000 */
[----:B------:R-:W-:Y:S02]  /*10d10*/  FSEL R125, R55, -INF , P0 ;  /* 0xff800000377d7808 */ /* 0x000fe40000000000 */
[----:B------:R-:W-:Y:S01]  /*10d20*/  FMNMX.FTZ R2, R126, R2, !PT ;  /* 0x000000027e027209 */ /* 0x000fe20007810000 */
[----:B------:R-:W-:Y:S03]  /*10d30*/  LDSM.16.MT88.4 R52, [R167+0x1000] ;  /* 0x00100000a734783b */ /* 0x000fe60000004200 */
[----:B------:R-:W-:-:S02]  /*10d40*/  FMNMX.FTZ R2, R125, R2, !PT ;  /* 0x000000027d027209 */ /* 0x000fc40007810000 */
[----:B-1----:R-:W-:-:S03]  /*10d50*/  FMNMX.FTZ R0, R3, R8, !PT ;  /* 0x0000000803007209 */ /* 0x002fc60007810000 */
[----:B------:R-:W1:Y:S04]  /*10d60*/  SHFL.BFLY PT, R7, R2, 0x2, 0x1f ;  /* 0x0c401f0002077f89 */ /* 0x000e6800000e0000 */
[----:B------:R-:W2:Y:S01]  /*10d70*/  SHFL.BFLY PT, R3, R0, 0x1, 0x1f ;  /* 0x0c201f0000037f89 */ /* 0x000ea200000e0000 */
[----:B-1----:R-:W-:Y:S02]  /*10d80*/  FMNMX.FTZ R2, R2, R7, !PT ;  /* 0x0000000702027209 */ /* 0x002fe40007810000 */
[----:B--2---:R-:W-:-:S03]  /*10d90*/  FMNMX.FTZ R138, R0, R3, !PT ;  /* 0x00000003008a7209 */ /* 0x004fc60007810000 */
[----:B------:R-:W1:Y:S01]  /*10da0*/  SHFL.BFLY PT, R7, R2, 0x1, 0x1f ;  /* 0x0c201f0002077f89 */ /* 0x000e6200000e0000 */
[C---:B------:R-:W-:Y:S01]  /*10db0*/  FSETP.NEU.FTZ.AND P0, PT, R138.reuse, -INF , PT ;  /* 0xff8000008a00780b */ /* 0x040fe20003f1d000 */
[----:B------:R-:W-:-:S05]  /*10dc0*/  FMUL.FTZ R0, R138, c[0x0][0x2d0] ;  /* 0x0000b4008a007a20 */ /* 0x000fca0000410000 */
[----:B------:R-:W-:-:S05]  /*10dd0*/  FSEL R12, R0, RZ, P0 ;  /* 0x000000ff000c7208 */ /* 0x000fca0000000000 */
[----:B------:R-:W-:-:S04]  /*10de0*/  FFMA.FTZ R0, R9, c[0x0][0x2d0], -R12 ;  /* 0x0000b40009007a23 */ /* 0x000fc8000001080c */
[----:B------:R2:W-:Y:S01]  /*10df0*/  MUFU.EX2 R213, R0 ;  /* 0x0000000000d57308 */ /* 0x0005e20000000800 */
[----:B-1----:R-:W-:Y:S02]  /*10e00*/  FMNMX.FTZ R135, R2, R7, !PT ;  /* 0x0000000702877209 */ /* 0x002fe40007810000 */
[----:B------:R-:W-:Y:S02]  /*10e10*/  SHFL.IDX PT, R7, R4, RZ, 0x1c1f ;  /* 0x001c1fff04077589 */ /* 0x000fe400000e0000 */
[C---:B------:R-:W-:Y:S01]  /*10e20*/  FSETP.NEU.FTZ.AND P0, PT, R135.reuse, -INF , PT ;  /* 0xff8000008700780b */ /* 0x040fe20003f1d000 */
[----:B------:R-:W-:Y:S01]  /*10e30*/  FMUL.FTZ R3, R135, c[0x0][0x2d0] ;  /* 0x0000b40087037a20 */ /* 0x000fe20000410000 */
[----:B------:R1:W3:Y:S01]  /*10e40*/  SHFL.IDX PT, R2, R4, 0x1, 0x1c1f ;  /* 0x003c1f0004027f89 */ /* 0x0002e200000e0000 */
[----:B--2---:R-:W-:-:S03]  /*10e50*/  FFMA.FTZ R0, R10, c[0x0][0x2d0], -R12 ;  /* 0x0000b4000a007a23 */ /* 0x004fc6000001080c */
[----:B------:R-:W-:Y:S01]  /*10e60*/  FSEL R3, R3, RZ, P0 ;  /* 0x000000ff03037208 */ /* 0x000fe20000000000 */
[----:B------:R-:W2:Y:S01]  /*10e70*/  MUFU.EX2 R209, R0 ;  /* 0x0000000000d17308 */ /* 0x000ea20000000800 */
[--C-:B-1----:R-:W-:Y:S01]  /*10e80*/  FFMA.FTZ R4, R19, c[0x0][0x2d0], -R12.reuse ;  /* 0x0000b40013047a23 */ /* 0x102fe2000001080c */
[----:B--2---:R-:W-:Y:S01]  /*10e90*/  F2FP.PACK_AB R8, R209, R213 ;  /* 0x000000d5d108723e */ /* 0x004fe200000000ff */
[----:B------:R-:W-:-:S05]  /*10ea0*/  FFMA.FTZ R0, R11, c[0x0][0x2d0], -R12 ;  /* 0x0000b4000b007a23 */ /* 0x000fca000001080c */
[----:B------:R1:W-:Y:S01]  /*10eb0*/  MUFU.EX2 R212, R4 ;  /* 0x0000000400d47308 */ /* 0x0003e20000000800 */
[----:B---3--:R-:W-:-:S05]  /*10ec0*/  IMAD.IADD R2, R5, 0x1, R2 ;  /* 0x0000000105027824 */ /* 0x008fca00078e0202 */
[----:B------:R-:W-:Y:S02]  /*10ed0*/  IMNMX R2, R6, R2, PT ;  /* 0x0000000206027217 */ /* 0x000fe40003800200 */
[----:B------:R2:W-:Y:S01]  /*10ee0*/  MUFU.EX2 R217, R0 ;  /* 0x0000000000d97308 */ /* 0x0005e20000000800 */
[----:B-1----:R-:W-:-:S07]  /*10ef0*/  FFMA.FTZ R4, R20, c[0x0][0x2d0], -R12 ;  /* 0x0000b40014047a23 */ /* 0x002fce000001080c */
[----:B------:R1:W-:Y:S01]  /*10f00*/  MUFU.EX2 R215, R4 ;  /* 0x0000000400d77308 */ /* 0x0003e20000000800 */
[----:B--2---:R-:W-:-:S07]  /*10f10*/  FFMA.FTZ R0, R13, c[0x0][0x2d0], -R12 ;  /* 0x0000b4000d007a23 */ /* 0x004fce000001080c */
[----:B------:R2:W3:Y:S01]  /*10f20*/  MUFU.EX2 R218, R0 ;  /* 0x0000000000da7308 */ /* 0x0004e20000000800 */
[----:B-1----:R-:W-:-:S07]  /*10f30*/  FFMA.FTZ R4, R21, c[0x0][0x2d0], -R12 ;  /* 0x0000b40015047a23 */ /* 0x002fce000001080c */
[----:B------:R1:W-:Y:S01]  /*10f40*/  MUFU.EX2 R214, R4 ;  /* 0x0000000400d67308 */ /* 0x0003e20000000800 */
[----:B--2---:R-:W-:Y:S01]  /*10f50*/  FFMA.FTZ R0, R14, c[0x0][0x2d0], -R3 ;  /* 0x0000b4000e007a23 */ /* 0x004fe20000010803 */
[----:B---3--:R-:W-:-:S06]  /*10f60*/  F2FP.PACK_AB R10, R218, R217 ;  /* 0x000000d9da0a723e */ /* 0x008fcc00000000ff */
[----:B------:R2:W-:Y:S01]  /*10f70*/  MUFU.EX2 R208, R0 ;  /* 0x0000000000d07308 */ /* 0x0005e20000000800 */
[----:B-1----:R-:W-:-:S07]  /*10f80*/  FFMA.FTZ R4, R24, c[0x0][0x2d0], -R3 ;  /* 0x0000b40018047a23 */ /* 0x002fce0000010803 */
[----:B------:R1:W-:Y:S01]  /*10f90*/  MUFU.EX2 R206, R4 ;  /* 0x0000000400ce7308 */ /* 0x0003e20000000800 */
[----:B--2---:R-:W-:-:S07]  /*10fa0*/  FFMA.FTZ R0, R15, c[0x0][0x2d0], -R3 ;  /* 0x0000b4000f007a23 */ /* 0x004fce0000010803 */
[----:B------:R2:W3:Y:S01]  /*10fb0*/  MUFU.EX2 R207, R0 ;  /* 0x0000000000cf7308 */ /* 0x0004e20000000800 */
[----:B-1----:R-:W-:-:S07]  /*10fc0*/  FFMA.FTZ R4, R26, c[0x0][0x2d0], -R3 ;  /* 0x0000b4001a047a23 */ /* 0x002fce0000010803 */
[----:B------:R-:W-:Y:S01]  /*10fd0*/  MUFU.EX2 R205, R4 ;  /* 0x0000000400cd7308 */ /* 0x000fe20000000800 */
[----:B--2---:R-:W-:Y:S01]  /*10fe0*/  FFMA.FTZ R0, R16, c[0x0][0x2d0], -R3 ;  /* 0x0000b40010007a23 */ /* 0x004fe20000010803 */
[----:B---3--:R-:W-:-:S06]  /*10ff0*/  F2FP.PACK_AB R9, R207, R208 ;  /* 0x000000d0cf09723e */ /* 0x008fcc00000000ff */
[----:B------:R1:W-:Y:S02]  /*11000*/  MUFU.EX2 R210, R0 ;  /* 0x0000000000d27308 */ /* 0x0003e40000000800 */
[----:B-1----:R-:W-:-:S06]  /*11010*/  FFMA.FTZ R0, R17, c[0x0][0x2d0], -R3 ;  /* 0x0000b40011007a23 */ /* 0x002fcc0000010803 */
[----:B------:R1:W2:Y:S02]  /*11020*/  MUFU.EX2 R211, R0 ;  /* 0x0000000000d37308 */ /* 0x0002a40000000800 */
[----:B-1----:R-:W-:Y:S01]  /*11030*/  FFMA.FTZ R0, R18, c[0x0][0x2d0], -R12 ;  /* 0x0000b40012007a23 */ /* 0x002fe2000001080c */
[----:B--2---:R-:W-:-:S05]  /*11040*/  F2FP.PACK_AB R11, R211, R210 ;  /* 0x000000d2d30b723e */ /* 0x004fca00000000ff */
[----:B------:R1:W2:Y:S02]  /*11050*/  MUFU.EX2 R216, R0 ;  /* 0x0000000000d87308 */ /* 0x0002a40000000800 */
[C---:B------:R-:W-:Y:S08]  /*11060*/  HMMA.16816.F32 R40, R8.reuse, R60, RZ ;  /* 0x0000003c0828723c */ /* 0x040ff000000018ff */
[----:B------:R-:W-:Y:S01]  /*11070*/  HMMA.16816.F32 R44, R8, R84, RZ ;  /* 0x00000054082c723c */ /* 0x000fe200000018ff */
[----:B-1----:R-:W-:-:S07]  /*11080*/  IMAD.IADD R0, R5, 0x1, R7 ;  /* 0x0000000105007824 */ /* 0x002fce00078e0207 */
[C---:B------:R-:W-:Y:S01]  /*11090*/  HMMA.16816.F32 R56, R8.reuse, R72, RZ ;  /* 0x000000480838723c */ /* 0x040fe200000018ff */
[----:B------:R-:W-:Y:S02]  /*110a0*/  IMNMX R0, R6, R0, PT ;  /* 0x0000000006007217 */ /* 0x000fe40003800200 */
[----:B------:R-:W-:Y:S02]  /*110b0*/  F2FP.PACK_AB R6, R214, R215 ;  /* 0x000000d7d606723e */ /* 0x000fe400000000ff */
[C---:B------:R-:W-:Y:S02]  /*110c0*/  ISETP.GT.AND P0, PT, R0.reuse, RZ, PT ;  /* 0x000000ff0000720c */ /* 0x040fe40003f04270 */
[C---:B------:R-:W-:Y:S01]  /*110d0*/  ISETP.GT.AND P2, PT, R0.reuse, 0x1, PT ;  /* 0x000000010000780c */ /* 0x040fe20003f44270 */
[----:B------:R-:W-:Y:S01]  /*110e0*/  HMMA.16816.F32 R108, R8, R80, RZ ;  /* 0x00000050086c723c */ /* 0x000fe200000018ff */
[----:B------:R-:W-:Y:S02]  /*110f0*/  ISETP.GT.AND P3, PT, R0, 0x8, PT ;  /* 0x000000080000780c */ /* 0x000fe40003f64270 */
[----:B------:R-:W-:-:S02]  /*11100*/  FSEL R17, R48, -INF , P0 ;  /* 0xff80000030117808 */ /* 0x000fc40000000000 */
[----:B------:R-:W-:Y:S02]  /*11110*/  FSEL R22, R49, -INF , P2 ;  /* 0xff80000031167808 */ /* 0x000fe40001000000 */
[----:B------:R-:W-:Y:S01]  /*11120*/  ISETP.GT.AND P1, PT, R0, 0x9, PT ;  /* 0x000000090000780c */ /* 0x000fe20003f24270 */
[C---:B------:R-:W-:Y:S01]  /*11130*/  HMMA.16816.F32 R100, R8.reuse, R88, RZ ;  /* 0x000000580864723c */ /* 0x040fe200000018ff */
[----:B------:R-:W-:Y:S02]  /*11140*/  FSEL R21, R148, -INF , P3 ;  /* 0xff80000094157808 */ /* 0x000fe40001800000 */
[----:B------:R-:W-:Y:S02]  /*11150*/  FMNMX.FTZ R5, R17, R22, !PT ;  /* 0x0000001611057209 */ /* 0x000fe40007810000 */
[----:B------:R-:W-:Y:S02]  /*11160*/  ISETP.GT.AND P0, PT, R0, 0x10, PT ;  /* 0x000000100000780c */ /* 0x000fe40003f04270 */
[----:B------:R-:W-:Y:S01]  /*11170*/  FSEL R23, R149, -INF , P1 ;  /* 0xff80000095177808 */ /* 0x000fe20000800000 */
[----:B------:R-:W-:Y:S01]  /*11180*/  HMMA.16816.F32 R112, R8, R96, RZ ;  /* 0x000000600870723c */ /* 0x000fe200000018ff */
[----:B------:R-:W-:Y:S01]  /*11190*/  FMNMX.FTZ R4, R21, R5, !PT ;  /* 0x0000000515047209 */ /* 0x000fe20007810000 */
[----:B------:R-:W-:Y:S01]  /*111a0*/  FFMA.FTZ R5, R28, c[0x0][0x2d0], -R3 ;  /* 0x0000b4001c057a23 */ /* 0x000fe20000010803 */
[----:B------:R-:W-:-:S02]  /*111b0*/  FSEL R24, R156, -INF , P0 ;  /* 0xff8000009c187808 */ /* 0x000fc40000000000 */
[C---:B------:R-:W-:Y:S01]  /*111c0*/  ISETP.GT.AND P1, PT, R0.reuse, 0x19, PT ;  /* 0x000000190000780c */ /* 0x040fe20003f24270 */
[----:B------:R1:W-:Y:S01]  /*111d0*/  MUFU.EX2 R204, R5 ;  /* 0x0000000500cc7308 */ /* 0x0003e20000000800 */
[C---:B------:R-:W-:Y:S01]  /*111e0*/  ISETP.GT.AND P0, PT, R0.reuse, 0x20, PT ;  /* 0x000000200000780c */ /* 0x040fe20003f04270 */
[C---:B------:R-:W-:Y:S01]  /*111f0*/  HMMA.16816.F32 R120, R8.reuse, R62, RZ ;  /* 0x0000003e0878723c */ /* 0x040fe200000018ff */
[----:B------:R-:W-:Y:S02]  /*11200*/  ISETP.GT.AND P3, PT, R0, 0x11, PT ;  /* 0x000000110000780c */ /* 0x000fe40003f64270 */
[----:B------:R-:W-:Y:S02]  /*11210*/  FMNMX.FTZ R4, R23, R4, !PT ;  /* 0x0000000417047209 */ /* 0x000fe40007810000 */
[----:B------:R-:W-:Y:S02]  /*11220*/  FSEL R26, R153, -INF , P1 ;  /* 0xff800000991a7808 */ /* 0x000fe40000800000 */
[----:B------:R-:W-:Y:S01]  /*11230*/  FSEL R79, R160, -INF , P0 ;  /* 0xff800000a04f7808 */ /* 0x000fe20000000000 */
[----:B------:R-:W-:Y:S01]  /*11240*/  HMMA.16816.F32 R116, R8, R74, RZ ;  /* 0x0000004a0874723c */ /* 0x000fe200000018ff */
[----:B------:R-:W-:-:S02]  /*11250*/  ISETP.GT.AND P2, PT, R0, 0x18, PT ;  /* 0x000000180000780c */ /* 0x000fc40003f44270 */
[----:B------:R-:W-:Y:S02]  /*11260*/  FSEL R25, R157, -INF , P3 ;  /* 0xff8000009d197808 */ /* 0x000fe40001800000 */
[----:B------:R-:W-:Y:S01]  /*11270*/  FMNMX.FTZ R4, R24, R4, !PT ;  /* 0x0000000418047209 */ /* 0x000fe20007810000 */
[----:B-1----:R-:W-:Y:S01]  /*11280*/  FFMA.FTZ R5, R29, c[0x0][0x2d0], -R3 ;  /* 0x0000b4001d057a23 */ /* 0x002fe20000010803 */
[C---:B------:R-:W-:Y:S01]  /*11290*/  ISETP.GT.AND P1, PT, R2.reuse, RZ, PT ;  /* 0x000000ff0200720c */ /* 0x040fe20003f24270 */
[----:B------:R-:W-:Y:S01]  /*112a0*/  HMMA.16816.F32 R104, R8, R82, RZ ;  /* 0x000000520868723c */ /* 0x000fe200000018ff */
[----:B------:R-:W-:Y:S01]  /*112b0*/  ISETP.GT.AND P0, PT, R2, 0x1, PT ;  /* 0x000000010200780c */ /* 0x000fe20003f04270 */
[----:B------:R1:W3:Y:S01]  /*112c0*/  MUFU.EX2 R179, R5 ;  /* 0x0000000500b37308 */ /* 0x0002e20000000800 */
[----:B------:R-:W-:Y:S02]  /*112d0*/  FSEL R27, R152, -INF , P2 ;  /* 0xff800000981b7808 */ /* 0x000fe40001000000 */
[----:B------:R-:W-:-:S02]  /*112e0*/  FMNMX.FTZ R4, R25, R4, !PT ;  /* 0x0000000419047209 */ /* 0x000fc40007810000 */
[----:B------:R-:W-:Y:S01]  /*112f0*/  FSEL R20, R50, -INF , P1 ;  /* 0xff80000032147808 */ /* 0x000fe20000800000 */
[C---:B------:R-:W-:Y:S01]  /*11300*/  HMMA.16816.F32 R36, R8.reuse, R86, RZ ;  /* 0x000000560824723c */ /* 0x040fe200000018ff */
[----:B------:R-:W-:Y:S02]  /*11310*/  FSEL R19, R51, -INF , P0 ;  /* 0xff80000033137808 */ /* 0x000fe40000000000 */
[----:B------:R-:W4:Y:S01]  /*11320*/  LDSM.16.MT88.4 R48, [R166+0x1c00] ;  /* 0x001c0000a630783b */ /* 0x000f220000004200 */
[C---:B------:R-:W-:Y:S02]  /*11330*/  ISETP.GT.AND P2, PT, R0.reuse, 0x21, PT ;  /* 0x000000210000780c */ /* 0x040fe40003f44270 */
[----:B------:R-:W-:Y:S02]  /*11340*/  FMNMX.FTZ R4, R27, R4, !PT ;  /* 0x000000041b047209 */ /* 0x000fe40007810000 */
[----:B------:R-:W-:Y:S01]  /*11350*/  FSEL R78, R161, -INF , P2 ;  /* 0xff800000a14e7808 */ /* 0x000fe20001000000 */
[----:B------:R-:W-:Y:S01]  /*11360*/  HMMA.16816.F32 R32, R8, R90, RZ ;  /* 0x0000005a0820723c */ /* 0x000fe200000018ff */
[----:B------:R-:W-:-:S02]  /*11370*/  ISETP.GT.AND P3, PT, R0, 0x28, PT ;  /* 0x000000280000780c */ /* 0x000fc40003f64270 */
[----:B------:R-:W-:Y:S02]  /*11380*/  ISETP.GT.AND P2, PT, R0, 0x29, PT ;  /* 0x000000290000780c */ /* 0x000fe40003f44270 */
[----:B------:R-:W-:Y:S02]  /*11390*/  FMNMX.FTZ R0, R26, R4, !PT ;  /* 0x000000041a007209 */ /* 0x000fe40007810000 */
[----:B------:R-:W-:Y:S01]  /*113a0*/  ISETP.GT.AND P1, PT, R2, 0x8, PT ;  /* 0x000000080200780c */ /* 0x000fe20003f24270 */
[----:B------:R-:W-:Y:S01]  /*113b0*/  HMMA.16816.F32 R28, R8, R98, RZ ;  /* 0x00000062081c723c */ /* 0x000fe200000018ff */
[----:B------:R-:W-:Y:S02]  /*113c0*/  FMNMX.FTZ R0, R79, R0, !PT ;  /* 0x000000004f007209 */ /* 0x000fe40007810000 */
[----:B------:R-:W-:Y:S02]  /*113d0*/  FSEL R77, R168, -INF , P3 ;  /* 0xff800000a84d7808 */ /* 0x000fe40001800000 */
[----:B------:R-:W-:-:S02]  /*113e0*/  FMNMX.FTZ R0, R78, R0, !PT ;  /* 0x000000004e007209 */ /* 0x000fc40007810000 */
[----:B------:R-:W-:Y:S02]  /*113f0*/  ISETP.GT.AND P0, PT, R2, 0x9, PT ;  /* 0x000000090200780c */ /* 0x000fe40003f04270 */
[----:B--2---:R-:W-:Y:S02]  /*11400*/  F2FP.PACK_AB R4, R212, R216 ;  /* 0x000000d8d404723e */ /* 0x004fe400000000ff */
[----:B-1----:R-:W-:Y:S02]  /*11410*/  F2FP.PACK_AB R5, R205, R206 ;  /* 0x000000cecd05723e */ /* 0x002fe400000000ff */
[----:B---3--:R-:W-:Y:S02]  /*11420*/  F2FP.PACK_AB R7, R179, R204 ;  /* 0x000000ccb307723e */ /* 0x008fe400000000ff */
[----:B------:R-:W-:Y:S02]  /*11430*/  FSEL R16, R150, -INF , P1 ;  /* 0xff80000096107808 */ /* 0x000fe40000800000 */
[----:B------:R-:W-:-:S02]  /*11440*/  FMNMX.FTZ R8, R20, R19, !PT ;  /* 0x0000001314087209 */ /* 0x000fc40007810000 */
[----:B------:R-:W-:Y:S01]  /*11450*/  FSEL R76, R169, -INF , P2 ;  /* 0xff800000a94c7808 */ /* 0x000fe20001000000 */
[C---:B------:R-:W-:Y:S01]  /*11460*/  HMMA.16816.F32 R220, R4.reuse, R64, R40 ;  /* 0x0000004004dc723c */ /* 0x040fe20000001828 */
[----:B------:R-:W-:Y:S01]  /*11470*/  FMNMX.FTZ R0, R77, R0, !PT ;  /* 0x000000004d007209 */ /* 0x000fe20007810000 */
[----:B------:R-:W-:Y:S01]  /*11480*/  LDSM.16.MT88.4 R40, [R167+0x1c00] ;  /* 0x001c0000a728783b */ /* 0x000fe20000004200 */
[----:B------:R-:W-:Y:S02]  /*11490*/  FSEL R15, R151, -INF , P0 ;  /* 0xff800000970f7808 */ /* 0x000fe40000000000 */
[----:B------:R-:W-:Y:S02]  /*114a0*/  ISETP.GT.AND P0, PT, R2, 0x10, PT ;  /* 0x000000100200780c */ /* 0x000fe40003f04270 */
[----:B------:R-:W-:Y:S01]  /*114b0*/  FMNMX.FTZ R8, R16, R8, !PT ;  /* 0x0000000810087209 */ /* 0x000fe20007810000 */
[----:B------:R-:W-:Y:S01]  /*114c0*/  HMMA.16816.F32 R172, R4, R52, R44 ;  /* 0x0000003404ac723c */ /* 0x000fe2000000182c */
[----:B------:R-:W-:-:S02]  /*114d0*/  FMNMX.FTZ R0, R76, R0, !PT ;  /* 0x000000004c007209 */ /* 0x000fc40007810000 */
[----:B------:R-:W-:Y:S02]  /*114e0*/  ISETP.GT.AND P2, PT, R2, 0x11, PT ;  /* 0x000000110200780c */ /* 0x000fe40003f44270 */
[----:B------:R-:W-:Y:S01]  /*114f0*/  FSEL R13, R158, -INF , P0 ;  /* 0xff8000009e0d7808 */ /* 0x000fe20000000000 */
[----:B------:R-:W1:Y:S01]  /*11500*/  SHFL.BFLY PT, R9, R0, 0x2, 0x1f ;  /* 0x0c401f0000097f89 */ /* 0x000e6200000e0000 */
[----:B------:R-:W-:Y:S01]  /*11510*/  FMNMX.FTZ R8, R15, R8, !PT ;  /* 0x000000080f087209 */ /* 0x000fe20007810000 */
[----:B------:R-:W-:Y:S01]  /*11520*/  HMMA.16816.F32 R236, R4, R68, R56 ;  /* 0x0000004404ec723c */ /* 0x000fe20000001838 */
[C---:B------:R-:W-:Y:S02]  /*11530*/  ISETP.GT.AND P0, PT, R2.reuse, 0x19, PT ;  /* 0x000000190200780c */ /* 0x040fe40003f04270 */
[----:B------:R-:W-:Y:S02]  /*11540*/  ISETP.GT.AND P1, PT, R2, 0x18, PT ;  /* 0x000000180200780c */ /* 0x000fe40003f24270 */
[----:B------:R-:W-:-:S02]  /*11550*/  FSEL R11, R159, -INF , P2 ;  /* 0xff8000009f0b7808 */ /* 0x000fc40001000000 */
[----:B------:R-:W-:Y:S01]  /*11560*/  FMNMX.FTZ R8, R13, R8, !PT ;  /* 0x000000080d087209 */ /* 0x000fe20007810000 */
[C---:B----4-:R-:W-:Y:S01]  /*11570*/  HMMA.16816.F32 R56, R4.reuse, R48, R100 ;  /* 0x000000300438723c */ /* 0x050fe20000001864 */
[----:B------:R-:W-:Y:S02]  /*11580*/  FSEL R18, R155, -INF , P0 ;  /* 0xff8000009b127808 */ /* 0x000fe40000000000 */
[----:B------:R-:W-:Y:S02]  /*11590*/  ISETP.GT.AND P0, PT, R2, 0x20, PT ;  /* 0x000000200200780c */ /* 0x000fe40003f04270 */
[----:B------:R-:W-:Y:S02]  /*115a0*/  FSEL R14, R154, -INF , P1 ;  /* 0xff8000009a0e7808 */ /* 0x000fe40000800000 */
[----:B------:R-:W-:Y:S01]  /*115b0*/  FMNMX.FTZ R8, R11, R8, !PT ;  /* 0x000000080b087209 */ /* 0x000fe20007810000 */
[C---:B------:R-:W-:Y:S01]  /*115c0*/  HMMA.16816.F32 R240, R4.reuse, R92, R108 ;  /* 0x0000005c04f0723c */ /* 0x040fe2000000186c */
[----:B------:R-:W-:Y:S01]  /*115d0*/  FSEL R47, R162, -INF , P0 ;  /* 0xff800000a22f7808 */ /* 0x000fe20000000000 */
[----:B------:R-:W-:Y:S01]  /*115e0*/  IMAD.MOV.U32 R151, RZ, RZ, R172 ;  /* 0x000000ffff977224 */ /* 0x000fe200078e00ac */
[C---:B------:R-:W-:Y:S01]  /*115f0*/  ISETP.GT.AND P2, PT, R2.reuse, 0x21, PT ;  /* 0x000000210200780c */ /* 0x040fe20003f44270 */
[----:B------:R-:W-:Y:S01]  /*11600*/  IMAD.MOV.U32 R150, RZ, RZ, R173 ;  /* 0x000000ffff967224 */ /* 0x000fe200078e00ad */
[C---:B------:R-:W-:Y:S01]  /*11610*/  ISETP.GT.AND P1, PT, R2.reuse, 0x28, PT ;  /* 0x000000280200780c */ /* 0x040fe20003f24270 */
[----:B------:R-:W-:Y:S01]  /*11620*/  IMAD.MOV.U32 R149, RZ, RZ, R174 ;  /* 0x000000ffff957224 */ /* 0x000fe200078e00ae */
[----:B------:R-:W-:Y:S01]  /*11630*/  ISETP.GT.AND P0, PT, R2, 0x29, PT ;  /* 0x000000290200780c */ /* 0x000fe20003f04270 */
[----:B------:R-:W-:Y:S01]  /*11640*/  HMMA.16816.F32 R120, R4, R66, R120 ;  /* 0x000000420478723c */ /* 0x000fe20000001878 */
[----:B------:R-:W-:Y:S01]  /*11650*/  FMNMX.FTZ R2, R14, R8, !PT ;  /* 0x000000080e027209 */ /* 0x000fe20007810000 */
[----:B------:R-:W-:Y:S01]  /*11660*/  IMAD.MOV.U32 R148, RZ, RZ, R175 ;  /* 0x000000ffff947224 */ /* 0x000fe200078e00af */
[----:B------:R-:W-:-:S02]  /*11670*/  FSEL R46, R163, -INF , P2 ;  /* 0xff800000a32e7808 */ /* 0x000fc40001000000 */
[----:B------:R-:W-:Y:S01]  /*11680*/  FMNMX.FTZ R2, R18, R2, !PT ;  /* 0x0000000212027209 */ /* 0x000fe20007810000 */
[----:B------:R-:W-:Y:S01]  /*11690*/  LDSM.16.MT88.4 R160, [R166+0x800] ;  /* 0x00080000a6a0783b */ /* 0x000fe20000004200 */
[----:B------:R-:W-:Y:S01]  /*116a0*/  FSEL R45, R170, -INF , P1 ;  /* 0xff800000aa2d7808 */ /* 0x000fe20000800000 */
[----:B------:R-:W-:Y:S01]  /*116b0*/  IMAD.MOV.U32 R159, RZ, RZ, R56 ;  /* 0x000000ffff9f7224 */ /* 0x000fe200078e0038 */
[----:B------:R-:W-:Y:S01]  /*116c0*/  FMNMX.FTZ R2, R47, R2, !PT ;  /* 0x000000022f027209 */ /* 0x000fe20007810000 */
[----:B------:R-:W-:Y:S01]  /*116d0*/  IMAD.MOV.U32 R158, RZ, RZ, R57 ;  /* 0x000000ffff9e7224 */ /* 0x000fe200078e0039 */
[----:B-1----:R-:W-:Y:S01]  /*116e0*/  FMNMX.FTZ R0, R0, R9, !PT ;  /* 0x0000000900007209 */ /* 0x002fe20007810000 */
[----:B------:R-:W-:Y:S01]  /*116f0*/  IMAD.MOV.U32 R157, RZ, RZ, R58 ;  /* 0x000000ffff9d7224 */ /* 0x000fe200078e003a */
[----:B------:R-:W-:Y:S01]  /*11700*/  FMNMX.FTZ R2, R46, R2, !PT ;  /* 0x000000022e027209 */ /* 0x000fe20007810000 */
[----:B------:R-:W-:Y:S01]  /*11710*/  IMAD.MOV.U32 R156, RZ, RZ, R59 ;  /* 0x000000ffff9c7224 */ /* 0x000fe200078e003b */
[----:B------:R-:W-:Y:S01]  /*11720*/  FSEL R44, R171, -INF , P0 ;  /* 0xff800000ab2c7808 */ /* 0x000fe20000000000 */
[----:B------:R-:W1:Y:S01]  /*11730*/  SHFL.BFLY PT, R9, R0, 0x1, 0x1f ;  /* 0x0c201f0000097f89 */ /* 0x000e6200000e0000 */
[----:B------:R-:W-:Y:S01]  /*11740*/  FMNMX.FTZ R2, R45, R2, !PT ;  /* 0x000000022d027209 */ /* 0x000fe20007810000 */
[----:B------:R-:W-:Y:S03]  /*11750*/  HMMA.16816.F32 R56, R4, R40, R112 ;  /* 0x000000280438723c */ /* 0x000fe60000001870 */
[----:B------:R-:W-:-:S05]  /*11760*/  FMNMX.FTZ R8, R44, R2, !PT ;  /* 0x000000022c087209 */ /* 0x000fca0007810000 */
[----:B------:R-:W2:Y:S01]  /*11770*/  SHFL.BFLY PT, R10, R8, 0x2, 0x1f ;  /* 0x0c401f00080a7f89 */ /* 0x000ea200000e0000 */
[C---:B------:R-:W-:Y:S08]  /*11780*/  HMMA.16816.F32 R108, R4.reuse, R70, R116 ;  /* 0x00000046046c723c */ /* 0x040ff00000001874 */
[----:B------:R-:W-:Y:S01]  /*11790*/  HMMA.16816.F32 R232, R4, R54, R36 ;  /* 0x0000003604e8723c */ /* 0x000fe20000001824 */
[----:B-1----:R-:W-:-:S06]  /*117a0*/  FMNMX.FTZ R140, R0, R9, !PT ;  /* 0x00000009008c7209 */ /* 0x002fcc0007810000 */
[----:B------:R-:W-:Y:S01]  /*117b0*/  IMAD.MOV.U32 R115, RZ, RZ, R56 ;  /* 0x000000ffff737224 */ /* 0x000fe200078e0038 */
[C---:B------:R-:W-:Y:S01]  /*117c0*/  HMMA.16816.F32 R228, R4.reuse, R50, R32 ;  /* 0x0000003204e4723c */ /* 0x040fe20000001820 */
[C---:B------:R-:W-:Y:S01]  /*117d0*/  FSETP.NEU.FTZ.AND P0, PT, R140.reuse, -INF , PT ;  /* 0xff8000008c00780b */ /* 0x040fe20003f1d000 */
[----:B------:R-:W-:Y:S02]  /*117e0*/  FMUL.FTZ R2, R140, c[0x0][0x2d0] ;  /* 0x0000b4008c027a20 */ /* 0x000fe40000410000 */
[----:B------:R-:W-:Y:S02]  /*117f0*/  IMAD.MOV.U32 R114, RZ, RZ, R57 ;  /* 0x000000ffff727224 */ /* 0x000fe400078e0039 */
[----:B------:R-:W-:Y:S01]  /*11800*/  IMAD.MOV.U32 R113, RZ, RZ, R58 ;  /* 0x000000ffff717224 */ /* 0x000fe200078e003a */
[----:B--2---:R-:W-:Y:S01]  /*11810*/  FMNMX.FTZ R0, R8, R10, !PT ;  /* 0x0000000a08007209 */ /* 0x004fe20007810000 */
[----:B------:R-:W-:Y:S01]  /*11820*/  IMAD.MOV.U32 R112, RZ, RZ, R59 ;  /* 0x000000ffff707224 */ /* 0x000fe200078e003b */
[----:B------:R-:W-:Y:S01]  /*11830*/  HMMA.16816.F32 R224, R4, R42, R28 ;  /* 0x0000002a04e0723c */ /* 0x000fe2000000181c */
[----:B------:R-:W-:-:S07]  /*11840*/  FSEL R2, R2, RZ, P0 ;  /* 0x000000ff02027208 */ /* 0x000fce0000000000 */
[----:B------:R-:W-:Y:S01]  /*11850*/  HMMA.16816.F32 R56, R4, R94, R104 ;  /* 0x0000005e0438723c */ /* 0x000fe20000001868 */
[----:B------:R-:W1:Y:S06]  /*11860*/  SHFL.BFLY PT, R5, R0, 0x1, 0x1f ;  /* 0x0c201f0000057f89 */ /* 0x000e6c00000e0000 */
[----:B------:R-:W-:-:S04]  /*11870*/  FFMA.FTZ R4, R17, c[0x0][0x2d0], -R2 ;  /* 0x0000b40011047a23 */ /* 0x000fc80000010802 */
[----:B------:R2:W-:Y:S01]  /*11880*/  MUFU.EX2 R172, R4 ;  /* 0x0000000400ac7308 */ /* 0x0005e20000000800 */
[----:B-1----:R-:W-:Y:S01]  /*11890*/  FMNMX.FTZ R139, R0, R5, !PT ;  /* 0x00000005008b7209 */ /* 0x002fe20007810000 */
[--C-:B------:R-:W-:Y:S02]  /*118a0*/  FFMA.FTZ R0, R25, c[0x0][0x2d0], -R2.reuse ;  /* 0x0000b40019007a23 */ /* 0x100fe40000010802 */
[----:B--2---:R-:W-:Y:S01]  /*118b0*/  FFMA.FTZ R4, R22, c[0x0][0x2d0], -R2 ;  /* 0x0000b40016047a23 */ /* 0x004fe20000010802 */
[----:B------:R-:W-:-:S03]  /*118c0*/  FSETP.NEU.FTZ.AND P0, PT, R139, -INF , PT ;  /* 0xff8000008b00780b */ /* 0x000fc60003f1d000 */
[----:B------:R1:W-:Y:S08]  /*118d0*/  MUFU.EX2 R175, R0 ;  /* 0x0000000000af7308 */ /* 0x0003f00000000800 */
[----:B------:R2:W3:Y:S01]  /*118e0*/  MUFU.EX2 R169, R4 ;  /* 0x0000000400a97308 */ /* 0x0004e20000000800 */
[----:B-1----:R-:W-:-:S05]  /*118f0*/  FMUL.FTZ R0, R139, c[0x0][0x2d0] ;  /* 0x0000b4008b007a20 */ /* 0x002fca0000410000 */
[----:B------:R-:W-:Y:S01]  /*11900*/  FSEL R0, R0, RZ, P0 ;  /* 0x000000ff00007208 */ /* 0x000fe20000000000 */
[----:B--2---:R-:W-:Y:S01]  /*11910*/  FFMA.FTZ R4, R21, c[0x0][0x2d0], -R2 ;  /* 0x0000b40015047a23 */ /* 0x004fe20000010802 */
[----:B---3--:R-:W-:-:S03]  /*11920*/  F2FP.PACK_AB R8, R169, R172 ;  /* 0x000000aca908723e */ /* 0x008fc600000000ff */
[----:B------:R1:W-:Y:S02]  /*11930*/  MUFU.EX2 R173, R4 ;  /* 0x0000000400ad7308 */ /* 0x0003e40000000800 */
[----:B-1----:R-:W-:-:S06]  /*11940*/  FFMA.FTZ R4, R23, c[0x0][0x2d0], -R2 ;  /* 0x0000b40017047a23 */ /* 0x002fcc0000010802 */
[----:B------:R1:W2:Y:S02]  /*11950*/  MUFU.EX2 R174, R4 ;  /* 0x0000000400ae7308 */ /* 0x0002a40000000800 */
[----:B-1----:R-:W-:Y:S01]  /*11960*/  FFMA.FTZ R4, R24, c[0x0][0x2d0], -R2 ;  /* 0x0000b40018047a23 */ /* 0x002fe20000010802 */
[----:B--2---:R-:W-:-:S05]  /*11970*/  F2FP.PACK_AB R10, R174, R173 ;  /* 0x000000adae0a723e */ /* 0x004fca00000000ff */
        /* <DEDUP_REMOVED lines=15> */
[----:B-1----:R-:W-:Y:S02]  /*11a70*/  FFMA.FTZ R4, R13, c[0x0][0x2d0], -R0 ;  /* 0x0000b4000d047a23 */ /* 0x002fe40000010800 */
[----:B------:R-:W-:-:S04]  /*11a80*/  IMAD.MOV.U32 R13, RZ, RZ, R142 ;  /* 0x000000ffff0d7224 */ /* 0x000fc800078e008e */
[----:B------:R1:W-:Y:S02]  /*11a90*/  MUFU.EX2 R142, R4 ;  /* 0x00000004008e7308 */ /* 0x0003e40000000800 */
[----:B-1----:R-:W-:Y:S01]  /*11aa0*/  FFMA.FTZ R4, R11, c[0x0][0x2d0], -R0 ;  /* 0x0000b4000b047a23 */ /* 0x002fe20000010800 */
[----:B--2---:R-:W-:-:S05]  /*11ab0*/  F2FP.PACK_AB R11, R141, R134 ;  /* 0x000000868d0b723e */ /* 0x004fca00000000ff */
[----:B------:R1:W2:Y:S02]  /*11ac0*/  MUFU.EX2 R168, R4 ;  /* 0x0000000400a87308 */ /* 0x0002a40000000800 */
[C---:B------:R-:W-:Y:S07]  /*11ad0*/  HMMA.16816.F32 R20, R8.reuse, R60, RZ ;  /* 0x0000003c0814723c */ /* 0x040fee00000018ff */
[----:B------:R-:W-:Y:S01]  /*11ae0*/  IMAD.MOV.U32 R60, RZ, RZ, R115 ;  /* 0x000000ffff3c7224 */ /* 0x000fe200078e0073 */
[----:B------:R-:W-:Y:S01]  /*11af0*/  HMMA.16816.F32 R28, R8, R80, RZ ;  /* 0x00000050081c723c */ /* 0x000fe200000018ff */
[----:B------:R-:W-:-:S02]  /*11b00*/  IMAD.MOV.U32 R61, RZ, RZ, R114 ;  /* 0x000000ffff3d7224 */ /* 0x000fc400078e0072 */
[----:B-1----:R-:W-:Y:S01]  /*11b10*/  FFMA.FTZ R4, R14, c[0x0][0x2d0], -R0 ;  /* 0x0000b4000e047a23 */ /* 0x002fe20000010800 */
[----:B--2---:R-:W-:Y:S01]  /*11b20*/  F2FP.PACK_AB R5, R168, R142 ;  /* 0x0000008ea805723e */ /* 0x004fe200000000ff */
[----:B------:R-:W-:Y:S02]  /*11b30*/  IMAD.MOV.U32 R14, RZ, RZ, R180 ;  /* 0x000000ffff0e7224 */ /* 0x000fe400078e00b4 */
[----:B------:R1:W-:Y:S01]  /*11b40*/  MUFU.EX2 R171, R4 ;  /* 0x0000000400ab7308 */ /* 0x0003e20000000800 */
[C---:B------:R-:W-:Y:S07]  /*11b50*/  HMMA.16816.F32 R24, R8.reuse, R84, RZ ;  /* 0x000000540818723c */ /* 0x040fee00000018ff */
[----:B------:R-:W-:Y:S01]  /*11b60*/  IMAD.MOV.U32 R84, RZ, RZ, R151 ;  /* 0x000000ffff547224 */ /* 0x000fe200078e0097 */
[----:B------:R-:W-:Y:S01]  /*11b70*/  HMMA.16816.F32 R32, R8, R62, RZ ;  /* 0x0000003e0820723c */ /* 0x000fe200000018ff */
[----:B------:R-:W-:-:S02]  /*11b80*/  IMAD.MOV.U32 R85, RZ, RZ, R150 ;  /* 0x000000ffff557224 */ /* 0x000fc400078e0096 */
[----:B-1----:R-:W-:-:S05]  /*11b90*/  FFMA.FTZ R4, R18, c[0x0][0x2d0], -R0 ;  /* 0x0000b40012047a23 */ /* 0x002fca0000010800 */
[----:B------:R-:W-:Y:S01]  /*11ba0*/  HMMA.16816.F32 R16, R8, R72, RZ ;  /* 0x000000480810723c */ /* 0x000fe200000018ff */
[----:B------:R-:W-:Y:S01]  /*11bb0*/  IMAD.MOV.U32 R62, RZ, RZ, R113 ;  /* 0x000000ffff3e7224 */ /* 0x000fe200078e0071 */
[----:B------:R1:W2:Y:S01]  /*11bc0*/  MUFU.EX2 R170, R4 ;  /* 0x0000000400aa7308 */ /* 0x0002a20000000800 */
[----:B------:R-:W-:Y:S02]  /*11bd0*/  IMAD.MOV.U32 R63, RZ, RZ, R112 ;  /* 0x000000ffff3f7224 */ /* 0x000fe400078e0070 */
[----:B------:R-:W-:Y:S02]  /*11be0*/  LDSM.16.MT88.4 R112, [R167+0x800] ;  /* 0x00080000a770783b */ /* 0x000fe40000004200 */
[----:B------:R-:W-:Y:S02]  /*11bf0*/  IMAD.MOV.U32 R72, RZ, RZ, R159 ;  /* 0x000000ffff487224 */ /* 0x000fe400078e009f */
[----:B------:R-:W-:Y:S01]  /*11c00*/  IMAD.MOV.U32 R73, RZ, RZ, R158 ;  /* 0x000000ffff497224 */ /* 0x000fe200078e009e */
[----:B-1----:R-:W-:-:S02]  /*11c10*/  F2FP.PACK_AB R4, R175, R176 ;  /* 0x000000b0af04723e */ /* 0x002fc400000000ff */
[----:B--2---:R-:W-:-:S07]  /*11c20*/  F2FP.PACK_AB R7, R170, R171 ;  /* 0x000000abaa07723e */ /* 0x004fce00000000ff */
        /* <DEDUP_REMOVED lines=8> */
[C---:B------:R-:W-:Y:S07]  /*11cb0*/  HMMA.16816.F32 R28, R8.reuse, R74, RZ ;  /* 0x0000004a081c723c */ /* 0x040fee00000018ff */
[----:B------:R-:W-:Y:S01]  /*11cc0*/  IMAD.MOV.U32 R74, RZ, RZ, R157 ;  /* 0x000000ffff4a7224 */ /* 0x000fe200078e009d */
[----:B------:R-:W-:Y:S01]  /*11cd0*/  HMMA.16816.F32 R24, R8, R82, RZ ;  /* 0x000000520818723c */ /* 0x000fe200000018ff */
[----:B------:R-:W-:Y:S01]  /*11ce0*/  LDSM.16.MT88.4 R80, [R166+0x2000] ;  /* 0x00200000a650783b */ /* 0x000fe20000004200 */
[----:B------:R-:W-:-:S06]  /*11cf0*/  IMAD.MOV.U32 R75, RZ, RZ, R156 ;  /* 0x000000ffff4b7224 */ /* 0x000fcc00078e009c */
[C---:B------:R-:W-:Y:S07]  /*11d00*/  HMMA.16816.F32 R20, R8.reuse, R86, RZ ;  /* 0x000000560814723c */ /* 0x040fee00000018ff */
[----:B------:R-:W-:Y:S01]  /*11d10*/  IMAD.MOV.U32 R86, RZ, RZ, R149 ;  /* 0x000000ffff567224 */ /* 0x000fe200078e0095 */
[----:B------:R-:W-:Y:S01]  /*11d20*/  HMMA.16816.F32 R16, R8, R90, RZ ;  /* 0x0000005a0810723c */ /* 0x000fe200000018ff */
[----:B------:R-:W-:-:S07]  /*11d30*/  IMAD.MOV.U32 R87, RZ, RZ, R148 ;  /* 0x000000ffff577224 */ /* 0x000fce00078e0094 */
[----:B------:R-:W-:Y:S08]  /*11d40*/  HMMA.16816.F32 R8, R8, R98, RZ ;  /* 0x000000620808723c */ /* 0x000ff000000018ff */
[C---:B------:R-:W-:Y:S08]  /*11d50*/  HMMA.16816.F32 R28, R4.reuse, R70, R28 ;  /* 0x00000046041c723c */ /* 0x040ff0000000181c */
[C---:B------:R-:W-:Y:S01]  /*11d60*/  HMMA.16816.F32 R32, R4.reuse, R66, R32 ;  /* 0x000000420420723c */ /* 0x040fe20000001820 */
[----:B------:R-:W1:Y:S07]  /*11d70*/  LDSM.16.MT88.4 R64, [R167+0x1400] ;  /* 0x00140000a740783b */ /* 0x000e6e0000004200 */
[C---:B------:R-:W-:Y:S08]  /*11d80*/  HMMA.16816.F32 R36, R4.reuse, R94, R24 ;  /* 0x0000005e0424723c */ /* 0x040ff00000001818 */
[C---:B------:R-:W-:Y:S08]  /*11d90*/  HMMA.16816.F32 R68, R4.reuse, R54, R20 ;  /* 0x000000360444723c */ /* 0x040ff00000001814 */
[C---:B------:R-:W-:Y:S08]  /*11da0*/  HMMA.16816.F32 R48, R4.reuse, R50, R16 ;  /* 0x000000320430723c */ /* 0x040ff00000001810 */
[----:B------:R-:W-:Y:S07]  /*11db0*/  HMMA.16816.F32 R40, R4, R42, R8 ;  /* 0x0000002a0428723c */ /* 0x000fee0000001808 */
[----:B------:R-:W-:-:S04]  /*11dc0*/  FFMA.FTZ R4, R79, c[0x0][0x2d0], -R2 ;  /* 0x0000b4004f047a23 */ /* 0x000fc80000010802 */
[----:B------:R2:W-:Y:S02]  /*11dd0*/  MUFU.EX2 R21, R4 ;  /* 0x0000000400157308 */ /* 0x0005e40000000800 */
[----:B--2---:R-:W-:-:S06]  /*11de0*/  FFMA.FTZ R4, R78, c[0x0][0x2d0], -R2 ;  /* 0x0000b4004e047a23 */ /* 0x004fcc0000010802 */
[----:B------:R2:W3:Y:S02]  /*11df0*/  MUFU.EX2 R23, R4 ;  /* 0x0000000400177308 */ /* 0x0004e40000000800 */
[--C-:B--2---:R-:W-:Y:S02]  /*11e00*/  FFMA.FTZ R4, R77, c[0x0][0x2d0], -R2.reuse ;  /* 0x0000b4004d047a23 */ /* 0x104fe40000010802 */
[----:B------:R-:W-:-:S04]  /*11e10*/  FFMA.FTZ R2, R76, c[0x0][0x2d0], -R2 ;  /* 0x0000b4004c027a23 */ /* 0x000fc80000010802 */
[----:B------:R2:W-:Y:S08]  /*11e20*/  MUFU.EX2 R24, R4 ;  /* 0x0000000400187308 */ /* 0x0005f00000000800 */
[----:B------:R4:W5:Y:S01]  /*11e30*/  MUFU.EX2 R25, R2 ;  /* 0x0000000200197308 */ /* 0x0009620000000800 */
[----:B--2---:R-:W-:Y:S01]  /*11e40*/  LDSM.16.MT88.4 R4, [R167+0x2000] ;  /* 0x00200000a704783b */ /* 0x004fe20000004200 */
[----:B----4-:R-:W-:-:S03]  /*11e50*/  FFMA.FTZ R2, R47, c[0x0][0x2d0], -R0 ;  /* 0x0000b4002f027a23 */ /* 0x010fc60000010800 */
[----:B------:R-:W2:Y:S01]  /*11e60*/  LDL R47, [R1+0x48] ;  /* 0x00004800012f7983 */ /* 0x000ea20000100800 */
[----:B---3--:R-:W-:Y:S02]  /*11e70*/  F2FP.PACK_AB R96, R23, R21 ;  /* 0x000000151760723e */ /* 0x008fe400000000ff */
[----:B------:R3:W-:Y:S01]  /*11e80*/  MUFU.EX2 R16, R2 ;  /* 0x0000000200107308 */ /* 0x0007e20000000800 */
[----:B-----5:R-:W-:Y:S01]  /*11e90*/  F2FP.PACK_AB R98, R25, R24 ;  /* 0x000000181962723e */ /* 0x020fe200000000ff */
[----:B---3--:R-:W-:-:S06]  /*11ea0*/  FFMA.FTZ R2, R46, c[0x0][0x2d0], -R0 ;  /* 0x0000b4002e027a23 */ /* 0x008fcc0000010800 */
[----:B------:R3:W4:Y:S02]  /*11eb0*/  MUFU.EX2 R18, R2 ;  /* 0x0000000200127308 */ /* 0x0007240000000800 */
[--C-:B---3--:R-:W-:Y:S01]  /*11ec0*/  FFMA.FTZ R2, R45, c[0x0][0x2d0], -R0.reuse ;  /* 0x0000b4002d027a23 */ /* 0x108fe20000010800 */
[----:B----4-:R-:W-:Y:S01]  /*11ed0*/  F2FP.PACK_AB R97, R18, R16 ;  /* 0x000000101261723e */ /* 0x010fe200000000ff */
[----:B------:R-:W-:-:S04]  /*11ee0*/  FFMA.FTZ R0, R44, c[0x0][0x2d0], -R0 ;  /* 0x0000b4002c007a23 */ /* 0x000fc80000010800 */
[----:B------:R-:W-:Y:S08]  /*11ef0*/  MUFU.EX2 R20, R2 ;  /* 0x0000000200147308 */ /* 0x000ff00000000800 */
[----:B------:R3:W4:Y:S02]  /*11f00*/  MUFU.EX2 R22, R0 ;  /* 0x0000000000167308 */ /* 0x0007240000000800 */
[----:B---3--:R-:W-:Y:S01]  /*11f10*/  FFMA.FTZ R0, R130, c[0x0][0x2d0], -R12 ;  /* 0x0000b40082007a23 */ /* 0x008fe2000001080c */
[----:B----4-:R-:W-:-:S05]  /*11f20*/  F2FP.PACK_AB R99, R22, R20 ;  /* 0x000000141663723e */ /* 0x010fca00000000ff */
[----:B------:R3:W-:Y:S02]  /*11f30*/  MUFU.EX2 R11, R0 ;  /* 0x00000000000b7308 */ /* 0x0007e40000000800 */
[C---:B-1----:R-:W-:Y:S08]  /*11f40*/  HMMA.16816.F32 R52, R96.reuse, R64, R180 ;  /* 0x000000406034723c */ /* 0x042ff000000018b4 */
[----:B------:R-:W-:Y:S01]  /*11f50*/  HMMA.16816.F32 R152, R96, R160, R152 ;  /* 0x000000a06098723c */ /* 0x000fe20000001898 */
[----:B---3--:R-:W-:-:S04]  /*11f60*/  FFMA.FTZ R0, R131, c[0x0][0x2d0], -R12 ;  /* 0x0000b40083007a23 */ /* 0x008fc8000001080c */
[----:B------:R1:W3:Y:S03]  /*11f70*/  MUFU.EX2 R10, R0 ;  /* 0x00000000000a7308 */ /* 0x0002e60000000800 */
[----:B------:R-:W-:Y:S01]  /*11f80*/  HMMA.16816.F32 R100, R96, R112, R100 ;  /* 0x000000706064723c */ /* 0x000fe20000001864 */
[----:B-1----:R-:W-:Y:S01]  /*11f90*/  FFMA.FTZ R0, R129, c[0x0][0x2d0], -R12 ;  /* 0x0000b40081007a23 */ /* 0x002fe2000001080c */
[----:B---3--:R-:W-:-:S03]  /*11fa0*/  F2FP.PACK_AB R92, R10, R11 ;  /* 0x0000000b0a5c723e */ /* 0x008fc600000000ff */
[----:B------:R1:W-:Y:S02]  /*11fb0*/  MUFU.EX2 R17, R0 ;  /* 0x0000000000117308 */ /* 0x0003e40000000800 */
[----:B-1----:R-:W-:Y:S02]  /*11fc0*/  FFMA.FTZ R0, R128, c[0x0][0x2d0], -R12 ;  /* 0x0000b40080007a23 */ /* 0x002fe4000001080c */
[----:B------:R-:W1:Y:S01]  /*11fd0*/  LDSM.16.MT88.4 R128, [R166+0x1400] ;  /* 0x00140000a680783b */ /* 0x000e620000004200 */
[----:B------:R-:W-:-:S03]  /*11fe0*/  FADD.FTZ R12, R133, R132 ;  /* 0x00000084850c7221 */ /* 0x000fc60000010000 */
[----:B------:R3:W4:Y:S02]  /*11ff0*/  MUFU.EX2 R19, R0 ;  /* 0x0000000000137308 */ /* 0x0007240000000800 */
[----:B---3--:R-:W-:Y:S01]  /*12000*/  FFMA.FTZ R0, R124, c[0x0][0x2d0], -R3 ;  /* 0x0000b4007c007a23 */ /* 0x008fe20000010803 */
[----:B----4-:R-:W-:-:S05]  /*12010*/  F2FP.PACK_AB R94, R19, R17 ;  /* 0x00000011135e723e */ /* 0x010fca00000000ff */
[----:B------:R3:W-:Y:S02]  /*12020*/  MUFU.EX2 R9, R0 ;  /* 0x0000000000097308 */ /* 0x0007e40000000800 */
[--C-:B---3--:R-:W-:Y:S01]  /*12030*/  FFMA.FTZ R0, R127, c[0x0][0x2d0], -R3.reuse ;  /* 0x0000b4007f007a23 */ /* 0x108fe20000010803 */
[----:B-1----:R-:W-:Y:S05]  /*12040*/  HMMA.16816.F32 R116, R96, R128, R116 ;  /* 0x000000806074723c */ /* 0x002fea0000001874 */
[----:B------:R1:W3:Y:S02]  /*12050*/  MUFU.EX2 R8, R0 ;  /* 0x0000000000087308 */ /* 0x0002e40000000800 */
[--C-:B-1----:R-:W-:Y:S01]  /*12060*/  FFMA.FTZ R0, R126, c[0x0][0x2d0], -R3.reuse ;  /* 0x0000b4007e007a23 */ /* 0x102fe20000010803 */
[----:B---3--:R-:W-:Y:S01]  /*12070*/  F2FP.PACK_AB R93, R8, R9 ;  /* 0x00000009085d723e */ /* 0x008fe200000000ff */
[----:B------:R-:W-:-:S04]  /*12080*/  FFMA.FTZ R3, R125, c[0x0][0x2d0], -R3 ;  /* 0x0000b4007d037a23 */ /* 0x000fc80000010803 */
[----:B------:R-:W-:Y:S08]  /*12090*/  MUFU.EX2 R2, R0 ;  /* 0x0000000000027308 */ /* 0x000ff00000000800 */
[----:B------:R-:W1:Y:S02]  /*120a0*/  MUFU.EX2 R15, R3 ;  /* 0x00000003000f7308 */ /* 0x000e640000000800 */
[----:B-1----:R-:W-:-:S07]  /*120b0*/  F2FP.PACK_AB R95, R15, R2 ;  /* 0x000000020f5f723e */ /* 0x002fce00000000ff */
[C---:B------:R-:W-:Y:S08]  /*120c0*/  HMMA.16816.F32 R124, R92.reuse, R130, R56 ;  /* 0x000000825c7c723c */ /* 0x040ff00000001838 */
[C---:B------:R-:W-:Y:S08]  /*120d0*/  HMMA.16816.F32 R56, R92.reuse, R64, R84 ;  /* 0x000000405c38723c */ /* 0x040ff00000001854 */
[-C--:B------:R-:W-:Y:S08]  /*120e0*/  HMMA.16816.F32 R88, R92, R4.reuse, R60 ;  /* 0x000000045c58723c */ /* 0x080ff0000000183c */
[----:B------:R-:W-:Y:S07]  /*120f0*/  HMMA.16816.F32 R84, R96, R4, R188 ;  /* 0x000000046054723c */ /* 0x000fee00000018bc */
[----:B------:R-:W-:Y:S01]  /*12100*/  FADD.FTZ R4, R134, R12 ;  /* 0x0000000c86047221 */ /* 0x000fe20000010000 */
[----:B------:R-:W-:Y:S03]  /*12110*/  HMMA.16816.F32 R60, R92, R66, R232 ;  /* 0x000000425c3c723c */ /* 0x000fe600000018e8 */
[----:B------:R-:W-:-:S05]  /*12120*/  FADD.FTZ R12, R141, R4 ;  /* 0x000000048d0c7221 */ /* 0x000fca0000010000 */
[----:B------:R-:W-:Y:S08]  /*12130*/  HMMA.16816.F32 R156, R92, R162, R120 ;  /* 0x000000a25c9c723c */ /* 0x000ff00000001878 */
[----:B------:R-:W-:Y:S08]  /*12140*/  HMMA.16816.F32 R64, R96, R66, R68 ;  /* 0x000000426040723c */ /* 0x000ff00000001844 */
[C---:B------:R-:W-:Y:S08]  /*12150*/  HMMA.16816.F32 R148, R92.reuse, R160, R220 ;  /* 0x000000a05c94723c */ /* 0x040ff000000018dc */
[C---:B------:R-:W-:Y:S08]  /*12160*/  HMMA.16816.F32 R104, R92.reuse, R112, R236 ;  /* 0x000000705c68723c */ /* 0x040ff000000018ec */
[----:B------:R-:W-:Y:S01]  /*12170*/  HMMA.16816.F32 R108, R92, R114, R108 ;  /* 0x000000725c6c723c */ /* 0x000fe2000000186c */
[----:B--2---:R-:W-:-:S07]  /*12180*/  @P4 IMAD.HI.U32 R3, R47, c[0x0][0x2c8], RZ ;  /* 0x0000b2002f034a27 */ /* 0x004fce00078e00ff */
[----:B------:R-:W-:Y:S01]  /*12190*/  HMMA.16816.F32 R120, R92, R128, R240 ;  /* 0x000000805c78723c */ /* 0x000fe200000018f0 */
[----:B------:R-:W-:Y:S01]  /*121a0*/  IMAD.MOV.U32 R0, RZ, RZ, R47 ;  /* 0x000000ffff007224 */ /* 0x000fe200078e002f */
[----:B------:R-:W-:Y:S01]  /*121b0*/  @P4 SHF.R.U32.HI R0, RZ, c[0x0][0x2cc], R3 ;  /* 0x0000b300ff004a19 */ /* 0x000fe20000011603 */
[----:B------:R-:W-:-:S03]  /*121c0*/  FADD.FTZ R3, R172, R169 ;  /* 0x000000a9ac037221 */ /* 0x000fc60000010000 */
[----:B------:R-:W-:Y:S01]  /*121d0*/  IADD3 R0, R0, R13, -R14 ;  /* 0x0000000d00007210 */ /* 0x000fe20007ffe80e */
[----:B------:R-:W-:Y:S01]  /*121e0*/  FADD.FTZ R13, R173, R3 ;  /* 0x00000003ad0d7221 */ /* 0x000fe20000010000 */
[----:B------:R-:W-:Y:S01]  /*121f0*/  HMMA.16816.F32 R72, R92, R80, R72 ;  /* 0x000000505c48723c */ /* 0x000fe20000001848 */
[----:B------:R-:W-:Y:S02]  /*12200*/  FADD.FTZ R14, R213, R209 ;  /* 0x000000d1d50e7221 */ /* 0x000fe40000010000 */
[----:B------:R-:W-:-:S04]  /*12210*/  IMAD.HI R26, R0, 0x2aaaaaab, RZ ;  /* 0x2aaaaaab001a7827 */ /* 0x000fc800078e02ff */
[----:B------:R-:W-:Y:S01]  /*12220*/  FADD.FTZ R0, R208, R207 ;  /* 0x000000cfd0007221 */ /* 0x000fe20000010000 */
[----:B------:R-:W-:Y:S01]  /*12230*/  SHF.R.U32.HI R3, RZ, 0x1f, R26 ;  /* 0x0000001fff037819 */ /* 0x000fe2000001161a */
[----:B------:R-:W-:Y:S01]  /*12240*/  FADD.FTZ R13, R174, R13 ;  /* 0x0000000dae0d7221 */ /* 0x000fe20000010000 */
[----:B------:R-:W-:Y:S01]  /*12250*/  HMMA.16816.F32 R76, R92, R82, R228 ;  /* 0x000000525c4c723c */ /* 0x000fe200000018e4 */
[----:B------:R-:W-:Y:S01]  /*12260*/  FADD.FTZ R0, R210, R0 ;  /* 0x00000000d2007221 */ /* 0x000fe20000010000 */
[----:B------:R-:W-:Y:S01]  /*12270*/  LEA.HI.SX32 R26, R26, R3, 0x1d ;  /* 0x000000031a1a7211 */ /* 0x000fe200078feaff */
[----:B------:R-:W-:Y:S02]  /*12280*/  FADD.FTZ R3, R217, R14 ;  /* 0x0000000ed9037221 */ /* 0x000fe40000010000 */
[----:B------:R-:W-:Y:S01]  /*12290*/  FADD.FTZ R4, R211, R0 ;  /* 0x00000000d3047221 */ /* 0x000fe20000010000 */
[----:B------:R-:W-:Y:S01]  /*122a0*/  IMNMX R27, R246, R26, !PT ;  /* 0x0000001af61b7217 */ /* 0x000fe20007800200 */
[----:B------:R-:W-:Y:S01]  /*122b0*/  FADD.FTZ R5, R218, R3 ;  /* 0x00000003da057221 */ /* 0x000fe20000010000 */
[----:B------:R-:W-:Y:S01]  /*122c0*/  HMMA.16816.F32 R68, R96, R80, R184 ;  /* 0x000000506044723c */ /* 0x000fe200000018b8 */
[----:B------:R-:W-:-:S02]  /*122d0*/  FADD.FTZ R0, R176, R13 ;  /* 0x0000000db0007221 */ /* 0x000fc40000010000 */
[----:B------:R-:W-:Y:S01]  /*122e0*/  FADD.FTZ R3, R142, R12 ;  /* 0x0000000c8e037221 */ /* 0x000fe20000010000 */
[----:B------:R1:W-:Y:S01]  /*122f0*/  STL [R1+0x4], R27 ;  /* 0x0000041b01007387 */ /* 0x0003e20000100800 */
[----:B------:R-:W-:Y:S02]  /*12300*/  FADD.FTZ R5, R216, R5 ;  /* 0x00000005d8057221 */ /* 0x000fe40000010000 */
[----:B------:R-:W-:Y:S01]  /*12310*/  FADD.FTZ R0, R175, R0 ;  /* 0x00000000af007221 */ /* 0x000fe20000010000 */
[----:B------:R-:W-:Y:S01]  /*12320*/  HMMA.16816.F32 R160, R96, R162, R32 ;  /* 0x000000a260a0723c */ /* 0x000fe20000001820 */
[----:B------:R-:W-:Y:S02]  /*12330*/  FADD.FTZ R3, R168, R3 ;  /* 0x00000003a8037221 */ /* 0x000fe40000010000 */
[----:B------:R-:W-:Y:S02]  /*12340*/  FADD.FTZ R5, R212, R5 ;  /* 0x00000005d4057221 */ /* 0x000fe40000010000 */
[----:B------:R-:W-:-:S02]  /*12350*/  FADD.FTZ R0, R177, R0 ;  /* 0x00000000b1007221 */ /* 0x000fc40000010000 */
[----:B------:R-:W-:Y:S01]  /*12360*/  FADD.FTZ R5, R215, R5 ;  /* 0x00000005d7057221 */ /* 0x000fe20000010000 */
[----:B------:R-:W-:Y:S03]  /*12370*/  HMMA.16816.F32 R112, R96, R114, R28 ;  /* 0x000000726070723c */ /* 0x000fe6000000181c */
[----:B------:R-:W-:-:S05]  /*12380*/  FADD.FTZ R5, R214, R5 ;  /* 0x00000005d6057221 */ /* 0x000fca0000010000 */
        /* <DEDUP_REMOVED lines=8> */
[----:B------:R-:W-:Y:S01]  /*12410*/  FADD.FTZ R7, R204, R7 ;  /* 0x00000007cc077221 */ /* 0x000fe20000010000 */
[----:B------:R-:W-:Y:S01]  /*12420*/  IADD3 R204, R219, -0x2, RZ ;  /* 0xfffffffedbcc7810 */ /* 0x000fe20007ffe0ff */
        /* <DEDUP_REMOVED lines=18> */
[----:B------:R-:W-:Y:S01]  /*12550*/  FADD.FTZ R243, R15, R3 ;  /* 0x000000030ff37221 */ /* 0x000fe20000010000 */
[----:B------:R-:W-:Y:S05]  /*12560*/  @!P0 BRA `(.L_x_2729) ;  /* 0x0000308000008947 */ /* 0x000fea0003800000 */
[----:B-1----:R-:W2:Y:S01]  /*12570*/  LDL R27, [R1+0x8c] ;  /* 0x00008c00011b7983 */ /* 0x002ea20000100800 */
[----:B------:R-:W-:Y:S01]  /*12580*/  MOV R132, R139 ;  /* 0x0000008b00847202 */ /* 0x000fe20000000f00 */
[----:B------:R-:W-:Y:S01]  /*12590*/  IMAD.MOV.U32 R3, RZ, RZ, R140 ;  /* 0x000000ffff037224 */ /* 0x000fe200078e008c */
[----:B------:R-:W-:Y:S01]  /*125a0*/  MOV R142, R135 ;  /* 0x00000087008e7202 */ /* 0x000fe20000000f00 */
[----:B------:R-:W-:Y:S01]  /*125b0*/  IMAD.MOV.U32 R141, RZ, RZ, R138 ;  /* 0x000000ffff8d7224 */ /* 0x000fe200078e008a */
[----:B--2---:R-:W-:-:S05]  /*125c0*/  IADD3 R0, R27, R47, RZ ;  /* 0x0000002f1b007210 */ /* 0x004fca0007ffe0ff */
[----:B------:R1:W-:Y:S02]  /*125d0*/  STL [R1], R0 ;  /* 0x0000000001007387 */ /* 0x0003e40000100800 */
[----:B-1----:R-:W-:-:S05]  /*125e0*/  @P4 IMAD.HI.U32 R0, R0, c[0x0][0x2c8], RZ ;  /* 0x0000b20000004a27 */ /* 0x002fca00078e00ff */
[----:B------:R-:W-:-:S05]  /*125f0*/  @P4 SHF.R.U32.HI R0, RZ, c[0x0][0x2cc], R0 ;  /* 0x0000b300ff004a19 */ /* 0x000fca0000011600 */
[----:B------:R1:W-:Y:S02]  /*12600*/  @P4 STL [R1+0x8], R0 ;  /* 0x0000080001004387 */ /* 0x0003e40000100800 */
.L_x_2734:
        /* <DEDUP_REMOVED lines=50> */
.L_x_2731:
[----:B-1--4-:R-:W-:Y:S05]  /*12930*/  BSYNC B0 ;  /* 0x0000000000007941 */ /* 0x012fea0003800000 */
.L_x_2730:
        /* <DEDUP_REMOVED lines=103> */
[C---:B------:R-:W-:Y:S02]  /*12fb0*/  ISETP.GE.AND P1, PT, R0.reuse, 0x1, PT ;  /* 0x000000010000780c */ /* 0x040fe40003f26270 */
[----:B------:R-:W-:Y:S11]  /*12fc0*/  ISETP.GE.AND P0, PT, R0, 0x21, PT ;  /* 0x000000210000780c */ /* 0x000ff60003f06270 */
[C---:B------:R-:W-:Y:S02]  /*12fd0*/  @P1 IADD3 R2, R204.reuse, -0x1, RZ ;  /* 0xffffffffcc021810 */ /* 0x040fe40007ffe0ff */
[----:B------:R-:W-:Y:S01]  /*12fe0*/  @P0 IMAD.MOV.U32 R135, RZ, RZ, c[0x0][0x1e0] ;  /* 0x00007800ff870624 */ /* 0x000fe200078e00ff */
[----:B------:R-:W-:Y:S01]  /*12ff0*/  @P0 IADD3 R0, R204, -0x1, RZ ;  /* 0xffffffffcc000810 */ /* 0x000fe20007ffe0ff */
[----:B------:R-:W-:Y:S01]  /*13000*/  @P0 IMAD.MOV.U32 R138, RZ, RZ, 0x5 ;  /* 0x00000005ff8a0424 */ /* 0x000fe200078e00ff */
[----:B------:R-:W-:Y:S01]  /*13010*/  @P1 SHF.R.S32.HI R134, RZ, 0x1f, R2 ;  /* 0x0000001fff861819 */ /* 0x000fe20000011402 */
[----:B------:R-:W-:Y:S01]  /*13020*/  @P1 IMAD.WIDE.U32 R168, R2, c[0x0][0x1e0], RZ ;  /* 0x0000780002a81a25 */ /* 0x000fe200078e00ff */
[----:B------:R-:W-:Y:S02]  /*13030*/  @P0 SHF.R.S32.HI R133, RZ, 0x1f, R0 ;  /* 0x0000001fff850819 */ /* 0x000fe40000011400 */
[----:B------:R-:W-:Y:S01]  /*13040*/  @P0 SHF.L.U64.HI R139, R135, R138, c[0x0][0x1e4] ;  /* 0x00007900878b0619 */ /* 0x000fe2000001028a */
[----:B------:R-:W-:Y:S02]  /*13050*/  @P1 IMAD R140, R134, c[0x0][0x1e0], RZ ;  /* 0x00007800868c1a24 */ /* 0x000fe400078e02ff */
[----:B------:R-:W-:Y:S02]  /*13060*/  @P0 IMAD R133, R133, c[0x0][0x1e0], RZ ;  /* 0x0000780085850a24 */ /* 0x000fe400078e02ff */
[----:B------:R-:W-:Y:S02]  /*13070*/  @P0 IMAD.SHL.U32 R138, R135, 0x20, RZ ;  /* 0x00000020878a0824 */ /* 0x000fe400078e00ff */
[----:B------:R-:W-:Y:S04]  /*13080*/  @P0 IMAD.WIDE.U32 R134, R0, c[0x0][0x1e0], RZ ;  /* 0x0000780000860a25 */ /* 0x000fe800078e00ff */
[----:B------:R-:W-:Y:S02]  /*13090*/  @P1 IMAD R140, R2, c[0x0][0x1e4], R140 ;  /* 0x00007900028c1a24 */ /* 0x000fe400078e028c */
[----:B------:R-:W-:Y:S02]  /*130a0*/  @P0 IMAD R133, R0, c[0x0][0x1e4], R133 ;  /* 0x0000790000850a24 */ /* 0x000fe400078e0285 */
[----:B------:R-:W-:Y:S04]  /*130b0*/  @P0 IMAD.WIDE.U32 R138, R134, 0x30, R138 ;  /* 0x00000030868a0825 */ /* 0x000fe800078e008a */
[----:B------:R-:W-:Y:S01]  /*130c0*/  @P0 IMAD.IADD R2, R135, 0x1, R133 ;  /* 0x0000000187020824 */ /* 0x000fe200078e0285 */
[----:B------:R-:W-:Y:S01]  /*130d0*/  @P1 IADD3 R133, R169, R140, RZ ;  /* 0x0000008ca9851210 */ /* 0x000fe20007ffe0ff */
[----:B------:R-:W-:Y:S01]  /*130e0*/  @P1 IMAD.MOV.U32 R134, RZ, RZ, R250 ;  /* 0x000000ffff861224 */ /* 0x000fe200078e00fa */
[----:B------:R-:W-:Y:S01]  /*130f0*/  @P0 IADD3 R0, P2, R250, R138, RZ ;  /* 0x0000008afa000210 */ /* 0x000fe20007f5e0ff */
        /* <DEDUP_REMOVED lines=19> */
.L_x_2733:
[----:B------:R-:W-:Y:S05]  /*13230*/  BSYNC B0 ;  /* 0x0000000000007941 */ /* 0x000fea0003800000 */
.L_x_2732:
[----:B------:R-:W-:Y:S01]  /*13240*/  MOV R0, c[0x0][0x2c4] ;  /* 0x0000b10000007a02 */ /* 0x000fe20000000f00 */
[----:B------:R-:W2:Y:S03]  /*13250*/  LDL R2, [R1+0x8] ;  /* 0x0000080001027983 */ /* 0x000ea60000100800 */
[----:B------:R-:W-:Y:S01]  /*13260*/  ISETP.NE.AND P0, PT, R0, 0x1, PT ;  /* 0x000000010000780c */ /* 0x000fe20003f05270 */
[----:B------:R-:W3:Y:S04]  /*13270*/  LDL R140, [R1+0x20] ;  /* 0x00002000018c7983 */ /* 0x000ee80000100800 */
[----:B------:R4:W2:Y:S04]  /*13280*/  LDL R0, [R1] ;  /* 0x0000000001007983 */ /* 0x0008a80000100800 */
[----:B-1----:R-:W5:Y:S04]  /*13290*/  LDL R139, [R1+0x2c] ;  /* 0x00002c00018b7983 */ /* 0x002f680000100800 */
[----:B------:R-:W5:Y:S04]  /*132a0*/  LDL R134, [R1+0x40] ;  /* 0x0000400001867983 */ /* 0x000f680000100800 */
[----:B------:R-:W0:Y:S01]  /*132b0*/  LDGDEPBAR ;  /* 0x00000000000079af */ /* 0x000e220000000000 */
[----:B--2---:R-:W-:Y:S07]  /*132c0*/  @P0 MOV R0, R2 ;  /* 0x0000000200000202 */ /* 0x004fee0000000f00 */
[----:B------:R-:W1:Y:S08]  /*132d0*/  SHFL.IDX PT, R2, R0, RZ, 0x1c1f ;  /* 0x001c1fff00027589 */ /* 0x000e7000000e0000 */
[----:B------:R-:W2:Y:S08]  /*132e0*/  SHFL.IDX PT, R133, R0, 0x1, 0x1c1f ;  /* 0x003c1f0000857f89 */ /* 0x000eb000000e0000 */
[----:B------:R-:W1:Y:S08]  /*132f0*/  SHFL.IDX PT, R135, R0, 0x2, 0x1c1f ;  /* 0x005c1f0000877f89 */ /* 0x000e7000000e0000 */
[----:B------:R1:W2:Y:S02]  /*13300*/  SHFL.IDX PT, R138, R0, 0x3, 0x1c1f ;  /* 0x007c1f00008a7f89 */ /* 0x0002a400000e0000 */
[----:B-1----:R-:W-:Y:S05]  /*13310*/  IMAD R0, R204, -0x30, RZ ;  /* 0xffffffd0cc007824 */ /* 0x002fea00078e02ff */
[----:B---3--:R-:W-:Y:S04]  /*13320*/  IADD3 R0, -R140, 0x1, R0 ;  /* 0x000000018c007810 */ /* 0x008fe80007ffe100 */
[----:B-----5:R-:W-:Y:S04]  /*13330*/  IADD3 R0, -R134, R0, R139 ;  /* 0x0000000086007210 */ /* 0x020fe80007ffe18b */
[C---:B------:R-:W-:Y:S02]  /*13340*/  IADD3 R134, R0.reuse, R2, RZ ;  /* 0x0000000200867210 */ /* 0x040fe40007ffe0ff */
[----:B--2---:R-:W-:Y:S02]  /*13350*/  IADD3 R133, R0, R133, RZ ;  /* 0x0000008500857210 */ /* 0x004fe40007ffe0ff */
[----:B------:R-:W-:Y:S02]  /*13360*/  ISETP.GT.AND P0, PT, R134, RZ, PT ;  /* 0x000000ff8600720c */ /* 0x000fe40003f04270 */
[----:B------:R-:W-:Y:S02]  /*13370*/  IADD3 R2, R0, R135, RZ ;  /* 0x0000008700027210 */ /* 0x000fe40007ffe0ff */
[----:B------:R-:W-:Y:S02]  /*13380*/  ISETP.GT.AND P2, PT, R134, 0x1, PT ;  /* 0x000000018600780c */ /* 0x000fe40003f44270 */
[----:B------:R-:W-:Y:S02]  /*13390*/  FSEL R135, R4, -INF , P0 ;  /* 0xff80000004877808 */ /* 0x000fe40000000000 */
[----:B------:R-:W-:Y:S02]  /*133a0*/  ISETP.GT.AND P0, PT, R133, 0x1, PT ;  /* 0x000000018500780c */ /* 0x000fe40003f04270 */
[----:B------:R-:W-:Y:S02]  /*133b0*/  FMNMX.FTZ R4, R135, R3, !PT ;  /* 0x0000000387047209 */ /* 0x000fe40007810000 */
[----:B------:R-:W-:Y:S02]  /*133c0*/  FSEL R169, R7, -INF , P0 ;  /* 0xff80000007a97808 */ /* 0x000fe40000000000 */
[----:B------:R-:W-:Y:S02]  /*133d0*/  FSEL R139, R5, -INF , P2 ;  /* 0xff800000058b7808 */ /* 0x000fe40001000000 */
[C---:B------:R-:W-:Y:S02]  /*133e0*/  ISETP.GT.AND P0, PT, R134.reuse, 0x8, PT ;  /* 0x000000088600780c */ /* 0x040fe40003f04270 */
[----:B------:R-:W-:Y:S02]  /*133f0*/  ISETP.GT.AND P2, PT, R134, 0x9, PT ;  /* 0x000000098600780c */ /* 0x000fe40003f44270 */
[----:B------:R-:W-:Y:S02]  /*13400*/  IADD3 R0, R0, R138, RZ ;  /* 0x0000008a00007210 */ /* 0x000fe40007ffe0ff */
[----:B------:R-:W-:Y:S02]  /*13410*/  FSEL R138, R16, -INF , P0 ;  /* 0xff800000108a7808 */ /* 0x000fe40000000000 */
[----:B------:R-:W-:Y:S02]  /*13420*/  FMNMX.FTZ R4, R139, R4, !PT ;  /* 0x000000048b047209 */ /* 0x000fe40007810000 */
[----:B------:R-:W-:Y:S02]  /*13430*/  FSEL R17, R17, -INF , P2 ;  /* 0xff80000011117808 */ /* 0x000fe40001000000 */
[----:B------:R-:W-:Y:S02]  /*13440*/  ISETP.GT.AND P1, PT, R133, RZ, PT ;  /* 0x000000ff8500720c */ /* 0x000fe40003f24270 */
[----:B------:R-:W-:Y:S02]  /*13450*/  ISETP.GT.AND P3, PT, R134, 0x10, PT ;  /* 0x000000108600780c */ /* 0x000fe40003f64270 */
[----:B------:R-:W-:Y:S02]  /*13460*/  FMNMX.FTZ R4, R138, R4, !PT ;  /* 0x000000048a047209 */ /* 0x000fe40007810000 */
[----:B------:R-:W-:Y:S02]  /*13470*/  FSEL R208, R20, -INF , P3 ;  /* 0xff80000014d07808 */ /* 0x000fe40001800000 */
[----:B------:R-:W-:Y:S02]  /*13480*/  ISETP.GT.AND P2, PT, R134, 0x11, PT ;  /* 0x000000118600780c */ /* 0x000fe40003f44270 */
[----:B------:R-:W-:Y:S02]  /*13490*/  FMNMX.FTZ R4, R17, R4, !PT ;  /* 0x0000000411047209 */ /* 0x000fe40007810000 */
[----:B------:R-:W-:Y:S02]  /*134a0*/  FSEL R168, R6, -INF , P1 ;  /* 0xff80000006a87808 */ /* 0x000fe40000800000 */
        /* <DEDUP_REMOVED lines=8> */
[C---:B------:R-:W-:Y:S02]  /*13530*/  ISETP.GT.AND P0, PT, R134.reuse, 0x19, PT ;  /* 0x000000198600780c */ /* 0x040fe40003f04270 */
        /* <DEDUP_REMOVED lines=8> */
[----:B------:R-:W-:Y:S02]  /*135c0*/  FMNMX.FTZ R4, R231, R4, !PT ;  /* 0x00000004e7047209 */ /* 0x000fe40007810000 */
[C---:B------:R-:W-:Y:S02]  /*135d0*/  ISETP.GT.AND P3, PT, R134.reuse, 0x28, PT ;  /* 0x000000288600780c */ /* 0x040fe40003f64270 */
        /* <DEDUP_REMOVED lines=10> */
[----:B------:R-:W-:Y:S02]  /*13680*/  ISETP.GT.AND P1, PT, R133, 0x10, PT ;  /* 0x000000108500780c */ /* 0x000fe40003f24270 */
[----:B------:R-:W-:Y:S02]  /*13690*/  FSEL R209, R35, -INF , P0 ;  /* 0xff80000023d17808 */ /* 0x000fe40000000000 */
[C---:B------:R-:W-:Y:S02]  /*136a0*/  ISETP.GT.AND P0, PT, R133.reuse, 0x20, PT ;  /* 0x000000208500780c */ /* 0x040fe40003f04270 */
[----:B------:R-:W-:Y:S02]  /*136b0*/  FSEL R206, R22, -INF , P1 ;  /* 0xff80000016ce7808 */ /* 0x000fe40000800000 */
[----:B------:R-:W-:Y:S02]  /*136c0*/  FSEL R227, R38, -INF , P0 ;  /* 0xff80000026e37808 */ /* 0x000fe40000000000 */
[C---:B------:R-:W-:Y:S02]  /*136d0*/  ISETP.GT.AND P0, PT, R133.reuse, 0x29, PT ;  /* 0x000000298500780c */ /* 0x040fe40003f04270 */
[----:B------:R-:W-:Y:S02]  /*136e0*/  ISETP.GT.AND P1, PT, R133, 0x18, PT ;  /* 0x000000188500780c */ /* 0x000fe40003f24270 */
        /* <DEDUP_REMOVED lines=8> */
[----:B------:R-:W-:Y:S02]  /*13770*/  FSEL R225, R50, -INF , P1 ;  /* 0xff80000032e17808 */ /* 0x000fe40000800000 */
[----:B------:R-:W-:Y:S02]  /*13780*/  ISETP.GT.AND P1, PT, R0, RZ, PT ;  /* 0x000000ff0000720c */ /* 0x000fe40003f24270 */
[----:B------:R-:W-:Y:S02]  /*13790*/  FMNMX.FTZ R5, R169, R5, !PT ;  /* 0x00000005a9057209 */ /* 0x000fe40007810000 */
[----:B------:R-:W-:Y:S02]  /*137a0*/  FSEL R226, R39, -INF , P2 ;  /* 0xff80000027e27808 */ /* 0x000fe40001000000 */
[C---:B------:R-:W-:Y:S01]  /*137b0*/  ISETP.GT.AND P2, PT, R2.reuse, 0x1, PT ;  /* 0x000000010200780c */ /* 0x040fe20003f44270 */
[----:B------:R-:W-:Y:S01]  /*137c0*/  LDSM.16.MT88.4 R36, [R167] ;  /* 0x00000000a724783b */ /* 0x000fe20000004200 */
[----:B------:R-:W-:Y:S02]  /*137d0*/  FSEL R11, R11, -INF , P0 ;  /* 0xff8000000b0b7808 */ /* 0x000fe40000000000 */
[----:B------:R-:W-:Y:S02]  /*137e0*/  ISETP.GT.AND P0, PT, R2, 0x8, PT ;  /* 0x000000080200780c */ /* 0x000fe40003f04270 */
[----:B------:R-:W-:Y:S02]  /*137f0*/  FSEL R10, R10, -INF , P1 ;  /* 0xff8000000a0a7808 */ /* 0x000fe40000800000 */
[----:B------:R-:W-:Y:S02]  /*13800*/  ISETP.GT.AND P1, PT, R0, 0x8, PT ;  /* 0x000000080000780c */ /* 0x000fe40003f24270 */
[----:B-1----:R-:W-:Y:S02]  /*13810*/  FMNMX.FTZ R4, R4, R20, !PT ;  /* 0x0000001404047209 */ /* 0x002fe40007810000 */
[----:B------:R-:W-:Y:S01]  /*13820*/  FMNMX.FTZ R5, R18, R5, !PT ;  /* 0x0000000512057209 */ /* 0x000fe20007810000 */
[----:B------:R-:W-:Y:S01]  /*13830*/  LDSM.16.MT88.4 R20, [R166] ;  /* 0x00000000a614783b */ /* 0x000fe20000004200 */
[----:B------:R-:W-:Y:S02]  /*13840*/  FSEL R16, R9, -INF , P2 ;  /* 0xff80000009107808 */ /* 0x000fe40001000000 */
        /* <DEDUP_REMOVED lines=10> */
[----:B------:R-:W-:Y:S02]  /*138f0*/  ISETP.GT.AND P0, PT, R2, 0x10, PT ;  /* 0x000000100200780c */ /* 0x000fe40003f04270 */
[----:B------:R-:W-:Y:S02]  /*13900*/  FSEL R8, R13, -INF , P2 ;  /* 0xff8000000d087808 */ /* 0x000fe40001000000 */
        /* <DEDUP_REMOVED lines=10> */
[----:B------:R-:W-:Y:S02]  /*139b0*/  ISETP.GT.AND P0, PT, R2, 0x18, PT ;  /* 0x000000180200780c */ /* 0x000fe40003f04270 */
        /* <DEDUP_REMOVED lines=20> */
[----:B------:R-:W-:Y:S02]  /*13b00*/  FSEL R222, R41, -INF , P0 ;  /* 0xff80000029de7808 */ /* 0x000fe40000000000 */
[----:B------:R-:W-:Y:S02]  /*13b10*/  FMNMX.FTZ R2, R7, R2, !PT ;  /* 0x0000000207027209 */ /* 0x000fe40007810000 */
[----:B------:R-:W-:Y:S02]  /*13b20*/  FMNMX.FTZ R4, R223, R4, !PT ;  /* 0x00000004df047209 */ /* 0x000fe40007810000 */
[----:B------:R-:W-:Y:S02]  /*13b30*/  FMNMX.FTZ R5, R224, R5, !PT ;  /* 0x00000005e0057209 */ /* 0x000fe40007810000 */
[----:B------:R-:W-:Y:S02]  /*13b40*/  FSEL R221, R44, -INF , P2 ;  /* 0xff8000002cdd7808 */ /* 0x000fe40001000000 */
[----:B------:R-:W-:Y:S01]  /*13b50*/  FMNMX.FTZ R2, R15, R2, !PT ;  /* 0x000000020f027209 */ /* 0x000fe20007810000 */
[----:B------:R-:W1:Y:S01]  /*13b60*/  SHFL.BFLY PT, R13, R5, 0x2, 0x1f ;  /* 0x0c401f00050d7f89 */ /* 0x000e6200000e0000 */
        /* <DEDUP_REMOVED lines=10> */
[C---:B------:R-:W-:Y:S01]  /*13c10*/  ISETP.GT.AND P1, PT, R0.reuse, 0x20, PT ;  /* 0x000000200000780c */ /* 0x040fe20003f24270 */
[--C-:B------:R-:W-:Y:S01]  /*13c20*/  FFMA.FTZ R12, R135, c[0x0][0x2d0], -R175.reuse ;  /* 0x0000b400870c7a23 */ /* 0x100fe200000108af */
[----:B------:R-:W-:Y:S02]  /*13c30*/  FSEL R190, R45, -INF , P3 ;  /* 0xff8000002dbe7808 */ /* 0x000fe40001800000 */
[----:B------:R-:W-:Y:S01]  /*13c40*/  ISETP.GT.AND P3, PT, R0, 0x21, PT ;  /* 0x000000210000780c */ /* 0x000fe20003f64270 */
[----:B------:R2:W-:Y:S01]  /*13c50*/  MUFU.EX2 R184, R12 ;  /* 0x0000000c00b87308 */ /* 0x0005e20000000800 */
[----:B------:R-:W-:Y:S02]  /*13c60*/  FSEL R220, R42, -INF , P1 ;  /* 0xff8000002adc7808 */ /* 0x000fe40000800000 */
[C---:B------:R-:W-:Y:S02]  /*13c70*/  ISETP.GT.AND P2, PT, R0.reuse, 0x28, PT ;  /* 0x000000280000780c */ /* 0x040fe40003f44270 */
[----:B------:R-:W-:Y:S01]  /*13c80*/  ISETP.GT.AND P1, PT, R0, 0x29, PT ;  /* 0x000000290000780c */ /* 0x000fe20003f24270 */
[--C-:B------:R-:W-:Y:S01]  /*13c90*/  FFMA.FTZ R0, R139, c[0x0][0x2d0], -R175.reuse ;  /* 0x0000b4008b007a23 */ /* 0x100fe200000108af */
[----:B------:R-:W-:Y:S02]  /*13ca0*/  FMNMX.FTZ R2, R190, R2, !PT ;  /* 0x00000002be027209 */ /* 0x000fe40007810000 */
[----:B------:R-:W-:Y:S01]  /*13cb0*/  FMNMX.FTZ R4, R191, R4, !PT ;  /* 0x00000004bf047209 */ /* 0x000fe20007810000 */
[----:B------:R3:W5:Y:S01]  /*13cc0*/  MUFU.EX2 R219, R0 ;  /* 0x0000000000db7308 */ /* 0x0007620000000800 */
        /* <DEDUP_REMOVED lines=8> */
[--C-:B--2---:R-:W-:Y:S01]  /*13d50*/  FFMA.FTZ R12, R138, c[0x0][0x2d0], -R175.reuse ;  /* 0x0000b4008a0c7a23 */ /* 0x104fe200000108af */
[----:B------:R-:W-:Y:S02]  /*13d60*/  FSEL R135, R47, -INF , P1 ;  /* 0xff8000002f877808 */ /* 0x000fe40000800000 */
[----:B------:R-:W-:Y:S01]  /*13d70*/  FMNMX.FTZ R4, R218, R4, !PT ;  /* 0x00000004da047209 */ /* 0x000fe20007810000 */
[----:B------:R2:W-:Y:S03]  /*13d80*/  MUFU.EX2 R239, R12 ;  /* 0x0000000c00ef7308 */ /* 0x0005e60000000800 */
[----:B---3--:R-:W-:Y:S02]  /*13d90*/  FMNMX.FTZ R0, R188, R4, !PT ;  /* 0x00000004bc007209 */ /* 0x008fe40007810000 */
[----:B-1----:R-:W-:Y:S02]  /*13da0*/  FMNMX.FTZ R4, R2, R13, !PT ;  /* 0x0000000d02047209 */ /* 0x002fe40007810000 */
[----:B------:R-:W-:Y:S03]  /*13db0*/  FMNMX.FTZ R0, R135, R0, !PT ;  /* 0x0000000087007209 */ /* 0x000fe60007810000 */
[----:B------:R-:W1:Y:S01]  /*13dc0*/  SHFL.BFLY PT, R13, R4, 0x1, 0x1f ;  /* 0x0c201f00040d7f89 */ /* 0x000e6200000e0000 */
[----:B----4-:R-:W-:Y:S01]  /*13dd0*/  FMNMX.FTZ R139, R5, R14, !PT ;  /* 0x0000000e058b7209 */ /* 0x010fe20007810000 */
[----:B------:R-:W-:Y:S03]  /*13de0*/  FFMA.FTZ R5, R17, c[0x0][0x2d0], -R175 ;  /* 0x0000b40011057a23 */ /* 0x000fe600000108af */
[C---:B------:R-:W-:Y:S03]  /*13df0*/  FSETP.NEU.FTZ.AND P2, PT, R139.reuse, -INF , PT ;  /* 0xff8000008b00780b */ /* 0x040fe60003f5d000 */
[----:B------:R-:W3:Y:S01]  /*13e00*/  SHFL.BFLY PT, R2, R0, 0x2, 0x1f ;  /* 0x0c401f0000027f89 */ /* 0x000ee200000e0000 */
[----:B------:R4:W4:Y:S01]  /*13e10*/  MUFU.EX2 R240, R5 ;  /* 0x0000000500f07308 */ /* 0x0009220000000800 */
[----:B--2---:R-:W-:Y:S05]  /*13e20*/  FMUL.FTZ R12, R139, c[0x0][0x2d0] ;  /* 0x0000b4008b0c7a20 */ /* 0x004fea0000410000 */
[----:B------:R-:W-:Y:S02]  /*13e30*/  FSEL R173, R12, RZ, P2 ;  /* 0x000000ff0cad7208 */ /* 0x000fe40001000000 */
[----:B-1----:R-:W-:Y:S04]  /*13e40*/  FMNMX.FTZ R138, R4, R13, !PT ;  /* 0x0000000d048a7209 */ /* 0x002fe80007810000 */
[C---:B------:R-:W-:Y:S01]  /*13e50*/  FSETP.NEU.FTZ.AND P1, PT, R138.reuse, -INF , PT ;  /* 0xff8000008a00780b */ /* 0x040fe20003f3d000 */
[----:B------:R-:W-:Y:S01]  /*13e60*/  FMUL.FTZ R4, R138, c[0x0][0x2d0] ;  /* 0x0000b4008a047a20 */ /* 0x000fe20000410000 */
[----:B---3--:R-:W-:Y:S01]  /*13e70*/  FMNMX.FTZ R0, R0, R2, !PT ;  /* 0x0000000200007209 */ /* 0x008fe20007810000 */
[--C-:B------:R-:W-:Y:S03]  /*13e80*/  FFMA.FTZ R2, R18, c[0x0][0x2d0], -R173.reuse ;  /* 0x0000b40012027a23 */ /* 0x100fe600000108ad */
[----:B------:R-:W-:Y:S01]  /*13e90*/  FSEL R172, R4, RZ, P1 ;  /* 0x000000ff04ac7208 */ /* 0x000fe20000800000 */
[--C-:B----4-:R-:W-:Y:S01]  /*13ea0*/  FFMA.FTZ R5, R168, c[0x0][0x2d0], -R173.reuse ;  /* 0x0000b400a8057a23 */ /* 0x110fe200000108ad */
[----:B-----5:R-:W-:Y:S01]  /*13eb0*/  F2FP.PACK_AB R168, R219, R184 ;  /* 0x000000b8dba8723e */ /* 0x020fe200000000ff */
[----:B------:R1:W-:Y:S01]  /*13ec0*/  MUFU.EX2 R237, R2 ;  /* 0x0000000200ed7308 */ /* 0x0003e20000000800 */
[----:B------:R-:W-:Y:S01]  /*13ed0*/  F2FP.PACK_AB R170, R240, R239 ;  /* 0x000000eff0aa723e */ /* 0x000fe200000000ff */
[--C-:B------:R-:W-:Y:S02]  /*13ee0*/  FFMA.FTZ R4, R16, c[0x0][0x2d0], -R172.reuse ;  /* 0x0000b40010047a23 */ /* 0x100fe400000108ac */
[--C-:B------:R-:W-:Y:S06]  /*13ef0*/  FFMA.FTZ R6, R6, c[0x0][0x2d0], -R172.reuse ;  /* 0x0000b40006067a23 */ /* 0x100fec00000108ac */
[----:B------:R-:W-:Y:S10]  /*13f00*/  MUFU.EX2 R179, R4 ;  /* 0x0000000400b37308 */ /* 0x000ff40000000800 */
[----:B------:R2:W-:Y:S01]  /*13f10*/  MUFU.EX2 R178, R5 ;  /* 0x0000000500b27308 */ /* 0x0005e20000000800 */
[----:B-1----:R-:W1:Y:S09]  /*13f20*/  SHFL.BFLY PT, R2, R0, 0x1, 0x1f ;  /* 0x0c201f0000027f89 */ /* 0x002e7200000e0000 */
[----:B------:R-:W-:Y:S01]  /*13f30*/  MUFU.EX2 R177, R6 ;  /* 0x0000000600b17308 */ /* 0x000fe20000000800 */
[--C-:B--2---:R-:W-:Y:S01]  /*13f40*/  FFMA.FTZ R5, R169, c[0x0][0x2d0], -R173.reuse ;  /* 0x0000b400a9057a23 */ /* 0x104fe200000108ad */
[----:B-1----:R-:W-:Y:S01]  /*13f50*/  FMNMX.FTZ R134, R0, R2, !PT ;  /* 0x0000000200867209 */ /* 0x002fe20007810000 */
[--C-:B------:R-:W-:Y:S07]  /*13f60*/  FFMA.FTZ R0, R9, c[0x0][0x2d0], -R172.reuse ;  /* 0x0000b40009007a23 */ /* 0x100fee00000108ac */
[----:B------:R1:W2:Y:S01]  /*13f70*/  MUFU.EX2 R181, R5 ;  /* 0x0000000500b57308 */ /* 0x0002a20000000800 */
[----:B------:R-:W-:Y:S02]  /*13f80*/  FFMA.FTZ R2, R8, c[0x0][0x2d0], -R172 ;  /* 0x0000b40008027a23 */ /* 0x000fe400000108ac */
[----:B------:R-:W-:Y:S07]  /*13f90*/  FMUL.FTZ R4, R134, c[0x0][0x2d0] ;  /* 0x0000b40086047a20 */ /* 0x000fee0000410000 */
[----:B------:R3:W-:Y:S10]  /*13fa0*/  MUFU.EX2 R234, R0 ;  /* 0x0000000000ea7308 */ /* 0x0007f40000000800 */
[----:B------:R4:W-:Y:S01]  /*13fb0*/  MUFU.EX2 R236, R2 ;  /* 0x0000000200ec7308 */ /* 0x0009e20000000800 */
[----:B-1----:R-:W-:Y:S01]  /*13fc0*/  FFMA.FTZ R5, R19, c[0x0][0x2d0], -R173 ;  /* 0x0000b40013057a23 */ /* 0x002fe200000108ad */
[----:B--2---:R-:W-:Y:S08]  /*13fd0*/  F2FP.PACK_AB R169, R181, R178 ;  /* 0x000000b2b5a9723e */ /* 0x004ff000000000ff */
[----:B------:R-:W1:Y:S01]  /*13fe0*/  MUFU.EX2 R238, R5 ;  /* 0x0000000500ee7308 */ /* 0x000e620000000800 */
[----:B---3--:R-:W-:Y:S02]  /*13ff0*/  FSEL R0, R140, RZ, P0 ;  /* 0x000000ff8c007208 */ /* 0x008fe40000000000 */
[----:B------:R-:W-:Y:S03]  /*14000*/  FSETP.NEU.FTZ.AND P0, PT, R134, -INF , PT ;  /* 0xff8000008600780b */ /* 0x000fe60003f1d000 */
[----:B------:R-:W-:Y:S01]  /*14010*/  FADD.FTZ R0, -R0, R3 ;  /* 0x0000000300007221 */ /* 0x000fe20000010100 */
[----:B------:R-:W-:Y:S03]  /*14020*/  FSEL R174, R4, RZ, P0 ;  /* 0x000000ff04ae7208 */ /* 0x000fe60000000000 */
[----:B------:R-:W-:Y:S02]  /*14030*/  FMUL.FTZ R0, R0, c[0x0][0x2d0] ;  /* 0x0000b40000007a20 */ /* 0x000fe40000410000 */
[--C-:B----4-:R-:W-:Y:S02]  /*14040*/  FFMA.FTZ R2, R10, c[0x0][0x2d0], -R174.reuse ;  /* 0x0000b4000a027a23 */ /* 0x110fe400000108ae */
[----:B------:R-:W2:Y:S01]  /*14050*/  MUFU.EX2 R133, R0 ;  /* 0x0000000000857308 */ /* 0x000ea20000000800 */
[----:B-1----:R-:W-:Y:S09]  /*14060*/  F2FP.PACK_AB R171, R238, R237 ;  /* 0x000000edeeab723e */ /* 0x002ff200000000ff */
[----:B------:R1:W-:Y:S01]  /*14070*/  MUFU.EX2 R176, R2 ;  /* 0x0000000200b07308 */ /* 0x0003e20000000800 */
[C---:B--2---:R-:W-:Y:S02]  /*14080*/  FMUL.FTZ R4, R133.reuse, R152 ;  /* 0x0000009885047220 */ /* 0x044fe40000410000 */
        /* <DEDUP_REMOVED lines=17> */
[----:B------:R-:W-:Y:S02]  /*141a0*/  FFMA.FTZ R128, R231, c[0x0][0x2d0], -R175 ;  /* 0x0000b400e7807a23 */ /* 0x000fe400000108af */
[----:B------:R-:W2:Y:S01]  /*141b0*/  LDL R231, [R1+0x4] ;  /* 0x0000040001e77983 */ /* 0x000ea20000100800 */
[--C-:B-1----:R-:W-:Y:S02]  /*141c0*/  FFMA.FTZ R2, R7, c[0x0][0x2d0], -R174.reuse ;  /* 0x0000b40007027a23 */ /* 0x102fe400000108ae */
[----:B------:R-:W-:Y:S02]  /*141d0*/  FFMA.FTZ R129, R218, c[0x0][0x2d0], -R174 ;  /* 0x0000b400da817a23 */ /* 0x000fe400000108ae */
[----:B------:R1:W-:Y:S01]  /*141e0*/  MUFU.EX2 R233, R2 ;  /* 0x0000000200e97308 */ /* 0x0003e20000000800 */
[C---:B------:R-:W-:Y:S02]  /*141f0*/  FMUL.FTZ R84, R133.reuse, R84 ;  /* 0x0000005485547220 */ /* 0x040fe40000410000 */
[C---:B------:R-:W-:Y:S02]  /*14200*/  FMUL.FTZ R85, R133.reuse, R85 ;  /* 0x0000005585557220 */ /* 0x040fe40000410000 */
[C---:B------:R-:W-:Y:S02]  /*14210*/  FMUL.FTZ R96, R133.reuse, R96 ;  /* 0x0000006085607220 */ /* 0x040fe40000410000 */
[----:B------:R-:W-:Y:S01]  /*14220*/  FMUL.FTZ R97, R133, R97 ;  /* 0x0000006185617220 */ /* 0x000fe20000410000 */
[----:B-1----:R-:W-:Y:S05]  /*14230*/  FSEL R2, R139, RZ, P2 ;  /* 0x000000ff8b027208 */ /* 0x002fea0001000000 */
[----:B------:R-:W-:Y:S01]  /*14240*/  FADD.FTZ R0, -R2, R132 ;  /* 0x0000008402007221 */ /* 0x000fe20000010100 */
[----:B------:R-:W-:Y:S03]  /*14250*/  FSEL R2, R138, RZ, P1 ;  /* 0x000000ff8a027208 */ /* 0x000fe60000800000 */
[----:B------:R-:W-:Y:S04]  /*14260*/  FMUL.FTZ R0, R0, c[0x0][0x2d0] ;  /* 0x0000b40000007a20 */ /* 0x000fe80000410000 */
[----:B------:R1:W3:Y:S02]  /*14270*/  MUFU.EX2 R132, R0 ;  /* 0x0000000000847308 */ /* 0x0002e40000000800 */
[----:B-1----:R-:W-:Y:S01]  /*14280*/  FADD.FTZ R0, -R2, R141 ;  /* 0x0000008d02007221 */ /* 0x002fe20000010100 */
[----:B------:R-:W-:Y:S01]  /*14290*/  FSEL R2, R134, RZ, P0 ;  /* 0x000000ff86027208 */ /* 0x000fe20000000000 */
[----:B---3--:R-:W-:Y:S02]  /*142a0*/  FMUL.FTZ R6, R132, R154 ;  /* 0x0000009a84067220 */ /* 0x008fe40000410000 */
[----:B------:R-:W-:Y:S02]  /*142b0*/  FMUL.FTZ R0, R0, c[0x0][0x2d0] ;  /* 0x0000b40000007a20 */ /* 0x000fe40000410000 */
[C---:B------:R-:W-:Y:S02]  /*142c0*/  FMUL.FTZ R7, R132.reuse, R155 ;  /* 0x0000009b84077220 */ /* 0x040fe40000410000 */
[----:B------:R1:W3:Y:S01]  /*142d0*/  MUFU.EX2 R3, R0 ;  /* 0x0000000000037308 */ /* 0x0002e20000000800 */
[C---:B------:R-:W-:Y:S02]  /*142e0*/  FMUL.FTZ R18, R132.reuse, R162 ;  /* 0x000000a284127220 */ /* 0x040fe40000410000 */
[C---:B------:R-:W-:Y:S02]  /*142f0*/  FMUL.FTZ R19, R132.reuse, R163 ;  /* 0x000000a384137220 */ /* 0x040fe40000410000 */
[-C--:B------:R-:W-:Y:S01]  /*14300*/  HMMA.16816.F32 R4, R168, R20.reuse, R4 ;  /* 0x00000014a804723c */ /* 0x080fe20000001804 */
[C---:B------:R-:W-:Y:S01]  /*14310*/  FMUL.FTZ R34, R132.reuse, R114 ;  /* 0x0000007284227220 */ /* 0x040fe20000410000 */
[----:B------:R-:W-:Y:S01]  /*14320*/  LDSM.16.MT88.4 R160, [R166+0x800] ;  /* 0x00080000a6a0783b */ /* 0x000fe20000004200 */
[C---:B------:R-:W-:Y:S02]  /*14330*/  FMUL.FTZ R35, R132.reuse, R115 ;  /* 0x0000007384237220 */ /* 0x040fe40000410000 */
[C---:B------:R-:W-:Y:S02]  /*14340*/  FMUL.FTZ R50, R132.reuse, R130 ;  /* 0x0000008284327220 */ /* 0x040fe40000410000 */
[C---:B------:R-:W-:Y:S02]  /*14350*/  FMUL.FTZ R51, R132.reuse, R131 ;  /* 0x0000008384337220 */ /* 0x040fe40000410000 */
[C---:B------:R-:W-:Y:S01]  /*14360*/  FMUL.FTZ R54, R132.reuse, R54 ;  /* 0x0000003684367220 */ /* 0x040fe20000410000 */
[----:B------:R-:W-:Y:S02]  /*14370*/  LDSM.16.MT88.4 R112, [R167+0x400] ;  /* 0x00040000a770783b */ /* 0x000fe40000004200 */
[C---:B------:R-:W-:Y:S02]  /*14380*/  FMUL.FTZ R55, R132.reuse, R55 ;  /* 0x0000003784377220 */ /* 0x040fe40000410000 */
[C---:B------:R-:W-:Y:S02]  /*14390*/  FMUL.FTZ R66, R132.reuse, R66 ;  /* 0x0000004284427220 */ /* 0x040fe40000410000 */
[C---:B------:R-:W-:Y:S02]  /*143a0*/  FMUL.FTZ R67, R132.reuse, R67 ;  /* 0x0000004384437220 */ /* 0x040fe40000410000 */
[----:B------:R-:W-:Y:S02]  /*143b0*/  FMUL.FTZ R70, R132, R70 ;  /* 0x0000004684467220 */ /* 0x000fe40000410000 */
[----:B-1----:R-:W-:Y:S02]  /*143c0*/  FADD.FTZ R0, -R2, R142 ;  /* 0x0000008e02007221 */ /* 0x002fe40000010100 */
[----:B------:R-:W-:Y:S01]  /*143d0*/  FFMA.FTZ R2, R15, c[0x0][0x2d0], -R174 ;  /* 0x0000b4000f027a23 */ /* 0x000fe200000108ae */
[----:B------:R-:W-:Y:S01]  /*143e0*/  MUFU.EX2 R142, R129 ;  /* 0x00000081008e7308 */ /* 0x000fe20000000800 */
[----:B------:R-:W-:Y:S02]  /*143f0*/  FMUL.FTZ R0, R0, c[0x0][0x2d0] ;  /* 0x0000b40000007a20 */ /* 0x000fe40000410000 */
[----:B---3--:R-:W-:Y:S01]  /*14400*/  FMUL.FTZ R8, R3, R148 ;  /* 0x0000009403087220 */ /* 0x008fe20000410000 */
[----:B------:R-:W-:Y:S01]  /*14410*/  F2FP.PACK_AB R148, R179, R177 ;  /* 0x000000b1b394723e */ /* 0x000fe200000000ff */
[C---:B------:R-:W-:Y:S01]  /*14420*/  FMUL.FTZ R9, R3.reuse, R149 ;  /* 0x0000009503097220 */ /* 0x040fe20000410000 */
[----:B------:R-:W-:Y:S01]  /*14430*/  F2FP.PACK_AB R149, R232, R176 ;  /* 0x000000b0e895723e */ /* 0x000fe200000000ff */
[C---:B------:R-:W-:Y:S02]  /*14440*/  FMUL.FTZ R12, R3.reuse, R156 ;  /* 0x0000009c030c7220 */ /* 0x040fe40000410000 */
[C---:B------:R-:W-:Y:S01]  /*14450*/  FMUL.FTZ R13, R3.reuse, R157 ;  /* 0x0000009d030d7220 */ /* 0x040fe20000410000 */
[----:B------:R-:W1:Y:S01]  /*14460*/  MUFU.EX2 R0, R0 ;  /* 0x0000000000007308 */ /* 0x000e620000000800 */
[C---:B------:R-:W-:Y:S02]  /*14470*/  FMUL.FTZ R24, R3.reuse, R104 ;  /* 0x0000006803187220 */ /* 0x040fe40000410000 */
[C---:B------:R-:W-:Y:S02]  /*14480*/  FMUL.FTZ R25, R3.reuse, R105 ;  /* 0x0000006903197220 */ /* 0x040fe40000410000 */
[C---:B------:R-:W-:Y:S02]  /*14490*/  FMUL.FTZ R28, R3.reuse, R108 ;  /* 0x0000006c031c7220 */ /* 0x040fe40000410000 */
[C---:B------:R-:W-:Y:S02]  /*144a0*/  FMUL.FTZ R29, R3.reuse, R109 ;  /* 0x0000006d031d7220 */ /* 0x040fe40000410000 */
[C---:B------:R-:W-:Y:S01]  /*144b0*/  FMUL.FTZ R40, R3.reuse, R120 ;  /* 0x0000007803287220 */ /* 0x040fe20000410000 */
[----:B------:R-:W3:Y:S01]  /*144c0*/  MUFU.EX2 R235, R2 ;  /* 0x0000000200eb7308 */ /* 0x000ee20000000800 */
[C---:B------:R-:W-:Y:S02]  /*144d0*/  FMUL.FTZ R41, R3.reuse, R121 ;  /* 0x0000007903297220 */ /* 0x040fe40000410000 */
[C---:B------:R-:W-:Y:S02]  /*144e0*/  FMUL.FTZ R44, R3.reuse, R124 ;  /* 0x0000007c032c7220 */ /* 0x040fe40000410000 */
[C---:B------:R-:W-:Y:S02]  /*144f0*/  FMUL.FTZ R45, R3.reuse, R125 ;  /* 0x0000007d032d7220 */ /* 0x040fe40000410000 */
[C---:B------:R-:W-:Y:S02]  /*14500*/  FMUL.FTZ R56, R3.reuse, R56 ;  /* 0x0000003803387220 */ /* 0x040fe40000410000 */
[C---:B------:R-:W-:Y:S02]  /*14510*/  FMUL.FTZ R57, R3.reuse, R57 ;  /* 0x0000003903397220 */ /* 0x040fe40000410000 */
[C---:B------:R-:W-:Y:S02]  /*14520*/  FMUL.FTZ R60, R3.reuse, R60 ;  /* 0x0000003c033c7220 */ /* 0x040fe40000410000 */
[----:B------:R-:W-:Y:S02]  /*14530*/  FMUL.FTZ R61, R3, R61 ;  /* 0x0000003d033d7220 */ /* 0x000fe40000410000 */
[----:B-1----:R-:W-:Y:S01]  /*14540*/  FMUL.FTZ R10, R0, R150 ;  /* 0x00000096000a7220 */ /* 0x002fe20000410000 */
[----:B------:R-:W-:Y:S01]  /*14550*/  F2FP.PACK_AB R150, R236, R234 ;  /* 0x000000eaec96723e */ /* 0x000fe200000000ff */
[C---:B------:R-:W-:Y:S02]  /*14560*/  FMUL.FTZ R11, R0.reuse, R151 ;  /* 0x00000097000b7220 */ /* 0x040fe40000410000 */
[C---:B------:R-:W-:Y:S02]  /*14570*/  FMUL.FTZ R14, R0.reuse, R158 ;  /* 0x0000009e000e7220 */ /* 0x040fe40000410000 */
[C---:B------:R-:W-:Y:S02]  /*14580*/  FMUL.FTZ R15, R0.reuse, R159 ;  /* 0x0000009f000f7220 */ /* 0x040fe40000410000 */
[C---:B------:R-:W-:Y:S01]  /*14590*/  FMUL.FTZ R26, R0.reuse, R106 ;  /* 0x0000006a001a7220 */ /* 0x040fe20000410000 */
[----:B---3--:R-:W-:Y:S01]  /*145a0*/  F2FP.PACK_AB R151, R235, R233 ;  /* 0x000000e9eb97723e */ /* 0x008fe200000000ff */
[----:B------:R-:W-:Y:S02]  /*145b0*/  FMUL.FTZ R27, R0, R107 ;  /* 0x0000006b001b7220 */ /* 0x000fe40000410000 */
[----:B------:R-:W-:Y:S01]  /*145c0*/  LDSM.16.MT88.4 R104, [R166+0x400] ;  /* 0x00040000a668783b */ /* 0x000fe20000004200 */
[----:B------:R-:W-:Y:S02]  /*145d0*/  FFMA.FTZ R130, R221, c[0x0][0x2d0], -R172 ;  /* 0x0000b400dd827a23 */ /* 0x000fe400000108ac */
[----:B------:R-:W-:Y:S01]  /*145e0*/  FFMA.FTZ R131, R188, c[0x0][0x2d0], -R174 ;  /* 0x0000b400bc837a23 */ /* 0x000fe200000108ae */
[C---:B------:R-:W-:Y:S01]  /*145f0*/  HMMA.16816.F32 R8, R148.reuse, R20, R8 ;  /* 0x000000149408723c */ /* 0x040fe20000001808 */
[----:B------:R-:W-:Y:S01]  /*14600*/  MUFU.EX2 R141, R130 ;  /* 0x00000082008d7308 */ /* 0x000fe20000000800 */
[C---:B------:R-:W-:Y:S02]  /*14610*/  FMUL.FTZ R42, R0.reuse, R122 ;  /* 0x0000007a002a7220 */ /* 0x040fe40000410000 */
        /* <DEDUP_REMOVED lines=9> */
[----:B------:R1:W-:Y:S01]  /*146b0*/  MUFU.EX2 R208, R2 ;  /* 0x0000000200d07308 */ /* 0x0003e20000000800 */
[----:B------:R-:W-:Y:S02]  /*146c0*/  FMUL.FTZ R31, R0, R111 ;  /* 0x0000006f001f7220 */ /* 0x000fe40000410000 */
[C---:B------:R-:W-:Y:S04]  /*146d0*/  FMUL.FTZ R22, R132.reuse, R102 ;  /* 0x0000006684167220 */ /* 0x040fe80000410000 */
[----:B------:R-:W-:Y:S02]  /*146e0*/  FMUL.FTZ R23, R132, R103 ;  /* 0x0000006784177220 */ /* 0x000fe40000410000 */
[----:B------:R-:W3:Y:S01]  /*146f0*/  LDSM.16.MT88.4 R100, [R166+0xc00] ;  /* 0x000c0000a664783b */ /* 0x000ee20000004200 */
[C---:B------:R-:W-:Y:S02]  /*14700*/  FMUL.FTZ R58, R0.reuse, R58 ;  /* 0x0000003a003a7220 */ /* 0x040fe40000410000 */
[C---:B------:R-:W-:Y:S02]  /*14710*/  FMUL.FTZ R59, R0.reuse, R59 ;  /* 0x0000003b003b7220 */ /* 0x040fe40000410000 */
[-C--:B------:R-:W-:Y:S01]  /*14720*/  HMMA.16816.F32 R20, R168, R36.reuse, R20 ;  /* 0x00000024a814723c */ /* 0x080fe20000001814 */
[C---:B------:R-:W-:Y:S02]  /*14730*/  FMUL.FTZ R62, R0.reuse, R62 ;  /* 0x0000003e003e7220 */ /* 0x040fe40000410000 */
[----:B------:R-:W-:Y:S02]  /*14740*/  FMUL.FTZ R63, R0, R63 ;  /* 0x0000003f003f7220 */ /* 0x000fe40000410000 */
[----:B------:R-:W-:Y:S02]  /*14750*/  FMUL.FTZ R71, R132, R71 ;  /* 0x0000004784477220 */ /* 0x000fe40000410000 */
[C---:B------:R-:W-:Y:S01]  /*14760*/  FMUL.FTZ R72, R3.reuse, R72 ;  /* 0x0000004803487220 */ /* 0x040fe20000410000 */
[C---:B------:R-:W-:Y:S01]  /*14770*/  HMMA.16816.F32 R24, R148.reuse, R36, R24 ;  /* 0x000000249418723c */ /* 0x040fe20000001818 */
[----:B------:R-:W-:Y:S03]  /*14780*/  FMUL.FTZ R73, R3, R73 ;  /* 0x0000004903497220 */ /* 0x000fe60000410000 */
[C---:B------:R-:W-:Y:S02]  /*14790*/  FMUL.FTZ R74, R0.reuse, R74 ;  /* 0x0000004a004a7220 */ /* 0x040fe40000410000 */
[C---:B------:R-:W-:Y:S02]  /*147a0*/  FMUL.FTZ R75, R0.reuse, R75 ;  /* 0x0000004b004b7220 */ /* 0x040fe40000410000 */
[-C--:B------:R-:W-:Y:S01]  /*147b0*/  HMMA.16816.F32 R28, R148, R38.reuse, R28 ;  /* 0x00000026941c723c */ /* 0x080fe2000000181c */
[----:B-1----:R-:W-:Y:S03]  /*147c0*/  FFMA.FTZ R2, R207, c[0x0][0x2d0], -R175 ;  /* 0x0000b400cf027a23 */ /* 0x002fe600000108af */
[C---:B------:R-:W-:Y:S01]  /*147d0*/  FMUL.FTZ R36, R133.reuse, R116 ;  /* 0x0000007485247220 */ /* 0x040fe20000410000 */
[----:B------:R1:W-:Y:S01]  /*147e0*/  MUFU.EX2 R212, R2 ;  /* 0x0000000200d47308 */ /* 0x0003e20000000800 */
[----:B------:R-:W-:Y:S02]  /*147f0*/  FMUL.FTZ R37, R133, R117 ;  /* 0x0000007585257220 */ /* 0x000fe40000410000 */
[C---:B------:R-:W-:Y:S01]  /*14800*/  HMMA.16816.F32 R32, R168.reuse, R38, R32 ;  /* 0x00000026a820723c */ /* 0x040fe20000001820 */
[C---:B------:R-:W-:Y:S03]  /*14810*/  FMUL.FTZ R76, R3.reuse, R76 ;  /* 0x0000004c034c7220 */ /* 0x040fe60000410000 */
[----:B------:R-:W-:Y:S02]  /*14820*/  FMUL.FTZ R77, R3, R77 ;  /* 0x0000004d034d7220 */ /* 0x000fe40000410000 */
[----:B------:R-:W-:Y:S02]  /*14830*/  FMUL.FTZ R78, R0, R78 ;  /* 0x0000004e004e7220 */ /* 0x000fe40000410000 */
[C---:B------:R-:W-:Y:S04]  /*14840*/  FMUL.FTZ R38, R132.reuse, R118 ;  /* 0x0000007684267220 */ /* 0x040fe80000410000 */
[----:B------:R-:W-:Y:S02]  /*14850*/  FMUL.FTZ R39, R132, R119 ;  /* 0x0000007784277220 */ /* 0x000fe40000410000 */
[----:B------:R-:W-:Y:S01]  /*14860*/  LDSM.16.MT88.4 R116, [R166+0x1000] ;  /* 0x00100000a674783b */ /* 0x000fe20000004200 */
[----:B------:R-:W-:Y:S02]  /*14870*/  FMUL.FTZ R79, R0, R79 ;  /* 0x0000004f004f7220 */ /* 0x000fe40000410000 */
[C---:B------:R-:W-:Y:S02]  /*14880*/  FMUL.FTZ R82, R132.reuse, R82 ;  /* 0x0000005284527220 */ /* 0x040fe40000410000 */
[-C--:B---3--:R-:W-:Y:S01]  /*14890*/  HMMA.16816.F32 R36, R168, R100.reuse, R36 ;  /* 0x00000064a824723c */ /* 0x088fe20000001824 */
[----:B------:R-:W-:Y:S02]  /*148a0*/  FMUL.FTZ R83, R132, R83 ;  /* 0x0000005384537220 */ /* 0x000fe40000410000 */
[----:B------:R-:W-:Y:S02]  /*148b0*/  FFMA.FTZ R108, R133, R242, R184 ;  /* 0x000000f2856c7223 */ /* 0x000fe400000100b8 */
[----:B------:R-:W-:Y:S01]  /*148c0*/  MUFU.EX2 R133, R131 ;  /* 0x0000008300857308 */ /* 0x000fe20000000800 */
[C---:B------:R-:W-:Y:S02]  /*148d0*/  FMUL.FTZ R88, R3.reuse, R88 ;  /* 0x0000005803587220 */ /* 0x040fe40000410000 */
[C---:B------:R-:W-:Y:S01]  /*148e0*/  HMMA.16816.F32 R40, R148.reuse, R100, R40 ;  /* 0x000000649428723c */ /* 0x040fe20000001828 */
[----:B-1----:R-:W-:Y:S03]  /*148f0*/  FFMA.FTZ R2, R206, c[0x0][0x2d0], -R173 ;  /* 0x0000b400ce027a23 */ /* 0x002fe600000108ad */
[C---:B------:R-:W-:Y:S02]  /*14900*/  FMUL.FTZ R89, R3.reuse, R89 ;  /* 0x0000005903597220 */ /* 0x040fe40000410000 */
[C---:B------:R-:W-:Y:S01]  /*14910*/  FMUL.FTZ R90, R0.reuse, R90 ;  /* 0x0000005a005a7220 */ /* 0x040fe20000410000 */
[----:B------:R1:W-:Y:S01]  /*14920*/  MUFU.EX2 R207, R2 ;  /* 0x0000000200cf7308 */ /* 0x0003e20000000800 */
[-C--:B------:R-:W-:Y:S01]  /*14930*/  HMMA.16816.F32 R44, R148, R102.reuse, R44 ;  /* 0x00000066942c723c */ /* 0x080fe2000000182c */
[C---:B------:R-:W-:Y:S03]  /*14940*/  FMUL.FTZ R91, R0.reuse, R91 ;  /* 0x0000005b005b7220 */ /* 0x040fe60000410000 */
[C---:B------:R-:W-:Y:S02]  /*14950*/  FMUL.FTZ R92, R3.reuse, R92 ;  /* 0x0000005c035c7220 */ /* 0x040fe40000410000 */
[C---:B------:R-:W-:Y:S02]  /*14960*/  FMUL.FTZ R93, R3.reuse, R93 ;  /* 0x0000005d035d7220 */ /* 0x040fe40000410000 */
[C---:B------:R-:W-:Y:S01]  /*14970*/  HMMA.16816.F32 R48, R168.reuse, R102, R48 ;  /* 0x00000066a830723c */ /* 0x040fe20000001830 */
[----:B------:R-:W3:Y:S03]  /*14980*/  LDSM.16.MT88.4 R100, [R167+0xc00] ;  /* 0x000c0000a764783b */ /* 0x000ee60000004200 */
[C---:B------:R-:W-:Y:S02]  /*14990*/  FMUL.FTZ R94, R0.reuse, R94 ;  /* 0x0000005e005e7220 */ /* 0x040fe40000410000 */
[----:B------:R-:W-:Y:S02]  /*149a0*/  FMUL.FTZ R95, R0, R95 ;  /* 0x0000005f005f7220 */ /* 0x000fe40000410000 */
[C---:B------:R-:W-:Y:S04]  /*149b0*/  FMUL.FTZ R98, R132.reuse, R98 ;  /* 0x0000006284627220 */ /* 0x040fe80000410000 */
[C---:B------:R-:W-:Y:S02]  /*149c0*/  FMUL.FTZ R99, R132.reuse, R99 ;  /* 0x0000006384637220 */ /* 0x040fe40000410000 */
[----:B------:R-:W-:Y:S02]  /*149d0*/  FFMA.FTZ R3, R3, R246, R177 ;  /* 0x000000f603037223 */ /* 0x000fe400000100b1 */
[----:B-1----:R-:W-:Y:S02]  /*149e0*/  FFMA.FTZ R2, R205, c[0x0][0x2d0], -R173 ;  /* 0x0000b400cd027a23 */ /* 0x002fe400000108ad */
[C---:B------:R-:W-:Y:S02]  /*149f0*/  FMUL.FTZ R86, R132.reuse, R86 ;  /* 0x0000005684567220 */ /* 0x040fe40000410000 */
[----:B------:R1:W-:Y:S01]  /*14a00*/  MUFU.EX2 R210, R2 ;  /* 0x0000000200d27308 */ /* 0x0003e20000000800 */
[----:B------:R-:W-:Y:S02]  /*14a10*/  FMUL.FTZ R87, R132, R87 ;  /* 0x0000005784577220 */ /* 0x000fe40000410000 */
[--C-:B------:R-:W-:Y:S02]  /*14a20*/  FFMA.FTZ R122, R223, c[0x0][0x2d0], -R172.reuse ;  /* 0x0000b400df7a7a23 */ /* 0x100fe400000108ac */
[----:B------:R-:W-:Y:S02]  /*14a30*/  FFMA.FTZ R121, R222, c[0x0][0x2d0], -R172 ;  /* 0x0000b400de797a23 */ /* 0x000fe400000108ac */
[--C-:B------:R-:W-:Y:S02]  /*14a40*/  FFMA.FTZ R127, R230, c[0x0][0x2d0], -R175.reuse ;  /* 0x0000b400e67f7a23 */ /* 0x100fe400000108af */
[----:B------:R-:W-:Y:S01]  /*14a50*/  FFMA.FTZ R126, R229, c[0x0][0x2d0], -R175 ;  /* 0x0000b400e57e7a23 */ /* 0x000fe200000108af */
[----:B------:R-:W-:Y:S01]  /*14a60*/  MUFU.EX2 R177, R122 ;  /* 0x0000007a00b17308 */ /* 0x000fe20000000800 */
[--C-:B------:R-:W-:Y:S02]  /*14a70*/  FFMA.FTZ R125, R227, c[0x0][0x2d0], -R173.reuse ;  /* 0x0000b400e37d7a23 */ /* 0x100fe400000108ad */
[--C-:B------:R-:W-:Y:S02]  /*14a80*/  FFMA.FTZ R124, R226, c[0x0][0x2d0], -R173.reuse ;  /* 0x0000b400e27c7a23 */ /* 0x100fe400000108ad */
[--C-:B------:R-:W-:Y:S02]  /*14a90*/  FFMA.FTZ R123, R225, c[0x0][0x2d0], -R173.reuse ;  /* 0x0000b400e17b7a23 */ /* 0x100fe400000108ad */
[----:B------:R-:W-:Y:S02]  /*14aa0*/  FFMA.FTZ R120, R220, c[0x0][0x2d0], -R174 ;  /* 0x0000b400dc787a23 */ /* 0x000fe400000108ae */
[----:B------:R-:W-:Y:S01]  /*14ab0*/  FFMA.FTZ R0, R0, R243, R176 ;  /* 0x000000f300007223 */ /* 0x000fe200000100b0 */
[----:B------:R-:W-:Y:S01]  /*14ac0*/  MUFU.EX2 R184, R126 ;  /* 0x0000007e00b87308 */ /* 0x000fe20000000800 */
[-C--:B---3--:R-:W-:Y:S02]  /*14ad0*/  HMMA.16816.F32 R52, R168, R100.reuse, R52 ;  /* 0x00000064a834723c */ /* 0x088fe40000001834 */
[----:B------:R-:W-:Y:S02]  /*14ae0*/  FADD.FTZ R0, R232, R0 ;  /* 0x00000000e8007221 */ /* 0x000fe40000010000 */
[--C-:B-1----:R-:W-:Y:S01]  /*14af0*/  FFMA.FTZ R2, R211, c[0x0][0x2d0], -R173.reuse ;  /* 0x0000b400d3027a23 */ /* 0x102fe200000108ad */
[C---:B--2---:R-:W-:Y:S01]  /*14b00*/  ISETP.GT.AND P0, PT, R204.reuse, R231, PT ;  /* 0x000000e7cc00720c */ /* 0x044fe20003f04270 */
[----:B------:R-:W-:Y:S01]  /*14b10*/  FADD.FTZ R188, R233, R0 ;  /* 0x00000000e9bc7221 */ /* 0x000fe20000010000 */
[----:B------:R-:W-:Y:S01]  /*14b20*/  IADD3 R204, R204, -0x1, RZ ;  /* 0xffffffffcccc7810 */ /* 0x000fe20007ffe0ff */
[C---:B------:R-:W-:Y:S01]  /*14b30*/  HMMA.16816.F32 R56, R148.reuse, R100, R56 ;  /* 0x000000649438723c */ /* 0x040fe20000001838 */
[----:B------:R1:W-:Y:S07]  /*14b40*/  MUFU.EX2 R215, R2 ;  /* 0x0000000200d77308 */ /* 0x0003ee0000000800 */
[-C--:B------:R-:W-:Y:S03]  /*14b50*/  HMMA.16816.F32 R60, R148, R102.reuse, R60 ;  /* 0x00000066943c723c */ /* 0x080fe6000000183c */
[----:B------:R-:W2:Y:S05]  /*14b60*/  MUFU.EX2 R176, R120 ;  /* 0x0000007800b07308 */ /* 0x000eaa0000000800 */
[C---:B------:R-:W-:Y:S01]  /*14b70*/  HMMA.16816.F32 R64, R168.reuse, R102, R64 ;  /* 0x00000066a840723c */ /* 0x040fe20000001840 */
[----:B------:R-:W3:Y:S03]  /*14b80*/  LDSM.16.MT88.4 R100, [R166+0x1800] ;  /* 0x00180000a664783b */ /* 0x000ee60000004200 */
[--C-:B-1----:R-:W-:Y:S02]  /*14b90*/  FFMA.FTZ R2, R209, c[0x0][0x2d0], -R173.reuse ;  /* 0x0000b400d1027a23 */ /* 0x102fe400000108ad */
[----:B------:R-:W-:Y:S02]  /*14ba0*/  FFMA.FTZ R173, R224, c[0x0][0x2d0], -R173 ;  /* 0x0000b400e0ad7a23 */ /* 0x000fe400000108ad */
[----:B------:R1:W-:Y:S04]  /*14bb0*/  MUFU.EX2 R216, R2 ;  /* 0x0000000200d87308 */ /* 0x0003e80000000800 */
[--C-:B-1----:R-:W-:Y:S01]  /*14bc0*/  FFMA.FTZ R2, R186, c[0x0][0x2d0], -R172.reuse ;  /* 0x0000b400ba027a23 */ /* 0x102fe200000108ac */
[-C--:B---3--:R-:W-:Y:S05]  /*14bd0*/  HMMA.16816.F32 R68, R168, R100.reuse, R68 ;  /* 0x00000064a844723c */ /* 0x088fea0000001844 */
[----:B------:R1:W-:Y:S03]  /*14be0*/  MUFU.EX2 R206, R2 ;  /* 0x0000000200ce7308 */ /* 0x0003e60000000800 */
[C---:B------:R-:W-:Y:S08]  /*14bf0*/  HMMA.16816.F32 R72, R148.reuse, R100, R72 ;  /* 0x000000649448723c */ /* 0x040ff00000001848 */
[-C--:B------:R-:W-:Y:S08]  /*14c00*/  HMMA.16816.F32 R76, R148, R102.reuse, R76 ;  /* 0x00000066944c723c */ /* 0x080ff0000000184c */
[C---:B------:R-:W-:Y:S01]  /*14c10*/  HMMA.16816.F32 R80, R168.reuse, R102, R80 ;  /* 0x00000066a850723c */ /* 0x040fe20000001850 */
[--C-:B-1----:R-:W-:Y:S01]  /*14c20*/  FFMA.FTZ R2, R185, c[0x0][0x2d0], -R172.reuse ;  /* 0x0000b400b9027a23 */ /* 0x102fe200000108ac */
[----:B------:R-:W1:Y:S01]  /*14c30*/  LDSM.16.MT88.4 R100, [R167+0x1800] ;  /* 0x00180000a764783b */ /* 0x000e620000004200 */
[----:B------:R2:W-:Y:S10]  /*14c40*/  MUFU.EX2 R185, R173 ;  /* 0x000000ad00b97308 */ /* 0x0005f40000000800 */
[----:B------:R3:W4:Y:S01]  /*14c50*/  MUFU.EX2 R209, R2 ;  /* 0x0000000200d17308 */ /* 0x0007220000000800 */
[----:B--2---:R-:W-:Y:S01]  /*14c60*/  F2FP.PACK_AB R173, R142, R176 ;  /* 0x000000b08ead723e */ /* 0x004fe200000000ff */
[----:B---3--:R-:W-:Y:S08]  /*14c70*/  FFMA.FTZ R2, R182, c[0x0][0x2d0], -R172 ;  /* 0x0000b400b6027a23 */ /* 0x008ff000000108ac */
[----:B------:R-:W-:Y:S01]  /*14c80*/  MUFU.EX2 R182, R127 ;  /* 0x0000007f00b67308 */ /* 0x000fe20000000800 */
[-C--:B-1----:R-:W-:Y:S09]  /*14c90*/  HMMA.16816.F32 R84, R168, R100.reuse, R84 ;  /* 0x00000064a854723c */ /* 0x082ff20000001854 */
[----:B------:R1:W-:Y:S01]  /*14ca0*/  MUFU.EX2 R211, R2 ;  /* 0x0000000200d37308 */ /* 0x0003e20000000800 */
[C---:B------:R-:W-:Y:S07]  /*14cb0*/  HMMA.16816.F32 R88, R148.reuse, R100, R88 ;  /* 0x000000649458723c */ /* 0x040fee0000001858 */
[--C-:B------:R-:W-:Y:S01]  /*14cc0*/  FFMA.FTZ R100, R214, c[0x0][0x2d0], -R175.reuse ;  /* 0x0000b400d6647a23 */ /* 0x100fe200000108af */
[-C--:B------:R-:W-:Y:S01]  /*14cd0*/  HMMA.16816.F32 R92, R148, R102.reuse, R92 ;  /* 0x00000066945c723c */ /* 0x080fe2000000185c */
[--C-:B------:R-:W-:Y:S02]  /*14ce0*/  FFMA.FTZ R101, R213, c[0x0][0x2d0], -R175.reuse ;  /* 0x0000b400d5657a23 */ /* 0x100fe400000108af */
[----:B------:R2:W-:Y:S01]  /*14cf0*/  MUFU.EX2 R217, R100 ;  /* 0x0000006400d97308 */ /* 0x0005e20000000800 */
[----:B------:R-:W-:Y:S03]  /*14d00*/  FFMA.FTZ R175, R228, c[0x0][0x2d0], -R175 ;  /* 0x0000b400e4af7a23 */ /* 0x000fe600000108af */
[----:B------:R-:W-:Y:S01]  /*14d10*/  FADD.FTZ R149, R219, R108 ;  /* 0x0000006cdb957221 */ /* 0x000fe20000010000 */
[----:B------:R-:W-:Y:S01]  /*14d20*/  HMMA.16816.F32 R96, R168, R102, R96 ;  /* 0x00000066a860723c */ /* 0x000fe20000001860 */
[----:B----4-:R-:W-:Y:S04]  /*14d30*/  F2FP.PACK_AB R108, R209, R206 ;  /* 0x000000ced16c723e */ /* 0x010fe800000000ff */
[----:B------:R3:W4:Y:S01]  /*14d40*/  MUFU.EX2 R213, R101 ;  /* 0x0000006500d57308 */ /* 0x0007220000000800 */
[--C-:B-1----:R-:W-:Y:S01]  /*14d50*/  FFMA.FTZ R2, R180, c[0x0][0x2d0], -R172.reuse ;  /* 0x0000b400b4027a23 */ /* 0x102fe200000108ac */
[----:B------:R-:W-:Y:S01]  /*14d60*/  F2FP.PACK_AB R103, R216, R215 ;  /* 0x000000d7d867723e */ /* 0x000fe200000000ff */
[----:B------:R-:W-:Y:S07]  /*14d70*/  FFMA.FTZ R172, R190, c[0x0][0x2d0], -R172 ;  /* 0x0000b400beac7a23 */ /* 0x000fee00000108ac */
[----:B------:R1:W5:Y:S01]  /*14d80*/  MUFU.EX2 R214, R2 ;  /* 0x0000000200d67308 */ /* 0x0003620000000800 */
[----:B--2---:R-:W-:Y:S09]  /*14d90*/  F2FP.PACK_AB R100, R212, R208 ;  /* 0x000000d0d464723e */ /* 0x004ff200000000ff */
[----:B------:R2:W2:Y:S01]  /*14da0*/  MUFU.EX2 R180, R128 ;  /* 0x0000008000b47308 */ /* 0x0004a20000000800 */
[----:B---3--:R-:W-:Y:S02]  /*14db0*/  F2FP.PACK_AB R101, R210, R207 ;  /* 0x000000cfd265723e */ /* 0x008fe400000000ff */
[----:B----4-:R-:W-:Y:S07]  /*14dc0*/  F2FP.PACK_AB R102, R217, R213 ;  /* 0x000000d5d966723e */ /* 0x010fee00000000ff */
[----:B------:R-:W3:Y:S01]  /*14dd0*/  MUFU.EX2 R186, R175 ;  /* 0x000000af00ba7308 */ /* 0x000ee20000000800 */
[-C--:B------:R-:W-:Y:S01]  /*14de0*/  HMMA.16816.F32 R4, R100, R104.reuse, R4 ;  /* 0x000000686404723c */ /* 0x080fe20000001804 */
[--C-:B-1----:R-:W-:Y:S01]  /*14df0*/  FFMA.FTZ R2, R189, c[0x0][0x2d0], -R174.reuse ;  /* 0x0000b400bd027a23 */ /* 0x102fe200000108ae */
[----:B-----5:R-:W-:Y:S07]  /*14e00*/  F2FP.PACK_AB R110, R214, R211 ;  /* 0x000000d3d66e723e */ /* 0x020fee00000000ff */
[----:B------:R1:W-:Y:S01]  /*14e10*/  MUFU.EX2 R205, R2 ;  /* 0x0000000200cd7308 */ /* 0x0003e20000000800 */
[----:B--2---:R-:W-:Y:S02]  /*14e20*/  LDSM.16.MT88.4 R128, [R166+0x1400] ;  /* 0x00140000a680783b */ /* 0x004fe40000004200 */
[----:B------:R-:W-:Y:S02]  /*14e30*/  F2FP.PACK_AB R168, R182, R180 ;  /* 0x000000b4b6a8723e */ /* 0x000fe400000000ff */
[----:B---3--:R-:W-:Y:S01]  /*14e40*/  F2FP.PACK_AB R170, R186, R184 ;  /* 0x000000b8baaa723e */ /* 0x008fe200000000ff */
[--C-:B-1----:R-:W-:Y:S04]  /*14e50*/  FFMA.FTZ R2, R191, c[0x0][0x2d0], -R174.reuse ;  /* 0x0000b400bf027a23 */ /* 0x102fe800000108ae */
[----:B------:R1:W2:Y:S02]  /*14e60*/  MUFU.EX2 R191, R2 ;  /* 0x0000000200bf7308 */ /* 0x0002a40000000800 */
[--C-:B-1----:R-:W-:Y:S01]  /*14e70*/  FFMA.FTZ R2, R183, c[0x0][0x2d0], -R174.reuse ;  /* 0x0000b400b7027a23 */ /* 0x102fe200000108ae */
[----:B--2---:R-:W-:Y:S07]  /*14e80*/  F2FP.PACK_AB R109, R191, R205 ;  /* 0x000000cdbf6d723e */ /* 0x004fee00000000ff */
[----:B------:R-:W1:Y:S10]  /*14e90*/  MUFU.EX2 R183, R123 ;  /* 0x0000007b00b77308 */ /* 0x000e740000000800 */
[----:B------:R2:W-:Y:S01]  /*14ea0*/  MUFU.EX2 R189, R2 ;  /* 0x0000000200bd7308 */ /* 0x0005e20000000800 */
[----:B-1----:R-:W-:Y:S01]  /*14eb0*/  F2FP.PACK_AB R171, R185, R183 ;  /* 0x000000b7b9ab723e */ /* 0x002fe200000000ff */
[--C-:B--2---:R-:W-:Y:S02]  /*14ec0*/  FFMA.FTZ R2, R187, c[0x0][0x2d0], -R174.reuse ;  /* 0x0000b400bb027a23 */ /* 0x104fe400000108ae */
[----:B------:R-:W-:Y:S06]  /*14ed0*/  FFMA.FTZ R174, R135, c[0x0][0x2d0], -R174 ;  /* 0x0000b40087ae7a23 */ /* 0x000fec00000108ae */
[----:B------:R-:W1:Y:S10]  /*14ee0*/  MUFU.EX2 R190, R2 ;  /* 0x0000000200be7308 */ /* 0x000e740000000800 */
[----:B------:R-:W-:Y:S01]  /*14ef0*/  MUFU.EX2 R135, R172 ;  /* 0x000000ac00877308 */ /* 0x000fe20000000800 */
[----:B-1----:R-:W-:Y:S01]  /*14f00*/  F2FP.PACK_AB R111, R190, R189 ;  /* 0x000000bdbe6f723e */ /* 0x002fe200000000ff */
[----:B------:R-:W-:Y:S08]  /*14f10*/  FFMA.FTZ R2, R132, R241, R178 ;  /* 0x000000f184027223 */ /* 0x000ff000000100b2 */
[----:B------:R-:W1:Y:S01]  /*14f20*/  MUFU.EX2 R178, R121 ;  /* 0x0000007900b27308 */ /* 0x000e620000000800 */
[----:B------:R-:W-:Y:S01]  /*14f30*/  FADD.FTZ R148, R181, R2 ;  /* 0x00000002b5947221 */ /* 0x000fe20000010000 */
[C---:B------:R-:W-:Y:S01]  /*14f40*/  HMMA.16816.F32 R8, R108.reuse, R104, R8 ;  /* 0x000000686c08723c */ /* 0x040fe20000001808 */
[----:B------:R-:W-:Y:S02]  /*14f50*/  FADD.FTZ R2, R179, R3 ;  /* 0x00000003b3027221 */ /* 0x000fe40000010000 */
[----:B------:R-:W-:Y:S02]  /*14f60*/  FADD.FTZ R3, R237, R148 ;  /* 0x00000094ed037221 */ /* 0x000fe40000010000 */
[----:B------:R-:W-:Y:S03]  /*14f70*/  FADD.FTZ R2, R234, R2 ;  /* 0x00000002ea027221 */ /* 0x000fe60000010000 */
[----:B------:R-:W-:Y:S01]  /*14f80*/  MUFU.EX2 R179, R125 ;  /* 0x0000007d00b37308 */ /* 0x000fe20000000800 */
[----:B------:R-:W-:Y:S01]  /*14f90*/  FADD.FTZ R3, R238, R3 ;  /* 0x00000003ee037221 */ /* 0x000fe20000010000 */
[-C--:B------:R-:W-:Y:S02]  /*14fa0*/  HMMA.16816.F32 R12, R108, R106.reuse, R12 ;  /* 0x0000006a6c0c723c */ /* 0x080fe4000000180c */
[----:B------:R-:W-:Y:S02]  /*14fb0*/  FADD.FTZ R187, R236, R2 ;  /* 0x00000002ecbb7221 */ /* 0x000fe40000010000 */
[----:B------:R-:W-:Y:S04]  /*14fc0*/  FADD.FTZ R2, R235, R188 ;  /* 0x000000bceb027221 */ /* 0x000fe80000010000 */
[C---:B------:R-:W-:Y:S01]  /*14fd0*/  HMMA.16816.F32 R16, R100.reuse, R106, R16 ;  /* 0x0000006a6410723c */ /* 0x040fe20000001810 */
[----:B------:R-:W2:Y:S01]  /*14fe0*/  LDSM.16.MT88.4 R104, [R167+0x1000] ;  /* 0x00100000a768783b */ /* 0x000ea20000004200 */
[----:B------:R-:W3:Y:S02]  /*14ff0*/  MUFU.EX2 R181, R124 ;  /* 0x0000007c00b57308 */ /* 0x000ee40000000800 */
[----:B-1----:R-:W-:Y:S01]  /*15000*/  F2FP.PACK_AB R172, R178, R177 ;  /* 0x000000b1b2ac723e */ /* 0x002fe200000000ff */
[----:B------:R-:W-:Y:S03]  /*15010*/  FADD.FTZ R2, R205, R2 ;  /* 0x00000002cd027221 */ /* 0x000fe60000010000 */
[-C--:B------:R-:W-:Y:S04]  /*15020*/  HMMA.16816.F32 R20, R100, R112.reuse, R20 ;  /* 0x000000706414723c */ /* 0x080fe80000001814 */
[----:B------:R1:W4:Y:S04]  /*15030*/  MUFU.EX2 R132, R174 ;  /* 0x000000ae00847308 */ /* 0x0003280000000800 */
[C---:B------:R-:W-:Y:S08]  /*15040*/  HMMA.16816.F32 R24, R108.reuse, R112, R24 ;  /* 0x000000706c18723c */ /* 0x040ff00000001818 */
[-C--:B------:R-:W-:Y:S01]  /*15050*/  HMMA.16816.F32 R28, R108, R114.reuse, R28 ;  /* 0x000000726c1c723c */ /* 0x080fe2000000181c */
[----:B---3--:R-:W-:Y:S07]  /*15060*/  F2FP.PACK_AB R169, R181, R179 ;  /* 0x000000b3b5a9723e */ /* 0x008fee00000000ff */
[C---:B------:R-:W-:Y:S01]  /*15070*/  HMMA.16816.F32 R32, R100.reuse, R114, R32 ;  /* 0x000000726420723c */ /* 0x040fe20000001820 */
[----:B------:R-:W3:Y:S03]  /*15080*/  LDSM.16.MT88.4 R112, [R166+0x1c00] ;  /* 0x001c0000a670783b */ /* 0x000ee60000004200 */
[----:B-1----:R-:W-:Y:S02]  /*15090*/  F2FP.PACK_AB R174, R135, R141 ;  /* 0x0000008d87ae723e */ /* 0x002fe400000000ff */
[----:B----4-:R-:W-:Y:S02]  /*150a0*/  F2FP.PACK_AB R175, R132, R133 ;  /* 0x0000008584af723e */ /* 0x010fe400000000ff */
[-C--:B------:R-:W-:Y:S08]  /*150b0*/  HMMA.16816.F32 R36, R100, R116.reuse, R36 ;  /* 0x000000746424723c */ /* 0x080ff00000001824 */
[C---:B------:R-:W-:Y:S08]  /*150c0*/  HMMA.16816.F32 R40, R108.reuse, R116, R40 ;  /* 0x000000746c28723c */ /* 0x040ff00000001828 */
[-C--:B------:R-:W-:Y:S08]  /*150d0*/  HMMA.16816.F32 R44, R108, R118.reuse, R44 ;  /* 0x000000766c2c723c */ /* 0x080ff0000000182c */
[C---:B------:R-:W-:Y:S01]  /*150e0*/  HMMA.16816.F32 R48, R100.reuse, R118, R48 ;  /* 0x000000766430723c */ /* 0x040fe20000001830 */
[----:B------:R-:W1:Y:S07]  /*150f0*/  LDSM.16.MT88.4 R116, [R167+0x1c00] ;  /* 0x001c0000a774783b */ /* 0x000e6e0000004200 */
[-C--:B--2---:R-:W-:Y:S08]  /*15100*/  HMMA.16816.F32 R52, R100, R104.reuse, R52 ;  /* 0x000000686434723c */ /* 0x084ff00000001834 */
[C---:B------:R-:W-:Y:S07]  /*15110*/  HMMA.16816.F32 R56, R108.reuse, R104, R56 ;  /* 0x000000686c38723c */ /* 0x040fee0000001838 */
[----:B------:R-:W-:Y:S01]  /*15120*/  FADD.FTZ R104, R239, R149 ;  /* 0x00000095ef687221 */ /* 0x000fe20000010000 */
[-C--:B------:R-:W-:Y:S04]  /*15130*/  HMMA.16816.F32 R60, R108, R106.reuse, R60 ;  /* 0x0000006a6c3c723c */ /* 0x080fe8000000183c */
[----:B------:R-:W-:Y:S04]  /*15140*/  FADD.FTZ R0, R240, R104 ;  /* 0x00000068f0007221 */ /* 0x000fe80000010000 */
[C---:B------:R-:W-:Y:S01]  /*15150*/  HMMA.16816.F32 R64, R100.reuse, R106, R64 ;  /* 0x0000006a6440723c */ /* 0x040fe20000001840 */
[----:B------:R-:W-:Y:S04]  /*15160*/  FADD.FTZ R0, R208, R0 ;  /* 0x00000000d0007221 */ /* 0x000fe80000010000 */
[----:B------:R-:W-:Y:S03]  /*15170*/  FADD.FTZ R0, R212, R0 ;  /* 0x00000000d4007221 */ /* 0x000fe60000010000 */
[-C--:B---3--:R-:W-:Y:S08]  /*15180*/  HMMA.16816.F32 R68, R100, R112.reuse, R68 ;  /* 0x000000706444723c */ /* 0x088ff00000001844 */
        /* <DEDUP_REMOVED lines=8> */
[-C--:B------:R-:W-:Y:S01]  /*15210*/  HMMA.16816.F32 R152, R168, R160.reuse, R4 ;  /* 0x000000a0a898723c */ /* 0x080fe20000001804 */
[----:B------:R-:W1:Y:S07]  /*15220*/  LDSM.16.MT88.4 R4, [R167+0x1400] ;  /* 0x00140000a704783b */ /* 0x000e6e0000004200 */
[C---:B------:R-:W-:Y:S01]  /*15230*/  HMMA.16816.F32 R148, R172.reuse, R160, R8 ;  /* 0x000000a0ac94723c */ /* 0x040fe20000001808 */
[----:B------:R-:W3:Y:S07]  /*15240*/  LDSM.16.MT88.4 R8, [R166+0x2000] ;  /* 0x00200000a608783b */ /* 0x000eee0000004200 */
[-C--:B------:R-:W-:Y:S01]  /*15250*/  HMMA.16816.F32 R156, R172, R162.reuse, R12 ;  /* 0x000000a2ac9c723c */ /* 0x080fe2000000180c */
[----:B------:R-:W4:Y:S07]  /*15260*/  LDSM.16.MT88.4 R12, [R167+0x2000] ;  /* 0x00200000a70c783b */ /* 0x000f2e0000004200 */
        /* <DEDUP_REMOVED lines=14> */
[----:B------:R-:W-:Y:S04]  /*15350*/  FADD.FTZ R5, R191, R2 ;  /* 0x00000002bf057221 */ /* 0x000fe80000010000 */
        /* <DEDUP_REMOVED lines=41> */
.L_x_2729:
[----:B-1----:R-:W2:Y:S02]  /*155f0*/  LDL R0, [R1+0x10] ;  /* 0x0000100001007983 */ /* 0x002ea40000100800 */
[----:B--2---:R-:W-:-:S13]  /*15600*/  ISETP.GE.AND P0, PT, R204, R0, PT ;  /* 0x00000000cc00720c */ /* 0x004fda0003f06270 */
[----:B------:R-:W-:Y:S05]  /*15610*/  @!P0 BRA `(.L_x_2735) ;  /* 0x000029d000008947 */ /* 0x000fea0003800000 */
.L_x_2738:
[----:B------:R-:W2:Y:S01]  /*15620*/  LDL R205, [R1+0x14] ;  /* 0x0000140001cd7983 */ /* 0x000ea20000100800 */
[----:B------:R-:W-:Y:S04]  /*15630*/  DEPBAR.LE SB0, 0x0 ;  /* 0x000080000000791a */ /* 0x000fe80000000000 */
[----:B------:R-:W-:Y:S01]  /*15640*/  WARPSYNC 0xffffffff ;  /* 0xffffffff00007948 */ /* 0x000fe20003800000 */
[----:B------:R-:W-:Y:S01]  /*15650*/  BAR.SYNC.DEFER_BLOCKING 0x0 ;  /* 0x0000000000007b1d */ /* 0x000fe20000010000 */
[----:B------:R-:W-:Y:S01]  /*15660*/  SHF.R.S32.HI R0, RZ, 0x1f, R204 ;  /* 0x0000001fff007819 */ /* 0x000fe200000114cc */
[----:B------:R-:W-:Y:S04]  /*15670*/  IMAD.WIDE.U32 R2, R204, c[0x0][0x208], RZ ;  /* 0x00008200cc027a25 */ /* 0x000fe800078e00ff */
[----:B------:R-:W-:Y:S04]  /*15680*/  IMAD R0, R0, c[0x0][0x208], RZ ;  /* 0x0000820000007a24 */ /* 0x000fe800078e02ff */
[----:B------:R-:W-:Y:S04]  /*15690*/  IMAD R0, R204, c[0x0][0x20c], R0 ;  /* 0x00008300cc007a24 */ /* 0x000fe800078e0200 */
[----:B------:R-:W-:Y:S02]  /*156a0*/  IMAD.IADD R0, R3, 0x1, R0 ;  /* 0x0000000103007824 */ /* 0x000fe400078e0200 */
[----:B------:R-:W-:Y:S04]  /*156b0*/  IMAD.WIDE.U32 R2, R2, 0x30, RZ ;  /* 0x0000003002027825 */ /* 0x000fe800078e00ff */
[----:B------:R-:W-:Y:S01]  /*156c0*/  IMAD R0, R0, 0x30, RZ ;  /* 0x0000003000007824 */ /* 0x000fe200078e02ff */
[-C--:B------:R-:W-:Y:S01]  /*156d0*/  IADD3 R12, P2, R244, R2.reuse, RZ ;  /* 0x00000002f40c7210 */ /* 0x080fe20007f5e0ff */
[----:B------:R-:W-:Y:S02]  /*156e0*/  LDSM.16.M88.4 R48, [R192] ;  /* 0x00000000c030783b */ /* 0x000fe40000000200 */
[----:B------:R-:W-:Y:S01]  /*156f0*/  IMAD.IADD R0, R3, 0x1, R0 ;  /* 0x0000000103007824 */ /* 0x000fe200078e0200 */
[----:B------:R-:W-:Y:S03]  /*15700*/  BSSY B0, `(.L_x_2736) ;  /* 0x00000d8000007945 */ /* 0x000fe60003800000 */
[----:B------:R-:W-:Y:S01]  /*15710*/  IMAD.X R13, R0, 0x1, R247, P2 ;  /* 0x00000001000d7824 */ /* 0x000fe200010e06f7 */
[----:B------:R-:W1:Y:S01]  /*15720*/  S2R R134, SR_TID.X ;  /* 0x0000000000867919 */ /* 0x000e620000002100 */
[C---:B------:R-:W-:Y:S04]  /*15730*/  LEA R26, P2, R12.reuse, c[0x0][0x1f8], 0x1 ;  /* 0x00007e000c1a7a11 */ /* 0x040fe800078408ff */
[----:B------:R-:W-:Y:S01]  /*15740*/  LEA.HI.X R27, R12, c[0x0][0x1fc], R13, 0x1, P2 ;  /* 0x00007f000c1b7a11 */ /* 0x000fe200010f0c0d */
[----:B------:R-:W3:Y:S06]  /*15750*/  LDSM.16.M88.4 R16, [R165] ;  /* 0x00000000a510783b */ /* 0x000eec0000000200 */
[----:B------:R-:W4:Y:S06]  /*15760*/  LDSM.16.M88.4 R44, [R192+0x1000] ;  /* 0x00100000c02c783b */ /* 0x000f2c0000000200 */
[----:B------:R-:W5:Y:S06]  /*15770*/  LDSM.16.M88.4 R32, [R165+0x400] ;  /* 0x00040000a520783b */ /* 0x000f6c0000000200 */
[----:B------:R-:W2:Y:S06]  /*15780*/  LDL R132, [R1+0x10] ;  /* 0x0000100001847983 */ /* 0x000eac0000100800 */
[----:B------:R-:W2:Y:S06]  /*15790*/  LDSM.16.M88.4 R168, [R165+0x800] ;  /* 0x00080000a5a8783b */ /* 0x000eac0000000200 */
[----:B------:R-:W-:Y:S06]  /*157a0*/  LDSM.16.M88.4 R172, [R193] ;  /* 0x00000000c1ac783b */ /* 0x000fec0000000200 */
[----:B------:R-:W2:Y:S01]  /*157b0*/  LDSM.16.M88.4 R176, [R194] ;  /* 0x00000000c2b0783b */ /* 0x000ea20000000200 */
[-C--:B---3--:R-:W-:Y:S05]  /*157c0*/  HMMA.16816.F32 R4, R48, R16.reuse, RZ ;  /* 0x000000103004723c */ /* 0x088fea00000018ff */
[----:B------:R-:W3:Y:S01]  /*157d0*/  LDSM.16.M88.4 R180, [R193+0x1000] ;  /* 0x00100000c1b4783b */ /* 0x000ee20000000200 */
[----:B-1----:R-:W-:Y:S05]  /*157e0*/  ISETP.GT.AND P4, PT, R134, 0x3f, PT ;  /* 0x0000003f8600780c */ /* 0x002fea0003f84270 */
[----:B------:R-:W1:Y:S06]  /*157f0*/  LDSM.16.M88.4 R184, [R202] ;  /* 0x00000000cab8783b */ /* 0x000e6c0000000200 */
[----:B------:R-:W1:Y:S02]  /*15800*/  LDSM.16.M88.4 R188, [R201] ;  /* 0x00000000c9bc783b */ /* 0x000e640000000200 */
[----:B------:R-:W-:Y:S02]  /*15810*/  @!P4 IMAD.MOV.U32 R8, RZ, RZ, c[0x0][0x208] ;  /* 0x00008200ff08c624 */ /* 0x000fe400078e00ff */
[----:B------:R-:W-:Y:S03]  /*15820*/  @!P4 IMAD.MOV.U32 R9, RZ, RZ, c[0x0][0x20c] ;  /* 0x00008300ff09c624 */ /* 0x000fe600078e00ff */
[C---:B------:R-:W-:Y:S04]  /*15830*/  @!P4 LEA R28, P0, R8.reuse, R2, 0x5 ;  /* 0x00000002081cc211 */ /* 0x040fe800078028ff */
[----:B------:R-:W-:Y:S02]  /*15840*/  @!P4 LEA.HI.X R3, R8, R0, R9, 0x5, P0 ;  /* 0x000000000803c211 */ /* 0x000fe400000f2c09 */
[C---:B----4-:R-:W-:Y:S02]  /*15850*/  HMMA.16816.F32 R8, R44.reuse, R16, RZ ;  /* 0x000000102c08723c */ /* 0x050fe400000018ff */
[--C-:B------:R-:W-:Y:S04]  /*15860*/  IADD3 R21, P1, P0, R2, 0x20, R244.reuse ;  /* 0x0000002002157810 */ /* 0x100fe8000783e0f4 */
[C---:B------:R-:W-:Y:S02]  /*15870*/  LEA R24, P2, R21.reuse, c[0x0][0x1f8], 0x1 ;  /* 0x00007e0015187a11 */ /* 0x040fe400078408ff */
[-C--:B------:R-:W-:Y:S01]  /*15880*/  HMMA.16816.F32 R12, R44, R18.reuse, RZ ;  /* 0x000000122c0c723c */ /* 0x080fe200000018ff */
[----:B------:R-:W-:Y:S03]  /*15890*/  IADD3.X R23, R0, RZ, R247, P1, P0 ;  /* 0x000000ff00177210 */ /* 0x000fe60000fe04f7 */
[----:B------:R-:W-:Y:S02]  /*158a0*/  IADD3 R20, P1, P0, R2, 0x40, R244 ;  /* 0x0000004002147810 */ /* 0x000fe4000783e0f4 */
[----:B------:R-:W-:Y:S02]  /*158b0*/  LEA.HI.X R25, R21, c[0x0][0x1fc], R23, 0x1, P2 ;  /* 0x00007f0015197a11 */ /* 0x000fe400010f0c17 */
[C---:B------:R-:W-:Y:S04]  /*158c0*/  HMMA.16816.F32 R16, R48.reuse, R18, RZ ;  /* 0x000000123010723c */ /* 0x040fe800000018ff */
[----:B------:R-:W-:Y:S02]  /*158d0*/  @!P4 IADD3 R2, P3, R28, R244, RZ ;  /* 0x000000f41c02c210 */ /* 0x000fe40007f7e0ff */
[--C-:B------:R-:W-:Y:S02]  /*158e0*/  IADD3.X R0, R0, RZ, R247.reuse, P1, P0 ;  /* 0x000000ff00007210 */ /* 0x100fe40000fe04f7 */
[----:B------:R-:W-:Y:S01]  /*158f0*/  LEA R30, P1, R20, c[0x0][0x1f8], 0x1 ;  /* 0x00007e00141e7a11 */ /* 0x000fe200078208ff */
[--C-:B------:R-:W-:Y:S03]  /*15900*/  @!P4 IMAD.X R22, R3, 0x1, R247.reuse, P3 ;  /* 0x000000010316c824 */ /* 0x100fe600018e06f7 */
[----:B------:R-:W-:Y:S02]  /*15910*/  @!P4 LEA R36, P0, R2, c[0x0][0x1f8], 0x1 ;  /* 0x00007e000224ca11 */ /* 0x000fe400078008ff */
        /* <DEDUP_REMOVED lines=9> */
[----:B------:R2:W-:Y:S06]  /*159b0*/  LDGSTS.E.BYPASS.LTC128B.128 [R203+0x1880], [R26.64], !P2 ;  /* 0x018800001acb7fae */ /* 0x0005ec000d101d46 */
[----:B------:R2:W-:Y:S06]  /*159c0*/  LDGSTS.E.BYPASS.LTC128B.128 [R203+0x2480], [R24.64], !P6 ;  /* 0x0248000018cb7fae */ /* 0x0005ec000f101d46 */
[----:B------:R4:W-:Y:S06]  /*159d0*/  LDGSTS.E.BYPASS.LTC128B.128 [R203+0x3080], [R30.64], !P5 ;  /* 0x030800001ecb7fae */ /* 0x0009ec000e901d46 */
[----:B------:R5:W-:Y:S01]  /*159e0*/  @!P4 LDGSTS.E.BYPASS.LTC128B.128 [R203+0x2080], [R36.64], !P2 ;  /* 0x0208000024cbcfae */ /* 0x000be2000d101d46 */
[C---:B--2---:R-:W-:Y:S07]  /*159f0*/  HMMA.16816.F32 R24, R44.reuse, R32, RZ ;  /* 0x000000202c18723c */ /* 0x044fee00000018ff */
[----:B------:R-:W-:Y:S02]  /*15a00*/  @!P4 LEA R32, P3, R2, c[0x0][0x1f8], 0x1 ;  /* 0x00007e000220ca11 */ /* 0x000fe400078608ff */
[C---:B------:R-:W-:Y:S03]  /*15a10*/  @!P4 IADD3.X R33, R3.reuse, RZ, R247, P1, P0 ;  /* 0x000000ff0321c210 */ /* 0x040fe60000fe04f7 */
[----:B------:R-:W-:Y:S02]  /*15a20*/  @!P4 IADD3 R0, P2, P1, R28, 0x40, R244 ;  /* 0x000000401c00c810 */ /* 0x000fe4000795e0f4 */
[-C--:B----4-:R-:W-:Y:S01]  /*15a30*/  HMMA.16816.F32 R28, R44, R34.reuse, RZ ;  /* 0x000000222c1c723c */ /* 0x090fe200000018ff */
[----:B------:R-:W-:Y:S02]  /*15a40*/  @!P4 LEA.HI.X R33, R2, c[0x0][0x1fc], R33, 0x1, P3 ;  /* 0x00007f000221ca11 */ /* 0x000fe400018f0c21 */
[C---:B------:R-:W-:Y:S02]  /*15a50*/  @!P4 LEA R2, P0, R0.reuse, c[0x0][0x1f8], 0x1 ;  /* 0x00007e000002ca11 */ /* 0x040fe400078008ff */
[----:B------:R-:W-:Y:S01]  /*15a60*/  @!P4 IADD3.X R3, R3, RZ, R247, P2, P1 ;  /* 0x000000ff0303c210 */ /* 0x000fe200017e24f7 */
[----:B------:R2:W-:Y:S03]  /*15a70*/  @!P4 LDGSTS.E.BYPASS.LTC128B.128 [R203+0x2c80], [R32.64], !P6 ;  /* 0x02c8000020cbcfae */ /* 0x0005e6000f101d46 */
[----:B------:R-:W-:Y:S03]  /*15a80*/  @!P4 LEA.HI.X R3, R0, c[0x0][0x1fc], R3, 0x1, P0 ;  /* 0x00007f000003ca11 */ /* 0x000fe600000f0c03 */
[----:B------:R-:W-:Y:S02]  /*15a90*/  IMAD.MOV.U32 R0, RZ, RZ, R140 ;  /* 0x000000ffff007224 */ /* 0x000fe400078e008c */
[----:B------:R4:W-:Y:S01]  /*15aa0*/  @!P4 LDGSTS.E.BYPASS.LTC128B.128 [R203+0x3880], [R2.64], !P5 ;  /* 0x0388000002cbcfae */ /* 0x0009e2000e901d46 */
[----:B------:R-:W-:Y:S01]  /*15ab0*/  ISETP.GT.AND P4, PT, R204, R132, PT ;  /* 0x00000084cc00720c */ /* 0x000fe20003f84270 */
[----:B------:R-:W-:Y:S04]  /*15ac0*/  IMAD.MOV.U32 R132, RZ, RZ, R138 ;  /* 0x000000ffff847224 */ /* 0x000fe800078e008a */
[----:B------:R-:W0:Y:S01]  /*15ad0*/  LDGDEPBAR ;  /* 0x00000000000079af */ /* 0x000e220000000000 */
[C---:B--2---:R-:W-:Y:S08]  /*15ae0*/  HMMA.16816.F32 R32, R48.reuse, R34, RZ ;  /* 0x000000223020723c */ /* 0x044ff000000018ff */
[-C--:B-----5:R-:W-:Y:S01]  /*15af0*/  HMMA.16816.F32 R36, R48, R168.reuse, RZ ;  /* 0x000000a83024723c */ /* 0x0a0fe200000018ff */
[----:B----4-:R-:W-:Y:S07]  /*15b00*/  IMAD.MOV.U32 R2, RZ, RZ, R139 ;  /* 0x000000ffff027224 */ /* 0x010fee00078e008b */
[C---:B------:R-:W-:Y:S08]  /*15b10*/  HMMA.16816.F32 R40, R44.reuse, R168, RZ ;  /* 0x000000a82c28723c */ /* 0x040ff000000018ff */
[-C--:B------:R-:W-:Y:S08]  /*15b20*/  HMMA.16816.F32 R44, R44, R170.reuse, RZ ;  /* 0x000000aa2c2c723c */ /* 0x080ff000000018ff */
[----:B------:R-:W-:Y:S01]  /*15b30*/  HMMA.16816.F32 R48, R48, R170, RZ ;  /* 0x000000aa3030723c */ /* 0x000fe200000018ff */
[----:B------:R-:W-:Y:S07]  /*15b40*/  LDSM.16.M88.4 R168, [R192+0x2000] ;  /* 0x00200000c0a8783b */ /* 0x000fee0000000200 */
[-C--:B------:R-:W-:Y:S08]  /*15b50*/  HMMA.16816.F32 R4, R172, R176.reuse, R4 ;  /* 0x000000b0ac04723c */ /* 0x080ff00000001804 */
[C---:B---3--:R-:W-:Y:S08]  /*15b60*/  HMMA.16816.F32 R8, R180.reuse, R176, R8 ;  /* 0x000000b0b408723c */ /* 0x048ff00000001808 */
[-C--:B------:R-:W-:Y:S08]  /*15b70*/  HMMA.16816.F32 R12, R180, R178.reuse, R12 ;  /* 0x000000b2b40c723c */ /* 0x080ff0000000180c */
[C---:B------:R-:W-:Y:S01]  /*15b80*/  HMMA.16816.F32 R16, R172.reuse, R178, R16 ;  /* 0x000000b2ac10723c */ /* 0x040fe20000001810 */
[----:B------:R-:W2:Y:S07]  /*15b90*/  LDSM.16.M88.4 R176, [R165+0xc00] ;  /* 0x000c0000a5b0783b */ /* 0x000eae0000000200 */
        /* <DEDUP_REMOVED lines=8> */
[----:B------:R-:W1:Y:S07]  /*15c20*/  LDSM.16.M88.4 R180, [R192+0x3000] ;  /* 0x00300000c0b4783b */ /* 0x000e6e0000000200 */
[----:B------:R-:W-:Y:S01]  /*15c30*/  HMMA.16816.F32 R48, R172, R190, R48 ;  /* 0x000000beac30723c */ /* 0x000fe20000001830 */
[----:B------:R-:W3:Y:S07]  /*15c40*/  LDSM.16.M88.4 R172, [R165+0x1000] ;  /* 0x00100000a5ac783b */ /* 0x000eee0000000200 */
[-C--:B--2---:R-:W-:Y:S08]  /*15c50*/  HMMA.16816.F32 R4, R168, R176.reuse, R4 ;  /* 0x000000b0a804723c */ /* 0x084ff00000001804 */
        /* <DEDUP_REMOVED lines=77> */
[C---:B------:R-:W-:Y:S01]  /*16130*/  @P0 SHF.L.U64.HI R169, R141.reuse, R142, c[0x0][0x1e4] ;  /* 0x000079008da90619 */ /* 0x040fe2000001028e */
[----:B------:R-:W-:Y:S02]  /*16140*/  @P0 IMAD R134, R134, c[0x0][0x1e0], RZ ;  /* 0x0000780086860a24 */ /* 0x000fe400078e02ff */
[----:B------:R-:W-:Y:S02]  /*16150*/  @P0 IMAD.SHL.U32 R168, R141, 0x20, RZ ;  /* 0x000000208da80824 */ /* 0x000fe400078e00ff */
[----:B------:R-:W-:Y:S02]  /*16160*/  @P0 IMAD R134, R133, c[0x0][0x1e4], R134 ;  /* 0x0000790085860a24 */ /* 0x000fe400078e0286 */
[----:B------:R-:W-:Y:S04]  /*16170*/  @P0 IMAD.WIDE.U32 R168, R170, 0x30, R168 ;  /* 0x00000030aaa80825 */ /* 0x000fe800078e00a8 */
[----:B------:R-:W-:Y:S01]  /*16180*/  @P0 IMAD.IADD R134, R171, 0x1, R134 ;  /* 0x00000001ab860824 */ /* 0x000fe200078e0286 */
[----:B------:R-:W-:Y:S03]  /*16190*/  @P0 IADD3 R142, P2, P1, R168, 0x20, R250 ;  /* 0x00000020a88e0810 */ /* 0x000fe6000795e0fa */
[----:B------:R-:W-:Y:S04]  /*161a0*/  @P0 IMAD R134, R134, 0x30, RZ ;  /* 0x0000003086860824 */ /* 0x000fe800078e02ff */
        /* <DEDUP_REMOVED lines=45> */
.L_x_2737:
[----:B------:R-:W-:Y:S05]  /*16480*/  BSYNC B0 ;  /* 0x0000000000007941 */ /* 0x000fea0003800000 */
.L_x_2736:
        /* <DEDUP_REMOVED lines=36> */
[----:B------:R-:W-:Y:S01]  /*166d0*/  IADD3 R204, R204, -0x1, RZ ;  /* 0xffffffffcccc7810 */ /* 0x000fe20007ffe0ff */
[----:B------:R-:W3:Y:S01]  /*166e0*/  SHFL.BFLY PT, R139, R133, 0x2, 0x1f ;  /* 0x0c401f00858b7f89 */ /* 0x000ee200000e0000 */
[----:B------:R-:W-:Y:S04]  /*166f0*/  FMNMX.FTZ R134, R44, R134, !PT ;  /* 0x000000862c867209 */ /* 0x000fe80007810000 */
[----:B------:R-:W-:Y:S05]  /*16700*/  FMNMX.FTZ R134, R45, R134, !PT ;  /* 0x000000862d867209 */ /* 0x000fea0007810000 */
[----:B------:R-:W4:Y:S01]  /*16710*/  SHFL.BFLY PT, R140, R134, 0x2, 0x1f ;  /* 0x0c401f00868c7f89 */ /* 0x000f2200000e0000 */
[----:B--2---:R-:W-:Y:S02]  /*16720*/  FMNMX.FTZ R3, R3, R138, !PT ;  /* 0x0000008a03037209 */ /* 0x004fe40007810000 */
[----:B------:R-:W-:Y:S05]  /*16730*/  FMNMX.FTZ R138, R10, R135, !PT ;  /* 0x000000870a8a7209 */ /* 0x000fea0007810000 */
[----:B------:R-:W2:Y:S01]  /*16740*/  SHFL.BFLY PT, R141, R3, 0x1, 0x1f ;  /* 0x0c201f00038d7f89 */ /* 0x000ea200000e0000 */
[----:B------:R-:W-:Y:S02]  /*16750*/  FMNMX.FTZ R138, R11, R138, !PT ;  /* 0x0000008a0b8a7209 */ /* 0x000fe40007810000 */
[----:B---3--:R-:W-:Y:S02]  /*16760*/  FMNMX.FTZ R133, R133, R139, !PT ;  /* 0x0000008b85857209 */ /* 0x008fe40007810000 */
[----:B------:R-:W-:Y:S03]  /*16770*/  FMNMX.FTZ R139, R14, R138, !PT ;  /* 0x0000008a0e8b7209 */ /* 0x000fe60007810000 */
[----:B------:R-:W3:Y:S01]  /*16780*/  SHFL.BFLY PT, R142, R133, 0x1, 0x1f ;  /* 0x0c201f00858e7f89 */ /* 0x000ee200000e0000 */
[----:B----4-:R-:W-:Y:S02]  /*16790*/  FMNMX.FTZ R138, R134, R140, !PT ;  /* 0x0000008c868a7209 */ /* 0x010fe40007810000 */
[----:B------:R-:W-:Y:S05]  /*167a0*/  FMNMX.FTZ R134, R15, R139, !PT ;  /* 0x0000008b0f867209 */ /* 0x000fea0007810000 */
[----:B-1----:R-:W1:Y:S01]  /*167b0*/  SHFL.BFLY PT, R168, R138, 0x1, 0x1f ;  /* 0x0c201f008aa87f89 */ /* 0x002e6200000e0000 */
[----:B------:R-:W-:Y:S02]  /*167c0*/  FMNMX.FTZ R134, R26, R134, !PT ;  /* 0x000000861a867209 */ /* 0x000fe40007810000 */
[----:B--2---:R-:W-:Y:S02]  /*167d0*/  FMNMX.FTZ R140, R3, R141, !PT ;  /* 0x0000008d038c7209 */ /* 0x004fe40007810000 */
[----:B------:R-:W-:Y:S03]  /*167e0*/  FMNMX.FTZ R134, R27, R134, !PT ;  /* 0x000000861b867209 */ /* 0x000fe60007810000 */
[----:B------:R-:W-:Y:S01]  /*167f0*/  FADD.FTZ R0, -R140, R0 ;  /* 0x000000008c007221 */ /* 0x000fe20000010100 */
[----:B------:R-:W-:Y:S01]  /*16800*/  FMNMX.FTZ R3, R30, R134, !PT ;  /* 0x000000861e037209 */ /* 0x000fe20007810000 */
[----:B------:R-:W-:Y:S03]  /*16810*/  FMUL.FTZ R174, R140, c[0x0][0x2d0] ;  /* 0x0000b4008cae7a20 */ /* 0x000fe60000410000 */
[----:B------:R-:W-:Y:S01]  /*16820*/  FMNMX.FTZ R3, R31, R3, !PT ;  /* 0x000000031f037209 */ /* 0x000fe20007810000 */
[--C-:B------:R-:W-:Y:S01]  /*16830*/  FFMA.FTZ R4, R4, c[0x0][0x2d0], -R174.reuse ;  /* 0x0000b40004047a23 */ /* 0x100fe200000108ae */
[----:B---3--:R-:W-:Y:S01]  /*16840*/  FMNMX.FTZ R139, R133, R142, !PT ;  /* 0x0000008e858b7209 */ /* 0x008fe20007810000 */
[----:B------:R-:W-:Y:S01]  /*16850*/  FFMA.FTZ R20, R20, c[0x0][0x2d0], -R174 ;  /* 0x0000b40014147a23 */ /* 0x000fe200000108ae */
[----:B------:R-:W-:Y:S01]  /*16860*/  FMNMX.FTZ R133, R42, R3, !PT ;  /* 0x000000032a857209 */ /* 0x000fe20007810000 */
[----:B------:R-:W-:Y:S01]  /*16870*/  FMUL.FTZ R3, R0, c[0x0][0x2d0] ;  /* 0x0000b40000037a20 */ /* 0x000fe20000410000 */
[----:B------:R-:W-:Y:S01]  /*16880*/  MUFU.EX2 R176, R4 ;  /* 0x0000000400b07308 */ /* 0x000fe20000000800 */
[----:B------:R-:W-:Y:S01]  /*16890*/  FMUL.FTZ R173, R139, c[0x0][0x2d0] ;  /* 0x0000b4008bad7a20 */ /* 0x000fe20000410000 */
[----:B------:R-:W-:Y:S01]  /*168a0*/  FMNMX.FTZ R0, R43, R133, !PT ;  /* 0x000000852b007209 */ /* 0x000fe20007810000 */
[----:B------:R-:W-:Y:S01]  /*168b0*/  FADD.FTZ R2, -R139, R2 ;  /* 0x000000028b027221 */ /* 0x000fe20000010100 */
[----:B-1----:R-:W-:Y:S01]  /*168c0*/  FMNMX.FTZ R138, R138, R168, !PT ;  /* 0x000000a88a8a7209 */ /* 0x002fe20007810000 */
[----:B------:R-:W-:Y:S01]  /*168d0*/  FFMA.FTZ R21, R21, c[0x0][0x2d0], -R174 ;  /* 0x0000b40015157a23 */ /* 0x000fe200000108ae */
[----:B------:R-:W-:Y:S01]  /*168e0*/  FMNMX.FTZ R0, R46, R0, !PT ;  /* 0x000000002e007209 */ /* 0x000fe20007810000 */
[----:B------:R-:W-:Y:S01]  /*168f0*/  FMUL.FTZ R2, R2, c[0x0][0x2d0] ;  /* 0x0000b40002027a20 */ /* 0x000fe20000410000 */
[----:B------:R-:W-:Y:S01]  /*16900*/  LDSM.16.MT88.4 R168, [R166] ;  /* 0x00000000a6a8783b */ /* 0x000fe20000004200 */
[----:B------:R-:W-:Y:S01]  /*16910*/  FMUL.FTZ R172, R138, c[0x0][0x2d0] ;  /* 0x0000b4008aac7a20 */ /* 0x000fe20000410000 */
[----:B------:R1:W2:Y:S01]  /*16920*/  MUFU.EX2 R134, R3 ;  /* 0x0000000300867308 */ /* 0x0002a20000000800 */
[----:B------:R-:W-:Y:S01]  /*16930*/  FMNMX.FTZ R0, R47, R0, !PT ;  /* 0x000000002f007209 */ /* 0x000fe20007810000 */
[--C-:B------:R-:W-:Y:S02]  /*16940*/  FFMA.FTZ R22, R22, c[0x0][0x2d0], -R173.reuse ;  /* 0x0000b40016167a23 */ /* 0x100fe400000108ad */
[--C-:B------:R-:W-:Y:S02]  /*16950*/  FFMA.FTZ R23, R23, c[0x0][0x2d0], -R173.reuse ;  /* 0x0000b40017177a23 */ /* 0x100fe400000108ad */
[----:B------:R-:W-:Y:S02]  /*16960*/  FFMA.FTZ R25, R25, c[0x0][0x2d0], -R172 ;  /* 0x0000b40019197a23 */ /* 0x000fe400000108ac */
[--C-:B------:R-:W-:Y:S02]  /*16970*/  FFMA.FTZ R34, R34, c[0x0][0x2d0], -R173.reuse ;  /* 0x0000b40022227a23 */ /* 0x100fe400000108ad */
[----:B------:R3:W4:Y:S01]  /*16980*/  MUFU.EX2 R133, R2 ;  /* 0x0000000200857308 */ /* 0x0007220000000800 */
[--C-:B------:R-:W-:Y:S02]  /*16990*/  FFMA.FTZ R35, R35, c[0x0][0x2d0], -R173.reuse ;  /* 0x0000b40023237a23 */ /* 0x100fe400000108ad */
[----:B------:R-:W-:Y:S02]  /*169a0*/  FFMA.FTZ R142, R37, c[0x0][0x2d0], -R174 ;  /* 0x0000b400258e7a23 */ /* 0x000fe400000108ae */
[----:B------:R-:W-:Y:S02]  /*169b0*/  FFMA.FTZ R24, R24, c[0x0][0x2d0], -R172 ;  /* 0x0000b40018187a23 */ /* 0x000fe400000108ac */
[----:B------:R-:W-:Y:S02]  /*169c0*/  FFMA.FTZ R141, R48, c[0x0][0x2d0], -R174 ;  /* 0x0000b400308d7a23 */ /* 0x000fe400000108ae */
[--C-:B------:R-:W-:Y:S01]  /*169d0*/  FFMA.FTZ R48, R39, c[0x0][0x2d0], -R173.reuse ;  /* 0x0000b40027307a23 */ /* 0x100fe200000108ad */
[----:B------:R5:W-:Y:S01]  /*169e0*/  MUFU.EX2 R189, R20 ;  /* 0x0000001400bd7308 */ /* 0x000be20000000800 */
[--C-:B------:R-:W-:Y:S02]  /*169f0*/  FFMA.FTZ R50, R50, c[0x0][0x2d0], -R173.reuse ;  /* 0x0000b40032327a23 */ /* 0x100fe400000108ad */
[--C-:B------:R-:W-:Y:S01]  /*16a00*/  FFMA.FTZ R51, R51, c[0x0][0x2d0], -R173.reuse ;  /* 0x0000b40033337a23 */ /* 0x100fe200000108ad */
        /* <DEDUP_REMOVED lines=30> */
[----:B------:R-:W-:Y:S02]  /*16bf0*/  FMUL.FTZ R55, R133, R55 ;  /* 0x0000003785377220 */ /* 0x000fe40000410000 */
[--C-:B-----5:R-:W-:Y:S02]  /*16c00*/  FFMA.FTZ R20, R32, c[0x0][0x2d0], -R174.reuse ;  /* 0x0000b40020147a23 */ /* 0x120fe400000108ae */
[--C-:B-1----:R-:W-:Y:S02]  /*16c10*/  FFMA.FTZ R2, R5, c[0x0][0x2d0], -R174.reuse ;  /* 0x0000b40005027a23 */ /* 0x102fe400000108ae */
[----:B------:R-:W-:Y:S02]  /*16c20*/  FMUL.FTZ R5, R134, R153 ;  /* 0x0000009986057220 */ /* 0x000fe40000410000 */
[C---:B--2---:R-:W-:Y:S01]  /*16c30*/  FMUL.FTZ R104, R132.reuse, R104 ;  /* 0x0000006884687220 */ /* 0x044fe20000410000 */
[----:B------:R1:W-:Y:S01]  /*16c40*/  MUFU.EX2 R209, R2 ;  /* 0x0000000200d17308 */ /* 0x0003e20000000800 */
        /* <DEDUP_REMOVED lines=14> */
[--C-:B-1----:R-:W-:Y:S02]  /*16d30*/  FFMA.FTZ R2, R6, c[0x0][0x2d0], -R173.reuse ;  /* 0x0000b40006027a23 */ /* 0x102fe400000108ad */
[----:B------:R-:W-:Y:S02]  /*16d40*/  FMUL.FTZ R6, R133, R154 ;  /* 0x0000009a85067220 */ /* 0x000fe40000410000 */
[----:B------:R-:W-:Y:S01]  /*16d50*/  FMUL.FTZ R61, R132, R61 ;  /* 0x0000003d843d7220 */ /* 0x000fe20000410000 */
[----:B------:R1:W4:Y:S01]  /*16d60*/  MUFU.EX2 R175, R2 ;  /* 0x0000000200af7308 */ /* 0x0003220000000800 */
[C---:B------:R-:W-:Y:S02]  /*16d70*/  FMUL.FTZ R64, R134.reuse, R64 ;  /* 0x0000004086407220 */ /* 0x040fe40000410000 */
[C---:B------:R-:W-:Y:S02]  /*16d80*/  FMUL.FTZ R65, R134.reuse, R65 ;  /* 0x0000004186417220 */ /* 0x040fe40000410000 */
[--C-:B--2---:R-:W-:Y:S02]  /*16d90*/  FFMA.FTZ R3, R17, c[0x0][0x2d0], -R174.reuse ;  /* 0x0000b40011037a23 */ /* 0x104fe400000108ae */
[C---:B------:R-:W-:Y:S02]  /*16da0*/  FMUL.FTZ R17, R134.reuse, R161 ;  /* 0x000000a186117220 */ /* 0x040fe40000410000 */
[C---:B------:R-:W-:Y:S01]  /*16db0*/  FMUL.FTZ R66, R133.reuse, R66 ;  /* 0x0000004285427220 */ /* 0x040fe20000410000 */
[----:B------:R-:W2:Y:S01]  /*16dc0*/  MUFU.EX2 R217, R3 ;  /* 0x0000000300d97308 */ /* 0x000ea20000000800 */
[----:B------:R-:W-:Y:S02]  /*16dd0*/  FMUL.FTZ R67, R133, R67 ;  /* 0x0000004385437220 */ /* 0x000fe40000410000 */
[C---:B------:R-:W-:Y:S02]  /*16de0*/  FMUL.FTZ R68, R134.reuse, R68 ;  /* 0x0000004486447220 */ /* 0x040fe40000410000 */
[----:B---3--:R-:W-:Y:S02]  /*16df0*/  FFMA.FTZ R20, R33, c[0x0][0x2d0], -R174 ;  /* 0x0000b40021147a23 */ /* 0x008fe400000108ae */
        /* <DEDUP_REMOVED lines=14> */
[C---:B------:R-:W-:Y:S02]  /*16ee0*/  FMUL.FTZ R18, R133.reuse, R162 ;  /* 0x000000a285127220 */ /* 0x040fe40000410000 */
[C---:B------:R-:W-:Y:S01]  /*16ef0*/  FMUL.FTZ R81, R134.reuse, R81 ;  /* 0x0000005186517220 */ /* 0x040fe20000410000 */
        /* <DEDUP_REMOVED lines=9> */
[C---:B------:R-:W-:Y:S02]  /*16f90*/  FMUL.FTZ R19, R133.reuse, R163 ;  /* 0x000000a385137220 */ /* 0x040fe40000410000 */
[----:B------:R-:W-:Y:S01]  /*16fa0*/  LDSM.16.MT88.4 R160, [R166+0x800] ;  /* 0x00080000a6a0783b */ /* 0x000fe20000004200 */
[C---:B------:R-:W-:Y:S02]  /*16fb0*/  FMUL.FTZ R86, R133.reuse, R86 ;  /* 0x0000005685567220 */ /* 0x040fe40000410000 */
[C---:B------:R-:W-:Y:S02]  /*16fc0*/  FMUL.FTZ R87, R133.reuse, R87 ;  /* 0x0000005785577220 */ /* 0x040fe40000410000 */
[C---:B------:R-:W-:Y:S02]  /*16fd0*/  FMUL.FTZ R88, R132.reuse, R88 ;  /* 0x0000005884587220 */ /* 0x040fe40000410000 */
[----:B------:R-:W1:Y:S01]  /*16fe0*/  MUFU.EX2 R216, R0 ;  /* 0x0000000000d87308 */ /* 0x000e620000000800 */
[C---:B------:R-:W-:Y:S02]  /*16ff0*/  FMUL.FTZ R89, R132.reuse, R89 ;  /* 0x0000005984597220 */ /* 0x040fe40000410000 */
[----:B------:R-:W-:Y:S02]  /*17000*/  FMUL.FTZ R92, R132, R92 ;  /* 0x0000005c845c7220 */ /* 0x000fe40000410000 */
[--C-:B--2---:R-:W-:Y:S02]  /*17010*/  FFMA.FTZ R3, R8, c[0x0][0x2d0], -R172.reuse ;  /* 0x0000b40008037a23 */ /* 0x104fe400000108ac */
[C---:B------:R-:W-:Y:S02]  /*17020*/  FMUL.FTZ R8, R132.reuse, R148 ;  /* 0x0000009484087220 */ /* 0x040fe40000410000 */
[----:B------:R-:W-:Y:S01]  /*17030*/  FMUL.FTZ R93, R132, R93 ;  /* 0x0000005d845d7220 */ /* 0x000fe20000410000 */
[----:B------:R2:W-:Y:S01]  /*17040*/  MUFU.EX2 R205, R3 ;  /* 0x0000000300cd7308 */ /* 0x0005e20000000800 */
[C---:B------:R-:W-:Y:S02]  /*17050*/  FMUL.FTZ R96, R134.reuse, R96 ;  /* 0x0000006086607220 */ /* 0x040fe40000410000 */
[----:B------:R-:W-:Y:S02]  /*17060*/  FMUL.FTZ R97, R134, R97 ;  /* 0x0000006186617220 */ /* 0x000fe40000410000 */
[C---:B------:R-:W-:Y:S02]  /*17070*/  FMUL.FTZ R98, R133.reuse, R98 ;  /* 0x0000006285627220 */ /* 0x040fe40000410000 */
[----:B------:R-:W-:Y:S02]  /*17080*/  FMUL.FTZ R99, R133, R99 ;  /* 0x0000006385637220 */ /* 0x000fe40000410000 */
[--C-:B------:R-:W-:Y:S01]  /*17090*/  FFMA.FTZ R40, R40, c[0x0][0x2d0], -R172.reuse ;  /* 0x0000b40028287a23 */ /* 0x100fe200000108ac */
[----:B------:R3:W-:Y:S01]  /*170a0*/  MUFU.EX2 R184, R35 ;  /* 0x0000002300b87308 */ /* 0x0007e20000000800 */
[--C-:B------:R-:W-:Y:S02]  /*170b0*/  FFMA.FTZ R41, R41, c[0x0][0x2d0], -R172.reuse ;  /* 0x0000b40029297a23 */ /* 0x100fe400000108ac */
[----:B------:R-:W-:Y:S01]  /*170c0*/  FFMA.FTZ R44, R44, c[0x0][0x2d0], -R172 ;  /* 0x0000b4002c2c7a23 */ /* 0x000fe200000108ac */
[----:B-1----:R-:W-:Y:S01]  /*170d0*/  F2FP.PACK_AB R155, R216, R210 ;  /* 0x000000d2d89b723e */ /* 0x002fe200000000ff */
[----:B------:R-:W-:Y:S02]  /*170e0*/  FADD.FTZ R0, -R2, R135 ;  /* 0x0000008702007221 */ /* 0x000fe40000010100 */
[----:B------:R-:W-:Y:S02]  /*170f0*/  FFMA.FTZ R135, R49, c[0x0][0x2d0], -R174 ;  /* 0x0000b40031877a23 */ /* 0x000fe400000108ae */
[----:B------:R-:W-:Y:S01]  /*17100*/  FMUL.FTZ R0, R0, c[0x0][0x2d0] ;  /* 0x0000b40000007a20 */ /* 0x000fe20000410000 */
[----:B------:R1:W4:Y:S01]  /*17110*/  MUFU.EX2 R181, R24 ;  /* 0x0000001800b57308 */ /* 0x0003220000000800 */
[----:B------:R-:W-:Y:S02]  /*17120*/  FFMA.FTZ R49, R38, c[0x0][0x2d0], -R173 ;  /* 0x0000b40026317a23 */ /* 0x000fe400000108ad */
[--C-:B------:R-:W-:Y:S02]  /*17130*/  FFMA.FTZ R45, R45, c[0x0][0x2d0], -R172.reuse ;  /* 0x0000b4002d2d7a23 */ /* 0x100fe400000108ac */
[--C-:B--2---:R-:W-:Y:S02]  /*17140*/  FFMA.FTZ R3, R9, c[0x0][0x2d0], -R172.reuse ;  /* 0x0000b40009037a23 */ /* 0x104fe400000108ac */
[----:B------:R-:W-:Y:S03]  /*17150*/  FMUL.FTZ R9, R132, R149 ;  /* 0x0000009584097220 */ /* 0x000fe60000410000 */
[----:B------:R2:W5:Y:S01]  /*17160*/  MUFU.EX2 R206, R3 ;  /* 0x0000000300ce7308 */ /* 0x0005620000000800 */
[----:B---3--:R-:W-:Y:S09]  /*17170*/  LDSM.16.MT88.4 R32, [R167+0x400] ;  /* 0x00040000a720783b */ /* 0x008ff20000004200 */
[----:B------:R-:W3:Y:S01]  /*17180*/  MUFU.EX2 R0, R0 ;  /* 0x0000000000007308 */ /* 0x000ee20000000800 */
[--C-:B-1----:R-:W-:Y:S01]  /*17190*/  FFMA.FTZ R24, R28, c[0x0][0x2d0], -R172.reuse ;  /* 0x0000b4001c187a23 */ /* 0x102fe200000108ac */
[----:B----4-:R-:W-:Y:S08]  /*171a0*/  F2FP.PACK_AB R28, R182, R181 ;  /* 0x000000b5b61c723e */ /* 0x010ff000000000ff */
[----:B------:R-:W-:Y:S01]  /*171b0*/  MUFU.EX2 R177, R24 ;  /* 0x0000001800b17308 */ /* 0x000fe20000000800 */
[--C-:B--2---:R-:W-:Y:S01]  /*171c0*/  FFMA.FTZ R3, R12, c[0x0][0x2d0], -R172.reuse ;  /* 0x0000b4000c037a23 */ /* 0x104fe200000108ac */
[----:B-----5:R-:W-:Y:S01]  /*171d0*/  F2FP.PACK_AB R148, R206, R205 ;  /* 0x000000cdce94723e */ /* 0x020fe200000000ff */
[----:B------:R-:W-:Y:S07]  /*171e0*/  FMUL.FTZ R12, R132, R156 ;  /* 0x0000009c840c7220 */ /* 0x000fee0000410000 */
[----:B------:R1:W-:Y:S01]  /*171f0*/  MUFU.EX2 R214, R3 ;  /* 0x0000000300d67308 */ /* 0x0003e20000000800 */
        /* <DEDUP_REMOVED lines=25> */
[----:B------:R-:W-:Y:S05]  /*17390*/  FMUL.FTZ R95, R0, R95 ;  /* 0x0000005f005f7220 */ /* 0x000fea0000410000 */
[----:B------:R-:W-:Y:S01]  /*173a0*/  MUFU.EX2 R51, R51 ;  /* 0x0000003300337308 */ /* 0x000fe20000000800 */
[----:B-1----:R-:W-:Y:S04]  /*173b0*/  FMUL.FTZ R3, R2, c[0x0][0x2d0] ;  /* 0x0000b40002037a20 */ /* 0x002fe80000410000 */
[--C-:B------:R-:W-:Y:S02]  /*173c0*/  FFMA.FTZ R4, R10, c[0x0][0x2d0], -R3.reuse ;  /* 0x0000b4000a047a23 */ /* 0x100fe40000010803 */
[----:B------:R-:W-:Y:S01]  /*173d0*/  FMUL.FTZ R10, R0, R150 ;  /* 0x00000096000a7220 */ /* 0x000fe20000410000 */
[----:B--2---:R-:W-:Y:S02]  /*173e0*/  F2FP.PACK_AB R150, R215, R214 ;  /* 0x000000d6d796723e */ /* 0x004fe400000000ff */
[----:B------:R1:W-:Y:S01]  /*173f0*/  MUFU.EX2 R191, R4 ;  /* 0x0000000400bf7308 */ /* 0x0003e20000000800 */
[--C-:B------:R-:W-:Y:S02]  /*17400*/  FFMA.FTZ R26, R26, c[0x0][0x2d0], -R3.reuse ;  /* 0x0000b4001a1a7a23 */ /* 0x100fe40000010803 */
[--C-:B------:R-:W-:Y:S02]  /*17410*/  FFMA.FTZ R27, R27, c[0x0][0x2d0], -R3.reuse ;  /* 0x0000b4001b1b7a23 */ /* 0x100fe40000010803 */
[--C-:B------:R-:W-:Y:S02]  /*17420*/  FFMA.FTZ R42, R42, c[0x0][0x2d0], -R3.reuse ;  /* 0x0000b4002a2a7a23 */ /* 0x100fe40000010803 */
[--C-:B------:R-:W-:Y:S02]  /*17430*/  FFMA.FTZ R43, R43, c[0x0][0x2d0], -R3.reuse ;  /* 0x0000b4002b2b7a23 */ /* 0x100fe40000010803 */
[--C-:B------:R-:W-:Y:S01]  /*17440*/  FFMA.FTZ R46, R46, c[0x0][0x2d0], -R3.reuse ;  /* 0x0000b4002e2e7a23 */ /* 0x100fe20000010803 */
[----:B------:R-:W-:Y:S10]  /*17450*/  MUFU.EX2 R179, R26 ;  /* 0x0000001a00b37308 */ /* 0x000ff40000000800 */
[----:B------:R2:W-:Y:S01]  /*17460*/  MUFU.EX2 R180, R27 ;  /* 0x0000001b00b47308 */ /* 0x0005e20000000800 */
[--C-:B-1----:R-:W-:Y:S02]  /*17470*/  FFMA.FTZ R4, R11, c[0x0][0x2d0], -R3.reuse ;  /* 0x0000b4000b047a23 */ /* 0x102fe40000010803 */
[----:B------:R-:W-:Y:S07]  /*17480*/  FMUL.FTZ R11, R0, R151 ;  /* 0x00000097000b7220 */ /* 0x000fee0000410000 */
[----:B------:R1:W3:Y:S10]  /*17490*/  MUFU.EX2 R207, R4 ;  /* 0x0000000400cf7308 */ /* 0x0002f40000000800 */
[----:B------:R-:W-:Y:S01]  /*174a0*/  MUFU.EX2 R42, R42 ;  /* 0x0000002a002a7308 */ /* 0x000fe20000000800 */
[----:B--2---:R-:W-:Y:S09]  /*174b0*/  LDSM.16.MT88.4 R24, [R166+0x400] ;  /* 0x00040000a618783b */ /* 0x004ff20000004200 */
[----:B------:R-:W-:Y:S01]  /*174c0*/  MUFU.EX2 R43, R43 ;  /* 0x0000002b002b7308 */ /* 0x000fe20000000800 */
[--C-:B-1----:R-:W-:Y:S01]  /*174d0*/  FFMA.FTZ R4, R14, c[0x0][0x2d0], -R3.reuse ;  /* 0x0000b4000e047a23 */ /* 0x102fe20000010803 */
[----:B---3--:R-:W-:Y:S01]  /*174e0*/  F2FP.PACK_AB R149, R207, R191 ;  /* 0x000000bfcf95723e */ /* 0x008fe200000000ff */
[C---:B------:R-:W-:Y:S07]  /*174f0*/  FMUL.FTZ R14, R0.reuse, R158 ;  /* 0x0000009e000e7220 */ /* 0x040fee0000410000 */
[----:B------:R1:W2:Y:S02]  /*17500*/  MUFU.EX2 R212, R4 ;  /* 0x0000000400d47308 */ /* 0x0002a40000000800 */
[----:B-1----:R-:W-:Y:S02]  /*17510*/  FFMA.FTZ R4, R15, c[0x0][0x2d0], -R3 ;  /* 0x0000b4000f047a23 */ /* 0x002fe40000010803 */
[C---:B------:R-:W-:Y:S06]  /*17520*/  FMUL.FTZ R15, R0.reuse, R159 ;  /* 0x0000009f000f7220 */ /* 0x040fec0000410000 */
[----:B------:R1:W3:Y:S01]  /*17530*/  MUFU.EX2 R213, R4 ;  /* 0x0000000400d57308 */ /* 0x0002e20000000800 */
[----:B------:R-:W4:Y:S01]  /*17540*/  LDSM.16.MT88.4 R156, [R167] ;  /* 0x00000000a79c783b */ /* 0x000f220000004200 */
[----:B------:R-:W-:Y:S04]  /*17550*/  FFMA.FTZ R0, R0, R243, R191 ;  /* 0x000000f300007223 */ /* 0x000fe800000100bf */
[----:B------:R-:W-:Y:S04]  /*17560*/  FADD.FTZ R0, R207, R0 ;  /* 0x00000000cf007221 */ /* 0x000fe80000010000 */
[----:B--2---:R-:W-:Y:S02]  /*17570*/  FADD.FTZ R0, R212, R0 ;  /* 0x00000000d4007221 */ /* 0x004fe40000010000 */
[C---:B-1----:R-:W-:Y:S01]  /*17580*/  FMUL.FTZ R4, R134.reuse, R152 ;  /* 0x0000009886047220 */ /* 0x042fe20000410000 */
[----:B------:R-:W-:Y:S01]  /*17590*/  F2FP.PACK_AB R152, R209, R176 ;  /* 0x000000b0d198723e */ /* 0x000fe200000000ff */
[----:B------:R-:W-:Y:S01]  /*175a0*/  FFMA.FTZ R134, R134, R242, R176 ;  /* 0x000000f286867223 */ /* 0x000fe200000100b0 */
[C---:B---3--:R-:W-:Y:S01]  /*175b0*/  F2FP.PACK_AB R151, R213.reuse, R212 ;  /* 0x000000d4d597723e */ /* 0x048fe200000000ff */
[----:B------:R-:W-:Y:S04]  /*175c0*/  FADD.FTZ R0, R213, R0 ;  /* 0x00000000d5007221 */ /* 0x000fe80000010000 */
[-C--:B------:R-:W-:Y:S08]  /*175d0*/  HMMA.16816.F32 R4, R152, R168.reuse, R4 ;  /* 0x000000a89804723c */ /* 0x080ff00000001804 */
[C---:B------:R-:W-:Y:S01]  /*175e0*/  HMMA.16816.F32 R8, R148.reuse, R168, R8 ;  /* 0x000000a89408723c */ /* 0x040fe20000001808 */
[----:B------:R-:W-:Y:S07]  /*175f0*/  MUFU.EX2 R169, R142 ;  /* 0x0000008e00a97308 */ /* 0x000fee0000000800 */
[-C--:B------:R-:W-:Y:S03]  /*17600*/  HMMA.16816.F32 R12, R148, R170.reuse, R12 ;  /* 0x000000aa940c723c */ /* 0x080fe6000000180c */
[----:B------:R-:W-:Y:S05]  /*17610*/  MUFU.EX2 R142, R49 ;  /* 0x00000031008e7308 */ /* 0x000fea0000000800 */
[C---:B------:R-:W-:Y:S05]  /*17620*/  HMMA.16816.F32 R16, R152.reuse, R170, R16 ;  /* 0x000000aa9810723c */ /* 0x040fea0000001810 */
[----:B------:R-:W-:Y:S03]  /*17630*/  MUFU.EX2 R168, R48 ;  /* 0x0000003000a87308 */ /* 0x000fe60000000800 */
[-C--:B----4-:R-:W-:Y:S07]  /*17640*/  HMMA.16816.F32 R100, R152, R156.reuse, R100 ;  /* 0x0000009c9864723c */ /* 0x090fee0000001864 */
[----:B------:R-:W-:Y:S01]  /*17650*/  MUFU.EX2 R49, R40 ;  /* 0x0000002800317308 */ /* 0x000fe20000000800 */
[C---:B------:R-:W-:Y:S08]  /*17660*/  HMMA.16816.F32 R104, R148.reuse, R156, R104 ;  /* 0x0000009c9468723c */ /* 0x040ff00000001868 */
[-C--:B------:R-:W-:Y:S01]  /*17670*/  HMMA.16816.F32 R108, R148, R158.reuse, R108 ;  /* 0x0000009e946c723c */ /* 0x080fe2000000186c */
[----:B------:R-:W-:Y:S07]  /*17680*/  MUFU.EX2 R48, R41 ;  /* 0x0000002900307308 */ /* 0x000fee0000000800 */
[C---:B------:R-:W-:Y:S01]  /*17690*/  HMMA.16816.F32 R112, R152.reuse, R158, R112 ;  /* 0x0000009e9870723c */ /* 0x040fe20000001870 */
[----:B------:R-:W1:Y:S02]  /*176a0*/  LDSM.16.MT88.4 R156, [R166+0xc00] ;  /* 0x000c0000a69c783b */ /* 0x000e640000004200 */
[----:B------:R-:W-:Y:S10]  /*176b0*/  MUFU.EX2 R40, R44 ;  /* 0x0000002c00287308 */ /* 0x000ff40000000800 */
[----:B------:R-:W-:Y:S01]  /*176c0*/  MUFU.EX2 R41, R45 ;  /* 0x0000002d00297308 */ /* 0x000fe20000000800 */
        /* <DEDUP_REMOVED lines=21> */
[----:B------:R-:W-:Y:S01]  /*17820*/  FFMA.FTZ R148, R36, c[0x0][0x2d0], -R174 ;  /* 0x0000b40024947a23 */ /* 0x000fe200000108ae */
[----:B------:R-:W-:Y:S01]  /*17830*/  HMMA.16816.F32 R96, R152, R22, R96 ;  /* 0x000000169860723c */ /* 0x000fe20000001860 */
[----:B------:R-:W3:Y:S04]  /*17840*/  LDSM.16.MT88.4 R36, [R166+0x1000] ;  /* 0x00100000a624783b */ /* 0x000ee80000004200 */
[----:B------:R4:W-:Y:S02]  /*17850*/  MUFU.EX2 R170, R21 ;  /* 0x0000001500aa7308 */ /* 0x0009e40000000800 */
[----:B------:R-:W-:Y:S02]  /*17860*/  F2FP.PACK_AB R22, R185, R186 ;  /* 0x000000bab916723e */ /* 0x000fe400000000ff */
[----:B------:R-:W-:Y:S03]  /*17870*/  F2FP.PACK_AB R23, R184, R183 ;  /* 0x000000b7b817723e */ /* 0x000fe600000000ff */
[--C-:B-1----:R-:W-:Y:S01]  /*17880*/  FFMA.FTZ R20, R30, c[0x0][0x2d0], -R3.reuse ;  /* 0x0000b4001e147a23 */ /* 0x102fe20000010803 */
[----:B--2---:R-:W-:Y:S01]  /*17890*/  F2FP.PACK_AB R30, R178, R177 ;  /* 0x000000b1b21e723e */ /* 0x004fe200000000ff */
[----:B------:R-:W-:Y:S02]  /*178a0*/  FFMA.FTZ R3, R47, c[0x0][0x2d0], -R3 ;  /* 0x0000b4002f037a23 */ /* 0x000fe40000010803 */
[----:B------:R1:W2:Y:S01]  /*178b0*/  MUFU.EX2 R171, R20 ;  /* 0x0000001400ab7308 */ /* 0x0002a20000000800 */
[----:B------:R-:W-:Y:S01]  /*178c0*/  FFMA.FTZ R47, R133, R241, R175 ;  /* 0x000000f1852f7223 */ /* 0x000fe200000100af */
[----:B----4-:R-:W-:Y:S08]  /*178d0*/  F2FP.PACK_AB R21, R187, R188 ;  /* 0x000000bcbb15723e */ /* 0x010ff000000000ff */
[----:B------:R-:W-:Y:S01]  /*178e0*/  MUFU.EX2 R133, R148 ;  /* 0x0000009400857308 */ /* 0x000fe20000000800 */
[----:B-1----:R-:W-:Y:S02]  /*178f0*/  F2FP.PACK_AB R20, R190, R189 ;  /* 0x000000bdbe14723e */ /* 0x002fe400000000ff */
[----:B--2---:R-:W-:Y:S05]  /*17900*/  F2FP.PACK_AB R31, R170, R171 ;  /* 0x000000abaa1f723e */ /* 0x004fea00000000ff */
[-C--:B------:R-:W-:Y:S08]  /*17910*/  HMMA.16816.F32 R4, R20, R24.reuse, R4 ;  /* 0x000000181404723c */ /* 0x080ff00000001804 */
        /* <DEDUP_REMOVED lines=12> */
[C---:B------:R-:W-:Y:S01]  /*179e0*/  HMMA.16816.F32 R128, R20.reuse, R38, R128 ;  /* 0x000000261480723c */ /* 0x040fe20000001880 */
[----:B------:R-:W3:Y:S07]  /*179f0*/  LDSM.16.MT88.4 R36, [R167+0x1c00] ;  /* 0x001c0000a724783b */ /* 0x000eee0000004200 */
[-C--:B-1----:R-:W-:Y:S08]  /*17a00*/  HMMA.16816.F32 R52, R20, R24.reuse, R52 ;  /* 0x000000181434723c */ /* 0x082ff00000001834 */
[C---:B------:R-:W-:Y:S07]  /*17a10*/  HMMA.16816.F32 R56, R28.reuse, R24, R56 ;  /* 0x000000181c38723c */ /* 0x040fee0000001838 */
[----:B------:R-:W-:Y:S01]  /*17a20*/  FADD.FTZ R25, R209, R134 ;  /* 0x00000086d1197221 */ /* 0x000fe20000010000 */
[-C--:B------:R-:W-:Y:S04]  /*17a30*/  HMMA.16816.F32 R60, R28, R26.reuse, R60 ;  /* 0x0000001a1c3c723c */ /* 0x080fe8000000183c */
[----:B------:R-:W-:Y:S04]  /*17a40*/  FADD.FTZ R24, R208, R47 ;  /* 0x0000002fd0187221 */ /* 0x000fe80000010000 */
[C---:B------:R-:W-:Y:S07]  /*17a50*/  HMMA.16816.F32 R64, R20.reuse, R26, R64 ;  /* 0x0000001a1440723c */ /* 0x040fee0000001840 */
[----:B------:R-:W-:Y:S01]  /*17a60*/  F2FP.PACK_AB R26, R41, R40 ;  /* 0x00000028291a723e */ /* 0x000fe200000000ff */
[-C--:B--2---:R-:W-:Y:S08]  /*17a70*/  HMMA.16816.F32 R68, R20, R32.reuse, R68 ;  /* 0x000000201444723c */ /* 0x084ff00000001844 */
[C---:B------:R-:W-:Y:S07]  /*17a80*/  HMMA.16816.F32 R72, R28.reuse, R32, R72 ;  /* 0x000000201c48723c */ /* 0x040fee0000001848 */
[----:B------:R-:W-:Y:S01]  /*17a90*/  FADD.FTZ R32, R210, R24 ;  /* 0x00000018d2207221 */ /* 0x000fe20000010000 */
[-C--:B------:R-:W-:Y:S04]  /*17aa0*/  HMMA.16816.F32 R76, R28, R34.reuse, R76 ;  /* 0x000000221c4c723c */ /* 0x080fe8000000184c */
[----:B------:R-:W-:Y:S04]  /*17ab0*/  F2FP.PACK_AB R24, R48, R49 ;  /* 0x000000313018723e */ /* 0x000fe800000000ff */
[C---:B------:R-:W-:Y:S01]  /*17ac0*/  HMMA.16816.F32 R80, R20.reuse, R34, R80 ;  /* 0x000000221450723c */ /* 0x040fe20000001850 */
[----:B------:R1:W-:Y:S07]  /*17ad0*/  MUFU.EX2 R34, R3 ;  /* 0x0000000300227308 */ /* 0x0003ee0000000800 */
[-C--:B---3--:R-:W-:Y:S03]  /*17ae0*/  HMMA.16816.F32 R84, R20, R36.reuse, R84 ;  /* 0x000000241454723c */ /* 0x088fe60000001854 */
        /* <DEDUP_REMOVED lines=80> */
.L_x_2735:
[----:B------:R-:W-:Y:S07]  /*17ff0*/  @!UPT UIADD3 URZ, URZ, URZ, URZ ;  /* 0x0000003f3f3ff290 */ /* 0x000fee000fffe03f */
[----:B------:R-:W-:Y:S02]  /*18000*/  MOV R9, 0x1f ;  /* 0x0000001f00097802 */ /* 0x000fe40000000f00 */
[----:B------:R-:W-:Y:S01]  /*18010*/  MOV R8, 0xffffffff ;  /* 0xffffffff00087802 */ /* 0x000fe20000000f00 */
[----:B------:R-:W-:Y:S06]  /*18020*/  BRA.DIV ~URZ, `(.L_x_2739) ;  /* 0x000059a27f007947 */ /* 0x000fec000b800000 */
[----:B------:R1:W2:Y:S02]  /*18030*/  SHFL.BFLY PT, R0, R242, 0x2, 0x1f ;  /* 0x0c401f00f2007f89 */ /* 0x0002a400000e0000 */
.L_x_2819:
        /* <DEDUP_REMOVED lines=15> */
.L_x_2820:
        /* <DEDUP_REMOVED lines=13> */
[----:B------:R-:W2:Y:S01]  /*18200*/  @P3 MUFU.LG2 R8, R7 ;  /* 0x0000000700083308 */ /* 0x000ea20000000c00 */
[----:B-1----:R-:W-:-:S07]  /*18210*/  FMUL.FTZ R168, R0, R100 ;  /* 0x0000006400a87220 */ /* 0x002fce0000410000 */
[----:B------:R-:W1:Y:S01]  /*18220*/  @P2 MUFU.LG2 R7, R6 ;  /* 0x0000000600072308 */ /* 0x000e620000000c00 */
[C---:B------:R-:W-:Y:S02]  /*18230*/  FMUL.FTZ R169, R0.reuse, R101 ;  /* 0x0000006500a97220 */ /* 0x040fe40000410000 */
[C---:B------:R-:W-:Y:S02]  /*18240*/  FMUL.FTZ R152, R0.reuse, R152 ;  /* 0x0000009800987220 */ /* 0x040fe40000410000 */
[C---:B------:R-:W-:Y:S02]  /*18250*/  FMUL.FTZ R153, R0.reuse, R153 ;  /* 0x0000009900997220 */ /* 0x040fe40000410000 */
[C---:B------:R-:W-:Y:S01]  /*18260*/  FMUL.FTZ R160, R0.reuse, R160 ;  /* 0x000000a000a07220 */ /* 0x040fe20000410000 */
[----:B------:R-:W3:Y:S01]  /*18270*/  @P2 MUFU.RCP R3, R6 ;  /* 0x0000000600032308 */ /* 0x000ee20000001000 */
[C---:B------:R-:W-:Y:S02]  /*18280*/  FMUL.FTZ R161, R0.reuse, R161 ;  /* 0x000000a100a17220 */ /* 0x040fe40000410000 */
[----:B------:R-:W-:-:S02]  /*18290*/  FMUL.FTZ R172, R0, R112 ;  /* 0x0000007000ac7220 */ /* 0x000fc40000410000 */
[C---:B------:R-:W-:Y:S02]  /*182a0*/  FMUL.FTZ R173, R0.reuse, R113 ;  /* 0x0000007100ad7220 */ /* 0x040fe40000410000 */
[C---:B------:R-:W-:Y:S01]  /*182b0*/  FMUL.FTZ R174, R0.reuse, R116 ;  /* 0x0000007400ae7220 */ /* 0x040fe20000410000 */
[----:B------:R-:W-:Y:S01]  /*182c0*/  @P1 MUFU.RCP R2, R5 ;  /* 0x0000000500021308 */ /* 0x000fe20000001000 */
        /* <DEDUP_REMOVED lines=15> */
[----:B------:R4:W5:Y:S01]  /*183c0*/  @P1 MUFU.LG2 R0, R5 ;  /* 0x0000000500001308 */ /* 0x0009620000000c00 */
[----:B--2---:R-:W-:-:S02]  /*183d0*/  @P3 FMUL.FTZ R9, R8, 0.69314718246459960938 ;  /* 0x3f31721808093820 */ /* 0x004fc40000410000 */
[----:B-1----:R-:W-:Y:S02]  /*183e0*/  @P2 FMUL.FTZ R8, R7, 0.69314718246459960938 ;  /* 0x3f31721807082820 */ /* 0x002fe40000410000 */
[C---:B---3--:R-:W-:Y:S02]  /*183f0*/  FMUL.FTZ R112, R3.reuse, R118 ;  /* 0x0000007603707220 */ /* 0x048fe40000410000 */
[C---:B------:R-:W-:Y:S02]  /*18400*/  FMUL.FTZ R113, R3.reuse, R119 ;  /* 0x0000007703717220 */ /* 0x040fe40000410000 */
[C---:B------:R-:W-:Y:S02]  /*18410*/  FMUL.FTZ R170, R3.reuse, R102 ;  /* 0x0000006603aa7220 */ /* 0x040fe40000410000 */
[C---:B------:R-:W-:Y:S02]  /*18420*/  FMUL.FTZ R171, R3.reuse, R103 ;  /* 0x0000006703ab7220 */ /* 0x040fe40000410000 */
[----:B------:R-:W-:-:S02]  /*18430*/  FMUL.FTZ R116, R3, R130 ;  /* 0x0000008203747220 */ /* 0x000fc40000410000 */
[C---:B------:R-:W-:Y:S01]  /*18440*/  FMUL.FTZ R117, R3.reuse, R131 ;  /* 0x0000008303757220 */ /* 0x040fe20000410000 */
[----:B----4-:R-:W-:Y:S01]  /*18450*/  @P2 MOV R5, 0x3f317218 ;  /* 0x3f31721800052802 */ /* 0x010fe20000000f00 */
[----:B-----5:R-:W-:Y:S01]  /*18460*/  @P1 FMUL.FTZ R7, R0, 0.69314718246459960938 ;  /* 0x3f31721800071820 */ /* 0x020fe20000410000 */
        /* <DEDUP_REMOVED lines=45> */
[----:B------:R2:W3:Y:S01]  /*18740*/  @P0 MUFU.LG2 R2, R4 ;  /* 0x0000000400020308 */ /* 0x0004e20000000c00 */
[----:B------:R-:W-:Y:S02]  /*18750*/  @P3 FMUL.FTZ R6, R3, c[0x0][0x2d0] ;  /* 0x0000b40003063a20 */ /* 0x000fe40000410000 */
[----:B------:R-:W-:Y:S02]  /*18760*/  @P1 FMUL.FTZ R3, R10, c[0x0][0x2d0] ;  /* 0x0000b4000a031a20 */ /* 0x000fe40000410000 */
[----:B------:R-:W-:Y:S02]  /*18770*/  @P2 FMUL.FTZ R5, R5, c[0x0][0x2d0] ;  /* 0x0000b40005052a20 */ /* 0x000fe40000410000 */
[----:B------:R-:W-:Y:S01]  /*18780*/  @P1 FFMA.FTZ R23, R3, R138, R7 ;  /* 0x0000008a03171223 */ /* 0x000fe20000010007 */
[----:B------:R-:W-:Y:S01]  /*18790*/  @P0 MOV R3, 0x3f317218 ;  /* 0x3f31721800030802 */ /* 0x000fe20000000f00 */
[----:B-1----:R-:W-:-:S02]  /*187a0*/  FMUL.FTZ R84, R0, R58 ;  /* 0x0000003a00547220 */ /* 0x002fc40000410000 */
[C---:B------:R-:W-:Y:S02]  /*187b0*/  FMUL.FTZ R85, R0.reuse, R59 ;  /* 0x0000003b00557220 */ /* 0x040fe40000410000 */
[----:B------:R-:W-:Y:S02]  /*187c0*/  @P0 FMUL.FTZ R3, R3, c[0x0][0x2d0] ;  /* 0x0000b40003030a20 */ /* 0x000fe40000410000 */
[----:B------:R-:W-:Y:S01]  /*187d0*/  FMUL.FTZ R76, R0, R62 ;  /* 0x0000003e004c7220 */ /* 0x000fe20000410000 */
[----:B--2---:R-:W-:Y:S01]  /*187e0*/  MOV R4, 0x1 ;  /* 0x0000000100047802 */ /* 0x004fe20000000f00 */
[----:B---3--:R-:W-:Y:S02]  /*187f0*/  @P0 FMUL.FTZ R2, R2, 0.69314718246459960938 ;  /* 0x3f31721802020820 */ /* 0x008fe40000410000 */
        /* <DEDUP_REMOVED lines=25> */
.L_x_2670:
        /* <DEDUP_REMOVED lines=19> */
.L_x_2742:
[----:B--2---:R-:W-:Y:S05]  /*18ac0*/  BSYNC B0 ;  /* 0x0000000000007941 */ /* 0x004fea0003800000 */
.L_x_2741:
        /* <DEDUP_REMOVED lines=130> */
.L_x_2745:
        /* <DEDUP_REMOVED lines=146> */
.L_x_2821:
[----:B------:R-:W-:Y:S05]  /*19c10*/  BRA.DIV ~URZ, `(.L_x_2748) ;  /* 0x000040b27f007947 */ /* 0x000fea000b800000 */
[----:B------:R3:W4:Y:S02]  /*19c20*/  SHFL.IDX PT, R0, R13, RZ, 0x1c1f ;  /* 0x001c1fff0d007589 */ /* 0x00072400000e0000 */
.L_x_2822:
        /* <DEDUP_REMOVED lines=20> */
.L_x_2750:
[----:B------:R-:W-:Y:S05]  /*19d70*/  BSYNC B0 ;  /* 0x0000000000007941 */ /* 0x000fea0003800000 */
.L_x_2749:
[----:B------:R-:W-:Y:S05]  /*19d80*/  BRA.DIV ~URZ, `(.L_x_2751) ;  /* 0x00003fa27f007947 */ /* 0x000fea000b800000 */
[----:B--2---:R2:W1:Y:S04]  /*19d90*/  SHFL.IDX PT, R10, R12, 0x1, 0x1c1f ;  /* 0x003c1f000c0a7f89 */ /* 0x00446800000e0000 */
[----:B----4-:R2:W4:Y:S02]  /*19da0*/  SHFL.IDX PT, R0, R13, 0x1, 0x1c1f ;  /* 0x003c1f000d007f89 */ /* 0x01052400000e0000 */
.L_x_2823:
        /* <DEDUP_REMOVED lines=21> */
.L_x_2753:
[----:B------:R-:W-:Y:S05]  /*19f00*/  BSYNC B0 ;  /* 0x0000000000007941 */ /* 0x000fea0003800000 */
.L_x_2752:
[----:B------:R-:W-:Y:S05]  /*19f10*/  BRA.DIV ~URZ, `(.L_x_2754) ;  /* 0x00003ed27f007947 */ /* 0x000fea000b800000 */
[----:B-1----:R1:W2:Y:S02]  /*19f20*/  SHFL.IDX PT, R10, R12, 0x2, 0x1c1f ;  /* 0x005c1f000c0a7f89 */ /* 0x0022a400000e0000 */
.L_x_2824:
[----:B------:R-:W-:Y:S05]  /*19f30*/  BRA.DIV ~URZ, `(.L_x_2755) ;  /* 0x00003f227f007947 */ /* 0x000fea000b800000 */
[----:B----4-:R4:W1:Y:S02]  /*19f40*/  SHFL.IDX PT, R0, R13, 0x2, 0x1c1f ;  /* 0x005c1f000d007f89 */ /* 0x01086400000e0000 */
.L_x_2825:
        /* <DEDUP_REMOVED lines=21> */
.L_x_2757:
[----:B------:R-:W-:Y:S05]  /*1a0a0*/  BSYNC B0 ;  /* 0x0000000000007941 */ /* 0x000fea0003800000 */
.L_x_2756:
[----:B------:R-:W-:Y:S05]  /*1a0b0*/  BRA.DIV ~URZ, `(.L_x_2758) ;  /* 0x00003e027f007947 */ /* 0x000fea000b800000 */
[----:B-1----:R1:W3:Y:S04]  /*1a0c0*/  SHFL.IDX PT, R6, R12, 0x3, 0x1c1f ;  /* 0x007c1f000c067f89 */ /* 0x0022e800000e0000 */
[----:B------:R1:W4:Y:S02]  /*1a0d0*/  SHFL.IDX PT, R0, R13, 0x3, 0x1c1f ;  /* 0x007c1f000d007f89 */ /* 0x00032400000e0000 */
.L_x_2826:
        /* <DEDUP_REMOVED lines=22> */
.L_x_2746:
        /* <DEDUP_REMOVED lines=34> */
.L_x_2827:
[----:B------:R-:W-:Y:S05]  /*1a460*/  BRA.DIV ~URZ, `(.L_x_2761) ;  /* 0x00003b827f007947 */ /* 0x000fea000b800000 */
[----:B------:R3:W4:Y:S02]  /*1a470*/  SHFL.IDX PT, R0, R25, RZ, 0x1c1f ;  /* 0x001c1fff19007589 */ /* 0x00072400000e0000 */
.L_x_2828:
        /* <DEDUP_REMOVED lines=74> */
.L_x_2763:
[----:B------:R-:W-:Y:S05]  /*1a920*/  BSYNC B0 ;  /* 0x0000000000007941 */ /* 0x000fea0003800000 */
.L_x_2762:
[----:B------:R-:W-:Y:S05]  /*1a930*/  BRA.DIV ~URZ, `(.L_x_2764) ;  /* 0x000037127f007947 */ /* 0x000fea000b800000 */
[----:B--2---:R2:W1:Y:S04]  /*1a940*/  SHFL.IDX PT, R4, R17, 0x1, 0x1c1f ;  /* 0x003c1f0011047f89 */ /* 0x00446800000e0000 */
[----:B----4-:R2:W4:Y:S02]  /*1a950*/  SHFL.IDX PT, R0, R25, 0x1, 0x1c1f ;  /* 0x003c1f0019007f89 */ /* 0x01052400000e0000 */
.L_x_2829:
        /* <DEDUP_REMOVED lines=51> */
.L_x_2766:
[----:B------:R-:W-:Y:S05]  /*1ac90*/  BSYNC B0 ;  /* 0x0000000000007941 */ /* 0x000fea0003800000 */
.L_x_2765:
[----:B------:R-:W-:Y:S05]  /*1aca0*/  BRA.DIV ~URZ, `(.L_x_2767) ;  /* 0x000034627f007947 */ /* 0x000fea000b800000 */
[----:B-1----:R1:W2:Y:S02]  /*1acb0*/  SHFL.IDX PT, R4, R17, 0x2, 0x1c1f ;  /* 0x005c1f0011047f89 */ /* 0x0022a400000e0000 */
.L_x_2830:
[----:B------:R-:W-:Y:S05]  /*1acc0*/  BRA.DIV ~URZ, `(.L_x_2768) ;  /* 0x000034b27f007947 */ /* 0x000fea000b800000 */
[----:B----4-:R4:W1:Y:S02]  /*1acd0*/  SHFL.IDX PT, R0, R25, 0x2, 0x1c1f ;  /* 0x005c1f0019007f89 */ /* 0x01086400000e0000 */
.L_x_2831:
        /* <DEDUP_REMOVED lines=53> */
.L_x_2770:
[----:B------:R-:W-:Y:S05]  /*1b030*/  BSYNC B0 ;  /* 0x0000000000007941 */ /* 0x000fea0003800000 */
.L_x_2769:
[----:B------:R-:W-:Y:S05]  /*1b040*/  BRA.DIV ~URZ, `(.L_x_2771) ;  /* 0x000031927f007947 */ /* 0x000fea000b800000 */
[----:B--2---:R2:W3:Y:S04]  /*1b050*/  SHFL.IDX PT, R4, R17, 0x3, 0x1c1f ;  /* 0x007c1f0011047f89 */ /* 0x0044e800000e0000 */
[----:B-1----:R2:W1:Y:S02]  /*1b060*/  SHFL.IDX PT, R0, R25, 0x3, 0x1c1f ;  /* 0x007c1f0019007f89 */ /* 0x00246400000e0000 */
.L_x_2832:
        /* <DEDUP_REMOVED lines=54> */
.L_x_2744:
        /* <DEDUP_REMOVED lines=22> */
.L_x_2772:
        /* <DEDUP_REMOVED lines=57> */
.L_x_2774:
[----:B------:R-:W-:Y:S05]  /*1b8c0*/  BSYNC B0 ;  /* 0x0000000000007941 */ /* 0x000fea0003800000 */
.L_x_2773:
        /* <DEDUP_REMOVED lines=47> */
.L_x_2833:
[----:B------:R-:W-:Y:S05]  /*1bbc0*/  BRA.DIV ~URZ, `(.L_x_2776) ;  /* 0x000027427f007947 */ /* 0x000fea000b800000 */
[----:B------:R3:W4:Y:S02]  /*1bbd0*/  SHFL.IDX PT, R0, R12, RZ, 0x1c1f ;  /* 0x001c1fff0c007589 */ /* 0x00072400000e0000 */
.L_x_2834:
        /* <DEDUP_REMOVED lines=21> */
.L_x_2778:
[----:B------:R-:W-:Y:S05]  /*1bd30*/  BSYNC B0 ;  /* 0x0000000000007941 */ /* 0x000fea0003800000 */
.L_x_2777:
[----:B------:R-:W-:Y:S05]  /*1bd40*/  BRA.DIV ~URZ, `(.L_x_2779) ;  /* 0x000026227f007947 */ /* 0x000fea000b800000 */
[----:B--2---:R2:W1:Y:S04]  /*1bd50*/  SHFL.IDX PT, R8, R9, 0x1, 0x1c1f ;  /* 0x003c1f0009087f89 */ /* 0x00446800000e0000 */
[----:B----4-:R2:W4:Y:S02]  /*1bd60*/  SHFL.IDX PT, R0, R12, 0x1, 0x1c1f ;  /* 0x003c1f000c007f89 */ /* 0x01052400000e0000 */
.L_x_2835:
        /* <DEDUP_REMOVED lines=21> */
.L_x_2781:
[----:B------:R-:W-:Y:S05]  /*1bec0*/  BSYNC B0 ;  /* 0x0000000000007941 */ /* 0x000fea0003800000 */
.L_x_2780:
[----:B------:R-:W-:Y:S05]  /*1bed0*/  BRA.DIV ~URZ, `(.L_x_2782) ;  /* 0x000025527f007947 */ /* 0x000fea000b800000 */
[----:B-1----:R1:W2:Y:S02]  /*1bee0*/  SHFL.IDX PT, R8, R9, 0x2, 0x1c1f ;  /* 0x005c1f0009087f89 */ /* 0x0022a400000e0000 */
.L_x_2836:
[----:B------:R-:W-:Y:S05]  /*1bef0*/  BRA.DIV ~URZ, `(.L_x_2783) ;  /* 0x000025a27f007947 */ /* 0x000fea000b800000 */
[----:B----4-:R4:W1:Y:S02]  /*1bf00*/  SHFL.IDX PT, R0, R12, 0x2, 0x1c1f ;  /* 0x005c1f000c007f89 */ /* 0x01086400000e0000 */
.L_x_2837:
        /* <DEDUP_REMOVED lines=21> */
.L_x_2785:
[----:B------:R-:W-:Y:S05]  /*1c060*/  BSYNC B0 ;  /* 0x0000000000007941 */ /* 0x000fea0003800000 */
.L_x_2784:
[----:B------:R-:W-:Y:S05]  /*1c070*/  BRA.DIV ~URZ, `(.L_x_2786) ;  /* 0x000024827f007947 */ /* 0x000fea000b800000 */
[----:B--2---:R2:W3:Y:S04]  /*1c080*/  SHFL.IDX PT, R8, R9, 0x3, 0x1c1f ;  /* 0x007c1f0009087f89 */ /* 0x0044e800000e0000 */
[----:B-1----:R2:W1:Y:S02]  /*1c090*/  SHFL.IDX PT, R0, R12, 0x3, 0x1c1f ;  /* 0x007c1f000c007f89 */ /* 0x00246400000e0000 */
.L_x_2838:
        /* <DEDUP_REMOVED lines=20> */
.L_x_2759:
[----:B------:R-:W-:Y:S05]  /*1c1e0*/  BSYNC B1 ;  /* 0x0000000000017941 */ /* 0x000fea0003800000 */
.L_x_2743:
        /* <DEDUP_REMOVED lines=15> */
.L_x_2839:
[----:B------:R-:W-:Y:S05]  /*1c2e0*/  BRA.DIV ~URZ, `(.L_x_2789) ;  /* 0x000023427f007947 */ /* 0x000fea000b800000 */
[----:B------:R3:W4:Y:S02]  /*1c2f0*/  SHFL.IDX PT, R8, R74, 0x1, 0x1f ;  /* 0x00201f004a087f89 */ /* 0x00072400000e0000 */
.L_x_2840:
        /* <DEDUP_REMOVED lines=19> */
.L_x_2841:
        /* <DEDUP_REMOVED lines=16> */
.L_x_2842:
[----:B---3--:R-:W-:Y:S01]  /*1c530*/  IMAD R0, R0, c[0x0][0x538], RZ ;  /* 0x00014e0000007a24 */ /* 0x008fe200078e02ff */
[----:B------:R-:W-:Y:S04]  /*1c540*/  BSSY B1, `(.L_x_2792) ;  /* 0x00000ce000017945 */ /* 0x000fe80003800000 */
[----:B----4-:R-:W-:-:S04]  /*1c550*/  IADD3 R8, R0, R8, RZ ;  /* 0x0000000800087210 */ /* 0x010fc80007ffe0ff */
[----:B--2---:R-:W-:-:S13]  /*1c560*/  ISETP.GT.AND P0, PT, R8, R9, PT ;  /* 0x000000090800720c */ /* 0x004fda0003f04270 */
[----:B------:R-:W-:Y:S05]  /*1c570*/  @P0 BRA `(.L_x_2793) ;  /* 0x0000025000000947 */ /* 0x000fea0003800000 */
.L_x_2797:
        /* <DEDUP_REMOVED lines=17> */
.L_x_2843:
        /* <DEDUP_REMOVED lines=16> */
.L_x_2844:
[----:B--2---:R-:W-:-:S05]  /*1c790*/  IMAD R0, R0, c[0x0][0x538], RZ ;  /* 0x00014e0000007a24 */ /* 0x004fca00078e02ff */
[----:B------:R-:W-:-:S04]  /*1c7a0*/  IADD3 R8, R0, R8, RZ ;  /* 0x0000000800087210 */ /* 0x000fc80007ffe0ff */
[----:B------:R-:W-:-:S13]  /*1c7b0*/  ISETP.GT.AND P0, PT, R8, R9, PT ;  /* 0x000000090800720c */ /* 0x000fda0003f04270 */
[----:B-1----:R-:W-:Y:S05]  /*1c7c0*/  @!P0 BRA `(.L_x_2797) ;  /* 0xfffffdb000008947 */ /* 0x002fea000383ffff */
.L_x_2793:
[----:B------:R-:W-:-:S05]  /*1c7d0*/  IADD3 R11, -R0, R8, RZ ;  /* 0x00000008000b7210 */ /* 0x000fca0007ffe1ff */
[----:B------:R-:W-:-:S05]  /*1c7e0*/  IMAD R0, R4, c[0x0][0x538], R11 ;  /* 0x00014e0004007a24 */ /* 0x000fca00078e020b */
[----:B------:R-:W-:Y:S01]  /*1c7f0*/  ISETP.GT.AND P0, PT, R0, R9, PT ;  /* 0x000000090000720c */ /* 0x000fe20003f04270 */
[----:B------:R-:W-:-:S12]  /*1c800*/  BRA.DIV ~URZ, `(.L_x_2798) ;  /* 0x000022627f007947 */ /* 0x000fd8000b800000 */
[----:B------:R-:W-:-:S03]  /*1c810*/  VOTE.ANY R12, PT, !P0 ;  /* 0x00000000000c7806 */ /* 0x000fc600040e0100 */
.L_x_2845:
[----:B------:R-:W2:Y:S01]  /*1c820*/  LDL.LU R0, [R1+0x34] ;  /* 0x0000340001007983 */ /* 0x000ea20000300800 */
[----:B------:R-:W2:Y:S02]  /*1c830*/  POPC R8, R12 ;  /* 0x0000000c00087309 */ /* 0x000ea40000000000 */
[----:B--2---:R-:W-:-:S05]  /*1c840*/  IADD3 R0, R8, R0, RZ ;  /* 0x0000000008007210 */ /* 0x004fca0007ffe0ff */
[----:B------:R2:W-:Y:S01]  /*1c850*/  STL [R1+0x34], R0 ;  /* 0x0000340001007387 */ /* 0x0005e20000100800 */
[----:B------:R-:W-:Y:S05]  /*1c860*/  BRA.DIV ~URZ, `(.L_x_2799) ;  /* 0x000022527f007947 */ /* 0x000fea000b800000 */
[----:B------:R3:W4:Y:S04]  /*1c870*/  SHFL.IDX PT, R10, R6, R8, 0x1f ;  /* 0x00001f08060a7589 */ /* 0x00072800000e0000 */
[----:B------:R3:W1:Y:S02]  /*1c880*/  SHFL.IDX PT, R7, R7, R8, 0x1f ;  /* 0x00001f0807077589 */ /* 0x00066400000e0000 */
.L_x_2846:
[----:B------:R-:W-:Y:S01]  /*1c890*/  ISETP.NE.AND P0, PT, R12, RZ, PT ;  /* 0x000000ff0c00720c */ /* 0x000fe20003f05270 */
[----:B------:R-:W-:-:S12]  /*1c8a0*/  BSSY B0, `(.L_x_2800) ;  /* 0x0000005000007945 */ /* 0x000fd80003800000 */
[----:B------:R-:W-:Y:S05]  /*1c8b0*/  @!P0 BRA `(.L_x_2801) ;  /* 0x0000003000008947 */ /* 0x000fea0003800000 */
[----:B------:R-:W-:Y:S01]  /*1c8c0*/  IADD3 R3, R8, -0x1, RZ ;  /* 0xffffffff08037810 */ /* 0x000fe20007ffe0ff */
[----:B------:R-:W-:Y:S05]  /*1c8d0*/  BRA.DIV ~URZ, `(.L_x_2802) ;  /* 0x000022b27f007947 */ /* 0x000fea000b800000 */
[----:B------:R2:W3:Y:S02]  /*1c8e0*/  SHFL.IDX PT, R13, R4, R3, 0x1f ;  /* 0x00001f03040d7589 */ /* 0x0004e400000e0000 */
.L_x_2801:
[----:B------:R-:W-:Y:S05]  /*1c8f0*/  BSYNC B0 ;  /* 0x0000000000007941 */ /* 0x000fea0003800000 */
.L_x_2800:
        /* <DEDUP_REMOVED lines=68> */
.L_x_2804:
        /* <DEDUP_REMOVED lines=68> */
.L_x_2805:
[----:B------:R-:W-:Y:S05]  /*1d180*/  BSYNC B0 ;  /* 0x0000000000007941 */ /* 0x000fea0003800000 */
.L_x_2803:
[----:B------:R-:W-:-:S04]  /*1d190*/  LOP3.LUT R2, RZ, R2, RZ, 0x33, !PT ;  /* 0x00000002ff027212 */ /* 0x000fc800078e33ff */
[----:B-1----:R-:W-:-:S05]  /*1d1a0*/  IADD3 R0, R2, R10, RZ ;  /* 0x0000000a02007210 */ /* 0x002fca0007ffe0ff */
[----:B------:R1:W-:Y:S01]  /*1d1b0*/  STL [R1+0x2c], R0 ;  /* 0x00002c0001007387 */ /* 0x0003e20000100800 */
[----:B------:R-:W-:Y:S05]  /*1d1c0*/  BRA `(.L_x_2806) ;  /* 0x0000005000007947 */ /* 0x000fea0003800000 */
.L_x_2794:
[----:B------:R-:W-:Y:S01]  /*1d1d0*/  MOV R0, c[0x0][0x53c] ;  /* 0x00014f0000007a02 */ /* 0x000fe20000000f00 */
[----:B------:R2:W-:Y:S04]  /*1d1e0*/  STL [R1+0x28], R9 ;  /* 0x0000280901007387 */ /* 0x0005e80000100800 */
[----:B------:R2:W-:Y:S04]  /*1d1f0*/  STL [R1+0x2c], RZ ;  /* 0x00002cff01007387 */ /* 0x0005e80000100800 */
[----:B------:R2:W-:Y:S04]  /*1d200*/  STL [R1+0x30], RZ ;  /* 0x000030ff01007387 */ /* 0x0005e80000100800 */
[----:B------:R2:W-:Y:S02]  /*1d210*/  STL [R1+0x34], R0 ;  /* 0x0000340001007387 */ /* 0x0005e40000100800 */
.L_x_2806:
[----:B------:R-:W-:Y:S05]  /*1d220*/  BSYNC B1 ;  /* 0x0000000000017941 */ /* 0x000fea0003800000 */
.L_x_2792:
        /* <DEDUP_REMOVED lines=9> */
.L_x_2787:
[----:B--2---:R-:W2:Y:S02]  /*1d2c0*/  LDL R0, [R1+0x34] ;  /* 0x0000340001007983 */ /* 0x004ea40000100800 */
[----:B--2---:R-:W-:-:S13]  /*1d2d0*/  ISETP.GE.AND P0, PT, R0, c[0x0][0x53c], PT ;  /* 0x00014f0000007a0c */ /* 0x004fda0003f06270 */
[----:B-1----:R-:W-:Y:S01]  /*1d2e0*/  @P0 CALL.REL.NOINC `(.L_x_2807) ;  /* 0x0000001000000944 */ /* 0x002fe20003c00000 */
[----:B------:R-:W-:Y:S05]  /*1d2f0*/  BRA `(.L_x_2808) ;  /* 0xfffe4cb000007947 */ /* 0x000fea000383ffff */
.L_x_2807:
[----:B------:R-:W-:Y:S05]  /*1d300*/  EXIT ;  /* 0x000000000000794d */ /* 0x000fea0003800000 */
.L_x_2623:
[----:B------:R-:W-:Y:S01]  /*1d310*/  IMAD.MOV.U32 R0, RZ, RZ, R5 ;  /* 0x000000ffff007224 */ /* 0x000fe200078e0005 */
[----:B------:R-:W-:Y:S02]  /*1d320*/  MOV R2, 0x1 ;  /* 0x0000000100027802 */ /* 0x000fe40000000f00 */
[----:B------:R-:W-:Y:S02]  /*1d330*/  MOV R3, 0x1d350 ;  /* 0x0001d35000037802 */ /* 0x000fe40000000f00 */
[----:B------:R-:W-:Y:S05]  /*1d340*/  CALL.REL.NOINC `($__internal_50_$__cuda_sm70_shflsync_up_p) ;  /* 0x0000193000007944 */ /* 0x000fea0003c00000 */
[----:B------:R-:W-:Y:S01]  /*1d350*/  MOV R0, R4 ;  /* 0x0000000400007202 */ /* 0x000fe20000000f00 */
[----:B------:R-:W-:Y:S05]  /*1d360*/  BRA `(.L_x_2809) ;  /* 0xfffe30f000007947 */ /* 0x000fea000383ffff */
.L_x_2624:
[----:B------:R-:W-:Y:S01]  /*1d370*/  IMAD.MOV.U32 R0, RZ, RZ, R5 ;  /* 0x000000ffff007224 */ /* 0x000fe200078e0005 */
[----:B------:R-:W-:Y:S02]  /*1d380*/  MOV R2, 0x2 ;  /* 0x0000000200027802 */ /* 0x000fe40000000f00 */
[----:B------:R-:W-:Y:S02]  /*1d390*/  MOV R3, 0x1d3b0 ;  /* 0x0001d3b000037802 */ /* 0x000fe40000000f00 */
[----:B------:R-:W-:Y:S05]  /*1d3a0*/  CALL.REL.NOINC `($__internal_50_$__cuda_sm70_shflsync_up_p) ;  /* 0x000018d000007944 */ /* 0x000fea0003c00000 */
[----:B------:R-:W-:Y:S01]  /*1d3b0*/  SEL R0, R4, RZ, P4 ;  /* 0x000000ff04007207 */ /* 0x000fe20002000000 */
[----:B------:R-:W-:Y:S01]  /*1d3c0*/  IMAD.MOV.U32 R2, RZ, RZ, 0x4 ;  /* 0x00000004ff027424 */ /* 0x000fe200078e00ff */
[----:B------:R-:W-:-:S03]  /*1d3d0*/  MOV R3, 0x1d400 ;  /* 0x0001d40000037802 */ /* 0x000fc60000000f00 */
[----:B------:R-:W-:Y:S02]  /*1d3e0*/  IMAD.IADD R0, R5, 0x1, R0 ;  /* 0x0000000105007824 */ /* 0x000fe400078e0200 */
        /* <DEDUP_REMOVED lines=14> */
[----:B------:R-:W-:Y:S01]  /*1d4d0*/  IMAD.IADD R4, R0, 0x1, R4 ;  /* 0x0000000100047824 */ /* 0x000fe200078e0204 */
[----:B------:R-:W-:-:S03]  /*1d4e0*/  MOV R0, 0x1f ;  /* 0x0000001f00007802 */ /* 0x000fc60000000f00 */
[----:B------:R-:W-:Y:S02]  /*1d4f0*/  IMAD.MOV.U32 R5, RZ, RZ, R4 ;  /* 0x000000ffff057224 */ /* 0x000fe400078e0004 */
[----:B------:R-:W-:Y:S05]  /*1d500*/  CALL.REL.NOINC `($__internal_49_$__cuda_sm70_shflsync_idx_p) ;  /* 0x0000172000007944 */ /* 0x000fea0003c00000 */
[----:B------:R-:W-:Y:S05]  /*1d510*/  BRA `(.L_x_2810) ;  /* 0xfffe304000007947 */ /* 0x000fea000383ffff */
.L_x_2626:
[----:B------:R-:W-:Y:S02]  /*1d520*/  SEL R0, RZ, 0x1, P0 ;  /* 0x00000001ff007807 */ /* 0x000fe40000000000 */
[----:B------:R-:W-:Y:S02]  /*1d530*/  MOV R2, 0x1d550 ;  /* 0x0001d55000027802 */ /* 0x000fe40000000f00 */
[----:B------:R-:W-:Y:S05]  /*1d540*/  CALL.REL.NOINC `($__internal_51_$__cuda_sm70_votesync_ballot) ;  /* 0x000017a000007944 */ /* 0x000fea0003c00000 */
[----:B------:R-:W-:Y:S01]  /*1d550*/  MOV R10, R0 ;  /* 0x00000000000a7202 */ /* 0x000fe20000000f00 */
[----:B------:R-:W-:Y:S05]  /*1d560*/  BRA `(.L_x_2811) ;  /* 0xfffe308000007947 */ /* 0x000fea000383ffff */
.L_x_2627:
[----:B------:R-:W-:Y:S01]  /*1d570*/  IMAD.MOV.U32 R5, RZ, RZ, R9 ;  /* 0x000000ffff057224 */ /* 0x000fe200078e0009 */
[----:B------:R-:W-:Y:S01]  /*1d580*/  MOV R3, R7 ;  /* 0x0000000700037202 */ /* 0x000fe20000000f00 */
[----:B-1----:R-:W-:Y:S01]  /*1d590*/  IMAD.MOV.U32 R0, RZ, RZ, 0x1f ;  /* 0x0000001fff007424 */ /* 0x002fe200078e00ff */
[----:B------:R-:W-:Y:S02]  /*1d5a0*/  MOV R2, 0x1d5c0 ;  /* 0x0001d5c000027802 */ /* 0x000fe40000000f00 */
[----:B------:R-:W-:Y:S05]  /*1d5b0*/  CALL.REL.NOINC `($__internal_49_$__cuda_sm70_shflsync_idx_p) ;  /* 0x0000167000007944 */ /* 0x000fea0003c00000 */
[----:B------:R-:W-:Y:S01]  /*1d5c0*/  IMAD.MOV.U32 R12, RZ, RZ, R0 ;  /* 0x000000ffff0c7224 */ /* 0x000fe200078e0000 */
[----:B------:R-:W-:Y:S01]  /*1d5d0*/  MOV R5, R8 ;  /* 0x0000000800057202 */ /* 0x000fe20000000f00 */
[----:B------:R-:W-:Y:S01]  /*1d5e0*/  IMAD.MOV.U32 R6, RZ, RZ, RZ ;  /* 0x000000ffff067224 */ /* 0x000fe200078e00ff */
[----:B------:R-:W-:Y:S01]  /*1d5f0*/  MOV R3, R7 ;  /* 0x0000000700037202 */ /* 0x000fe20000000f00 */
[----:B------:R-:W-:Y:S01]  /*1d600*/  IMAD.MOV.U32 R0, RZ, RZ, 0x1f ;  /* 0x0000001fff007424 */ /* 0x000fe200078e00ff */
[----:B------:R-:W-:-:S02]  /*1d610*/  MOV R2, 0x1d630 ;  /* 0x0001d63000027802 */ /* 0x000fc40000000f00 */
[----:B------:R-:W-:Y:S05]  /*1d620*/  CALL.REL.NOINC `($__internal_49_$__cuda_sm70_shflsync_idx_p) ;  /* 0x0000160000007944 */ /* 0x000fea0003c00000 */
[----:B------:R-:W-:Y:S01]  /*1d630*/  MOV R9, R0 ;  /* 0x0000000000097202 */ /* 0x000fe20000000f00 */
[----:B------:R-:W-:Y:S05]  /*1d640*/  BRA `(.L_x_2812) ;  /* 0xfffe301000007947 */ /* 0x000fea000383ffff */
.L_x_2630:
[----:B------:R-:W-:Y:S01]  /*1d650*/  IMAD.MOV.U32 R5, RZ, RZ, R4 ;  /* 0x000000ffff057224 */ /* 0x000fe200078e0004 */
[----:B-1----:R-:W-:-:S02]  /*1d660*/  MOV R0, 0x1f ;  /* 0x0000001f00007802 */ /* 0x002fc40000000f00 */
[----:B------:R-:W-:Y:S02]  /*1d670*/  MOV R2, 0x1d690 ;  /* 0x0001d69000027802 */ /* 0x000fe40000000f00 */
[----:B--234-:R-:W-:Y:S05]  /*1d680*/  CALL.REL.NOINC `($__internal_49_$__cuda_sm70_shflsync_idx_p) ;  /* 0x000015a000007944 */ /* 0x01cfea0003c00000 */
[----:B------:R-:W-:Y:S01]  /*1d690*/  MOV R6, R0 ;  /* 0x0000000000067202 */ /* 0x000fe20000000f00 */
[----:B------:R-:W-:Y:S05]  /*1d6a0*/  BRA `(.L_x_2629) ;  /* 0xfffe301000007947 */ /* 0x000fea000383ffff */
.L_x_2671:
[----:B-1----:R-:W-:Y:S01]  /*1d6b0*/  IMAD.MOV.U32 R5, RZ, RZ, R10 ;  /* 0x000000ffff057224 */ /* 0x002fe200078e000a */
[----:B------:R-:W-:Y:S01]  /*1d6c0*/  MOV R3, RZ ;  /* 0x000000ff00037202 */ /* 0x000fe20000000f00 */
[----:B------:R-:W-:Y:S01]  /*1d6d0*/  IMAD.MOV.U32 R0, RZ, RZ, 0x1c1f ;  /* 0x00001c1fff007424 */ /* 0x000fe200078e00ff */
[----:B------:R-:W-:Y:S02]  /*1d6e0*/  MOV R2, 0x1d700 ;  /* 0x0001d70000027802 */ /* 0x000fe40000000f00 */
[----:B-----5:R-:W-:Y:S05]  /*1d6f0*/  CALL.REL.NOINC `($__internal_49_$__cuda_sm70_shflsync_idx_p) ;  /* 0x0000153000007944 */ /* 0x020fea0003c00000 */
[----:B------:R-:W-:Y:S01]  /*1d700*/  MOV R8, R0 ;  /* 0x0000000000087202 */ /* 0x000fe20000000f00 */
[----:B------:R-:W-:Y:S05]  /*1d710*/  BRA `(.L_x_2813) ;  /* 0xfffeb15000007947 */ /* 0x000fea000383ffff */
.L_x_2672:
[----:B------:R-:W-:Y:S01]  /*1d720*/  IMAD.MOV.U32 R5, RZ, RZ, R11 ;  /* 0x000000ffff057224 */ /* 0x000fe200078e000b */
[----:B------:R-:W-:Y:S01]  /*1d730*/  MOV R3, RZ ;  /* 0x000000ff00037202 */ /* 0x000fe20000000f00 */
[----:B------:R-:W-:Y:S01]  /*1d740*/  IMAD.MOV.U32 R0, RZ, RZ, 0x1c1f ;  /* 0x00001c1fff007424 */ /* 0x000fe200078e00ff */
[----:B------:R-:W-:Y:S02]  /*1d750*/  MOV R2, 0x1d770 ;  /* 0x0001d77000027802 */ /* 0x000fe40000000f00 */
[----:B-12--5:R-:W-:Y:S05]  /*1d760*/  CALL.REL.NOINC `($__internal_49_$__cuda_sm70_shflsync_idx_p) ;  /* 0x000014c000007944 */ /* 0x026fea0003c00000 */
[----:B------:R-:W-:Y:S05]  /*1d770*/  BRA `(.L_x_2814) ;  /* 0xfffeb11000007947 */ /* 0x000fea000383ffff */
.L_x_2675:
[----:B--2---:R-:W-:Y:S01]  /*1d780*/  IMAD.MOV.U32 R5, RZ, RZ, R10 ;  /* 0x000000ffff057224 */ /* 0x004fe200078e000a */
[----:B------:R-:W-:Y:S01]  /*1d790*/  MOV R3, 0x1 ;  /* 0x0000000100037802 */ /* 0x000fe20000000f00 */
[----:B----4-:R-:W-:Y:S01]  /*1d7a0*/  IMAD.MOV.U32 R0, RZ, RZ, 0x1c1f ;  /* 0x00001c1fff007424 */ /* 0x010fe200078e00ff */
[----:B------:R-:W-:-:S02]  /*1d7b0*/  MOV R2, 0x1d7d0 ;  /* 0x0001d7d000027802 */ /* 0x000fc40000000f00 */
[----:B-1---5:R-:W-:Y:S05]  /*1d7c0*/  CALL.REL.NOINC `($__internal_49_$__cuda_sm70_shflsync_idx_p) ;  /* 0x0000146000007944 */ /* 0x022fea0003c00000 */
[----:B------:R-:W-:Y:S01]  /*1d7d0*/  IMAD.MOV.U32 R8, RZ, RZ, R0 ;  /* 0x000000ffff087224 */ /* 0x000fe200078e0000 */
[----:B------:R-:W-:Y:S01]  /*1d7e0*/  MOV R3, 0x1 ;  /* 0x0000000100037802 */ /* 0x000fe20000000f00 */
[----:B------:R-:W-:Y:S01]  /*1d7f0*/  IMAD.MOV.U32 R5, RZ, RZ, R11 ;  /* 0x000000ffff057224 */ /* 0x000fe200078e000b */
[----:B------:R-:W-:-:S02]  /*1d800*/  MOV R0, 0x1c1f ;  /* 0x00001c1f00007802 */ /* 0x000fc40000000f00 */
[----:B------:R-:W-:Y:S02]  /*1d810*/  MOV R2, 0x1d830 ;  /* 0x0001d83000027802 */ /* 0x000fe40000000f00 */
[----:B------:R-:W-:Y:S05]  /*1d820*/  CALL.REL.NOINC `($__internal_49_$__cuda_sm70_shflsync_idx_p) ;  /* 0x0000140000007944 */ /* 0x000fea0003c00000 */
[----:B------:R-:W-:Y:S05]  /*1d830*/  BRA `(.L_x_2815) ;  /* 0xfffeb21000007947 */ /* 0x000fea000383ffff */
.L_x_2678:
[----:B--2---:R-:W-:Y:S01]  /*1d840*/  IMAD.MOV.U32 R5, RZ, RZ, R10 ;  /* 0x000000ffff057224 */ /* 0x004fe200078e000a */
[----:B------:R-:W-:Y:S01]  /*1d850*/  MOV R3, 0x2 ;  /* 0x0000000200037802 */ /* 0x000fe20000000f00 */
[----:B----4-:R-:W-:Y:S01]  /*1d860*/  IMAD.MOV.U32 R0, RZ, RZ, 0x1c1f ;  /* 0x00001c1fff007424 */ /* 0x010fe200078e00ff */
[----:B------:R-:W-:Y:S02]  /*1d870*/  MOV R2, 0x1d890 ;  /* 0x0001d89000027802 */ /* 0x000fe40000000f00 */
[----:B-1-3-5:R-:W-:Y:S05]  /*1d880*/  CALL.REL.NOINC `($__internal_49_$__cuda_sm70_shflsync_idx_p) ;  /* 0x000013a000007944 */ /* 0x02afea0003c00000 */
[----:B------:R-:W-:Y:S01]  /*1d890*/  MOV R8, R0 ;  /* 0x0000000000087202 */ /* 0x000fe20000000f00 */
[----:B------:R-:W-:Y:S05]  /*1d8a0*/  BRA `(.L_x_2816) ;  /* 0xfffeb34000007947 */ /* 0x000fea000383ffff */
.L_x_2679:
[----:B--2---:R-:W-:Y:S01]  /*1d8b0*/  IMAD.MOV.U32 R5, RZ, RZ, R11 ;  /* 0x000000ffff057224 */ /* 0x004fe200078e000b */
[----:B------:R-:W-:Y:S01]  /*1d8c0*/  MOV R3, 0x2 ;  /* 0x0000000200037802 */ /* 0x000fe20000000f00 */
[----:B----4-:R-:W-:Y:S01]  /*1d8d0*/  IMAD.MOV.U32 R0, RZ, RZ, 0x1c1f ;  /* 0x00001c1fff007424 */ /* 0x010fe200078e00ff */
[----:B------:R-:W-:Y:S02]  /*1d8e0*/  MOV R2, 0x1d900 ;  /* 0x0001d90000027802 */ /* 0x000fe40000000f00 */
[----:B-1-3-5:R-:W-:Y:S05]  /*1d8f0*/  CALL.REL.NOINC `($__internal_49_$__cuda_sm70_shflsync_idx_p) ;  /* 0x0000133000007944 */ /* 0x02afea0003c00000 */
[----:B------:R-:W-:Y:S05]  /*1d900*/  BRA `(.L_x_2817) ;  /* 0xfffeb30000007947 */ /* 0x000fea000383ffff */
.L_x_2682:
[----:B-1----:R-:W-:Y:S01]  /*1d910*/  IMAD.MOV.U32 R5, RZ, RZ, R10 ;  /* 0x000000ffff057224 */ /* 0x002fe200078e000a */
[----:B------:R-:W-:Y:S01]  /*1d920*/  MOV R3, 0x3 ;  /* 0x0000000300037802 */ /* 0x000fe20000000f00 */
[----:B----4-:R-:W-:Y:S01]  /*1d930*/  IMAD.MOV.U32 R0, RZ, RZ, 0x1c1f ;  /* 0x00001c1fff007424 */ /* 0x010fe200078e00ff */
[----:B------:R-:W-:-:S02]  /*1d940*/  MOV R2, 0x1d960 ;  /* 0x0001d96000027802 */ /* 0x000fc40000000f00 */
[----:B--23-5:R-:W-:Y:S05]  /*1d950*/  CALL.REL.NOINC `($__internal_49_$__cuda_sm70_shflsync_idx_p) ;  /* 0x000012d000007944 */ /* 0x02cfea0003c00000 */
[----:B------:R-:W-:Y:S01]  /*1d960*/  IMAD.MOV.U32 R6, RZ, RZ, R0 ;  /* 0x000000ffff067224 */ /* 0x000fe200078e0000 */
[----:B------:R-:W-:Y:S01]  /*1d970*/  MOV R3, 0x3 ;  /* 0x0000000300037802 */ /* 0x000fe20000000f00 */
[----:B------:R-:W-:Y:S01]  /*1d980*/  IMAD.MOV.U32 R5, RZ, RZ, R11 ;  /* 0x000000ffff057224 */ /* 0x000fe200078e000b */
[----:B------:R-:W-:-:S02]  /*1d990*/  MOV R0, 0x1c1f ;  /* 0x00001c1f00007802 */ /* 0x000fc40000000f00 */
[----:B------:R-:W-:Y:S02]  /*1d9a0*/  MOV R2, 0x1d9c0 ;  /* 0x0001d9c000027802 */ /* 0x000fe40000000f00 */
[----:B------:R-:W-:Y:S05]  /*1d9b0*/  CALL.REL.NOINC `($__internal_49_$__cuda_sm70_shflsync_idx_p) ;  /* 0x0000127000007944 */ /* 0x000fea0003c00000 */
[----:B------:R-:W-:Y:S05]  /*1d9c0*/  BRA `(.L_x_2818) ;  /* 0xfffeb3f000007947 */ /* 0x000fea000383ffff */
.L_x_2739:
[----:B------:R-:W-:Y:S01]  /*1d9d0*/  IMAD.MOV.U32 R0, RZ, RZ, R242 ;  /* 0x000000ffff007224 */ /* 0x000fe200078e00f2 */
[----:B------:R-:W-:Y:S02]  /*1d9e0*/  MOV R3, 0x2 ;  /* 0x0000000200037802 */ /* 0x000fe40000000f00 */
[----:B------:R-:W-:Y:S02]  /*1d9f0*/  MOV R2, 0x1da10 ;  /* 0x0001da1000027802 */ /* 0x000fe40000000f00 */
[----:B------:R-:W-:Y:S05]  /*1da00*/  CALL.REL.NOINC `($__internal_48_$__cuda_sm70_shflsync_bfly_p) ;  /* 0x000011e000007944 */ /* 0x000fea0003c00000 */
[----:B------:R-:W-:Y:S05]  /*1da10*/  BRA `(.L_x_2819) ;  /* 0xffffa62000007947 */ /* 0x000fea000383ffff */
.L_x_2740:
[----:B------:R-:W-:Y:S01]  /*1da20*/  IMAD.MOV.U32 R0, RZ, RZ, R7 ;  /* 0x000000ffff007224 */ /* 0x000fe200078e0007 */
[----:B------:R-:W-:Y:S02]  /*1da30*/  MOV R3, 0x1 ;  /* 0x0000000100037802 */ /* 0x000fe40000000f00 */
[----:B------:R-:W-:Y:S02]  /*1da40*/  MOV R2, 0x1da60 ;  /* 0x0001da6000027802 */ /* 0x000fe40000000f00 */
[----:B-1----:R-:W-:Y:S05]  /*1da50*/  CALL.REL.NOINC `($__internal_48_$__cuda_sm70_shflsync_bfly_p) ;  /* 0x0000119000007944 */ /* 0x002fea0003c00000 */
[----:B------:R-:W-:Y:S01]  /*1da60*/  FADD.FTZ R7, R7, R0 ;  /* 0x0000000007077221 */ /* 0x000fe20000010000 */
[----:B------:R-:W-:Y:S02]  /*1da70*/  MOV R0, R241 ;  /* 0x000000f100007202 */ /* 0x000fe40000000f00 */
[----:B------:R-:W-:Y:S02]  /*1da80*/  MOV R3, 0x2 ;  /* 0x0000000200037802 */ /* 0x000fe40000000f00 */
[----:B------:R-:W-:-:S02]  /*1da90*/  MOV R2, 0x1dab0 ;  /* 0x0001dab000027802 */ /* 0x000fc40000000f00 */
[----:B------:R-:W-:Y:S05]  /*1daa0*/  CALL.REL.NOINC `($__internal_48_$__cuda_sm70_shflsync_bfly_p) ;  /* 0x0000114000007944 */ /* 0x000fea0003c00000 */
[----:B------:R-:W-:Y:S01]  /*1dab0*/  FADD.FTZ R241, R241, R0 ;  /* 0x00000000f1f17221 */ /* 0x000fe20000010000 */
[----:B------:R-:W-:-:S02]  /*1dac0*/  MOV R3, 0x1 ;  /* 0x0000000100037802 */ /* 0x000fc40000000f00 */
[----:B------:R-:W-:Y:S02]  /*1dad0*/  MOV R2, 0x1db00 ;  /* 0x0001db0000027802 */ /* 0x000fe40000000f00 */
[----:B------:R-:W-:Y:S02]  /*1dae0*/  MOV R0, R241 ;  /* 0x000000f100007202 */ /* 0x000fe40000000f00 */
[----:B------:R-:W-:Y:S05]  /*1daf0*/  CALL.REL.NOINC `($__internal_48_$__cuda_sm70_shflsync_bfly_p) ;  /* 0x000010f000007944 */ /* 0x000fea0003c00000 */
[----:B------:R-:W-:Y:S01]  /*1db00*/  FADD.FTZ R6, R241, R0 ;  /* 0x00000000f1067221 */ /* 0x000fe20000010000 */
[----:B------:R-:W-:Y:S02]  /*1db10*/  MOV R0, R246 ;  /* 0x000000f600007202 */ /* 0x000fe40000000f00 */
[----:B------:R-:W-:Y:S02]  /*1db20*/  MOV R3, 0x2 ;  /* 0x0000000200037802 */ /* 0x000fe40000000f00 */
[----:B------:R-:W-:Y:S02]  /*1db30*/  MOV R2, 0x1db50 ;  /* 0x0001db5000027802 */ /* 0x000fe40000000f00 */
[----:B------:R-:W-:Y:S05]  /*1db40*/  CALL.REL.NOINC `($__internal_48_$__cuda_sm70_shflsync_bfly_p) ;  /* 0x000010a000007944 */ /* 0x000fea0003c00000 */
[----:B------:R-:W-:Y:S01]  /*1db50*/  FADD.FTZ R5, R246, R0 ;  /* 0x00000000f6057221 */ /* 0x000fe20000010000 */
[----:B------:R-:W-:Y:S02]  /*1db60*/  MOV R3, 0x1 ;  /* 0x0000000100037802 */ /* 0x000fe40000000f00 */
[----:B------:R-:W-:-:S02]  /*1db70*/  MOV R2, 0x1dba0 ;  /* 0x0001dba000027802 */ /* 0x000fc40000000f00 */
        /* <DEDUP_REMOVED lines=9> */
[----:B------:R-:W-:Y:S02]  /*1dc10*/  MOV R2, 0x1dc40 ;  /* 0x0001dc4000027802 */ /* 0x000fe40000000f00 */
[----:B------:R-:W-:-:S02]  /*1dc20*/  MOV R0, R4 ;  /* 0x0000000400007202 */ /* 0x000fc40000000f00 */
[----:B------:R-:W-:Y:S05]  /*1dc30*/  CALL.REL.NOINC `($__internal_48_$__cuda_sm70_shflsync_bfly_p) ;  /* 0x00000fb000007944 */ /* 0x000fea0003c00000 */
[----:B------:R-:W-:Y:S01]  /*1dc40*/  MOV R8, R0 ;  /* 0x0000000000087202 */ /* 0x000fe20000000f00 */
[----:B------:R-:W-:Y:S05]  /*1dc50*/  BRA `(.L_x_2820) ;  /* 0xffffa4d000007947 */ /* 0x000fea000383ffff */
.L_x_2747:
[----:B-1234-:R-:W-:Y:S01]  /*1dc60*/  IMAD.MOV.U32 R5, RZ, RZ, R12 ;  /* 0x000000ffff057224 */ /* 0x01efe200078e000c */
[----:B------:R-:W-:Y:S01]  /*1dc70*/  MOV R3, RZ ;  /* 0x000000ff00037202 */ /* 0x000fe20000000f00 */
[----:B------:R-:W-:Y:S01]  /*1dc80*/  IMAD.MOV.U32 R0, RZ, RZ, 0x1c1f ;  /* 0x00001c1fff007424 */ /* 0x000fe200078e00ff */
[----:B------:R-:W-:-:S02]  /*1dc90*/  MOV R2, 0x1dcb0 ;  /* 0x0001dcb000027802 */ /* 0x000fc40000000f00 */
[----:B------:R-:W-:Y:S05]  /*1dca0*/  CALL.REL.NOINC `($__internal_49_$__cuda_sm70_shflsync_idx_p) ;  /* 0x00000f8000007944 */ /* 0x000fea0003c00000 */
[----:B------:R-:W-:Y:S01]  /*1dcb0*/  MOV R10, R0 ;  /* 0x00000000000a7202 */ /* 0x000fe20000000f00 */
[----:B------:R-:W-:Y:S05]  /*1dcc0*/  BRA `(.L_x_2821) ;  /* 0xffffbf4000007947 */ /* 0x000fea000383ffff */
.L_x_2748:
[----:B------:R-:W-:Y:S01]  /*1dcd0*/  IMAD.MOV.U32 R5, RZ, RZ, R13 ;  /* 0x000000ffff057224 */ /* 0x000fe200078e000d */
[----:B------:R-:W-:Y:S01]  /*1dce0*/  MOV R3, RZ ;  /* 0x000000ff00037202 */ /* 0x000fe20000000f00 */
[----:B------:R-:W-:Y:S01]  /*1dcf0*/  IMAD.MOV.U32 R0, RZ, RZ, 0x1c1f ;  /* 0x00001c1fff007424 */ /* 0x000fe200078e00ff */
[----:B------:R-:W-:-:S02]  /*1dd00*/  MOV R2, 0x1dd20 ;  /* 0x0001dd2000027802 */ /* 0x000fc40000000f00 */
[----:B-12---:R-:W-:Y:S05]  /*1dd10*/  CALL.REL.NOINC `($__internal_49_$__cuda_sm70_shflsync_idx_p) ;  /* 0x00000f1000007944 */ /* 0x006fea0003c00000 */
[----:B------:R-:W-:Y:S05]  /*1dd20*/  BRA `(.L_x_2822) ;  /* 0xffffbf0000007947 */ /* 0x000fea000383ffff */
.L_x_2751:
[----:B------:R-:W-:Y:S01]  /*1dd30*/  IMAD.MOV.U32 R5, RZ, RZ, R12 ;  /* 0x000000ffff057224 */ /* 0x000fe200078e000c */
[----:B--2---:R-:W-:Y:S01]  /*1dd40*/  MOV R3, 0x1 ;  /* 0x0000000100037802 */ /* 0x004fe20000000f00 */
[----:B----4-:R-:W-:Y:S01]  /*1dd50*/  IMAD.MOV.U32 R0, RZ, RZ, 0x1c1f ;  /* 0x00001c1fff007424 */ /* 0x010fe200078e00ff */
[----:B------:R-:W-:-:S02]  /*1dd60*/  MOV R2, 0x1dd80 ;  /* 0x0001dd8000027802 */ /* 0x000fc40000000f00 */
[----:B-1-3--:R-:W-:Y:S05]  /*1dd70*/  CALL.REL.NOINC `($__internal_49_$__cuda_sm70_shflsync_idx_p) ;  /* 0x00000eb000007944 */ /* 0x00afea0003c00000 */
[----:B------:R-:W-:Y:S01]  /*1dd80*/  IMAD.MOV.U32 R10, RZ, RZ, R0 ;  /* 0x000000ffff0a7224 */ /* 0x000fe200078e0000 */
[----:B------:R-:W-:Y:S01]  /*1dd90*/  MOV R3, 0x1 ;  /* 0x0000000100037802 */ /* 0x000fe20000000f00 */
[----:B------:R-:W-:Y:S01]  /*1dda0*/  IMAD.MOV.U32 R5, RZ, RZ, R13 ;  /* 0x000000ffff057224 */ /* 0x000fe200078e000d */
[----:B------:R-:W-:-:S02]  /*1ddb0*/  MOV R0, 0x1c1f ;  /* 0x00001c1f00007802 */ /* 0x000fc40000000f00 */
[----:B------:R-:W-:Y:S02]  /*1ddc0*/  MOV R2, 0x1dde0 ;  /* 0x0001dde000027802 */ /* 0x000fe40000000f00 */
[----:B------:R-:W-:Y:S05]  /*1ddd0*/  CALL.REL.NOINC `($__internal_49_$__cuda_sm70_shflsync_idx_p) ;  /* 0x00000e5000007944 */ /* 0x000fea0003c00000 */
[----:B------:R-:W-:Y:S05]  /*1dde0*/  BRA `(.L_x_2823) ;  /* 0xffffbfc000007947 */ /* 0x000fea000383ffff */
.L_x_2754:
[----:B------:R-:W-:Y:S01]  /*1ddf0*/  IMAD.MOV.U32 R5, RZ, RZ, R12 ;  /* 0x000000ffff057224 */ /* 0x000fe200078e000c */
[----:B-1----:R-:W-:Y:S01]  /*1de00*/  MOV R3, 0x2 ;  /* 0x0000000200037802 */ /* 0x002fe20000000f00 */
[----:B----4-:R-:W-:Y:S01]  /*1de10*/  IMAD.MOV.U32 R0, RZ, RZ, 0x1c1f ;  /* 0x00001c1fff007424 */ /* 0x010fe200078e00ff */
[----:B------:R-:W-:Y:S02]  /*1de20*/  MOV R2, 0x1de40 ;  /* 0x0001de4000027802 */ /* 0x000fe40000000f00 */
[----:B--23--:R-:W-:Y:S05]  /*1de30*/  CALL.REL.NOINC `($__internal_49_$__cuda_sm70_shflsync_idx_p) ;  /* 0x00000df000007944 */ /* 0x00cfea0003c00000 */
[----:B------:R-:W-:Y:S01]  /*1de40*/  MOV R10, R0 ;  /* 0x00000000000a7202 */ /* 0x000fe20000000f00 */
[----:B------:R-:W-:Y:S05]  /*1de50*/  BRA `(.L_x_2824) ;  /* 0xffffc0d000007947 */ /* 0x000fea000383ffff */
.L_x_2755:
[----:B------:R-:W-:Y:S01]  /*1de60*/  IMAD.MOV.U32 R5, RZ, RZ, R13 ;  /* 0x000000ffff057224 */ /* 0x000fe200078e000d */
[----:B------:R-:W-:Y:S01]  /*1de70*/  MOV R3, 0x2 ;  /* 0x0000000200037802 */ /* 0x000fe20000000f00 */
[----:B----4-:R-:W-:Y:S01]  /*1de80*/  IMAD.MOV.U32 R0, RZ, RZ, 0x1c1f ;  /* 0x00001c1fff007424 */ /* 0x010fe200078e00ff */
[----:B------:R-:W-:Y:S02]  /*1de90*/  MOV R2, 0x1deb0 ;  /* 0x0001deb000027802 */ /* 0x000fe40000000f00 */
[----:B-123--:R-:W-:Y:S05]  /*1dea0*/  CALL.REL.NOINC `($__internal_49_$__cuda_sm70_shflsync_idx_p) ;  /* 0x00000d8000007944 */ /* 0x00efea0003c00000 */
[----:B------:R-:W-:Y:S05]  /*1deb0*/  BRA `(.L_x_2825) ;  /* 0xffffc09000007947 */ /* 0x000fea000383ffff */
.L_x_2758:
[----:B------:R-:W-:Y:S01]  /*1dec0*/  IMAD.MOV.U32 R5, RZ, RZ, R12 ;  /* 0x000000ffff057224 */ /* 0x000fe200078e000c */
[----:B-1----:R-:W-:Y:S01]  /*1ded0*/  MOV R3, 0x3 ;  /* 0x0000000300037802 */ /* 0x002fe20000000f00 */
[----:B------:R-:W-:Y:S01]  /*1dee0*/  IMAD.MOV.U32 R0, RZ, RZ, 0x1c1f ;  /* 0x00001c1fff007424 */ /* 0x000fe200078e00ff */
[----:B------:R-:W-:-:S02]  /*1def0*/  MOV R2, 0x1df10 ;  /* 0x0001df1000027802 */ /* 0x000fc40000000f00 */
[----:B--234-:R-:W-:Y:S05]  /*1df00*/  CALL.REL.NOINC `($__internal_49_$__cuda_sm70_shflsync_idx_p) ;  /* 0x00000d2000007944 */ /* 0x01cfea0003c00000 */
[----:B------:R-:W-:Y:S01]  /*1df10*/  IMAD.MOV.U32 R6, RZ, RZ, R0 ;  /* 0x000000ffff067224 */ /* 0x000fe200078e0000 */
[----:B------:R-:W-:Y:S01]  /*1df20*/  MOV R3, 0x3 ;  /* 0x0000000300037802 */ /* 0x000fe20000000f00 */
[----:B------:R-:W-:Y:S01]  /*1df30*/  IMAD.MOV.U32 R5, RZ, RZ, R13 ;  /* 0x000000ffff057224 */ /* 0x000fe200078e000d */
[----:B------:R-:W-:-:S02]  /*1df40*/  MOV R0, 0x1c1f ;  /* 0x00001c1f00007802 */ /* 0x000fc40000000f00 */
[----:B------:R-:W-:Y:S02]  /*1df50*/  MOV R2, 0x1df70 ;  /* 0x0001df7000027802 */ /* 0x000fe40000000f00 */
[----:B------:R-:W-:Y:S05]  /*1df60*/  CALL.REL.NOINC `($__internal_49_$__cuda_sm70_shflsync_idx_p) ;  /* 0x00000cc000007944 */ /* 0x000fea0003c00000 */
[----:B------:R-:W-:Y:S05]  /*1df70*/  BRA `(.L_x_2826) ;  /* 0xffffc16000007947 */ /* 0x000fea000383ffff */
.L_x_2760:
[----:B------:R-:W-:Y:S01]  /*1df80*/  IMAD.MOV.U32 R5, RZ, RZ, R17 ;  /* 0x000000ffff057224 */ /* 0x000fe200078e0011 */
[----:B------:R-:W-:Y:S01]  /*1df90*/  MOV R3, RZ ;  /* 0x000000ff00037202 */ /* 0x000fe20000000f00 */
[----:B------:R-:W-:Y:S01]  /*1dfa0*/  IMAD.MOV.U32 R0, RZ, RZ, 0x1c1f ;  /* 0x00001c1fff007424 */ /* 0x000fe200078e00ff */
[----:B------:R-:W-:Y:S02]  /*1dfb0*/  MOV R2, 0x1dfd0 ;  /* 0x0001dfd000027802 */ /* 0x000fe40000000f00 */
[----:B------:R-:W-:Y:S05]  /*1dfc0*/  CALL.REL.NOINC `($__internal_49_$__cuda_sm70_shflsync_idx_p) ;  /* 0x00000c6000007944 */ /* 0x000fea0003c00000 */
[----:B------:R-:W-:Y:S01]  /*1dfd0*/  MOV R4, R0 ;  /* 0x0000000000047202 */ /* 0x000fe20000000f00 */
[----:B------:R-:W-:Y:S05]  /*1dfe0*/  BRA `(.L_x_2827) ;  /* 0xffffc47000007947 */ /* 0x000fea000383ffff */
.L_x_2761:
[----:B------:R-:W-:Y:S01]  /*1dff0*/  IMAD.MOV.U32 R5, RZ, RZ, R25 ;  /* 0x000000ffff057224 */ /* 0x000fe200078e0019 */
[----:B------:R-:W-:Y:S01]  /*1e000*/  MOV R3, RZ ;  /* 0x000000ff00037202 */ /* 0x000fe20000000f00 */
[----:B------:R-:W-:Y:S01]  /*1e010*/  IMAD.MOV.U32 R0, RZ, RZ, 0x1c1f ;  /* 0x00001c1fff007424 */ /* 0x000fe200078e00ff */
[----:B------:R-:W-:Y:S02]  /*1e020*/  MOV R2, 0x1e040 ;  /* 0x0001e04000027802 */ /* 0x000fe40000000f00 */
[----:B-12---:R-:W-:Y:S05]  /*1e030*/  CALL.REL.NOINC `($__internal_49_$__cuda_sm70_shflsync_idx_p) ;  /* 0x00000bf000007944 */ /* 0x006fea0003c00000 */
[----:B------:R-:W-:Y:S05]  /*1e040*/  BRA `(.L_x_2828) ;  /* 0xffffc43000007947 */ /* 0x000fea000383ffff */
.L_x_2764:
[----:B------:R-:W-:Y:S01]  /*1e050*/  IMAD.MOV.U32 R5, RZ, RZ, R17 ;  /* 0x000000ffff057224 */ /* 0x000fe200078e0011 */
[----:B----4-:R-:W-:Y:S01]  /*1e060*/  MOV R3, 0x1 ;  /* 0x0000000100037802 */ /* 0x010fe20000000f00 */
[----:B------:R-:W-:Y:S01]  /*1e070*/  IMAD.MOV.U32 R0, RZ, RZ, 0x1c1f ;  /* 0x00001c1fff007424 */ /* 0x000fe200078e00ff */
[----:B------:R-:W-:-:S02]  /*1e080*/  MOV R2, 0x1e0a0 ;  /* 0x0001e0a000027802 */ /* 0x000fc40000000f00 */
[----:B-123--:R-:W-:Y:S05]  /*1e090*/  CALL.REL.NOINC `($__internal_49_$__cuda_sm70_shflsync_idx_p) ;  /* 0x00000b9000007944 */ /* 0x00efea0003c00000 */
[----:B------:R-:W-:Y:S01]  /*1e0a0*/  IMAD.MOV.U32 R4, RZ, RZ, R0 ;  /* 0x000000ffff047224 */ /* 0x000fe200078e0000 */
[----:B------:R-:W-:Y:S01]  /*1e0b0*/  MOV R3, 0x1 ;  /* 0x0000000100037802 */ /* 0x000fe20000000f00 */
[----:B------:R-:W-:Y:S01]  /*1e0c0*/  IMAD.MOV.U32 R5, RZ, RZ, R25 ;  /* 0x000000ffff057224 */ /* 0x000fe200078e0019 */
[----:B------:R-:W-:-:S02]  /*1e0d0*/  MOV R0, 0x1c1f ;  /* 0x00001c1f00007802 */ /* 0x000fc40000000f00 */
[----:B------:R-:W-:Y:S02]  /*1e0e0*/  MOV R2, 0x1e100 ;  /* 0x0001e10000027802 */ /* 0x000fe40000000f00 */
[----:B------:R-:W-:Y:S05]  /*1e0f0*/  CALL.REL.NOINC `($__internal_49_$__cuda_sm70_shflsync_idx_p) ;  /* 0x00000b3000007944 */ /* 0x000fea0003c00000 */
[----:B------:R-:W-:Y:S05]  /*1e100*/  BRA `(.L_x_2829) ;  /* 0xffffc85000007947 */ /* 0x000fea000383ffff */
.L_x_2767:
[----:B------:R-:W-:Y:S01]  /*1e110*/  IMAD.MOV.U32 R5, RZ, RZ, R17 ;  /* 0x000000ffff057224 */ /* 0x000fe200078e0011 */
[----:B----4-:R-:W-:Y:S01]  /*1e120*/  MOV R3, 0x2 ;  /* 0x0000000200037802 */ /* 0x010fe20000000f00 */
[----:B------:R-:W-:Y:S01]  /*1e130*/  IMAD.MOV.U32 R0, RZ, RZ, 0x1c1f ;  /* 0x00001c1fff007424 */ /* 0x000fe200078e00ff */
[----:B------:R-:W-:Y:S02]  /*1e140*/  MOV R2, 0x1e160 ;  /* 0x0001e16000027802 */ /* 0x000fe40000000f00 */
[----:B-123--:R-:W-:Y:S05]  /*1e150*/  CALL.REL.NOINC `($__internal_49_$__cuda_sm70_shflsync_idx_p) ;  /* 0x00000ad000007944 */ /* 0x00efea0003c00000 */
[----:B------:R-:W-:Y:S01]  /*1e160*/  MOV R4, R0 ;  /* 0x0000000000047202 */ /* 0x000fe20000000f00 */
[----:B------:R-:W-:Y:S05]  /*1e170*/  BRA `(.L_x_2830) ;  /* 0xffffcb4000007947 */ /* 0x000fea000383ffff */
.L_x_2768:
[----:B------:R-:W-:Y:S01]  /*1e180*/  IMAD.MOV.U32 R5, RZ, RZ, R25 ;  /* 0x000000ffff057224 */ /* 0x000fe200078e0019 */
[----:B----4-:R-:W-:Y:S01]  /*1e190*/  MOV R3, 0x2 ;  /* 0x0000000200037802 */ /* 0x010fe20000000f00 */
[----:B------:R-:W-:Y:S01]  /*1e1a0*/  IMAD.MOV.U32 R0, RZ, RZ, 0x1c1f ;  /* 0x00001c1fff007424 */ /* 0x000fe200078e00ff */
[----:B------:R-:W-:Y:S02]  /*1e1b0*/  MOV R2, 0x1e1d0 ;  /* 0x0001e1d000027802 */ /* 0x000fe40000000f00 */
[----:B-123--:R-:W-:Y:S05]  /*1e1c0*/  CALL.REL.NOINC `($__internal_49_$__cuda_sm70_shflsync_idx_p) ;  /* 0x00000a6000007944 */ /* 0x00efea0003c00000 */
[----:B------:R-:W-:Y:S05]  /*1e1d0*/  BRA `(.L_x_2831) ;  /* 0xffffcb0000007947 */ /* 0x000fea000383ffff */
.L_x_2771:
[----:B------:R-:W-:Y:S01]  /*1e1e0*/  IMAD.MOV.U32 R5, RZ, RZ, R17 ;  /* 0x000000ffff057224 */ /* 0x000fe200078e0011 */
[----:B--2---:R-:W-:Y:S01]  /*1e1f0*/  MOV R3, 0x3 ;  /* 0x0000000300037802 */ /* 0x004fe20000000f00 */
[----:B-1----:R-:W-:Y:S01]  /*1e200*/  IMAD.MOV.U32 R0, RZ, RZ, 0x1c1f ;  /* 0x00001c1fff007424 */ /* 0x002fe200078e00ff */
[----:B------:R-:W-:-:S02]  /*1e210*/  MOV R2, 0x1e230 ;  /* 0x0001e23000027802 */ /* 0x000fc40000000f00 */
[----:B---34-:R-:W-:Y:S05]  /*1e220*/  CALL.REL.NOINC `($__internal_49_$__cuda_sm70_shflsync_idx_p) ;  /* 0x00000a0000007944 */ /* 0x018fea0003c00000 */
[----:B------:R-:W-:Y:S01]  /*1e230*/  IMAD.MOV.U32 R4, RZ, RZ, R0 ;  /* 0x000000ffff047224 */ /* 0x000fe200078e0000 */
[----:B------:R-:W-:Y:S01]  /*1e240*/  MOV R3, 0x3 ;  /* 0x0000000300037802 */ /* 0x000fe20000000f00 */
[----:B------:R-:W-:Y:S01]  /*1e250*/  IMAD.MOV.U32 R5, RZ, RZ, R25 ;  /* 0x000000ffff057224 */ /* 0x000fe200078e0019 */
[----:B------:R-:W-:-:S02]  /*1e260*/  MOV R0, 0x1c1f ;  /* 0x00001c1f00007802 */ /* 0x000fc40000000f00 */
[----:B------:R-:W-:Y:S02]  /*1e270*/  MOV R2, 0x1e290 ;  /* 0x0001e29000027802 */ /* 0x000fe40000000f00 */
[----:B------:R-:W-:Y:S05]  /*1e280*/  CALL.REL.NOINC `($__internal_49_$__cuda_sm70_shflsync_idx_p) ;  /* 0x000009a000007944 */ /* 0x000fea0003c00000 */
[----:B------:R-:W-:Y:S05]  /*1e290*/  BRA `(.L_x_2832) ;  /* 0xffffcdd000007947 */ /* 0x000fea000383ffff */
.L_x_2775:
[----:B------:R-:W-:Y:S01]  /*1e2a0*/  IMAD.MOV.U32 R5, RZ, RZ, R9 ;  /* 0x000000ffff057224 */ /* 0x000fe200078e0009 */
[----:B------:R-:W-:Y:S01]  /*1e2b0*/  MOV R3, RZ ;  /* 0x000000ff00037202 */ /* 0x000fe20000000f00 */
[----:B------:R-:W-:Y:S01]  /*1e2c0*/  IMAD.MOV.U32 R0, RZ, RZ, 0x1c1f ;  /* 0x00001c1fff007424 */ /* 0x000fe200078e00ff */
[----:B------:R-:W-:Y:S02]  /*1e2d0*/  MOV R2, 0x1e2f0 ;  /* 0x0001e2f000027802 */ /* 0x000fe40000000f00 */
[----:B------:R-:W-:Y:S05]  /*1e2e0*/  CALL.REL.NOINC `($__internal_49_$__cuda_sm70_shflsync_idx_p) ;  /* 0x0000094000007944 */ /* 0x000fea0003c00000 */
[----:B------:R-:W-:Y:S01]  /*1e2f0*/  MOV R8, R0 ;  /* 0x0000000000087202 */ /* 0x000fe20000000f00 */
[----:B------:R-:W-:Y:S05]  /*1e300*/  BRA `(.L_x_2833) ;  /* 0xffffd8b000007947 */ /* 0x000fea000383ffff */
.L_x_2776:
[----:B------:R-:W-:Y:S01]  /*1e310*/  IMAD.MOV.U32 R5, RZ, RZ, R12 ;  /* 0x000000ffff057224 */ /* 0x000fe200078e000c */
[----:B------:R-:W-:Y:S01]  /*1e320*/  MOV R3, RZ ;  /* 0x000000ff00037202 */ /* 0x000fe20000000f00 */
[----:B------:R-:W-:Y:S01]  /*1e330*/  IMAD.MOV.U32 R0, RZ, RZ, 0x1c1f ;  /* 0x00001c1fff007424 */ /* 0x000fe200078e00ff */
[----:B------:R-:W-:Y:S02]  /*1e340*/  MOV R2, 0x1e360 ;  /* 0x0001e36000027802 */ /* 0x000fe40000000f00 */
[----:B-12---:R-:W-:Y:S05]  /*1e350*/  CALL.REL.NOINC `($__internal_49_$__cuda_sm70_shflsync_idx_p) ;  /* 0x000008d000007944 */ /* 0x006fea0003c00000 */
[----:B------:R-:W-:Y:S05]  /*1e360*/  BRA `(.L_x_2834) ;  /* 0xffffd87000007947 */ /* 0x000fea000383ffff */
.L_x_2779:
[----:B--2---:R-:W-:Y:S01]  /*1e370*/  IMAD.MOV.U32 R5, RZ, RZ, R9 ;  /* 0x000000ffff057224 */ /* 0x004fe200078e0009 */
[----:B------:R-:W-:Y:S01]  /*1e380*/  MOV R3, 0x1 ;  /* 0x0000000100037802 */ /* 0x000fe20000000f00 */
        /* <DEDUP_REMOVED lines=10> */
.L_x_2782:
[----:B-1----:R-:W-:Y:S01]  /*1e430*/  IMAD.MOV.U32 R5, RZ, RZ, R9 ;  /* 0x000000ffff057224 */ /* 0x002fe200078e0009 */
[----:B------:R-:W-:Y:S01]  /*1e440*/  MOV R3, 0x2 ;  /* 0x0000000200037802 */ /* 0x000fe20000000f00 */
[----:B----4-:R-:W-:Y:S01]  /*1e450*/  IMAD.MOV.U32 R0, RZ, RZ, 0x1c1f ;  /* 0x00001c1fff007424 */ /* 0x010fe200078e00ff */
[----:B------:R-:W-:Y:S02]  /*1e460*/  MOV R2, 0x1e480 ;  /* 0x0001e48000027802 */ /* 0x000fe40000000f00 */
[----:B--23--:R-:W-:Y:S05]  /*1e470*/  CALL.REL.NOINC `($__internal_49_$__cuda_sm70_shflsync_idx_p) ;  /* 0x000007b000007944 */ /* 0x00cfea0003c00000 */
[----:B------:R-:W-:Y:S01]  /*1e480*/  MOV R8, R0 ;  /* 0x0000000000087202 */ /* 0x000fe20000000f00 */
[----:B------:R-:W-:Y:S05]  /*1e490*/  BRA `(.L_x_2836) ;  /* 0xffffda5000007947 */ /* 0x000fea000383ffff */
.L_x_2783:
[----:B------:R-:W-:Y:S01]  /*1e4a0*/  IMAD.MOV.U32 R5, RZ, RZ, R12 ;  /* 0x000000ffff057224 */ /* 0x000fe200078e000c */
[----:B------:R-:W-:Y:S01]  /*1e4b0*/  MOV R3, 0x2 ;  /* 0x0000000200037802 */ /* 0x000fe20000000f00 */
[----:B----4-:R-:W-:Y:S01]  /*1e4c0*/  IMAD.MOV.U32 R0, RZ, RZ, 0x1c1f ;  /* 0x00001c1fff007424 */ /* 0x010fe200078e00ff */
[----:B------:R-:W-:Y:S02]  /*1e4d0*/  MOV R2, 0x1e4f0 ;  /* 0x0001e4f000027802 */ /* 0x000fe40000000f00 */
[----:B-123--:R-:W-:Y:S05]  /*1e4e0*/  CALL.REL.NOINC `($__internal_49_$__cuda_sm70_shflsync_idx_p) ;  /* 0x0000074000007944 */ /* 0x00efea0003c00000 */
[----:B------:R-:W-:Y:S05]  /*1e4f0*/  BRA `(.L_x_2837) ;  /* 0xffffda1000007947 */ /* 0x000fea000383ffff */
.L_x_2786:
[----:B-1----:R-:W-:Y:S01]  /*1e500*/  IMAD.MOV.U32 R5, RZ, RZ, R9 ;  /* 0x000000ffff057224 */ /* 0x002fe200078e0009 */
[----:B------:R-:W-:Y:S01]  /*1e510*/  MOV R3, 0x3 ;  /* 0x0000000300037802 */ /* 0x000fe20000000f00 */
        /* <DEDUP_REMOVED lines=10> */
.L_x_2788:
[----:B------:R-:W-:Y:S01]  /*1e5c0*/  IMAD.MOV.U32 R5, RZ, RZ, R74 ;  /* 0x000000ffff057224 */ /* 0x000fe200078e004a */
[----:B------:R-:W-:Y:S01]  /*1e5d0*/  MOV R3, RZ ;  /* 0x000000ff00037202 */ /* 0x000fe20000000f00 */
[----:B------:R-:W-:Y:S01]  /*1e5e0*/  IMAD.MOV.U32 R0, RZ, RZ, 0x1f ;  /* 0x0000001fff007424 */ /* 0x000fe200078e00ff */
[----:B------:R-:W-:Y:S02]  /*1e5f0*/  MOV R2, 0x1e610 ;  /* 0x0001e61000027802 */ /* 0x000fe40000000f00 */
[----:B--2---:R-:W-:Y:S05]  /*1e600*/  CALL.REL.NOINC `($__internal_49_$__cuda_sm70_shflsync_idx_p) ;  /* 0x0000062000007944 */ /* 0x004fea0003c00000 */
[----:B------:R-:W-:Y:S01]  /*1e610*/  MOV R9, R0 ;  /* 0x0000000000097202 */ /* 0x000fe20000000f00 */
[----:B------:R-:W-:Y:S05]  /*1e620*/  BRA `(.L_x_2839) ;  /* 0xffffdcb000007947 */ /* 0x000fea000383ffff */
.L_x_2789:
[----:B------:R-:W-:Y:S01]  /*1e630*/  IMAD.MOV.U32 R5, RZ, RZ, R74 ;  /* 0x000000ffff057224 */ /* 0x000fe200078e004a */
[----:B------:R-:W-:Y:S01]  /*1e640*/  MOV R3, 0x1 ;  /* 0x0000000100037802 */ /* 0x000fe20000000f00 */
[----:B------:R-:W-:Y:S01]  /*1e650*/  IMAD.MOV.U32 R0, RZ, RZ, 0x1f ;  /* 0x0000001fff007424 */ /* 0x000fe200078e00ff */
[----:B------:R-:W-:Y:S02]  /*1e660*/  MOV R2, 0x1e680 ;  /* 0x0001e68000027802 */ /* 0x000fe40000000f00 */
[----:B-12---:R-:W-:Y:S05]  /*1e670*/  CALL.REL.NOINC `($__internal_49_$__cuda_sm70_shflsync_idx_p) ;  /* 0x000005b000007944 */ /* 0x006fea0003c00000 */
[----:B------:R-:W-:Y:S01]  /*1e680*/  MOV R8, R0 ;  /* 0x0000000000087202 */ /* 0x000fe20000000f00 */
[----:B------:R-:W-:Y:S05]  /*1e690*/  BRA `(.L_x_2840) ;  /* 0xffffdc6000007947 */ /* 0x000fea000383ffff */
.L_x_2790:
[----:B------:R-:W-:Y:S02]  /*1e6a0*/  MOV R2, 0x1 ;  /* 0x0000000100027802 */ /* 0x000fe40000000f00 */
[----:B------:R-:W-:-:S02]  /*1e6b0*/  MOV R3, 0x1e6d0 ;  /* 0x0001e6d000037802 */ /* 0x000fc40000000f00 */
[----:B-1234-:R-:W-:Y:S05]  /*1e6c0*/  CALL.REL.NOINC `($__internal_50_$__cuda_sm70_shflsync_up_p) ;  /* 0x000005b000007944 */ /* 0x01efea0003c00000 */
[----:B------:R-:W-:Y:S05]  /*1e6d0*/  BRA `(.L_x_2841) ;  /* 0xffffdd5000007947 */ /* 0x000fea000383ffff */
.L_x_2791:
[----:B------:R-:W-:Y:S02]  /*1e6e0*/  MOV R2, 0x2 ;  /* 0x0000000200027802 */ /* 0x000fe40000000f00 */
[----:B------:R-:W-:-:S02]  /*1e6f0*/  MOV R3, 0x1e710 ;  /* 0x0001e71000037802 */ /* 0x000fc40000000f00 */
[----:B--2-4-:R-:W-:Y:S05]  /*1e700*/  CALL.REL.NOINC `($__internal_50_$__cuda_sm70_shflsync_up_p) ;  /* 0x0000057000007944 */ /* 0x014fea0003c00000 */
        /* <DEDUP_REMOVED lines=23> */
.L_x_2795:
[----:B------:R-:W-:Y:S02]  /*1e880*/  MOV R2, 0x1 ;  /* 0x0000000100027802 */ /* 0x000fe40000000f00 */
[----:B------:R-:W-:Y:S02]  /*1e890*/  MOV R3, 0x1e8b0 ;  /* 0x0001e8b000037802 */ /* 0x000fe40000000f00 */
[----:B------:R-:W-:Y:S05]  /*1e8a0*/  CALL.REL.NOINC `($__internal_50_$__cuda_sm70_shflsync_up_p) ;  /* 0x000003d000007944 */ /* 0x000fea0003c00000 */
[----:B------:R-:W-:Y:S01]  /*1e8b0*/  MOV R2, R4 ;  /* 0x0000000400027202 */ /* 0x000fe20000000f00 */
[----:B------:R-:W-:Y:S05]  /*1e8c0*/  BRA `(.L_x_2843) ;  /* 0xffffddc000007947 */ /* 0x000fea000383ffff */
.L_x_2796:
        /* <DEDUP_REMOVED lines=26> */
.L_x_2798:
[----:B------:R-:W-:Y:S02]  /*1ea70*/  SEL R0, RZ, 0x1, P0 ;  /* 0x00000001ff007807 */ /* 0x000fe40000000000 */
[----:B------:R-:W-:Y:S02]  /*1ea80*/  MOV R2, 0x1eaa0 ;  /* 0x0001eaa000027802 */ /* 0x000fe40000000f00 */
[----:B-1----:R-:W-:Y:S05]  /*1ea90*/  CALL.REL.NOINC `($__internal_51_$__cuda_sm70_votesync_ballot) ;  /* 0x0000025000007944 */ /* 0x002fea0003c00000 */
[----:B------:R-:W-:Y:S01]  /*1eaa0*/  MOV R12, R0 ;  /* 0x00000000000c7202 */ /* 0x000fe20000000f00 */
[----:B------:R-:W-:Y:S05]  /*1eab0*/  BRA `(.L_x_2845) ;  /* 0xffffdd6000007947 */ /* 0x000fea000383ffff */
.L_x_2799:
[----:B------:R-:W-:Y:S01]  /*1eac0*/  IMAD.MOV.U32 R5, RZ, RZ, R6 ;  /* 0x000000ffff057224 */ /* 0x000fe200078e0006 */
[----:B------:R-:W-:Y:S01]  /*1ead0*/  MOV R3, R8 ;  /* 0x0000000800037202 */ /* 0x000fe20000000f00 */
[----:B--2---:R-:W-:Y:S01]  /*1eae0*/  IMAD.MOV.U32 R0, RZ, RZ, 0x1f ;  /* 0x0000001fff007424 */ /* 0x004fe200078e00ff */
[----:B------:R-:W-:Y:S02]  /*1eaf0*/  MOV R2, 0x1eb10 ;  /* 0x0001eb1000027802 */ /* 0x000fe40000000f00 */
[----:B-1----:R-:W-:Y:S05]  /*1eb00*/  CALL.REL.NOINC `($__internal_49_$__cuda_sm70_shflsync_idx_p) ;  /* 0x0000012000007944 */ /* 0x002fea0003c00000 */
[----:B------:R-:W-:Y:S01]  /*1eb10*/  IMAD.MOV.U32 R10, RZ, RZ, R0 ;  /* 0x000000ffff0a7224 */ /* 0x000fe200078e0000 */
[----:B------:R-:W-:Y:S01]  /*1eb20*/  MOV R3, R8 ;  /* 0x0000000800037202 */ /* 0x000fe20000000f00 */
[----:B------:R-:W-:Y:S01]  /*1eb30*/  IMAD.MOV.U32 R5, RZ, RZ, R7 ;  /* 0x000000ffff057224 */ /* 0x000fe200078e0007 */
[----:B------:R-:W-:Y:S02]  /*1eb40*/  MOV R0, 0x1f ;  /* 0x0000001f00007802 */ /* 0x000fe40000000f00 */
[----:B------:R-:W-:-:S02]  /*1eb50*/  MOV R2, 0x1eb70 ;  /* 0x0001eb7000027802 */ /* 0x000fc40000000f00 */
[----:B------:R-:W-:Y:S05]  /*1eb60*/  CALL.REL.NOINC `($__internal_49_$__cuda_sm70_shflsync_idx_p) ;  /* 0x000000c000007944 */ /* 0x000fea0003c00000 */
[----:B------:R-:W-:Y:S01]  /*1eb70*/  MOV R7, R0 ;  /* 0x0000000000077202 */ /* 0x000fe20000000f00 */
[----:B------:R-:W-:Y:S05]  /*1eb80*/  BRA `(.L_x_2846) ;  /* 0xffffdd0000007947 */ /* 0x000fea000383ffff */
.L_x_2802:
[----:B------:R-:W-:Y:S01]  /*1eb90*/  IMAD.MOV.U32 R5, RZ, RZ, R4 ;  /* 0x000000ffff057224 */ /* 0x000fe200078e0004 */
[----:B--2---:R-:W-:-:S02]  /*1eba0*/  MOV R0, 0x1f ;  /* 0x0000001f00007802 */ /* 0x004fc40000000f00 */
[----:B------:R-:W-:Y:S02]  /*1ebb0*/  MOV R2, 0x1ebd0 ;  /* 0x0001ebd000027802 */ /* 0x000fe40000000f00 */
[----:B-1-34-:R-:W-:Y:S05]  /*1ebc0*/  CALL.REL.NOINC `($__internal_49_$__cuda_sm70_shflsync_idx_p) ;  /* 0x0000006000007944 */ /* 0x01afea0003c00000 */
[----:B------:R-:W-:Y:S01]  /*1ebd0*/  MOV R13, R0 ;  /* 0x00000000000d7202 */ /* 0x000fe20000000f00 */
[----:B------:R-:W-:Y:S05]  /*1ebe0*/  BRA `(.L_x_2801) ;  /* 0xffffdd0000007947 */ /* 0x000fea000383ffff */
        .weak           $__internal_48_$__cuda_sm70_shflsync_bfly_p
        .type           $__internal_48_$__cuda_sm70_shflsync_bfly_p,@function
        .size           $__internal_48_$__cuda_sm70_shflsync_bfly_p,($__internal_49_$__cuda_sm70_shflsync_idx_p - $__internal_48_$__cuda_sm70_shflsync_bfly_p)
$__internal_48_$__cuda_sm70_shflsync_bfly_p:
[----:B------:R-:W-:Y:S04]  /*1ebf0*/  WARPSYNC R8 ;  /* 0x0000000800007348 */ /* 0x000fe80003800000 */
[----:B------:R1:W2:Y:S02]  /*1ec00*/  SHFL.BFLY PT, R0, R0, R3, R9 ;  /* 0x0c00000300007389 */ /* 0x0002a400000e0009 */
[----:B-1----:R-:W-:-:S04]  /*1ec10*/  MOV R3, 0x0 ;  /* 0x0000000000037802 */ /* 0x002fc80000000f00 */
[----:B--2---:R-:W-:Y:S05]  /*1ec20*/  RET.REL.NODEC R2 `(_ZN7cutlass13device_kernelIN5flash19enable_sm80_to_sm89INS1_16FlashAttnFwdSm80INS1_25CollectiveMainloopFwdSm80ILi4ELi1ELb0EN4cute5tupleIJNS5_1CILi128EEENS7_ILi48EEENS7_ILi96EEEEEELi96ENS_6half_tEfNS_4arch4Sm80ELb1ELb0ELb0ELb1ELb0ELb1ELb1ELb1EEENS1_21CollectiveEpilogueFwdINS6_IJS8_SA_S9_EEENS6_IJNS7_ILi1EEESI_SI_EEESC_SE_Li128ELb1ELb1ELb1ELb0EEENS1_36VarlenDynamicPersistentTileSchedulerILi128ELi48ELi128ELi128ELb1ELb1ELb0ELb1ELb1ELb1EEEEEEEEEvNT_6ParamsE) ;  /* 0xfffe13d002007950 */ /* 0x004fea0003c3ffff */
        .weak           $__internal_49_$__cuda_sm70_shflsync_idx_p
        .type           $__internal_49_$__cuda_sm70_shflsync_idx_p,@function
        .size           $__internal_49_$__cuda_sm70_shflsync_idx_p,($__internal_50_$__cuda_sm70_shflsync_up_p - $__internal_49_$__cuda_sm70_shflsync_idx_p)
$__internal_49_$__cuda_sm70_shflsync_idx_p:
[----:B------:R-:W-:-:S04]  /*1ec30*/  MOV R75, 0xffffffff ;  /* 0xffffffff004b7802 */ /* 0x000fc80000000f00 */
[----:B------:R-:W-:Y:S04]  /*1ec40*/  WARPSYNC R75 ;  /* 0x0000004b00007348 */ /* 0x000fe80003800000 */
[----:B------:R1:W2:Y:S02]  /*1ec50*/  SHFL.IDX PT, R0, R5, R3, R0 ;  /* 0x0000000305007389 */ /* 0x0002a400000e0000 */
[----:B-1----:R-:W-:-:S04]  /*1ec60*/  MOV R3, 0x0 ;  /* 0x0000000000037802 */ /* 0x002fc80000000f00 */
[----:B--2---:R-:W-:Y:S05]  /*1ec70*/  RET.REL.NODEC R2 `(_ZN7cutlass13device_kernelIN5flash19enable_sm80_to_sm89INS1_16FlashAttnFwdSm80INS1_25CollectiveMainloopFwdSm80ILi4ELi1ELb0EN4cute5tupleIJNS5_1CILi128EEENS7_ILi48EEENS7_ILi96EEEEEELi96ENS_6half_tEfNS_4arch4Sm80ELb1ELb0ELb0ELb1ELb0ELb1ELb1ELb1EEENS1_21CollectiveEpilogueFwdINS6_IJS8_SA_S9_EEENS6_IJNS7_ILi1EEESI_SI_EEESC_SE_Li128ELb1ELb1ELb1ELb0EEENS1_36VarlenDynamicPersistentTileSchedulerILi128ELi48ELi128ELi128ELb1ELb1ELb0ELb1ELb1ELb1EEEEEEEEEvNT_6ParamsE) ;  /* 0xfffe138002007950 */ /* 0x004fea0003c3ffff */
        .weak           $__internal_50_$__cuda_sm70_shflsync_up_p
        .type           $__internal_50_$__cuda_sm70_shflsync_up_p,@function
        .size           $__internal_50_$__cuda_sm70_shflsync_up_p,($__internal_51_$__cuda_sm70_votesync_ballot - $__internal_50_$__cuda_sm70_shflsync_up_p)
$__internal_50_$__cuda_sm70_shflsync_up_p:
[----:B------:R-:W-:Y:S02]  /*1ec80*/  IMAD.MOV.U32 R4, RZ, RZ, RZ ;  /* 0x000000ffff047224 */ /* 0x000fe400078e00ff */
[----:B------:R-:W-:-:S04]  /*1ec90*/  IMAD.MOV.U32 R10, RZ, RZ, -0x1 ;  /* 0xffffffffff0a7424 */ /* 0x000fc800078e00ff */
[----:B------:R-:W-:Y:S04]  /*1eca0*/  WARPSYNC R10 ;  /* 0x0000000a00007348 */ /* 0x000fe80003800000 */
[----:B------:R1:W2:Y:S02]  /*1ecb0*/  SHFL.UP PT, R4, R0, R2, R4 ;  /* 0x0400000200047389 */ /* 0x0002a400000e0004 */
[----:B-1----:R-:W-:Y:S02]  /*1ecc0*/  MOV R2, R3 ;  /* 0x0000000300027202 */ /* 0x002fe40000000f00 */
[----:B------:R-:W-:-:S04]  /*1ecd0*/  MOV R3, 0x0 ;  /* 0x0000000000037802 */ /* 0x000fc80000000f00 */
[----:B--2---:R-:W-:Y:S05]  /*1ece0*/  RET.REL.NODEC R2 `(_ZN7cutlass13device_kernelIN5flash19enable_sm80_to_sm89INS1_16FlashAttnFwdSm80INS1_25CollectiveMainloopFwdSm80ILi4ELi1ELb0EN4cute5tupleIJNS5_1CILi128EEENS7_ILi48EEENS7_ILi96EEEEEELi96ENS_6half_tEfNS_4arch4Sm80ELb1ELb0ELb0ELb1ELb0ELb1ELb1ELb1EEENS1_21CollectiveEpilogueFwdINS6_IJS8_SA_S9_EEENS6_IJNS7_ILi1EEESI_SI_EEESC_SE_Li128ELb1ELb1ELb1ELb0EEENS1_36VarlenDynamicPersistentTileSchedulerILi128ELi48ELi128ELi128ELb1ELb1ELb0ELb1ELb1ELb1EEEEEEEEEvNT_6ParamsE) ;  /* 0xfffe131002007950 */ /* 0x004fea0003c3ffff */
        .weak           $__internal_51_$__cuda_sm70_votesync_ballot
        .type           $__internal_51_$__cuda_sm70_votesync_ballot,@function
        .size           $__internal_51_$__cuda_sm70_votesync_ballot,(.L_x_2913 - $__internal_51_$__cuda_sm70_votesync_ballot)
$__internal_51_$__cuda_sm70_votesync_ballot:
[----:B------:R-:W-:Y:S01]  /*1ecf0*/  ISETP.NE.U32.AND P0, PT, R0, 0x1, PT ;  /* 0x000000010000780c */ /* 0x000fe20003f05070 */
[----:B------:R-:W-:-:S04]  /*1ed00*/  IMAD.MOV.U32 R3, RZ, RZ, -0x1 ;  /* 0xffffffffff037424 */ /* 0x000fc800078e00ff */
[----:B------:R-:W-:Y:S08]  /*1ed10*/  WARPSYNC R3 ;  /* 0x0000000300007348 */ /* 0x000ff00003800000 */
[----:B------:R-:W-:-:S04]  /*1ed20*/  VOTE.ANY R0, PT, !P0 ;  /* 0x0000000000007806 */ /* 0x000fc800040e0100 */
[----:B------:R-:W-:Y:S01]  /*1ed30*/  LOP3.LUT R0, R0, R3, RZ, 0xc0, !PT ;  /* 0x0000000300007212 */ /* 0x000fe200078ec0ff */
[----:B------:R-:W-:-:S04]  /*1ed40*/  IMAD.MOV.U32 R3, RZ, RZ, 0x0 ;  /* 0x00000000ff037424 */ /* 0x000fc800078e00ff */
[----:B------:R-:W-:Y:S05]  /*1ed50*/  RET.REL.NODEC R2 `(_ZN7cutlass13device_kernelIN5flash19enable_sm80_to_sm89INS1_16FlashAttnFwdSm80INS1_25CollectiveMainloopFwdSm80ILi4ELi1ELb0EN4cute5tupleIJNS5_1CILi128EEENS7_ILi48EEENS7_ILi96EEEEEELi96ENS_6half_tEfNS_4arch4Sm80ELb1ELb0ELb0ELb1ELb0ELb1ELb1ELb1EEENS1_21CollectiveEpilogueFwdINS6_IJS8_SA_S9_EEENS6_IJNS7_ILi1EEESI_SI_EEESC_SE_Li128ELb1ELb1ELb1ELb0EEENS1_36VarlenDynamicPersistentTileSchedulerILi128ELi48ELi128ELi128ELb1ELb1ELb0ELb1ELb1ELb1EEEEEEEEEvNT_6ParamsE) ;  /* 0xfffe12a002007950 */ /* 0x000fea0003c3ffff */
.L_x_2847:
        /* <DEDUP_REMOVED lines=10> */
.L_x_2913:


//--------------------- .nv.shared._ZN7cutlass13device_kernelIN5flash19enable_sm80_to_sm89INS1_16FlashAttnFwdSm80INS1_25CollectiveMainloopFwdSm80ILi4ELi1ELb0EN4cute5tupleIJNS5_1CILi128EEENS7_ILi64EEENS7_ILi96EEEEEELi96ENS_6half_tEfNS_4arch4Sm80ELb0ELb0ELb1ELb0ELb0ELb0ELb1ELb1EEENS1_21CollectiveEpilogueFwdINS6_IJS8_SA_S9_EEENS6_IJNS7_ILi1EEESI_SI_EEESC_SE_Li128ELb0ELb1ELb1ELb0EEENS1_19SingleTileSchedulerILb0ELb1ELb1ELi128EEEEEEEEEvNT_6ParamsE --------------------------
	.section	.nv.shared._ZN7cutlass13device_kernelIN5flash19enable_sm80_to_sm89INS1_16FlashAttnFwdSm80INS1_25CollectiveMainloopFwdSm80ILi4ELi1ELb0EN4cute5tupleIJNS5_1CILi128EEENS7_ILi64EEENS7_ILi96EEEEEELi96ENS_6half_tEfNS_4arch4Sm80ELb0ELb0ELb1ELb0ELb0ELb0ELb1ELb1EEENS1_21CollectiveEpilogueFwdINS6_IJS8_SA_S9_EEENS6_IJNS7_ILi1EEESI_SI_EEESC_SE_Li128ELb0ELb1ELb1ELb0EEENS1_19SingleTileSchedulerILb0ELb1ELb1ELi128EEEEEEEEEvNT_6ParamsE,"aw",@nobits
	.sectionflags	@""
	.align	16


//--------------------- .nv.global                --------------------------
	.section	.nv.global,"aw",@nobits
.nv.global:
	.type		_ZN82_INTERNAL_2e67bb2b_46_flash_fwd_hdim96_fp16_split_softcapall_sm80_cu_c04999b1_36084cute1_E,@object
	.size		_ZN82_INTERNAL_2e67bb2b_46_flash_fwd_hdim96_fp16_split_softcapall_sm80_cu_c04999b1_36084cute1_E,(_ZN82_INTERNAL_2e67bb2b_46_flash_fwd_hdim96_fp16_split_softcapall_sm80_cu_c04999b1_36084cuda3std3__45__cpo6cbeginE - _ZN82_INTERNAL_2e67bb2b_46_flash_fwd_hdim96_fp16_split_softcapall_sm80_cu_c04999b1_36084cute1_E)
_ZN82_INTERNAL_2e67bb2b_46_flash_fwd_hdim96_fp16_split_softcapall_sm80_cu_c04999b1_36084cute1_E:
	.zero		1
	.type		_ZN82_INTERNAL_2e67bb2b_46_flash_fwd_hdim96_fp16_split_softcapall_sm80_cu_c04999b1_36084cuda3std3__45__cpo6cbeginE,@object
	.size		_ZN82_INTERNAL_2e67bb2b_46_flash_fwd_hdim96_fp16_split_softcapall_sm80_cu_c04999b1_36084cuda3std3__45__cpo6cbeginE,(_ZN82_INTERNAL_2e67bb2b_46_flash_fwd_hdim96_fp16_split_softcapall_sm80_cu_c04999b1_36084cuda3std3__48in_placeE - _ZN82_INTERNAL_2e67bb2b_46_flash_fwd_hdim96_fp16_split_softcapall_sm80_cu_c04999b1_36084cuda3std3__45__cpo6cbeginE)
_ZN82_INTERNAL_2e67bb2b_46_flash_fwd_hdim96_fp16_split_softcapall_sm80_cu_c04999b1_36084cuda3std3__45__cpo6cbeginE:
	.zero		1
	.type		_ZN82_INTERNAL_2e67bb2b_46_flash_fwd_hdim96_fp16_split_softcapall_sm80_cu_c04999b1_36084cuda3std3__48in_placeE,@object
	.size		_ZN82_INTERNAL_2e67bb2b_46_flash_fwd_hdim96_fp16_split_softcapall_sm80_cu_c04999b1_36084cuda3std3__48in_placeE,(_ZN82_INTERNAL_2e67bb2b_46_flash_fwd_hdim96_fp16_split_softcapall_sm80_cu_c04999b1_36084cuda3std6ranges3__45__cpo9iter_moveE - _ZN82_INTERNAL_2e67bb2b_46_flash_fwd_hdim96_fp16_split_softcapall_sm80_cu_c04999b1_36084cuda3std3__48in_placeE)
_ZN82_INTERNAL_2e67bb2b_46_flash_fwd_hdim96_fp16_split_softcapall_sm80_cu_c04999b1_36084cuda3std3__48in_placeE:
	.zero		1
	.type		_ZN82_INTERNAL_2e67bb2b_46_flash_fwd_hdim96_fp16_split_softcapall_sm80_cu_c04999b1_36084cuda3std6ranges3__45__cpo9iter_moveE,@object
	.size		_ZN82_INTERNAL_2e67bb2b_46_flash_fwd_hdim96_fp16_split_softcapall_sm80_cu_c04999b1_36084cuda3std6ranges3__45__cpo9iter_moveE,(_ZN82_INTERNAL_2e67bb2b_46_flash_fwd_hdim96_fp16_split_softcapall_sm80_cu_c04999b1_36084cuda3std3__45__cpo5beginE - _ZN82_INTERNAL_2e67bb2b_46_flash_fwd_hdim96_fp16_split_softcapall_sm80_cu_c04999b1_36084cuda3std6ranges3__45__cpo9iter_moveE)
_ZN82_INTERNAL_2e67bb2b_46_flash_fwd_hdim96_fp16_split_softcapall_sm80_cu_c04999b1_36084cuda3std6ranges3__45__cpo9iter_moveE:
	.zero		1
	.type		_ZN82_INTERNAL_2e67bb2b_46_flash_fwd_hdim96_fp16_split_softcapall_sm80_cu_c04999b1_36084cuda3std3__45__cpo5beginE,@object
	.size		_ZN82_INTERNAL_2e67bb2b_46_flash_fwd_hdim96_fp16_split_softcapall_sm80_cu_c04999b1_36084cuda3std3__45__cpo5beginE,(_ZN82_INTERNAL_2e67bb2b_46_flash_fwd_hdim96_fp16_split_softcapall_sm80_cu_c04999b1_36084cuda3std3__484_GLOBAL__N__2e67bb2b_46_flash_fwd_hdim96_fp16_split_softcapall_sm80_cu_c04999b1_36086ignoreE - _ZN82_INTERNAL_2e67bb2b_46_flash_fwd_hdim96_fp16_split_softcapall_sm80_cu_c04999b1_36084cuda3std3__45__cpo5beginE)
_ZN82_INTERNAL_2e67bb2b_46_flash_fwd_hdim96_fp16_split_softcapall_sm80_cu_c04999b1_36084cuda3std3__45__cpo5beginE:
	.zero		1
	.type		_ZN82_INTERNAL_2e67bb2b_46_flash_fwd_hdim96_fp16_split_softcapall_sm80_cu_c04999b1_36084cuda3std3__484_GLOBAL__N__2e67bb2b_46_flash_fwd_hdim96_fp16_split_softcapall_sm80_cu_c04999b1_36086ignoreE,@object
	.size		_ZN82_INTERNAL_2e67bb2b_46_flash_fwd_hdim96_fp16_split_softcapall_sm80_cu_c04999b1_36084cuda3std3__484_GLOBAL__N__2e67bb2b_46_flash_fwd_hdim96_fp16_split_softcapall_sm80_cu_c04999b1_36086ignoreE,(_ZN82_INTERNAL_2e67bb2b_46_flash_fwd_hdim96_fp16_split_softcapall_sm80_cu_c04999b1_36084cute7productE - _ZN82_INTERNAL_2e67bb2b_46_flash_fwd_hdim96_fp16_split_softcapall_sm80_cu_c04999b1_36084cuda3std3__484_GLOBAL__N__2e67bb2b_46_flash_fwd_hdim96_fp16_split_softcapall_sm80_cu_c04999b1_36086ignoreE)
_ZN82_INTERNAL_2e67bb2b_46_flash_fwd_hdim96_fp16_split_softcapall_sm80_cu_c04999b1_36084cuda3std3__484_GLOBAL__N__2e67bb2b_46_flash_fwd_hdim96_fp16_split_softcapall_sm80_cu_c04999b1_36086ignoreE:
	.zero		1
	.type		_ZN82_INTERNAL_2e67bb2b_46_flash_fwd_hdim96_fp16_split_softcapall_sm80_cu_c04999b1_36084cute7productE,@object
	.size		_ZN82_INTERNAL_2e67bb2b_46_flash_fwd_hdim96_fp16_split_softcapall_sm80_cu_c04999b1_36084cute7productE,(_ZN82_INTERNAL_2e67bb2b_46_flash_fwd_hdim96_fp16_split_softcapall_sm80_cu_c04999b1_36084cuda3std3__45__cpo3endE - _ZN82_INTERNAL_2e67bb2b_46_flash_fwd_hdim96_fp16_split_softcapall_sm80_cu_c04999b1_36084cute7productE)
_ZN82_INTERNAL_2e67bb2b_46_flash_fwd_hdim96_fp16_split_softcapall_sm80_cu_c04999b1_36084cute7productE:
	.zero		1
	.type		_ZN82_INTERNAL_2e67bb2b_46_flash_fwd_hdim96_fp16_split_softcapall_sm80_cu_c04999b1_36084cuda3std3__45__cpo3endE,@object
	.size		_ZN82_INTERNAL_2e67bb2b_46_flash_fwd_hdim96_fp16_split_softcapall_sm80_cu_c04999b1_36084cuda3std3__45__cpo3endE,(_ZN82_INTERNAL_2e67bb2b_46_flash_fwd_hdim96_fp16_split_softcapall_sm80_cu_c04999b1_36084cuda3std3__419piecewise_constructE - _ZN82_INTERNAL_2e67bb2b_46_flash_fwd_hdim96_fp16_split_softcapall_sm80_cu_c04999b1_36084cuda3std3__45__cpo3endE)
_ZN82_INTERNAL_2e67bb2b_46_flash_fwd_hdim96_fp16_split_softcapall_sm80_cu_c04999b1_36084cuda3std3__45__cpo3endE:
	.zero		1
	.type		_ZN82_INTERNAL_2e67bb2b_46_flash_fwd_hdim96_fp16_split_softcapall_sm80_cu_c04999b1_36084cuda3std3__419piecewise_constructE,@object
	.size		_ZN82_INTERNAL_2e67bb2b_46_flash_fwd_hdim96_fp16_split_softcapall_sm80_cu_c04999b1_36084cuda3std3__419piecewise_constructE,(_ZN82_INTERNAL_2e67bb2b_46_flash_fwd_hdim96_fp16_split_softcapall_sm80_cu_c04999b1_36084cuda3std3__45__cpo4cendE - _ZN82_INTERNAL_2e67bb2b_46_flash_fwd_hdim96_fp16_split_softcapall_sm80_cu_c04999b1_36084cuda3std3__419piecewise_constructE)
_ZN82_INTERNAL_2e67bb2b_46_flash_fwd_hdim96_fp16_split_softcapall_sm80_cu_c04999b1_36084cuda3std3__419piecewise_constructE:
	.zero		1
	.type		_ZN82_INTERNAL_2e67bb2b_46_flash_fwd_hdim96_fp16_split_softcapall_sm80_cu_c04999b1_36084cuda3std3__45__cpo4cendE,@object
	.size		_ZN82_INTERNAL_2e67bb2b_46_flash_fwd_hdim96_fp16_split_softcapall_sm80_cu_c04999b1_36084cuda3std3__45__cpo4cendE,(_ZN82_INTERNAL_2e67bb2b_46_flash_fwd_hdim96_fp16_split_softcapall_sm80_cu_c04999b1_36084cuda3std6ranges3__45__cpo4swapE - _ZN82_INTERNAL_2e67bb2b_46_flash_fwd_hdim96_fp16_split_softcapall_sm80_cu_c04999b1_36084cuda3std3__45__cpo4cendE)
_ZN82_INTERNAL_2e67bb2b_46_flash_fwd_hdim96_fp16_split_softcapall_sm80_cu_c04999b1_36084cuda3std3__45__cpo4cendE:
	.zero		1
	.type		_ZN82_INTERNAL_2e67bb2b_46_flash_fwd_hdim96_fp16_split_softcapall_sm80_cu_c04999b1_36084cuda3std6ranges3__45__cpo4swapE,@object
	.size		_ZN82_INTERNAL_2e67bb2b_46_flash_fwd_hdim96_fp16_split_softcapall_sm80_cu_c04999b1_36084cuda3std6ranges3__45__cpo4swapE,(.L_7 - _ZN82_INTERNAL_2e67bb2b_46_flash_fwd_hdim96_fp16_split_softcapall_sm80_cu_c04999b1_36084cuda3std6ranges3__45__cpo4swapE)
_ZN82_INTERNAL_2e67bb2b_46_flash_fwd_hdim96_fp16_split_softcapall_sm80_cu_c04999b1_36084cuda3std6ranges3__45__cpo4swapE:
	.zero		1
.L_7:


//--------------------- .nv.shared._ZN7cutlass13device_kernelIN5flash19enable_sm80_to_sm89INS1_16FlashAttnFwdSm80INS1_25CollectiveMainloopFwdSm80ILi4ELi1ELb0EN4cute5tupleIJNS5_1CILi128EEENS7_ILi48EEENS7_ILi96EEEEEELi96ENS_6half_tEfNS_4arch4Sm80ELb0ELb0ELb1ELb1ELb0ELb0ELb1ELb1EEENS1_21CollectiveEpilogueFwdINS6_IJS8_SA_S9_EEENS6_IJNS7_ILi1EEESI_SI_EEESC_SE_Li128ELb1ELb1ELb1ELb0EEENS1_36VarlenDynamicPersistentTileSchedulerILi128ELi48ELi128ELi128ELb1ELb1ELb0ELb0ELb1ELb1EEEEEEEEEvNT_6ParamsE --------------------------
	.section	.nv.shared._ZN7cutlass13device_kernelIN5flash19enable_sm80_to_sm89INS1_16FlashAttnFwdSm80INS1_25CollectiveMainloopFwdSm80ILi4ELi1ELb0EN4cute5tupleIJNS5_1CILi128EEENS7_ILi48EEENS7_ILi96EEEEEELi96ENS_6half_tEfNS_4arch4Sm80ELb0ELb0ELb1ELb1ELb0ELb0ELb1ELb1EEENS1_21CollectiveEpilogueFwdINS6_IJS8_SA_S9_EEENS6_IJNS7_ILi1EEESI_SI_EEESC_SE_Li128ELb1ELb1ELb1ELb0EEENS1_36VarlenDynamicPersistentTileSchedulerILi128ELi48ELi128ELi128ELb1ELb1ELb0ELb0ELb1ELb1EEEEEEEEEvNT_6ParamsE,"aw",@nobits
	.sectionflags	@""
	.align	16


//--------------------- .nv.shared._ZN7cutlass13device_kernelIN5flash19enable_sm80_to_sm89INS1_16FlashAttnFwdSm80INS1_25CollectiveMainloopFwdSm80ILi4ELi1ELb0EN4cute5tupleIJNS5_1CILi128EEENS7_ILi48EEENS7_ILi96EEEEEELi96ENS_6half_tEfNS_4arch4Sm80ELb0ELb0ELb1ELb1ELb0ELb1ELb1ELb1EEENS1_21CollectiveEpilogueFwdINS6_IJS8_SA_S9_EEENS6_IJNS7_ILi1EEESI_SI_EEESC_SE_Li128ELb1ELb1ELb1ELb0EEENS1_36VarlenDynamicPersistentTileSchedulerILi128ELi48ELi128ELi128ELb1ELb1ELb0ELb0ELb1ELb1EEEEEEEEEvNT_6ParamsE --------------------------
	.section	.nv.shared._ZN7cutlass13device_kernelIN5flash19enable_sm80_to_sm89INS1_16FlashAttnFwdSm80INS1_25CollectiveMainloopFwdSm80ILi4ELi1ELb0EN4cute5tupleIJNS5_1CILi128EEENS7_ILi48EEENS7_ILi96EEEEEELi96ENS_6half_tEfNS_4arch4Sm80ELb0ELb0ELb1ELb1ELb0ELb1ELb1ELb1EEENS1_21CollectiveEpilogueFwdINS6_IJS8_SA_S9_EEENS6_IJNS7_ILi1EEESI_SI_EEESC_SE_Li128ELb1ELb1ELb1ELb0EEENS1_36VarlenDynamicPersistentTileSchedulerILi128ELi48ELi128ELi128ELb1ELb1ELb0ELb0ELb1ELb1EEEEEEEEEvNT_6ParamsE,"aw",@nobits
	.sectionflags	@""
	.align	16


//--------------------- .nv.shared._ZN7cutlass13device_kernelIN5flash19enable_sm80_to_sm89INS1_16FlashAttnFwdSm80INS1_25CollectiveMainloopFwdSm80ILi4ELi1ELb0EN4cute5tupleIJNS5_1CILi128EEENS7_ILi48EEENS7_ILi96EEEEEELi96ENS_6half_tEfNS_4arch4Sm80ELb0ELb1ELb1ELb0ELb0ELb0ELb1ELb1EEENS1_21CollectiveEpilogueFwdINS6_IJS8_SA_S9_EEENS6_IJNS7_ILi1EEESI_SI_EEESC_SE_Li128ELb0ELb1ELb1ELb0EEENS1_19SingleTileSchedulerILb0ELb1ELb1ELi128EEEEEEEEEvNT_6ParamsE --------------------------
	.section	.nv.shared._ZN7cutlass13device_kernelIN5flash19enable_sm80_to_sm89INS1_16FlashAttnFwdSm80INS1_25CollectiveMainloopFwdSm80ILi4ELi1ELb0EN4cute5tupleIJNS5_1CILi128EEENS7_ILi48EEENS7_ILi96EEEEEELi96ENS_6half_tEfNS_4arch4Sm80ELb0ELb1ELb1ELb0ELb0ELb0ELb1ELb1EEENS1_21CollectiveEpilogueFwdINS6_IJS8_SA_S9_EEENS6_IJNS7_ILi1EEESI_SI_EEESC_SE_Li128ELb0ELb1ELb1ELb0EEENS1_19SingleTileSchedulerILb0ELb1ELb1ELi128EEEEEEEEEvNT_6ParamsE,"aw",@nobits
	.sectionflags	@""
	.align	16


//--------------------- .nv.shared._ZN7cutlass13device_kernelIN5flash19enable_sm80_to_sm89INS1_16FlashAttnFwdSm80INS1_25CollectiveMainloopFwdSm80ILi4ELi1ELb0EN4cute5tupleIJNS5_1CILi128EEENS7_ILi48EEENS7_ILi96EEEEEELi96ENS_6half_tEfNS_4arch4Sm80ELb0ELb1ELb1ELb1ELb0ELb0ELb1ELb1EEENS1_21CollectiveEpilogueFwdINS6_IJS8_SA_S9_EEENS6_IJNS7_ILi1EEESI_SI_EEESC_SE_Li128ELb1ELb1ELb1ELb0EEENS1_36VarlenDynamicPersistentTileSchedulerILi128ELi48ELi128ELi128ELb1ELb1ELb0ELb1ELb0ELb1EEEEEEEEEvNT_6ParamsE --------------------------
	.section	.nv.shared._ZN7cutlass13device_kernelIN5flash19enable_sm80_to_sm89INS1_16FlashAttnFwdSm80INS1_25CollectiveMainloopFwdSm80ILi4ELi1ELb0EN4cute5tupleIJNS5_1CILi128EEENS7_ILi48EEENS7_ILi96EEEEEELi96ENS_6half_tEfNS_4arch4Sm80ELb0ELb1ELb1ELb1ELb0ELb0ELb1ELb1EEENS1_21CollectiveEpilogueFwdINS6_IJS8_SA_S9_EEENS6_IJNS7_ILi1EEESI_SI_EEESC_SE_Li128ELb1ELb1ELb1ELb0EEENS1_36VarlenDynamicPersistentTileSchedulerILi128ELi48ELi128ELi128ELb1ELb1ELb0ELb1ELb0ELb1EEEEEEEEEvNT_6ParamsE,"aw",@nobits
	.sectionflags	@""
	.align	16


//--------------------- .nv.shared._ZN7cutlass13device_kernelIN5flash19enable_sm80_to_sm89INS1_16FlashAttnFwdSm80INS1_25CollectiveMainloopFwdSm80ILi4ELi1ELb0EN4cute5tupleIJNS5_1CILi128EEENS7_ILi48EEENS7_ILi96EEEEEELi96ENS_6half_tEfNS_4arch4Sm80ELb0ELb1ELb1ELb1ELb0ELb1ELb1ELb1EEENS1_21CollectiveEpilogueFwdINS6_IJS8_SA_S9_EEENS6_IJNS7_ILi1EEESI_SI_EEESC_SE_Li128ELb1ELb1ELb1ELb0EEENS1_36VarlenDynamicPersistentTileSchedulerILi128ELi48ELi128ELi128ELb1ELb1ELb0ELb1ELb0ELb1EEEEEEEEEvNT_6ParamsE --------------------------
	.section	.nv.shared._ZN7cutlass13device_kernelIN5flash19enable_sm80_to_sm89INS1_16FlashAttnFwdSm80INS1_25CollectiveMainloopFwdSm80ILi4ELi1ELb0EN4cute5tupleIJNS5_1CILi128EEENS7_ILi48EEENS7_ILi96EEEEEELi96ENS_6half_tEfNS_4arch4Sm80ELb0ELb1ELb1ELb1ELb0ELb1ELb1ELb1EEENS1_21CollectiveEpilogueFwdINS6_IJS8_SA_S9_EEENS6_IJNS7_ILi1EEESI_SI_EEESC_SE_Li128ELb1ELb1ELb1ELb0EEENS1_36VarlenDynamicPersistentTileSchedulerILi128ELi48ELi128ELi128ELb1ELb1ELb0ELb1ELb0ELb1EEEEEEEEEvNT_6ParamsE,"aw",@nobits
	.sectionflags	@""
	.align	16


//--------------------- .nv.shared._ZN7cutlass13device_kernelIN5flash19enable_sm80_to_sm89INS1_16FlashAttnFwdSm80INS1_25CollectiveMainloopFwdSm80ILi4ELi1ELb0EN4cute5tupleIJNS5_1CILi128EEENS7_ILi64EEENS7_ILi96EEEEEELi96ENS_6half_tEfNS_4arch4Sm80ELb1ELb0ELb1ELb0ELb0ELb0ELb1ELb1EEENS1_21CollectiveEpilogueFwdINS6_IJS8_SA_S9_EEENS6_IJNS7_ILi1EEESI_SI_EEESC_SE_Li128ELb0ELb1ELb1ELb0EEENS1_30DynamicPersistentTileSchedulerILi128ELi128ELb1ELb1ELb0EEEEEEEEEvNT_6ParamsE --------------------------
	.section	.nv.shared._ZN7cutlass13device_kernelIN5flash19enable_sm80_to_sm89INS1_16FlashAttnFwdSm80INS1_25CollectiveMainloopFwdSm80ILi4ELi1ELb0EN4cute5tupleIJNS5_1CILi128EEENS7_ILi64EEENS7_ILi96EEEEEELi96ENS_6half_tEfNS_4arch4Sm80ELb1ELb0ELb1ELb0ELb0ELb0ELb1ELb1EEENS1_21CollectiveEpilogueFwdINS6_IJS8_SA_S9_EEENS6_IJNS7_ILi1EEESI_SI_EEESC_SE_Li128ELb0ELb1ELb1ELb0EEENS1_30DynamicPersistentTileSchedulerILi128ELi128ELb1ELb1ELb0EEEEEEEEEvNT_6ParamsE,"aw",@nobits
	.sectionflags	@""
	.align	16


//--------------------- .nv.shared._ZN7cutlass13device_kernelIN5flash19enable_sm80_to_sm89INS1_16FlashAttnFwdSm80INS1_25CollectiveMainloopFwdSm80ILi4ELi1ELb0EN4cute5tupleIJNS5_1CILi128EEENS7_ILi48EEENS7_ILi96EEEEEELi96ENS_6half_tEfNS_4arch4Sm80ELb1ELb0ELb1ELb1ELb0ELb0ELb1ELb1EEENS1_21CollectiveEpilogueFwdINS6_IJS8_SA_S9_EEENS6_IJNS7_ILi1EEESI_SI_EEESC_SE_Li128ELb1ELb1ELb1ELb0EEENS1_36VarlenDynamicPersistentTileSchedulerILi128ELi48ELi128ELi128ELb1ELb1ELb0ELb1ELb1ELb1EEEEEEEEEvNT_6ParamsE --------------------------
	.section	.nv.shared._ZN7cutlass13device_kernelIN5flash19enable_sm80_to_sm89INS1_16FlashAttnFwdSm80INS1_25CollectiveMainloopFwdSm80ILi4ELi1ELb0EN4cute5tupleIJNS5_1CILi128EEENS7_ILi48EEENS7_ILi96EEEEEELi96ENS_6half_tEfNS_4arch4Sm80ELb1ELb0ELb1ELb1ELb0ELb0ELb1ELb1EEENS1_21CollectiveEpilogueFwdINS6_IJS8_SA_S9_EEENS6_IJNS7_ILi1EEESI_SI_EEESC_SE_Li128ELb1ELb1ELb1ELb0EEENS1_36VarlenDynamicPersistentTileSchedulerILi128ELi48ELi128ELi128ELb1ELb1ELb0ELb1ELb1ELb1EEEEEEEEEvNT_6ParamsE,"aw",@nobits
	.sectionflags	@""
	.align	16


//--------------------- .nv.shared._ZN7cutlass13device_kernelIN5flash19enable_sm80_to_sm89INS1_16FlashAttnFwdSm80INS1_25CollectiveMainloopFwdSm80ILi4ELi1ELb0EN4cute5tupleIJNS5_1CILi128EEENS7_ILi48EEENS7_ILi96EEEEEELi96ENS_6half_tEfNS_4arch4Sm80ELb1ELb0ELb1ELb1ELb0ELb1ELb1ELb1EEENS1_21CollectiveEpilogueFwdINS6_IJS8_SA_S9_EEENS6_IJNS7_ILi1EEESI_SI_EEESC_SE_Li128ELb1ELb1ELb1ELb0EEENS1_36VarlenDynamicPersistentTileSchedulerILi128ELi48ELi128ELi128ELb1ELb1ELb0ELb1ELb1ELb1EEEEEEEEEvNT_6ParamsE --------------------------
	.section	.nv.shared._ZN7cutlass13device_kernelIN5flash19enable_sm80_to_sm89INS1_16FlashAttnFwdSm80INS1_25CollectiveMainloopFwdSm80ILi4ELi1ELb0EN4cute5tupleIJNS5_1CILi128EEENS7_ILi48EEENS7_ILi96EEEEEELi96ENS_6half_tEfNS_4arch4Sm80ELb1ELb0ELb1ELb1ELb0ELb1ELb1ELb1EEENS1_21CollectiveEpilogueFwdINS6_IJS8_SA_S9_EEENS6_IJNS7_ILi1EEESI_SI_EEESC_SE_Li128ELb1ELb1ELb1ELb0EEENS1_36VarlenDynamicPersistentTileSchedulerILi128ELi48ELi128ELi128ELb1ELb1ELb0ELb1ELb1ELb1EEEEEEEEEvNT_6ParamsE,"aw",@nobits
	.sectionflags	@""
	.align	16


//--------------------- .nv.shared._ZN7cutlass13device_kernelIN5flash19enable_sm80_to_sm89INS1_16FlashAttnFwdSm80INS1_25CollectiveMainloopFwdSm80ILi4ELi1ELb0EN4cute5tupleIJNS5_1CILi128EEENS7_ILi64EEENS7_ILi96EEEEEELi96ENS_6half_tEfNS_4arch4Sm80ELb0ELb0ELb0ELb0ELb0ELb0ELb1ELb1EEENS1_21CollectiveEpilogueFwdINS6_IJS8_SA_S9_EEENS6_IJNS7_ILi1EEESI_SI_EEESC_SE_Li128ELb0ELb1ELb1ELb0EEENS1_19SingleTileSchedulerILb0ELb1ELb1ELi128EEEEEEEEEvNT_6ParamsE --------------------------
	.section	.nv.shared._ZN7cutlass13device_kernelIN5flash19enable_sm80_to_sm89INS1_16FlashAttnFwdSm80INS1_25CollectiveMainloopFwdSm80ILi4ELi1ELb0EN4cute5tupleIJNS5_1CILi128EEENS7_ILi64EEENS7_ILi96EEEEEELi96ENS_6half_tEfNS_4arch4Sm80ELb0ELb0ELb0ELb0ELb0ELb0ELb1ELb1EEENS1_21CollectiveEpilogueFwdINS6_IJS8_SA_S9_EEENS6_IJNS7_ILi1EEESI_SI_EEESC_SE_Li128ELb0ELb1ELb1ELb0EEENS1_19SingleTileSchedulerILb0ELb1ELb1ELi128EEEEEEEEEvNT_6ParamsE,"aw",@nobits
	.sectionflags	@""
	.align	16


//--------------------- .nv.shared._ZN7cutlass13device_kernelIN5flash19enable_sm80_to_sm89INS1_16FlashAttnFwdSm80INS1_25CollectiveMainloopFwdSm80ILi4ELi1ELb0EN4cute5tupleIJNS5_1CILi128EEENS7_ILi48EEENS7_ILi96EEEEEELi96ENS_6half_tEfNS_4arch4Sm80ELb0ELb0ELb0ELb1ELb0ELb0ELb1ELb1EEENS1_21CollectiveEpilogueFwdINS6_IJS8_SA_S9_EEENS6_IJNS7_ILi1EEESI_SI_EEESC_SE_Li128ELb1ELb1ELb1ELb0EEENS1_36VarlenDynamicPersistentTileSchedulerILi128ELi48ELi128ELi128ELb1ELb1ELb0ELb0ELb1ELb1EEEEEEEEEvNT_6ParamsE --------------------------
	.section	.nv.shared._ZN7cutlass13device_kernelIN5flash19enable_sm80_to_sm89INS1_16FlashAttnFwdSm80INS1_25CollectiveMainloopFwdSm80ILi4ELi1ELb0EN4cute5tupleIJNS5_1CILi128EEENS7_ILi48EEENS7_ILi96EEEEEELi96ENS_6half_tEfNS_4arch4Sm80ELb0ELb0ELb0ELb1ELb0ELb0ELb1ELb1EEENS1_21CollectiveEpilogueFwdINS6_IJS8_SA_S9_EEENS6_IJNS7_ILi1EEESI_SI_EEESC_SE_Li128ELb1ELb1ELb1ELb0EEENS1_36VarlenDynamicPersistentTileSchedulerILi128ELi48ELi128ELi128ELb1ELb1ELb0ELb0ELb1ELb1EEEEEEEEEvNT_6ParamsE,"aw",@nobits
	.sectionflags	@""
	.align	16


//--------------------- .nv.shared._ZN7cutlass13device_kernelIN5flash19enable_sm80_to_sm89INS1_16FlashAttnFwdSm80INS1_25CollectiveMainloopFwdSm80ILi4ELi1ELb0EN4cute5tupleIJNS5_1CILi128EEENS7_ILi48EEENS7_ILi96EEEEEELi96ENS_6half_tEfNS_4arch4Sm80ELb0ELb0ELb0ELb1ELb0ELb1ELb1ELb1EEENS1_21CollectiveEpilogueFwdINS6_IJS8_SA_S9_EEENS6_IJNS7_ILi1EEESI_SI_EEESC_SE_Li128ELb1ELb1ELb1ELb0EEENS1_36VarlenDynamicPersistentTileSchedulerILi128ELi48ELi128ELi128ELb1ELb1ELb0ELb0ELb1ELb1EEEEEEEEEvNT_6ParamsE --------------------------
	.section	.nv.shared._ZN7cutlass13device_kernelIN5flash19enable_sm80_to_sm89INS1_16FlashAttnFwdSm80INS1_25CollectiveMainloopFwdSm80ILi4ELi1ELb0EN4cute5tupleIJNS5_1CILi128EEENS7_ILi48EEENS7_ILi96EEEEEELi96ENS_6half_tEfNS_4arch4Sm80ELb0ELb0ELb0ELb1ELb0ELb1ELb1ELb1EEENS1_21CollectiveEpilogueFwdINS6_IJS8_SA_S9_EEENS6_IJNS7_ILi1EEESI_SI_EEESC_SE_Li128ELb1ELb1ELb1ELb0EEENS1_36VarlenDynamicPersistentTileSchedulerILi128ELi48ELi128ELi128ELb1ELb1ELb0ELb0ELb1ELb1EEEEEEEEEvNT_6ParamsE,"aw",@nobits
	.sectionflags	@""
	.align	16


//--------------------- .nv.shared._ZN7cutlass13device_kernelIN5flash19enable_sm80_to_sm89INS1_16FlashAttnFwdSm80INS1_25CollectiveMainloopFwdSm80ILi4ELi1ELb0EN4cute5tupleIJNS5_1CILi128EEENS7_ILi48EEENS7_ILi96EEEEEELi96ENS_6half_tEfNS_4arch4Sm80ELb0ELb1ELb0ELb0ELb0ELb0ELb1ELb1EEENS1_21CollectiveEpilogueFwdINS6_IJS8_SA_S9_EEENS6_IJNS7_ILi1EEESI_SI_EEESC_SE_Li128ELb0ELb1ELb1ELb0EEENS1_19SingleTileSchedulerILb0ELb1ELb1ELi128EEEEEEEEEvNT_6ParamsE --------------------------
	.section	.nv.shared._ZN7cutlass13device_kernelIN5flash19enable_sm80_to_sm89INS1_16FlashAttnFwdSm80INS1_25CollectiveMainloopFwdSm80ILi4ELi1ELb0EN4cute5tupleIJNS5_1CILi128EEENS7_ILi48EEENS7_ILi96EEEEEELi96ENS_6half_tEfNS_4arch4Sm80ELb0ELb1ELb0ELb0ELb0ELb0ELb1ELb1EEENS1_21CollectiveEpilogueFwdINS6_IJS8_SA_S9_EEENS6_IJNS7_ILi1EEESI_SI_EEESC_SE_Li128ELb0ELb1ELb1ELb0EEENS1_19SingleTileSchedulerILb0ELb1ELb1ELi128EEEEEEEEEvNT_6ParamsE,"aw",@nobits
	.sectionflags	@""
	.align	16


//--------------------- .nv.shared._ZN7cutlass13device_kernelIN5flash19enable_sm80_to_sm89INS1_16FlashAttnFwdSm80INS1_25CollectiveMainloopFwdSm80ILi4ELi1ELb0EN4cute5tupleIJNS5_1CILi128EEENS7_ILi48EEENS7_ILi96EEEEEELi96ENS_6half_tEfNS_4arch4Sm80ELb0ELb1ELb0ELb1ELb0ELb0ELb1ELb1EEENS1_21CollectiveEpilogueFwdINS6_IJS8_SA_S9_EEENS6_IJNS7_ILi1EEESI_SI_EEESC_SE_Li128ELb1ELb1ELb1ELb0EEENS1_36VarlenDynamicPersistentTileSchedulerILi128ELi48ELi128ELi128ELb1ELb1ELb0ELb1ELb0ELb1EEEEEEEEEvNT_6ParamsE --------------------------
	.section	.nv.shared._ZN7cutlass13device_kernelIN5flash19enable_sm80_to_sm89INS1_16FlashAttnFwdSm80INS1_25CollectiveMainloopFwdSm80ILi4ELi1ELb0EN4cute5tupleIJNS5_1CILi128EEENS7_ILi48EEENS7_ILi96EEEEEELi96ENS_6half_tEfNS_4arch4Sm80ELb0ELb1ELb0ELb1ELb0ELb0ELb1ELb1EEENS1_21CollectiveEpilogueFwdINS6_IJS8_SA_S9_EEENS6_IJNS7_ILi1EEESI_SI_EEESC_SE_Li128ELb1ELb1ELb1ELb0EEENS1_36VarlenDynamicPersistentTileSchedulerILi128ELi48ELi128ELi128ELb1ELb1ELb0ELb1ELb0ELb1EEEEEEEEEvNT_6ParamsE,"aw",@nobits
	.sectionflags	@""
	.align	16


//--------------------- .nv.shared._ZN7cutlass13device_kernelIN5flash19enable_sm80_to_sm89INS1_16FlashAttnFwdSm80INS1_25CollectiveMainloopFwdSm80ILi4ELi1ELb0EN4cute5tupleIJNS5_1CILi128EEENS7_ILi48EEENS7_ILi96EEEEEELi96ENS_6half_tEfNS_4arch4Sm80ELb0ELb1ELb0ELb1ELb0ELb1ELb1ELb1EEENS1_21CollectiveEpilogueFwdINS6_IJS8_SA_S9_EEENS6_IJNS7_ILi1EEESI_SI_EEESC_SE_Li128ELb1ELb1ELb1ELb0EEENS1_36VarlenDynamicPersistentTileSchedulerILi128ELi48ELi128ELi128ELb1ELb1ELb0ELb1ELb0ELb1EEEEEEEEEvNT_6ParamsE --------------------------
	.section	.nv.shared._ZN7cutlass13device_kernelIN5flash19enable_sm80_to_sm89INS1_16FlashAttnFwdSm80INS1_25CollectiveMainloopFwdSm80ILi4ELi1ELb0EN4cute5tupleIJNS5_1CILi128EEENS7_ILi48EEENS7_ILi96EEEEEELi96ENS_6half_tEfNS_4arch4Sm80ELb0ELb1ELb0ELb1ELb0ELb1ELb1ELb1EEENS1_21CollectiveEpilogueFwdINS6_IJS8_SA_S9_EEENS6_IJNS7_ILi1EEESI_SI_EEESC_SE_Li128ELb1ELb1ELb1ELb0EEENS1_36VarlenDynamicPersistentTileSchedulerILi128ELi48ELi128ELi128ELb1ELb1ELb0ELb1ELb0ELb1EEEEEEEEEvNT_6ParamsE,"aw",@nobits
	.sectionflags	@""
	.align	16


//--------------------- .nv.shared._ZN7cutlass13device_kernelIN5flash19enable_sm80_to_sm89INS1_16FlashAttnFwdSm80INS1_25CollectiveMainloopFwdSm80ILi4ELi1ELb0EN4cute5tupleIJNS5_1CILi128EEENS7_ILi64EEENS7_ILi96EEEEEELi96ENS_6half_tEfNS_4arch4Sm80ELb1ELb0ELb0ELb0ELb0ELb0ELb1ELb1EEENS1_21CollectiveEpilogueFwdINS6_IJS8_SA_S9_EEENS6_IJNS7_ILi1EEESI_SI_EEESC_SE_Li128ELb0ELb1ELb1ELb0EEENS1_30DynamicPersistentTileSchedulerILi128ELi128ELb1ELb1ELb0EEEEEEEEEvNT_6ParamsE --------------------------
	.section	.nv.shared._ZN7cutlass13device_kernelIN5flash19enable_sm80_to_sm89INS1_16FlashAttnFwdSm80INS1_25CollectiveMainloopFwdSm80ILi4ELi1ELb0EN4cute5tupleIJNS5_1CILi128EEENS7_ILi64EEENS7_ILi96EEEEEELi96ENS_6half_tEfNS_4arch4Sm80ELb1ELb0ELb0ELb0ELb0ELb0ELb1ELb1EEENS1_21CollectiveEpilogueFwdINS6_IJS8_SA_S9_EEENS6_IJNS7_ILi1EEESI_SI_EEESC_SE_Li128ELb0ELb1ELb1ELb0EEENS1_30DynamicPersistentTileSchedulerILi128ELi128ELb1ELb1ELb0EEEEEEEEEvNT_6ParamsE,"aw",@nobits
	.sectionflags	@""
	.align	16


//--------------------- .nv.shared._ZN7cutlass13device_kernelIN5flash19enable_sm80_to_sm89INS1_16FlashAttnFwdSm80INS1_25CollectiveMainloopFwdSm80ILi4ELi1ELb0EN4cute5tupleIJNS5_1CILi128EEENS7_ILi48EEENS7_ILi96EEEEEELi96ENS_6half_tEfNS_4arch4Sm80ELb1ELb0ELb0ELb1ELb0ELb0ELb1ELb1EEENS1_21CollectiveEpilogueFwdINS6_IJS8_SA_S9_EEENS6_IJNS7_ILi1EEESI_SI_EEESC_SE_Li128ELb1ELb1ELb1ELb0EEENS1_36VarlenDynamicPersistentTileSchedulerILi128ELi48ELi128ELi128ELb1ELb1ELb0ELb1ELb1ELb1EEEEEEEEEvNT_6ParamsE --------------------------
	.section	.nv.shared._ZN7cutlass13device_kernelIN5flash19enable_sm80_to_sm89INS1_16FlashAttnFwdSm80INS1_25CollectiveMainloopFwdSm80ILi4ELi1ELb0EN4cute5tupleIJNS5_1CILi128EEENS7_ILi48EEENS7_ILi96EEEEEELi96ENS_6half_tEfNS_4arch4Sm80ELb1ELb0ELb0ELb1ELb0ELb0ELb1ELb1EEENS1_21CollectiveEpilogueFwdINS6_IJS8_SA_S9_EEENS6_IJNS7_ILi1EEESI_SI_EEESC_SE_Li128ELb1ELb1ELb1ELb0EEENS1_36VarlenDynamicPersistentTileSchedulerILi128ELi48ELi128ELi128ELb1ELb1ELb0ELb1ELb1ELb1EEEEEEEEEvNT_6ParamsE,"aw",@nobits
	.sectionflags	@""
	.align	16


//--------------------- .nv.shared._ZN7cutlass13device_kernelIN5flash19enable_sm80_to_sm89INS1_16FlashAttnFwdSm80INS1_25CollectiveMainloopFwdSm80ILi4ELi1ELb0EN4cute5tupleIJNS5_1CILi128EEENS7_ILi48EEENS7_ILi96EEEEEELi96ENS_6half_tEfNS_4arch4Sm80ELb1ELb0ELb0ELb1ELb0ELb1ELb1ELb1EEENS1_21CollectiveEpilogueFwdINS6_IJS8_SA_S9_EEENS6_IJNS7_ILi1EEESI_SI_EEESC_SE_Li128ELb1ELb1ELb1ELb0EEENS1_36VarlenDynamicPersistentTileSchedulerILi128ELi48ELi128ELi128ELb1ELb1ELb0ELb1ELb1ELb1EEEEEEEEEvNT_6ParamsE --------------------------
	.section	.nv.shared._ZN7cutlass13device_kernelIN5flash19enable_sm80_to_sm89INS1_16FlashAttnFwdSm80INS1_25CollectiveMainloopFwdSm80ILi4ELi1ELb0EN4cute5tupleIJNS5_1CILi128EEENS7_ILi48EEENS7_ILi96EEEEEELi96ENS_6half_tEfNS_4arch4Sm80ELb1ELb0ELb0ELb1ELb0ELb1ELb1ELb1EEENS1_21CollectiveEpilogueFwdINS6_IJS8_SA_S9_EEENS6_IJNS7_ILi1EEESI_SI_EEESC_SE_Li128ELb1ELb1ELb1ELb0EEENS1_36VarlenDynamicPersistentTileSchedulerILi128ELi48ELi128ELi128ELb1ELb1ELb0ELb1ELb1ELb1EEEEEEEEEvNT_6ParamsE,"aw",@nobits
	.sectionflags	@""
	.align	16
